	.target	sm_103a

	.elftype	@"ET_EXEC"


//--------------------- .note.nv.tkinfo           --------------------------
	.section	.note.nv.tkinfo,"",@"SHT_NOTE"
	.sectionflags	@"SHF_NOTE_NV_TKINFO"
	.tkinfo
        /*0018*/ 	.word	0x00000002
        /*0030*/ 	.string	""
        /*0030*/ 	.string	"ptxas"
        /*0030*/ 	.string	"Cuda compilation tools, release 13.0, V13.0.88"
        /*0030*/ 	.string	"Build cuda_13.0.r13.0/compiler.36424714_0"
        /*0030*/ 	.string	"-arch sm_103a -m 64 "



//--------------------- .note.nv.cuinfo           --------------------------
	.section	.note.nv.cuinfo,"",@"SHT_NOTE"
	.sectionflags	@"SHF_NOTE_NV_CUINFO"
        /*0018*/ 	.short	0x0002
        /*001a*/ 	.short	0x0067
        /*001c*/ 	.short	0x0082
	.zero		2


//--------------------- .nv.info                  --------------------------
	.section	.nv.info,"",@"SHT_CUDA_INFO"
	.align	4


	//----- nvinfo : EIATTR_REGCOUNT
	.align		4
        /*0000*/ 	.byte	0x04, 0x2f
        /*0002*/ 	.short	(.L_12 - .L_11)
	.align		4
.L_11:
        /*0004*/ 	.word	index@(_ZN5flash16flash_fwd_kernelI23Flash_fwd_kernel_traitsILi192ELi64ELi64ELi4ELb0ELb0EN7cutlass10bfloat16_tE19Flash_kernel_traitsILi192ELi64ELi64ELi4ES3_EELb0ELb1ELb0ELb1ELb0ELb0ELb1ELb0EEEvNS_16Flash_fwd_paramsE)
        /*0008*/ 	.word	0x000000ff


	//----- nvinfo : EIATTR_FRAME_SIZE
	.align		4
.L_12:
        /*000c*/ 	.byte	0x04, 0x11
        /*000e*/ 	.short	(.L_14 - .L_13)
	.align		4
.L_13:
        /*0010*/ 	.word	index@(_ZN5flash16flash_fwd_kernelI23Flash_fwd_kernel_traitsILi192ELi64ELi64ELi4ELb0ELb0EN7cutlass10bfloat16_tE19Flash_kernel_traitsILi192ELi64ELi64ELi4ES3_EELb0ELb1ELb0ELb1ELb0ELb0ELb1ELb0EEEvNS_16Flash_fwd_paramsE)
        /*0014*/ 	.word	0x00000000


	//----- nvinfo : EIATTR_REGCOUNT
	.align		4
.L_14:
        /*0018*/ 	.byte	0x04, 0x2f
        /*001a*/ 	.short	(.L_16 - .L_15)
	.align		4
.L_15:
        /*001c*/ 	.word	index@(_ZN5flash16flash_fwd_kernelI23Flash_fwd_kernel_traitsILi192ELi64ELi64ELi4ELb0ELb0EN7cutlass10bfloat16_tE19Flash_kernel_traitsILi192ELi64ELi64ELi4ES3_EELb1ELb1ELb0ELb1ELb0ELb0ELb0ELb1EEEvNS_16Flash_fwd_paramsE)
        /*0020*/ 	.word	0x000000ff


	//----- nvinfo : EIATTR_FRAME_SIZE
	.align		4
.L_16:
        /*0024*/ 	.byte	0x04, 0x11
        /*0026*/ 	.short	(.L_18 - .L_17)
	.align		4
.L_17:
        /*0028*/ 	.word	index@(_ZN5flash16flash_fwd_kernelI23Flash_fwd_kernel_traitsILi192ELi64ELi64ELi4ELb0ELb0EN7cutlass10bfloat16_tE19Flash_kernel_traitsILi192ELi64ELi64ELi4ES3_EELb1ELb1ELb0ELb1ELb0ELb0ELb0ELb1EEEvNS_16Flash_fwd_paramsE)
        /*002c*/ 	.word	0x00000078


	//----- nvinfo : EIATTR_REGCOUNT
	.align		4
.L_18:
        /*0030*/ 	.byte	0x04, 0x2f
        /*0032*/ 	.short	(.L_20 - .L_19)
	.align		4
.L_19:
        /*0034*/ 	.word	index@(_ZN5flash16flash_fwd_kernelI23Flash_fwd_kernel_traitsILi192ELi64ELi64ELi4ELb0ELb0EN7cutlass10bfloat16_tE19Flash_kernel_traitsILi192ELi64ELi64ELi4ES3_EELb0ELb1ELb0ELb0ELb0ELb0ELb1ELb0EEEvNS_16Flash_fwd_paramsE)
        /*0038*/ 	.word	0x000000fe


	//----- nvinfo : EIATTR_FRAME_SIZE
	.align		4
.L_20:
        /*003c*/ 	.byte	0x04, 0x11
        /*003e*/ 	.short	(.L_22 - .L_21)
	.align		4
.L_21:
        /*0040*/ 	.word	index@(_ZN5flash16flash_fwd_kernelI23Flash_fwd_kernel_traitsILi192ELi64ELi64ELi4ELb0ELb0EN7cutlass10bfloat16_tE19Flash_kernel_traitsILi192ELi64ELi64ELi4ES3_EELb0ELb1ELb0ELb0ELb0ELb0ELb1ELb0EEEvNS_16Flash_fwd_paramsE)
        /*0044*/ 	.word	0x00000000


	//----- nvinfo : EIATTR_REGCOUNT
	.align		4
.L_22:
        /*0048*/ 	.byte	0x04, 0x2f
        /*004a*/ 	.short	(.L_24 - .L_23)
	.align		4
.L_23:
        /*004c*/ 	.word	index@(_ZN5flash16flash_fwd_kernelI23Flash_fwd_kernel_traitsILi192ELi64ELi64ELi4ELb0ELb0EN7cutlass10bfloat16_tE19Flash_kernel_traitsILi192ELi64ELi64ELi4ES3_EELb1ELb1ELb0ELb0ELb0ELb0ELb0ELb1EEEvNS_16Flash_fwd_paramsE)
        /*0050*/ 	.word	0x000000ff


	//----- nvinfo : EIATTR_FRAME_SIZE
	.align		4
.L_24:
        /*0054*/ 	.byte	0x04, 0x11
        /*0056*/ 	.short	(.L_26 - .L_25)
	.align		4
.L_25:
        /*0058*/ 	.word	index@(_ZN5flash16flash_fwd_kernelI23Flash_fwd_kernel_traitsILi192ELi64ELi64ELi4ELb0ELb0EN7cutlass10bfloat16_tE19Flash_kernel_traitsILi192ELi64ELi64ELi4ES3_EELb1ELb1ELb0ELb0ELb0ELb0ELb0ELb1EEEvNS_16Flash_fwd_paramsE)
        /*005c*/ 	.word	0x000000c8


	//----- nvinfo : EIATTR_REGCOUNT
	.align		4
.L_26:
        /*0060*/ 	.byte	0x04, 0x2f
        /*0062*/ 	.short	(.L_28 - .L_27)
	.align		4
.L_27:
        /*0064*/ 	.word	index@(_ZN5flash16flash_fwd_kernelI23Flash_fwd_kernel_traitsILi192ELi64ELi64ELi4ELb0ELb0EN7cutlass10bfloat16_tE19Flash_kernel_traitsILi192ELi64ELi64ELi4ES3_EELb1ELb1ELb0ELb1ELb0ELb0ELb0ELb0EEEvNS_16Flash_fwd_paramsE)
        /*0068*/ 	.word	0x000000f5


	//----- nvinfo : EIATTR_FRAME_SIZE
	.align		4
.L_28:
        /*006c*/ 	.byte	0x04, 0x11
        /*006e*/ 	.short	(.L_30 - .L_29)
	.align		4
.L_29:
        /*0070*/ 	.word	index@(_ZN5flash16flash_fwd_kernelI23Flash_fwd_kernel_traitsILi192ELi64ELi64ELi4ELb0ELb0EN7cutlass10bfloat16_tE19Flash_kernel_traitsILi192ELi64ELi64ELi4ES3_EELb1ELb1ELb0ELb1ELb0ELb0ELb0ELb0EEEvNS_16Flash_fwd_paramsE)
        /*0074*/ 	.word	0x00000000


	//----- nvinfo : EIATTR_REGCOUNT
	.align		4
.L_30:
        /*0078*/ 	.byte	0x04, 0x2f
        /*007a*/ 	.short	(.L_32 - .L_31)
	.align		4
.L_31:
        /*007c*/ 	.word	index@(_ZN5flash16flash_fwd_kernelI23Flash_fwd_kernel_traitsILi192ELi64ELi64ELi4ELb0ELb0EN7cutlass10bfloat16_tE19Flash_kernel_traitsILi192ELi64ELi64ELi4ES3_EELb0ELb1ELb0ELb0ELb0ELb1ELb1ELb0EEEvNS_16Flash_fwd_paramsE)
        /*0080*/ 	.word	0x000000f2


	//----- nvinfo : EIATTR_FRAME_SIZE
	.align		4
.L_32:
        /*0084*/ 	.byte	0x04, 0x11
        /*0086*/ 	.short	(.L_34 - .L_33)
	.align		4
.L_33:
        /*0088*/ 	.word	index@(_ZN5flash16flash_fwd_kernelI23Flash_fwd_kernel_traitsILi192ELi64ELi64ELi4ELb0ELb0EN7cutlass10bfloat16_tE19Flash_kernel_traitsILi192ELi64ELi64ELi4ES3_EELb0ELb1ELb0ELb0ELb0ELb1ELb1ELb0EEEvNS_16Flash_fwd_paramsE)
        /*008c*/ 	.word	0x00000000


	//----- nvinfo : EIATTR_REGCOUNT
	.align		4
.L_34:
        /*0090*/ 	.byte	0x04, 0x2f
        /*0092*/ 	.short	(.L_36 - .L_35)
	.align		4
.L_35:
        /*0094*/ 	.word	index@(_ZN5flash16flash_fwd_kernelI23Flash_fwd_kernel_traitsILi192ELi64ELi64ELi4ELb0ELb0EN7cutlass10bfloat16_tE19Flash_kernel_traitsILi192ELi64ELi64ELi4ES3_EELb1ELb1ELb0ELb0ELb0ELb1ELb0ELb0EEEvNS_16Flash_fwd_paramsE)
        /*0098*/ 	.word	0x000000f2


	//----- nvinfo : EIATTR_FRAME_SIZE
	.align		4
.L_36:
        /*009c*/ 	.byte	0x04, 0x11
        /*009e*/ 	.short	(.L_38 - .L_37)
	.align		4
.L_37:
        /*00a0*/ 	.word	index@(_ZN5flash16flash_fwd_kernelI23Flash_fwd_kernel_traitsILi192ELi64ELi64ELi4ELb0ELb0EN7cutlass10bfloat16_tE19Flash_kernel_traitsILi192ELi64ELi64ELi4ES3_EELb1ELb1ELb0ELb0ELb0ELb1ELb0ELb0EEEvNS_16Flash_fwd_paramsE)
        /*00a4*/ 	.word	0x00000000


	//----- nvinfo : EIATTR_REGCOUNT
	.align		4
.L_38:
        /*00a8*/ 	.byte	0x04, 0x2f
        /*00aa*/ 	.short	(.L_40 - .L_39)
	.align		4
.L_39:
        /*00ac*/ 	.word	index@(_ZN5flash16flash_fwd_kernelI23Flash_fwd_kernel_traitsILi192ELi64ELi64ELi4ELb0ELb0EN7cutlass10bfloat16_tE19Flash_kernel_traitsILi192ELi64ELi64ELi4ES3_EELb1ELb1ELb0ELb0ELb0ELb0ELb0ELb0EEEvNS_16Flash_fwd_paramsE)
        /*00b0*/ 	.word	0x000000f4


	//----- nvinfo : EIATTR_FRAME_SIZE
	.align		4
.L_40:
        /*00b4*/ 	.byte	0x04, 0x11
        /*00b6*/ 	.short	(.L_42 - .L_41)
	.align		4
.L_41:
        /*00b8*/ 	.word	index@(_ZN5flash16flash_fwd_kernelI23Flash_fwd_kernel_traitsILi192ELi64ELi64ELi4ELb0ELb0EN7cutlass10bfloat16_tE19Flash_kernel_traitsILi192ELi64ELi64ELi4ES3_EELb1ELb1ELb0ELb0ELb0ELb0ELb0ELb0EEEvNS_16Flash_fwd_paramsE)
        /*00bc*/ 	.word	0x00000000


	//----- nvinfo : EIATTR_REGCOUNT
	.align		4
.L_42:
        /*00c0*/ 	.byte	0x04, 0x2f
        /*00c2*/ 	.short	(.L_44 - .L_43)
	.align		4
.L_43:
        /*00c4*/ 	.word	index@(_ZN5flash16flash_fwd_kernelI23Flash_fwd_kernel_traitsILi192ELi128ELi64ELi8ELb0ELb0EN7cutlass10bfloat16_tE19Flash_kernel_traitsILi192ELi128ELi64ELi8ES3_EELb0ELb1ELb0ELb1ELb0ELb0ELb1ELb0EEEvNS_16Flash_fwd_paramsE)
        /*00c8*/ 	.word	0x000000fa


	//----- nvinfo : EIATTR_FRAME_SIZE
	.align		4
.L_44:
        /*00cc*/ 	.byte	0x04, 0x11
        /*00ce*/ 	.short	(.L_46 - .L_45)
	.align		4
.L_45:
        /*00d0*/ 	.word	index@(_ZN5flash16flash_fwd_kernelI23Flash_fwd_kernel_traitsILi192ELi128ELi64ELi8ELb0ELb0EN7cutlass10bfloat16_tE19Flash_kernel_traitsILi192ELi128ELi64ELi8ES3_EELb0ELb1ELb0ELb1ELb0ELb0ELb1ELb0EEEvNS_16Flash_fwd_paramsE)
        /*00d4*/ 	.word	0x00000000


	//----- nvinfo : EIATTR_REGCOUNT
	.align		4
.L_46:
        /*00d8*/ 	.byte	0x04, 0x2f
        /*00da*/ 	.short	(.L_48 - .L_47)
	.align		4
.L_47:
        /*00dc*/ 	.word	index@(_ZN5flash16flash_fwd_kernelI23Flash_fwd_kernel_traitsILi192ELi128ELi64ELi8ELb0ELb0EN7cutlass10bfloat16_tE19Flash_kernel_traitsILi192ELi128ELi64ELi8ES3_EELb0ELb1ELb0ELb1ELb0ELb0ELb0ELb0EEEvNS_16Flash_fwd_paramsE)
        /*00e0*/ 	.word	0x000000dc


	//----- nvinfo : EIATTR_FRAME_SIZE
	.align		4
.L_48:
        /*00e4*/ 	.byte	0x04, 0x11
        /*00e6*/ 	.short	(.L_50 - .L_49)
	.align		4
.L_49:
        /*00e8*/ 	.word	index@(_ZN5flash16flash_fwd_kernelI23Flash_fwd_kernel_traitsILi192ELi128ELi64ELi8ELb0ELb0EN7cutlass10bfloat16_tE19Flash_kernel_traitsILi192ELi128ELi64ELi8ES3_EELb0ELb1ELb0ELb1ELb0ELb0ELb0ELb0EEEvNS_16Flash_fwd_paramsE)
        /*00ec*/ 	.word	0x00000000


	//----- nvinfo : EIATTR_REGCOUNT
	.align		4
.L_50:
        /*00f0*/ 	.byte	0x04, 0x2f
        /*00f2*/ 	.short	(.L_52 - .L_51)
	.align		4
.L_51:
        /*00f4*/ 	.word	index@(_ZN5flash16flash_fwd_kernelI23Flash_fwd_kernel_traitsILi192ELi128ELi64ELi8ELb0ELb0EN7cutlass10bfloat16_tE19Flash_kernel_traitsILi192ELi128ELi64ELi8ES3_EELb0ELb1ELb0ELb0ELb0ELb0ELb1ELb0EEEvNS_16Flash_fwd_paramsE)
        /*00f8*/ 	.word	0x000000f6


	//----- nvinfo : EIATTR_FRAME_SIZE
	.align		4
.L_52:
        /*00fc*/ 	.byte	0x04, 0x11
        /*00fe*/ 	.short	(.L_54 - .L_53)
	.align		4
.L_53:
        /*0100*/ 	.word	index@(_ZN5flash16flash_fwd_kernelI23Flash_fwd_kernel_traitsILi192ELi128ELi64ELi8ELb0ELb0EN7cutlass10bfloat16_tE19Flash_kernel_traitsILi192ELi128ELi64ELi8ES3_EELb0ELb1ELb0ELb0ELb0ELb0ELb1ELb0EEEvNS_16Flash_fwd_paramsE)
        /*0104*/ 	.word	0x00000000


	//----- nvinfo : EIATTR_REGCOUNT
	.align		4
.L_54:
        /*0108*/ 	.byte	0x04, 0x2f
        /*010a*/ 	.short	(.L_56 - .L_55)
	.align		4
.L_55:
        /*010c*/ 	.word	index@(_ZN5flash16flash_fwd_kernelI23Flash_fwd_kernel_traitsILi192ELi128ELi64ELi8ELb0ELb0EN7cutlass10bfloat16_tE19Flash_kernel_traitsILi192ELi128ELi64ELi8ES3_EELb0ELb1ELb0ELb0ELb0ELb0ELb0ELb0EEEvNS_16Flash_fwd_paramsE)
        /*0110*/ 	.word	0x000000d9


	//----- nvinfo : EIATTR_FRAME_SIZE
	.align		4
.L_56:
        /*0114*/ 	.byte	0x04, 0x11
        /*0116*/ 	.short	(.L_58 - .L_57)
	.align		4
.L_57:
        /*0118*/ 	.word	index@(_ZN5flash16flash_fwd_kernelI23Flash_fwd_kernel_traitsILi192ELi128ELi64ELi8ELb0ELb0EN7cutlass10bfloat16_tE19Flash_kernel_traitsILi192ELi128ELi64ELi8ES3_EELb0ELb1ELb0ELb0ELb0ELb0ELb0ELb0EEEvNS_16Flash_fwd_paramsE)
        /*011c*/ 	.word	0x00000000


	//----- nvinfo : EIATTR_REGCOUNT
	.align		4
.L_58:
        /*0120*/ 	.byte	0x04, 0x2f
        /*0122*/ 	.short	(.L_60 - .L_59)
	.align		4
.L_59:
        /*0124*/ 	.word	index@(_ZN5flash16flash_fwd_kernelI23Flash_fwd_kernel_traitsILi192ELi128ELi64ELi8ELb0ELb0EN7cutlass10bfloat16_tE19Flash_kernel_traitsILi192ELi128ELi64ELi8ES3_EELb0ELb1ELb0ELb0ELb0ELb1ELb1ELb0EEEvNS_16Flash_fwd_paramsE)
        /*0128*/ 	.word	0x000000ec


	//----- nvinfo : EIATTR_FRAME_SIZE
	.align		4
.L_60:
        /*012c*/ 	.byte	0x04, 0x11
        /*012e*/ 	.short	(.L_62 - .L_61)
	.align		4
.L_61:
        /*0130*/ 	.word	index@(_ZN5flash16flash_fwd_kernelI23Flash_fwd_kernel_traitsILi192ELi128ELi64ELi8ELb0ELb0EN7cutlass10bfloat16_tE19Flash_kernel_traitsILi192ELi128ELi64ELi8ES3_EELb0ELb1ELb0ELb0ELb0ELb1ELb1ELb0EEEvNS_16Flash_fwd_paramsE)
        /*0134*/ 	.word	0x00000000


	//----- nvinfo : EIATTR_REGCOUNT
	.align		4
.L_62:
        /*0138*/ 	.byte	0x04, 0x2f
        /*013a*/ 	.short	(.L_64 - .L_63)
	.align		4
.L_63:
        /*013c*/ 	.word	index@(_ZN5flash16flash_fwd_kernelI23Flash_fwd_kernel_traitsILi192ELi128ELi64ELi8ELb0ELb0EN7cutlass10bfloat16_tE19Flash_kernel_traitsILi192ELi128ELi64ELi8ES3_EELb0ELb1ELb0ELb0ELb0ELb1ELb0ELb0EEEvNS_16Flash_fwd_paramsE)
        /*0140*/ 	.word	0x000000dc


	//----- nvinfo : EIATTR_FRAME_SIZE
	.align		4
.L_64:
        /*0144*/ 	.byte	0x04, 0x11
        /*0146*/ 	.short	(.L_66 - .L_65)
	.align		4
.L_65:
        /*0148*/ 	.word	index@(_ZN5flash16flash_fwd_kernelI23Flash_fwd_kernel_traitsILi192ELi128ELi64ELi8ELb0ELb0EN7cutlass10bfloat16_tE19Flash_kernel_traitsILi192ELi128ELi64ELi8ES3_EELb0ELb1ELb0ELb0ELb0ELb1ELb0ELb0EEEvNS_16Flash_fwd_paramsE)
        /*014c*/ 	.word	0x00000000


	//----- nvinfo : EIATTR_MIN_STACK_SIZE
	.align		4
.L_66:
        /*0150*/ 	.byte	0x04, 0x12
        /*0152*/ 	.short	(.L_68 - .L_67)
	.align		4
.L_67:
        /*0154*/ 	.word	index@(_ZN5flash16flash_fwd_kernelI23Flash_fwd_kernel_traitsILi192ELi128ELi64ELi8ELb0ELb0EN7cutlass10bfloat16_tE19Flash_kernel_traitsILi192ELi128ELi64ELi8ES3_EELb0ELb1ELb0ELb0ELb0ELb1ELb0ELb0EEEvNS_16Flash_fwd_paramsE)
        /*0158*/ 	.word	0x00000000


	//----- nvinfo : EIATTR_MIN_STACK_SIZE
	.align		4
.L_68:
        /*015c*/ 	.byte	0x04, 0x12
        /*015e*/ 	.short	(.L_70 - .L_69)
	.align		4
.L_69:
        /*0160*/ 	.word	index@(_ZN5flash16flash_fwd_kernelI23Flash_fwd_kernel_traitsILi192ELi128ELi64ELi8ELb0ELb0EN7cutlass10bfloat16_tE19Flash_kernel_traitsILi192ELi128ELi64ELi8ES3_EELb0ELb1ELb0ELb0ELb0ELb1ELb1ELb0EEEvNS_16Flash_fwd_paramsE)
        /*0164*/ 	.word	0x00000000


	//----- nvinfo : EIATTR_MIN_STACK_SIZE
	.align		4
.L_70:
        /*0168*/ 	.byte	0x04, 0x12
        /*016a*/ 	.short	(.L_72 - .L_71)
	.align		4
.L_71:
        /*016c*/ 	.word	index@(_ZN5flash16flash_fwd_kernelI23Flash_fwd_kernel_traitsILi192ELi128ELi64ELi8ELb0ELb0EN7cutlass10bfloat16_tE19Flash_kernel_traitsILi192ELi128ELi64ELi8ES3_EELb0ELb1ELb0ELb0ELb0ELb0ELb0ELb0EEEvNS_16Flash_fwd_paramsE)
        /*0170*/ 	.word	0x00000000


	//----- nvinfo : EIATTR_MIN_STACK_SIZE
	.align		4
.L_72:
        /*0174*/ 	.byte	0x04, 0x12
        /*0176*/ 	.short	(.L_74 - .L_73)
	.align		4
.L_73:
        /*0178*/ 	.word	index@(_ZN5flash16flash_fwd_kernelI23Flash_fwd_kernel_traitsILi192ELi128ELi64ELi8ELb0ELb0EN7cutlass10bfloat16_tE19Flash_kernel_traitsILi192ELi128ELi64ELi8ES3_EELb0ELb1ELb0ELb0ELb0ELb0ELb1ELb0EEEvNS_16Flash_fwd_paramsE)
        /*017c*/ 	.word	0x00000000


	//----- nvinfo : EIATTR_MIN_STACK_SIZE
	.align		4
.L_74:
        /*0180*/ 	.byte	0x04, 0x12
        /*0182*/ 	.short	(.L_76 - .L_75)
	.align		4
.L_75:
        /*0184*/ 	.word	index@(_ZN5flash16flash_fwd_kernelI23Flash_fwd_kernel_traitsILi192ELi128ELi64ELi8ELb0ELb0EN7cutlass10bfloat16_tE19Flash_kernel_traitsILi192ELi128ELi64ELi8ES3_EELb0ELb1ELb0ELb1ELb0ELb0ELb0ELb0EEEvNS_16Flash_fwd_paramsE)
        /*0188*/ 	.word	0x00000000


	//----- nvinfo : EIATTR_MIN_STACK_SIZE
	.align		4
.L_76:
        /*018c*/ 	.byte	0x04, 0x12
        /*018e*/ 	.short	(.L_78 - .L_77)
	.align		4
.L_77:
        /*0190*/ 	.word	index@(_ZN5flash16flash_fwd_kernelI23Flash_fwd_kernel_traitsILi192ELi128ELi64ELi8ELb0ELb0EN7cutlass10bfloat16_tE19Flash_kernel_traitsILi192ELi128ELi64ELi8ES3_EELb0ELb1ELb0ELb1ELb0ELb0ELb1ELb0EEEvNS_16Flash_fwd_paramsE)
        /*0194*/ 	.word	0x00000000


	//----- nvinfo : EIATTR_MIN_STACK_SIZE
	.align		4
.L_78:
        /*0198*/ 	.byte	0x04, 0x12
        /*019a*/ 	.short	(.L_80 - .L_79)
	.align		4
.L_79:
        /*019c*/ 	.word	index@(_ZN5flash16flash_fwd_kernelI23Flash_fwd_kernel_traitsILi192ELi64ELi64ELi4ELb0ELb0EN7cutlass10bfloat16_tE19Flash_kernel_traitsILi192ELi64ELi64ELi4ES3_EELb1ELb1ELb0ELb0ELb0ELb0ELb0ELb0EEEvNS_16Flash_fwd_paramsE)
        /*01a0*/ 	.word	0x00000000


	//----- nvinfo : EIATTR_MIN_STACK_SIZE
	.align		4
.L_80:
        /*01a4*/ 	.byte	0x04, 0x12
        /*01a6*/ 	.short	(.L_82 - .L_81)
	.align		4
.L_81:
        /*01a8*/ 	.word	index@(_ZN5flash16flash_fwd_kernelI23Flash_fwd_kernel_traitsILi192ELi64ELi64ELi4ELb0ELb0EN7cutlass10bfloat16_tE19Flash_kernel_traitsILi192ELi64ELi64ELi4ES3_EELb1ELb1ELb0ELb0ELb0ELb1ELb0ELb0EEEvNS_16Flash_fwd_paramsE)
        /*01ac*/ 	.word	0x00000000


	//----- nvinfo : EIATTR_MIN_STACK_SIZE
	.align		4
.L_82:
        /*01b0*/ 	.byte	0x04, 0x12
        /*01b2*/ 	.short	(.L_84 - .L_83)
	.align		4
.L_83:
        /*01b4*/ 	.word	index@(_ZN5flash16flash_fwd_kernelI23Flash_fwd_kernel_traitsILi192ELi64ELi64ELi4ELb0ELb0EN7cutlass10bfloat16_tE19Flash_kernel_traitsILi192ELi64ELi64ELi4ES3_EELb0ELb1ELb0ELb0ELb0ELb1ELb1ELb0EEEvNS_16Flash_fwd_paramsE)
        /*01b8*/ 	.word	0x00000000


	//----- nvinfo : EIATTR_MIN_STACK_SIZE
	.align		4
.L_84:
        /*01bc*/ 	.byte	0x04, 0x12
        /*01be*/ 	.short	(.L_86 - .L_85)
	.align		4
.L_85:
        /*01c0*/ 	.word	index@(_ZN5flash16flash_fwd_kernelI23Flash_fwd_kernel_traitsILi192ELi64ELi64ELi4ELb0ELb0EN7cutlass10bfloat16_tE19Flash_kernel_traitsILi192ELi64ELi64ELi4ES3_EELb1ELb1ELb0ELb1ELb0ELb0ELb0ELb0EEEvNS_16Flash_fwd_paramsE)
        /*01c4*/ 	.word	0x00000000


	//----- nvinfo : EIATTR_MIN_STACK_SIZE
	.align		4
.L_86:
        /*01c8*/ 	.byte	0x04, 0x12
        /*01ca*/ 	.short	(.L_88 - .L_87)
	.align		4
.L_87:
        /*01cc*/ 	.word	index@(_ZN5flash16flash_fwd_kernelI23Flash_fwd_kernel_traitsILi192ELi64ELi64ELi4ELb0ELb0EN7cutlass10bfloat16_tE19Flash_kernel_traitsILi192ELi64ELi64ELi4ES3_EELb1ELb1ELb0ELb0ELb0ELb0ELb0ELb1EEEvNS_16Flash_fwd_paramsE)
        /*01d0*/ 	.word	0x000000c8


	//----- nvinfo : EIATTR_MIN_STACK_SIZE
	.align		4
.L_88:
        /*01d4*/ 	.byte	0x04, 0x12
        /*01d6*/ 	.short	(.L_90 - .L_89)
	.align		4
.L_89:
        /*01d8*/ 	.word	index@(_ZN5flash16flash_fwd_kernelI23Flash_fwd_kernel_traitsILi192ELi64ELi64ELi4ELb0ELb0EN7cutlass10bfloat16_tE19Flash_kernel_traitsILi192ELi64ELi64ELi4ES3_EELb0ELb1ELb0ELb0ELb0ELb0ELb1ELb0EEEvNS_16Flash_fwd_paramsE)
        /*01dc*/ 	.word	0x00000000


	//----- nvinfo : EIATTR_MIN_STACK_SIZE
	.align		4
.L_90:
        /*01e0*/ 	.byte	0x04, 0x12
        /*01e2*/ 	.short	(.L_92 - .L_91)
	.align		4
.L_91:
        /*01e4*/ 	.word	index@(_ZN5flash16flash_fwd_kernelI23Flash_fwd_kernel_traitsILi192ELi64ELi64ELi4ELb0ELb0EN7cutlass10bfloat16_tE19Flash_kernel_traitsILi192ELi64ELi64ELi4ES3_EELb1ELb1ELb0ELb1ELb0ELb0ELb0ELb1EEEvNS_16Flash_fwd_paramsE)
        /*01e8*/ 	.word	0x00000078


	//----- nvinfo : EIATTR_MIN_STACK_SIZE
	.align		4
.L_92:
        /*01ec*/ 	.byte	0x04, 0x12
        /*01ee*/ 	.short	(.L_94 - .L_93)
	.align		4
.L_93:
        /*01f0*/ 	.word	index@(_ZN5flash16flash_fwd_kernelI23Flash_fwd_kernel_traitsILi192ELi64ELi64ELi4ELb0ELb0EN7cutlass10bfloat16_tE19Flash_kernel_traitsILi192ELi64ELi64ELi4ES3_EELb0ELb1ELb0ELb1ELb0ELb0ELb1ELb0EEEvNS_16Flash_fwd_paramsE)
        /*01f4*/ 	.word	0x00000000
.L_94:


//--------------------- .nv.compat                --------------------------
	.section	.nv.compat,"",@"SHT_CUDA_COMPAT_INFO"
	.align	4
        /*0000*/ 	.byte	0x02, 0x09, 0x01, 0x00, 0x02, 0x02, 0x01, 0x00, 0x02, 0x05, 0x05, 0x00, 0x03, 0x07, 0x01, 0x01
        /*0010*/ 	.byte	0x02, 0x03, 0x00, 0x00, 0x02, 0x06, 0x01, 0x00, 0x04, 0x0b, 0x08, 0x00, 0x00, 0x00, 0x00, 0x00
        /*0020*/ 	.byte	0x00, 0x00, 0x00, 0x00


//--------------------- .nv.info._ZN5flash16flash_fwd_kernelI23Flash_fwd_kernel_traitsILi192ELi128ELi64ELi8ELb0ELb0EN7cutlass10bfloat16_tE19Flash_kernel_traitsILi192ELi128ELi64ELi8ES3_EELb0ELb1ELb0ELb0ELb0ELb1ELb0ELb0EEEvNS_16Flash_fwd_paramsE --------------------------
	.section	.nv.info._ZN5flash16flash_fwd_kernelI23Flash_fwd_kernel_traitsILi192ELi128ELi64ELi8ELb0ELb0EN7cutlass10bfloat16_tE19Flash_kernel_traitsILi192ELi128ELi64ELi8ES3_EELb0ELb1ELb0ELb0ELb0ELb1ELb0ELb0EEEvNS_16Flash_fwd_paramsE,"",@"SHT_CUDA_INFO"
	.sectionflags	@""
	.align	4


	//----- nvinfo : EIATTR_CUDA_API_VERSION
	.align		4
        /*0000*/ 	.byte	0x04, 0x37
        /*0002*/ 	.short	(.L_96 - .L_95)
.L_95:
        /*0004*/ 	.word	0x00000082


	//----- nvinfo : EIATTR_KPARAM_INFO
	.align		4
.L_96:
        /*0008*/ 	.byte	0x04, 0x17
        /*000a*/ 	.short	(.L_98 - .L_97)
.L_97:
        /*000c*/ 	.word	0x00000000
        /*0010*/ 	.short	0x0000
        /*0012*/ 	.short	0x0000
        /*0014*/ 	.byte	0x00, 0xf0, 0x41, 0x07


	//----- nvinfo : EIATTR_SPARSE_MMA_MASK
	.align		4
.L_98:
        /*0018*/ 	.byte	0x03, 0x50
        /*001a*/ 	.short	0x0000


	//----- nvinfo : EIATTR_MAXREG_COUNT
	.align		4
        /*001c*/ 	.byte	0x03, 0x1b
        /*001e*/ 	.short	0x00ff


	//----- nvinfo : EIATTR_NUM_BARRIERS
	.align		4
        /*0020*/ 	.byte	0x02, 0x4c
        /*0022*/ 	.byte	0x01
	.zero		1


	//----- nvinfo : EIATTR_MERCURY_ISA_VERSION
	.align		4
        /*0024*/ 	.byte	0x03, 0x5f
        /*0026*/ 	.short	0x0101


	//----- nvinfo : EIATTR_COOP_GROUP_MASK_REGIDS
	.align		4
        /*0028*/ 	.byte	0x04, 0x29
        /*002a*/ 	.short	(.L_100 - .L_99)


	//   ....[0]....
.L_99:
        /*002c*/ 	.word	0xffffffff


	//   ....[1]....
        /*0030*/ 	.word	0xffffffff


	//   ....[2]....
        /*0034*/ 	.word	0xffffffff


	//   ....[3]....
        /*0038*/ 	.word	0xffffffff


	//   ....[4]....
        /*003c*/ 	.word	0xffffffff


	//   ....[5]....
        /*0040*/ 	.word	0xffffffff


	//   ....[6]....
        /*0044*/ 	.word	0xffffffff


	//   ....[7]....
        /*0048*/ 	.word	0xffffffff


	//   ....[8]....
        /*004c*/ 	.word	0xffffffff


	//   ....[9]....
        /*0050*/ 	.word	0xffffffff


	//   ....[10]....
        /*0054*/ 	.word	0xffffffff


	//   ....[11]....
        /*0058*/ 	.word	0xffffffff


	//   ....[12]....
        /*005c*/ 	.word	0xffffffff


	//   ....[13]....
        /*0060*/ 	.word	0xffffffff


	//   ....[14]....
        /*0064*/ 	.word	0xffffffff


	//   ....[15]....
        /*0068*/ 	.word	0xffffffff


	//   ....[16]....
        /*006c*/ 	.word	0xffffffff


	//   ....[17]....
        /*0070*/ 	.word	0xffffffff


	//   ....[18]....
        /*0074*/ 	.word	0xffffffff


	//   ....[19]....
        /*0078*/ 	.word	0xffffffff


	//----- nvinfo : EIATTR_COOP_GROUP_INSTR_OFFSETS
	.align		4
.L_100:
        /*007c*/ 	.byte	0x04, 0x28
        /*007e*/ 	.short	(.L_102 - .L_101)


	//   ....[0]....
.L_101:
        /*0080*/ 	.word	0x00003170


	//   ....[1]....
        /*0084*/ 	.word	0x000031f0


	//   ....[2]....
        /*0088*/ 	.word	0x00003270


	//   ....[3]....
        /*008c*/ 	.word	0x000032b0


	//   ....[4]....
        /*0090*/ 	.word	0x00005700


	//   ....[5]....
        /*0094*/ 	.word	0x00005750


	//   ....[6]....
        /*0098*/ 	.word	0x00005790


	//   ....[7]....
        /*009c*/ 	.word	0x000057e0


	//   ....[8]....
        /*00a0*/ 	.word	0x000083a0


	//   ....[9]....
        /*00a4*/ 	.word	0x00008400


	//   ....[10]....
        /*00a8*/ 	.word	0x00008490


	//   ....[11]....
        /*00ac*/ 	.word	0x000084b0


	//   ....[12]....
        /*00b0*/ 	.word	0x0000ab90


	//   ....[13]....
        /*00b4*/ 	.word	0x0000aba0


	//   ....[14]....
        /*00b8*/ 	.word	0x0000abf0


	//   ....[15]....
        /*00bc*/ 	.word	0x0000ac00


	//   ....[16]....
        /*00c0*/ 	.word	0x0000c360


	//   ....[17]....
        /*00c4*/ 	.word	0x0000c390


	//   ....[18]....
        /*00c8*/ 	.word	0x0000c400


	//   ....[19]....
        /*00cc*/ 	.word	0x0000c410


	//----- nvinfo : EIATTR_VRC_CTA_INIT_COUNT
	.align		4
.L_102:
        /*00d0*/ 	.byte	0x02, 0x4a
	.zero		1
	.zero		1


	//----- nvinfo : EIATTR_EXIT_INSTR_OFFSETS
	.align		4
        /*00d4*/ 	.byte	0x04, 0x1c
        /*00d6*/ 	.short	(.L_104 - .L_103)


	//   ....[0]....
.L_103:
        /*00d8*/ 	.word	0x00000330


	//   ....[1]....
        /*00dc*/ 	.word	0x00000ef0


	//   ....[2]....
        /*00e0*/ 	.word	0x00000f80


	//   ....[3]....
        /*00e4*/ 	.word	0x0000dc30


	//   ....[4]....
        /*00e8*/ 	.word	0x0000dd30


	//----- nvinfo : EIATTR_CRS_STACK_SIZE
	.align		4
.L_104:
        /*00ec*/ 	.byte	0x04, 0x1e
        /*00ee*/ 	.short	(.L_106 - .L_105)
.L_105:
        /*00f0*/ 	.word	0x00000000


	//----- nvinfo : EIATTR_CBANK_PARAM_SIZE
	.align		4
.L_106:
        /*00f4*/ 	.byte	0x03, 0x19
        /*00f6*/ 	.short	0x01d0


	//----- nvinfo : EIATTR_PARAM_CBANK
	.align		4
        /*00f8*/ 	.byte	0x04, 0x0a
        /*00fa*/ 	.short	(.L_108 - .L_107)
	.align		4
.L_107:
        /*00fc*/ 	.word	index@(.nv.constant0._ZN5flash16flash_fwd_kernelI23Flash_fwd_kernel_traitsILi192ELi128ELi64ELi8ELb0ELb0EN7cutlass10bfloat16_tE19Flash_kernel_traitsILi192ELi128ELi64ELi8ES3_EELb0ELb1ELb0ELb0ELb0ELb1ELb0ELb0EEEvNS_16Flash_fwd_paramsE)
        /*0100*/ 	.short	0x0380
        /*0102*/ 	.short	0x01d0


	//----- nvinfo : EIATTR_SW_WAR
	.align		4
.L_108:
        /*0104*/ 	.byte	0x04, 0x36
        /*0106*/ 	.short	(.L_110 - .L_109)
.L_109:
        /*0108*/ 	.word	0x00000008
.L_110:


//--------------------- .nv.info._ZN5flash16flash_fwd_kernelI23Flash_fwd_kernel_traitsILi192ELi128ELi64ELi8ELb0ELb0EN7cutlass10bfloat16_tE19Flash_kernel_traitsILi192ELi128ELi64ELi8ES3_EELb0ELb1ELb0ELb0ELb0ELb1ELb1ELb0EEEvNS_16Flash_fwd_paramsE --------------------------
	.section	.nv.info._ZN5flash16flash_fwd_kernelI23Flash_fwd_kernel_traitsILi192ELi128ELi64ELi8ELb0ELb0EN7cutlass10bfloat16_tE19Flash_kernel_traitsILi192ELi128ELi64ELi8ES3_EELb0ELb1ELb0ELb0ELb0ELb1ELb1ELb0EEEvNS_16Flash_fwd_paramsE,"",@"SHT_CUDA_INFO"
	.sectionflags	@""
	.align	4


	//----- nvinfo : EIATTR_CUDA_API_VERSION
	.align		4
        /*0000*/ 	.byte	0x04, 0x37
        /*0002*/ 	.short	(.L_112 - .L_111)
.L_111:
        /*0004*/ 	.word	0x00000082


	//----- nvinfo : EIATTR_KPARAM_INFO
	.align		4
.L_112:
        /*0008*/ 	.byte	0x04, 0x17
        /*000a*/ 	.short	(.L_114 - .L_113)
.L_113:
        /*000c*/ 	.word	0x00000000
        /*0010*/ 	.short	0x0000
        /*0012*/ 	.short	0x0000
        /*0014*/ 	.byte	0x00, 0xf0, 0x41, 0x07


	//----- nvinfo : EIATTR_SPARSE_MMA_MASK
	.align		4
.L_114:
        /*0018*/ 	.byte	0x03, 0x50
        /*001a*/ 	.short	0x0000


	//----- nvinfo : EIATTR_MAXREG_COUNT
	.align		4
        /*001c*/ 	.byte	0x03, 0x1b
        /*001e*/ 	.short	0x00ff


	//----- nvinfo : EIATTR_NUM_BARRIERS
	.align		4
        /*0020*/ 	.byte	0x02, 0x4c
        /*0022*/ 	.byte	0x01
	.zero		1


	//----- nvinfo : EIATTR_MERCURY_ISA_VERSION
	.align		4
        /*0024*/ 	.byte	0x03, 0x5f
        /*0026*/ 	.short	0x0101


	//----- nvinfo : EIATTR_COOP_GROUP_MASK_REGIDS
	.align		4
        /*0028*/ 	.byte	0x04, 0x29
        /*002a*/ 	.short	(.L_116 - .L_115)


	//   ....[0]....
.L_115:
        /*002c*/ 	.word	0xffffffff


	//   ....[1]....
        /*0030*/ 	.word	0xffffffff


	//   ....[2]....
        /*0034*/ 	.word	0xffffffff


	//   ....[3]....
        /*0038*/ 	.word	0xffffffff


	//   ....[4]....
        /*003c*/ 	.word	0xffffffff


	//   ....[5]....
        /*0040*/ 	.word	0xffffffff


	//   ....[6]....
        /*0044*/ 	.word	0xffffffff


	//   ....[7]....
        /*0048*/ 	.word	0xffffffff


	//   ....[8]....
        /*004c*/ 	.word	0xffffffff


	//   ....[9]....
        /*0050*/ 	.word	0xffffffff


	//   ....[10]....
        /*0054*/ 	.word	0xffffffff


	//   ....[11]....
        /*0058*/ 	.word	0xffffffff


	//   ....[12]....
        /*005c*/ 	.word	0xffffffff


	//   ....[13]....
        /*0060*/ 	.word	0xffffffff


	//   ....[14]....
        /*0064*/ 	.word	0xffffffff


	//   ....[15]....
        /*0068*/ 	.word	0xffffffff


	//   ....[16]....
        /*006c*/ 	.word	0xffffffff


	//   ....[17]....
        /*0070*/ 	.word	0xffffffff


	//   ....[18]....
        /*0074*/ 	.word	0xffffffff


	//   ....[19]....
        /*0078*/ 	.word	0xffffffff


	//----- nvinfo : EIATTR_COOP_GROUP_INSTR_OFFSETS
	.align		4
.L_116:
        /*007c*/ 	.byte	0x04, 0x28
        /*007e*/ 	.short	(.L_118 - .L_117)


	//   ....[0]....
.L_117:
        /*0080*/ 	.word	0x00003550


	//   ....[1]....
        /*0084*/ 	.word	0x000035e0


	//   ....[2]....
        /*0088*/ 	.word	0x00003660


	//   ....[3]....
        /*008c*/ 	.word	0x000036a0


	//   ....[4]....
        /*0090*/ 	.word	0x00005f20


	//   ....[5]....
        /*0094*/ 	.word	0x00005f60


	//   ....[6]....
        /*0098*/ 	.word	0x00005fa0


	//   ....[7]....
        /*009c*/ 	.word	0x00005ff0


	//   ....[8]....
        /*00a0*/ 	.word	0x00008f90


	//   ....[9]....
        /*00a4*/ 	.word	0x00009010


	//   ....[10]....
        /*00a8*/ 	.word	0x00009090


	//   ....[11]....
        /*00ac*/ 	.word	0x000090c0


	//   ....[12]....
        /*00b0*/ 	.word	0x0000bbb0


	//   ....[13]....
        /*00b4*/ 	.word	0x0000bbe0


	//   ....[14]....
        /*00b8*/ 	.word	0x0000bca0


	//   ....[15]....
        /*00bc*/ 	.word	0x0000bcb0


	//   ....[16]....
        /*00c0*/ 	.word	0x0000d380


	//   ....[17]....
        /*00c4*/ 	.word	0x0000d3b0


	//   ....[18]....
        /*00c8*/ 	.word	0x0000d420


	//   ....[19]....
        /*00cc*/ 	.word	0x0000d430


	//----- nvinfo : EIATTR_VRC_CTA_INIT_COUNT
	.align		4
.L_118:
        /*00d0*/ 	.byte	0x02, 0x4a
	.zero		1
	.zero		1


	//----- nvinfo : EIATTR_EXIT_INSTR_OFFSETS
	.align		4
        /*00d4*/ 	.byte	0x04, 0x1c
        /*00d6*/ 	.short	(.L_120 - .L_119)


	//   ....[0]....
.L_119:
        /*00d8*/ 	.word	0x00000330


	//   ....[1]....
        /*00dc*/ 	.word	0x00000ef0


	//   ....[2]....
        /*00e0*/ 	.word	0x00000f80


	//   ....[3]....
        /*00e4*/ 	.word	0x0000ec50


	//   ....[4]....
        /*00e8*/ 	.word	0x0000ed50


	//----- nvinfo : EIATTR_CRS_STACK_SIZE
	.align		4
.L_120:
        /*00ec*/ 	.byte	0x04, 0x1e
        /*00ee*/ 	.short	(.L_122 - .L_121)
.L_121:
        /*00f0*/ 	.word	0x00000000


	//----- nvinfo : EIATTR_CBANK_PARAM_SIZE
	.align		4
.L_122:
        /*00f4*/ 	.byte	0x03, 0x19
        /*00f6*/ 	.short	0x01d0


	//----- nvinfo : EIATTR_PARAM_CBANK
	.align		4
        /*00f8*/ 	.byte	0x04, 0x0a
        /*00fa*/ 	.short	(.L_124 - .L_123)
	.align		4
.L_123:
        /*00fc*/ 	.word	index@(.nv.constant0._ZN5flash16flash_fwd_kernelI23Flash_fwd_kernel_traitsILi192ELi128ELi64ELi8ELb0ELb0EN7cutlass10bfloat16_tE19Flash_kernel_traitsILi192ELi128ELi64ELi8ES3_EELb0ELb1ELb0ELb0ELb0ELb1ELb1ELb0EEEvNS_16Flash_fwd_paramsE)
        /*0100*/ 	.short	0x0380
        /*0102*/ 	.short	0x01d0


	//----- nvinfo : EIATTR_SW_WAR
	.align		4
.L_124:
        /*0104*/ 	.byte	0x04, 0x36
        /*0106*/ 	.short	(.L_126 - .L_125)
.L_125:
        /*0108*/ 	.word	0x00000008
.L_126:


//--------------------- .nv.info._ZN5flash16flash_fwd_kernelI23Flash_fwd_kernel_traitsILi192ELi128ELi64ELi8ELb0ELb0EN7cutlass10bfloat16_tE19Flash_kernel_traitsILi192ELi128ELi64ELi8ES3_EELb0ELb1ELb0ELb0ELb0ELb0ELb0ELb0EEEvNS_16Flash_fwd_paramsE --------------------------
	.section	.nv.info._ZN5flash16flash_fwd_kernelI23Flash_fwd_kernel_traitsILi192ELi128ELi64ELi8ELb0ELb0EN7cutlass10bfloat16_tE19Flash_kernel_traitsILi192ELi128ELi64ELi8ES3_EELb0ELb1ELb0ELb0ELb0ELb0ELb0ELb0EEEvNS_16Flash_fwd_paramsE,"",@"SHT_CUDA_INFO"
	.sectionflags	@""
	.align	4


	//----- nvinfo : EIATTR_CUDA_API_VERSION
	.align		4
        /*0000*/ 	.byte	0x04, 0x37
        /*0002*/ 	.short	(.L_128 - .L_127)
.L_127:
        /*0004*/ 	.word	0x00000082


	//----- nvinfo : EIATTR_KPARAM_INFO
	.align		4
.L_128:
        /*0008*/ 	.byte	0x04, 0x17
        /*000a*/ 	.short	(.L_130 - .L_129)
.L_129:
        /*000c*/ 	.word	0x00000000
        /*0010*/ 	.short	0x0000
        /*0012*/ 	.short	0x0000
        /*0014*/ 	.byte	0x00, 0xf0, 0x41, 0x07


	//----- nvinfo : EIATTR_SPARSE_MMA_MASK
	.align		4
.L_130:
        /*0018*/ 	.byte	0x03, 0x50
        /*001a*/ 	.short	0x0000


	//----- nvinfo : EIATTR_MAXREG_COUNT
	.align		4
        /*001c*/ 	.byte	0x03, 0x1b
        /*001e*/ 	.short	0x00ff


	//----- nvinfo : EIATTR_NUM_BARRIERS
	.align		4
        /*0020*/ 	.byte	0x02, 0x4c
        /*0022*/ 	.byte	0x01
	.zero		1


	//----- nvinfo : EIATTR_MERCURY_ISA_VERSION
	.align		4
        /*0024*/ 	.byte	0x03, 0x5f
        /*0026*/ 	.short	0x0101


	//----- nvinfo : EIATTR_COOP_GROUP_MASK_REGIDS
	.align		4
        /*0028*/ 	.byte	0x04, 0x29
        /*002a*/ 	.short	(.L_132 - .L_131)


	//   ....[0]....
.L_131:
        /*002c*/ 	.word	0xffffffff


	//   ....[1]....
        /*0030*/ 	.word	0xffffffff


	//   ....[2]....
        /*0034*/ 	.word	0xffffffff


	//   ....[3]....
        /*0038*/ 	.word	0xffffffff


	//   ....[4]....
        /*003c*/ 	.word	0xffffffff


	//   ....[5]....
        /*0040*/ 	.word	0xffffffff


	//   ....[6]....
        /*0044*/ 	.word	0xffffffff


	//   ....[7]....
        /*0048*/ 	.word	0xffffffff


	//   ....[8]....
        /*004c*/ 	.word	0xffffffff


	//   ....[9]....
        /*0050*/ 	.word	0xffffffff


	//   ....[10]....
        /*0054*/ 	.word	0xffffffff


	//   ....[11]....
        /*0058*/ 	.word	0xffffffff


	//   ....[12]....
        /*005c*/ 	.word	0xffffffff


	//   ....[13]....
        /*0060*/ 	.word	0xffffffff


	//   ....[14]....
        /*0064*/ 	.word	0xffffffff


	//   ....[15]....
        /*0068*/ 	.word	0xffffffff


	//   ....[16]....
        /*006c*/ 	.word	0xffffffff


	//   ....[17]....
        /*0070*/ 	.word	0xffffffff


	//   ....[18]....
        /*0074*/ 	.word	0xffffffff


	//   ....[19]....
        /*0078*/ 	.word	0xffffffff


	//----- nvinfo : EIATTR_COOP_GROUP_INSTR_OFFSETS
	.align		4
.L_132:
        /*007c*/ 	.byte	0x04, 0x28
        /*007e*/ 	.short	(.L_134 - .L_133)


	//   ....[0]....
.L_133:
        /*0080*/ 	.word	0x000041f0


	//   ....[1]....
        /*0084*/ 	.word	0x00004210


	//   ....[2]....
        /*0088*/ 	.word	0x00004240


	//   ....[3]....
        /*008c*/ 	.word	0x000042a0


	//   ....[4]....
        /*0090*/ 	.word	0x00006af0


	//   ....[5]....
        /*0094*/ 	.word	0x00006b30


	//   ....[6]....
        /*0098*/ 	.word	0x00006ba0


	//   ....[7]....
        /*009c*/ 	.word	0x00006bc0


	//   ....[8]....
        /*00a0*/ 	.word	0x00009ab0


	//   ....[9]....
        /*00a4*/ 	.word	0x00009ae0


	//   ....[10]....
        /*00a8*/ 	.word	0x00009b70


	//   ....[11]....
        /*00ac*/ 	.word	0x00009b80


	//   ....[12]....
        /*00b0*/ 	.word	0x0000c650


	//   ....[13]....
        /*00b4*/ 	.word	0x0000c680


	//   ....[14]....
        /*00b8*/ 	.word	0x0000c6d0


	//   ....[15]....
        /*00bc*/ 	.word	0x0000c6e0


	//   ....[16]....
        /*00c0*/ 	.word	0x0000de20


	//   ....[17]....
        /*00c4*/ 	.word	0x0000de60


	//   ....[18]....
        /*00c8*/ 	.word	0x0000df00


	//   ....[19]....
        /*00cc*/ 	.word	0x0000df30


	//----- nvinfo : EIATTR_VRC_CTA_INIT_COUNT
	.align		4
.L_134:
        /*00d0*/ 	.byte	0x02, 0x4a
	.zero		1
	.zero		1


	//----- nvinfo : EIATTR_EXIT_INSTR_OFFSETS
	.align		4
        /*00d4*/ 	.byte	0x04, 0x1c
        /*00d6*/ 	.short	(.L_136 - .L_135)


	//   ....[0]....
.L_135:
        /*00d8*/ 	.word	0x000004a0


	//   ....[1]....
        /*00dc*/ 	.word	0x000011a0


	//   ....[2]....
        /*00e0*/ 	.word	0x00001230


	//   ....[3]....
        /*00e4*/ 	.word	0x0000f720


	//   ....[4]....
        /*00e8*/ 	.word	0x0000f860


	//   ....[5]....
        /*00ec*/ 	.word	0x0000f880


	//----- nvinfo : EIATTR_CRS_STACK_SIZE
	.align		4
.L_136:
        /*00f0*/ 	.byte	0x04, 0x1e
        /*00f2*/ 	.short	(.L_138 - .L_137)
.L_137:
        /*00f4*/ 	.word	0x00000000


	//----- nvinfo : EIATTR_CBANK_PARAM_SIZE
	.align		4
.L_138:
        /*00f8*/ 	.byte	0x03, 0x19
        /*00fa*/ 	.short	0x01d0


	//----- nvinfo : EIATTR_PARAM_CBANK
	.align		4
        /*00fc*/ 	.byte	0x04, 0x0a
        /*00fe*/ 	.short	(.L_140 - .L_139)
	.align		4
.L_139:
        /*0100*/ 	.word	index@(.nv.constant0._ZN5flash16flash_fwd_kernelI23Flash_fwd_kernel_traitsILi192ELi128ELi64ELi8ELb0ELb0EN7cutlass10bfloat16_tE19Flash_kernel_traitsILi192ELi128ELi64ELi8ES3_EELb0ELb1ELb0ELb0ELb0ELb0ELb0ELb0EEEvNS_16Flash_fwd_paramsE)
        /*0104*/ 	.short	0x0380
        /*0106*/ 	.short	0x01d0


	//----- nvinfo : EIATTR_SW_WAR
	.align		4
.L_140:
        /*0108*/ 	.byte	0x04, 0x36
        /*010a*/ 	.short	(.L_142 - .L_141)
.L_141:
        /*010c*/ 	.word	0x00000008
.L_142:


//--------------------- .nv.info._ZN5flash16flash_fwd_kernelI23Flash_fwd_kernel_traitsILi192ELi128ELi64ELi8ELb0ELb0EN7cutlass10bfloat16_tE19Flash_kernel_traitsILi192ELi128ELi64ELi8ES3_EELb0ELb1ELb0ELb0ELb0ELb0ELb1ELb0EEEvNS_16Flash_fwd_paramsE --------------------------
	.section	.nv.info._ZN5flash16flash_fwd_kernelI23Flash_fwd_kernel_traitsILi192ELi128ELi64ELi8ELb0ELb0EN7cutlass10bfloat16_tE19Flash_kernel_traitsILi192ELi128ELi64ELi8ES3_EELb0ELb1ELb0ELb0ELb0ELb0ELb1ELb0EEEvNS_16Flash_fwd_paramsE,"",@"SHT_CUDA_INFO"
	.sectionflags	@""
	.align	4


	//----- nvinfo : EIATTR_CUDA_API_VERSION
	.align		4
        /*0000*/ 	.byte	0x04, 0x37
        /*0002*/ 	.short	(.L_144 - .L_143)
.L_143:
        /*0004*/ 	.word	0x00000082


	//----- nvinfo : EIATTR_KPARAM_INFO
	.align		4
.L_144:
        /*0008*/ 	.byte	0x04, 0x17
        /*000a*/ 	.short	(.L_146 - .L_145)
.L_145:
        /*000c*/ 	.word	0x00000000
        /*0010*/ 	.short	0x0000
        /*0012*/ 	.short	0x0000
        /*0014*/ 	.byte	0x00, 0xf0, 0x41, 0x07


	//----- nvinfo : EIATTR_SPARSE_MMA_MASK
	.align		4
.L_146:
        /*0018*/ 	.byte	0x03, 0x50
        /*001a*/ 	.short	0x0000


	//----- nvinfo : EIATTR_MAXREG_COUNT
	.align		4
        /*001c*/ 	.byte	0x03, 0x1b
        /*001e*/ 	.short	0x00ff


	//----- nvinfo : EIATTR_NUM_BARRIERS
	.align		4
        /*0020*/ 	.byte	0x02, 0x4c
        /*0022*/ 	.byte	0x01
	.zero		1


	//----- nvinfo : EIATTR_MERCURY_ISA_VERSION
	.align		4
        /*0024*/ 	.byte	0x03, 0x5f
        /*0026*/ 	.short	0x0101


	//----- nvinfo : EIATTR_COOP_GROUP_MASK_REGIDS
	.align		4
        /*0028*/ 	.byte	0x04, 0x29
        /*002a*/ 	.short	(.L_148 - .L_147)


	//   ....[0]....
.L_147:
        /*002c*/ 	.word	0xffffffff


	//   ....[1]....
        /*0030*/ 	.word	0xffffffff


	//   ....[2]....
        /*0034*/ 	.word	0xffffffff


	//   ....[3]....
        /*0038*/ 	.word	0xffffffff


	//   ....[4]....
        /*003c*/ 	.word	0xffffffff


	//   ....[5]....
        /*0040*/ 	.word	0xffffffff


	//   ....[6]....
        /*0044*/ 	.word	0xffffffff


	//   ....[7]....
        /*0048*/ 	.word	0xffffffff


	//   ....[8]....
        /*004c*/ 	.word	0xffffffff


	//   ....[9]....
        /*0050*/ 	.word	0xffffffff


	//   ....[10]....
        /*0054*/ 	.word	0xffffffff


	//   ....[11]....
        /*0058*/ 	.word	0xffffffff


	//   ....[12]....
        /*005c*/ 	.word	0xffffffff


	//   ....[13]....
        /*0060*/ 	.word	0xffffffff


	//   ....[14]....
        /*0064*/ 	.word	0xffffffff


	//   ....[15]....
        /*0068*/ 	.word	0xffffffff


	//   ....[16]....
        /*006c*/ 	.word	0xffffffff


	//   ....[17]....
        /*0070*/ 	.word	0xffffffff


	//   ....[18]....
        /*0074*/ 	.word	0xffffffff


	//   ....[19]....
        /*0078*/ 	.word	0xffffffff


	//----- nvinfo : EIATTR_COOP_GROUP_INSTR_OFFSETS
	.align		4
.L_148:
        /*007c*/ 	.byte	0x04, 0x28
        /*007e*/ 	.short	(.L_150 - .L_149)


	//   ....[0]....
.L_149:
        /*0080*/ 	.word	0x00004770


	//   ....[1]....
        /*0084*/ 	.word	0x00004790


	//   ....[2]....
        /*0088*/ 	.word	0x000047b0


	//   ....[3]....
        /*008c*/ 	.word	0x000047d0


	//   ....[4]....
        /*0090*/ 	.word	0x000072f0


	//   ....[5]....
        /*0094*/ 	.word	0x00007370


	//   ....[6]....
        /*0098*/ 	.word	0x00007390


	//   ....[7]....
        /*009c*/ 	.word	0x000073b0


	//   ....[8]....
        /*00a0*/ 	.word	0x0000a6f0


	//   ....[9]....
        /*00a4*/ 	.word	0x0000a720


	//   ....[10]....
        /*00a8*/ 	.word	0x0000a7a0


	//   ....[11]....
        /*00ac*/ 	.word	0x0000a7b0


	//   ....[12]....
        /*00b0*/ 	.word	0x0000d6a0


	//   ....[13]....
        /*00b4*/ 	.word	0x0000d6e0


	//   ....[14]....
        /*00b8*/ 	.word	0x0000d7c0


	//   ....[15]....
        /*00bc*/ 	.word	0x0000d7d0


	//   ....[16]....
        /*00c0*/ 	.word	0x0000ee70


	//   ....[17]....
        /*00c4*/ 	.word	0x0000eeb0


	//   ....[18]....
        /*00c8*/ 	.word	0x0000ef50


	//   ....[19]....
        /*00cc*/ 	.word	0x0000ef80


	//----- nvinfo : EIATTR_VRC_CTA_INIT_COUNT
	.align		4
.L_150:
        /*00d0*/ 	.byte	0x02, 0x4a
	.zero		1
	.zero		1


	//----- nvinfo : EIATTR_EXIT_INSTR_OFFSETS
	.align		4
        /*00d4*/ 	.byte	0x04, 0x1c
        /*00d6*/ 	.short	(.L_152 - .L_151)


	//   ....[0]....
.L_151:
        /*00d8*/ 	.word	0x000004a0


	//   ....[1]....
        /*00dc*/ 	.word	0x000011a0


	//   ....[2]....
        /*00e0*/ 	.word	0x00001230


	//   ....[3]....
        /*00e4*/ 	.word	0x00010770


	//   ....[4]....
        /*00e8*/ 	.word	0x000108b0


	//   ....[5]....
        /*00ec*/ 	.word	0x000108d0


	//----- nvinfo : EIATTR_CRS_STACK_SIZE
	.align		4
.L_152:
        /*00f0*/ 	.byte	0x04, 0x1e
        /*00f2*/ 	.short	(.L_154 - .L_153)
.L_153:
        /*00f4*/ 	.word	0x00000000


	//----- nvinfo : EIATTR_CBANK_PARAM_SIZE
	.align		4
.L_154:
        /*00f8*/ 	.byte	0x03, 0x19
        /*00fa*/ 	.short	0x01d0


	//----- nvinfo : EIATTR_PARAM_CBANK
	.align		4
        /*00fc*/ 	.byte	0x04, 0x0a
        /*00fe*/ 	.short	(.L_156 - .L_155)
	.align		4
.L_155:
        /*0100*/ 	.word	index@(.nv.constant0._ZN5flash16flash_fwd_kernelI23Flash_fwd_kernel_traitsILi192ELi128ELi64ELi8ELb0ELb0EN7cutlass10bfloat16_tE19Flash_kernel_traitsILi192ELi128ELi64ELi8ES3_EELb0ELb1ELb0ELb0ELb0ELb0ELb1ELb0EEEvNS_16Flash_fwd_paramsE)
        /*0104*/ 	.short	0x0380
        /*0106*/ 	.short	0x01d0


	//----- nvinfo : EIATTR_SW_WAR
	.align		4
.L_156:
        /*0108*/ 	.byte	0x04, 0x36
        /*010a*/ 	.short	(.L_158 - .L_157)
.L_157:
        /*010c*/ 	.word	0x00000008
.L_158:


//--------------------- .nv.info._ZN5flash16flash_fwd_kernelI23Flash_fwd_kernel_traitsILi192ELi128ELi64ELi8ELb0ELb0EN7cutlass10bfloat16_tE19Flash_kernel_traitsILi192ELi128ELi64ELi8ES3_EELb0ELb1ELb0ELb1ELb0ELb0ELb0ELb0EEEvNS_16Flash_fwd_paramsE --------------------------
	.section	.nv.info._ZN5flash16flash_fwd_kernelI23Flash_fwd_kernel_traitsILi192ELi128ELi64ELi8ELb0ELb0EN7cutlass10bfloat16_tE19Flash_kernel_traitsILi192ELi128ELi64ELi8ES3_EELb0ELb1ELb0ELb1ELb0ELb0ELb0ELb0EEEvNS_16Flash_fwd_paramsE,"",@"SHT_CUDA_INFO"
	.sectionflags	@""
	.align	4


	//----- nvinfo : EIATTR_CUDA_API_VERSION
	.align		4
        /*0000*/ 	.byte	0x04, 0x37
        /*0002*/ 	.short	(.L_160 - .L_159)
.L_159:
        /*0004*/ 	.word	0x00000082


	//----- nvinfo : EIATTR_KPARAM_INFO
	.align		4
.L_160:
        /*0008*/ 	.byte	0x04, 0x17
        /*000a*/ 	.short	(.L_162 - .L_161)
.L_161:
        /*000c*/ 	.word	0x00000000
        /*0010*/ 	.short	0x0000
        /*0012*/ 	.short	0x0000
        /*0014*/ 	.byte	0x00, 0xf0, 0x41, 0x07


	//----- nvinfo : EIATTR_SPARSE_MMA_MASK
	.align		4
.L_162:
        /*0018*/ 	.byte	0x03, 0x50
        /*001a*/ 	.short	0x0000


	//----- nvinfo : EIATTR_MAXREG_COUNT
	.align		4
        /*001c*/ 	.byte	0x03, 0x1b
        /*001e*/ 	.short	0x00ff


	//----- nvinfo : EIATTR_NUM_BARRIERS
	.align		4
        /*0020*/ 	.byte	0x02, 0x4c
        /*0022*/ 	.byte	0x01
	.zero		1


	//----- nvinfo : EIATTR_MERCURY_ISA_VERSION
	.align		4
        /*0024*/ 	.byte	0x03, 0x5f
        /*0026*/ 	.short	0x0101


	//----- nvinfo : EIATTR_COOP_GROUP_MASK_REGIDS
	.align		4
        /*0028*/ 	.byte	0x04, 0x29
        /*002a*/ 	.short	(.L_164 - .L_163)


	//   ....[0]....
.L_163:
        /*002c*/ 	.word	0xffffffff


	//   ....[1]....
        /*0030*/ 	.word	0xffffffff


	//   ....[2]....
        /*0034*/ 	.word	0xffffffff


	//   ....[3]....
        /*0038*/ 	.word	0xffffffff


	//   ....[4]....
        /*003c*/ 	.word	0xffffffff


	//   ....[5]....
        /*0040*/ 	.word	0xffffffff


	//   ....[6]....
        /*0044*/ 	.word	0xffffffff


	//   ....[7]....
        /*0048*/ 	.word	0xffffffff


	//   ....[8]....
        /*004c*/ 	.word	0xffffffff


	//   ....[9]....
        /*0050*/ 	.word	0xffffffff


	//   ....[10]....
        /*0054*/ 	.word	0xffffffff


	//   ....[11]....
        /*0058*/ 	.word	0xffffffff


	//   ....[12]....
        /*005c*/ 	.word	0xffffffff


	//   ....[13]....
        /*0060*/ 	.word	0xffffffff


	//   ....[14]....
        /*0064*/ 	.word	0xffffffff


	//   ....[15]....
        /*0068*/ 	.word	0xffffffff


	//   ....[16]....
        /*006c*/ 	.word	0xffffffff


	//   ....[17]....
        /*0070*/ 	.word	0xffffffff


	//   ....[18]....
        /*0074*/ 	.word	0xffffffff


	//   ....[19]....
        /*0078*/ 	.word	0xffffffff


	//----- nvinfo : EIATTR_COOP_GROUP_INSTR_OFFSETS
	.align		4
.L_164:
        /*007c*/ 	.byte	0x04, 0x28
        /*007e*/ 	.short	(.L_166 - .L_165)


	//   ....[0]....
.L_165:
        /*0080*/ 	.word	0x00004630


	//   ....[1]....
        /*0084*/ 	.word	0x00004650


	//   ....[2]....
        /*0088*/ 	.word	0x00004700


	//   ....[3]....
        /*008c*/ 	.word	0x00004710


	//   ....[4]....
        /*0090*/ 	.word	0x00007240


	//   ....[5]....
        /*0094*/ 	.word	0x00007260


	//   ....[6]....
        /*0098*/ 	.word	0x000072a0


	//   ....[7]....
        /*009c*/ 	.word	0x000072b0


	//   ....[8]....
        /*00a0*/ 	.word	0x0000a500


	//   ....[9]....
        /*00a4*/ 	.word	0x0000a530


	//   ....[10]....
        /*00a8*/ 	.word	0x0000a5a0


	//   ....[11]....
        /*00ac*/ 	.word	0x0000a5b0


	//   ....[12]....
        /*00b0*/ 	.word	0x0000d4c0


	//   ....[13]....
        /*00b4*/ 	.word	0x0000d4f0


	//   ....[14]....
        /*00b8*/ 	.word	0x0000d540


	//   ....[15]....
        /*00bc*/ 	.word	0x0000d550


	//   ....[16]....
        /*00c0*/ 	.word	0x0000ec90


	//   ....[17]....
        /*00c4*/ 	.word	0x0000ecd0


	//   ....[18]....
        /*00c8*/ 	.word	0x0000ed80


	//   ....[19]....
        /*00cc*/ 	.word	0x0000edb0


	//----- nvinfo : EIATTR_VRC_CTA_INIT_COUNT
	.align		4
.L_166:
        /*00d0*/ 	.byte	0x02, 0x4a
	.zero		1
	.zero		1


	//----- nvinfo : EIATTR_EXIT_INSTR_OFFSETS
	.align		4
        /*00d4*/ 	.byte	0x04, 0x1c
        /*00d6*/ 	.short	(.L_168 - .L_167)


	//   ....[0]....
.L_167:
        /*00d8*/ 	.word	0x000004a0


	//   ....[1]....
        /*00dc*/ 	.word	0x000011a0


	//   ....[2]....
        /*00e0*/ 	.word	0x00001230


	//   ....[3]....
        /*00e4*/ 	.word	0x00010590


	//   ....[4]....
        /*00e8*/ 	.word	0x000106d0


	//   ....[5]....
        /*00ec*/ 	.word	0x000106f0


	//----- nvinfo : EIATTR_CRS_STACK_SIZE
	.align		4
.L_168:
        /*00f0*/ 	.byte	0x04, 0x1e
        /*00f2*/ 	.short	(.L_170 - .L_169)
.L_169:
        /*00f4*/ 	.word	0x00000000


	//----- nvinfo : EIATTR_CBANK_PARAM_SIZE
	.align		4
.L_170:
        /*00f8*/ 	.byte	0x03, 0x19
        /*00fa*/ 	.short	0x01d0


	//----- nvinfo : EIATTR_PARAM_CBANK
	.align		4
        /*00fc*/ 	.byte	0x04, 0x0a
        /*00fe*/ 	.short	(.L_172 - .L_171)
	.align		4
.L_171:
        /*0100*/ 	.word	index@(.nv.constant0._ZN5flash16flash_fwd_kernelI23Flash_fwd_kernel_traitsILi192ELi128ELi64ELi8ELb0ELb0EN7cutlass10bfloat16_tE19Flash_kernel_traitsILi192ELi128ELi64ELi8ES3_EELb0ELb1ELb0ELb1ELb0ELb0ELb0ELb0EEEvNS_16Flash_fwd_paramsE)
        /*0104*/ 	.short	0x0380
        /*0106*/ 	.short	0x01d0


	//----- nvinfo : EIATTR_SW_WAR
	.align		4
.L_172:
        /*0108*/ 	.byte	0x04, 0x36
        /*010a*/ 	.short	(.L_174 - .L_173)
.L_173:
        /*010c*/ 	.word	0x00000008
.L_174:


//--------------------- .nv.info._ZN5flash16flash_fwd_kernelI23Flash_fwd_kernel_traitsILi192ELi128ELi64ELi8ELb0ELb0EN7cutlass10bfloat16_tE19Flash_kernel_traitsILi192ELi128ELi64ELi8ES3_EELb0ELb1ELb0ELb1ELb0ELb0ELb1ELb0EEEvNS_16Flash_fwd_paramsE --------------------------
	.section	.nv.info._ZN5flash16flash_fwd_kernelI23Flash_fwd_kernel_traitsILi192ELi128ELi64ELi8ELb0ELb0EN7cutlass10bfloat16_tE19Flash_kernel_traitsILi192ELi128ELi64ELi8ES3_EELb0ELb1ELb0ELb1ELb0ELb0ELb1ELb0EEEvNS_16Flash_fwd_paramsE,"",@"SHT_CUDA_INFO"
	.sectionflags	@""
	.align	4


	//----- nvinfo : EIATTR_CUDA_API_VERSION
	.align		4
        /*0000*/ 	.byte	0x04, 0x37
        /*0002*/ 	.short	(.L_176 - .L_175)
.L_175:
        /*0004*/ 	.word	0x00000082


	//----- nvinfo : EIATTR_KPARAM_INFO
	.align		4
.L_176:
        /*0008*/ 	.byte	0x04, 0x17
        /*000a*/ 	.short	(.L_178 - .L_177)
.L_177:
        /*000c*/ 	.word	0x00000000
        /*0010*/ 	.short	0x0000
        /*0012*/ 	.short	0x0000
        /*0014*/ 	.byte	0x00, 0xf0, 0x41, 0x07


	//----- nvinfo : EIATTR_SPARSE_MMA_MASK
	.align		4
.L_178:
        /*0018*/ 	.byte	0x03, 0x50
        /*001a*/ 	.short	0x0000


	//----- nvinfo : EIATTR_MAXREG_COUNT
	.align		4
        /*001c*/ 	.byte	0x03, 0x1b
        /*001e*/ 	.short	0x00ff


	//----- nvinfo : EIATTR_NUM_BARRIERS
	.align		4
        /*0020*/ 	.byte	0x02, 0x4c
        /*0022*/ 	.byte	0x01
	.zero		1


	//----- nvinfo : EIATTR_MERCURY_ISA_VERSION
	.align		4
        /*0024*/ 	.byte	0x03, 0x5f
        /*0026*/ 	.short	0x0101


	//----- nvinfo : EIATTR_COOP_GROUP_MASK_REGIDS
	.align		4
        /*0028*/ 	.byte	0x04, 0x29
        /*002a*/ 	.short	(.L_180 - .L_179)


	//   ....[0]....
.L_179:
        /*002c*/ 	.word	0xffffffff


	//   ....[1]....
        /*0030*/ 	.word	0xffffffff


	//   ....[2]....
        /*0034*/ 	.word	0xffffffff


	//   ....[3]....
        /*0038*/ 	.word	0xffffffff


	//   ....[4]....
        /*003c*/ 	.word	0xffffffff


	//   ....[5]....
        /*0040*/ 	.word	0xffffffff


	//   ....[6]....
        /*0044*/ 	.word	0xffffffff


	//   ....[7]....
        /*0048*/ 	.word	0xffffffff


	//   ....[8]....
        /*004c*/ 	.word	0xffffffff


	//   ....[9]....
        /*0050*/ 	.word	0xffffffff


	//   ....[10]....
        /*0054*/ 	.word	0xffffffff


	//   ....[11]....
        /*0058*/ 	.word	0xffffffff


	//   ....[12]....
        /*005c*/ 	.word	0xffffffff


	//   ....[13]....
        /*0060*/ 	.word	0xffffffff


	//   ....[14]....
        /*0064*/ 	.word	0xffffffff


	//   ....[15]....
        /*0068*/ 	.word	0xffffffff


	//   ....[16]....
        /*006c*/ 	.word	0xffffffff


	//   ....[17]....
        /*0070*/ 	.word	0xffffffff


	//   ....[18]....
        /*0074*/ 	.word	0xffffffff


	//   ....[19]....
        /*0078*/ 	.word	0xffffffff


	//----- nvinfo : EIATTR_COOP_GROUP_INSTR_OFFSETS
	.align		4
.L_180:
        /*007c*/ 	.byte	0x04, 0x28
        /*007e*/ 	.short	(.L_182 - .L_181)


	//   ....[0]....
.L_181:
        /*0080*/ 	.word	0x00004a40


	//   ....[1]....
        /*0084*/ 	.word	0x00004a60


	//   ....[2]....
        /*0088*/ 	.word	0x00004b10


	//   ....[3]....
        /*008c*/ 	.word	0x00004b20


	//   ....[4]....
        /*0090*/ 	.word	0x00007a60


	//   ....[5]....
        /*0094*/ 	.word	0x00007a90


	//   ....[6]....
        /*0098*/ 	.word	0x00007b00


	//   ....[7]....
        /*009c*/ 	.word	0x00007b10


	//   ....[8]....
        /*00a0*/ 	.word	0x0000b120


	//   ....[9]....
        /*00a4*/ 	.word	0x0000b150


	//   ....[10]....
        /*00a8*/ 	.word	0x0000b1c0


	//   ....[11]....
        /*00ac*/ 	.word	0x0000b1d0


	//   ....[12]....
        /*00b0*/ 	.word	0x0000e500


	//   ....[13]....
        /*00b4*/ 	.word	0x0000e540


	//   ....[14]....
        /*00b8*/ 	.word	0x0000e620


	//   ....[15]....
        /*00bc*/ 	.word	0x0000e630


	//   ....[16]....
        /*00c0*/ 	.word	0x0000fcd0


	//   ....[17]....
        /*00c4*/ 	.word	0x0000fd10


	//   ....[18]....
        /*00c8*/ 	.word	0x0000fdc0


	//   ....[19]....
        /*00cc*/ 	.word	0x0000fdf0


	//----- nvinfo : EIATTR_VRC_CTA_INIT_COUNT
	.align		4
.L_182:
        /*00d0*/ 	.byte	0x02, 0x4a
	.zero		1
	.zero		1


	//----- nvinfo : EIATTR_EXIT_INSTR_OFFSETS
	.align		4
        /*00d4*/ 	.byte	0x04, 0x1c
        /*00d6*/ 	.short	(.L_184 - .L_183)


	//   ....[0]....
.L_183:
        /*00d8*/ 	.word	0x000004a0


	//   ....[1]....
        /*00dc*/ 	.word	0x000011a0


	//   ....[2]....
        /*00e0*/ 	.word	0x00001230


	//   ....[3]....
        /*00e4*/ 	.word	0x000115d0


	//   ....[4]....
        /*00e8*/ 	.word	0x00011710


	//   ....[5]....
        /*00ec*/ 	.word	0x00011730


	//----- nvinfo : EIATTR_CRS_STACK_SIZE
	.align		4
.L_184:
        /*00f0*/ 	.byte	0x04, 0x1e
        /*00f2*/ 	.short	(.L_186 - .L_185)
.L_185:
        /*00f4*/ 	.word	0x00000000


	//----- nvinfo : EIATTR_CBANK_PARAM_SIZE
	.align		4
.L_186:
        /*00f8*/ 	.byte	0x03, 0x19
        /*00fa*/ 	.short	0x01d0


	//----- nvinfo : EIATTR_PARAM_CBANK
	.align		4
        /*00fc*/ 	.byte	0x04, 0x0a
        /*00fe*/ 	.short	(.L_188 - .L_187)
	.align		4
.L_187:
        /*0100*/ 	.word	index@(.nv.constant0._ZN5flash16flash_fwd_kernelI23Flash_fwd_kernel_traitsILi192ELi128ELi64ELi8ELb0ELb0EN7cutlass10bfloat16_tE19Flash_kernel_traitsILi192ELi128ELi64ELi8ES3_EELb0ELb1ELb0ELb1ELb0ELb0ELb1ELb0EEEvNS_16Flash_fwd_paramsE)
        /*0104*/ 	.short	0x0380
        /*0106*/ 	.short	0x01d0


	//----- nvinfo : EIATTR_SW_WAR
	.align		4
.L_188:
        /*0108*/ 	.byte	0x04, 0x36
        /*010a*/ 	.short	(.L_190 - .L_189)
.L_189:
        /*010c*/ 	.word	0x00000008
.L_190:


//--------------------- .nv.info._ZN5flash16flash_fwd_kernelI23Flash_fwd_kernel_traitsILi192ELi64ELi64ELi4ELb0ELb0EN7cutlass10bfloat16_tE19Flash_kernel_traitsILi192ELi64ELi64ELi4ES3_EELb1ELb1ELb0ELb0ELb0ELb0ELb0ELb0EEEvNS_16Flash_fwd_paramsE --------------------------
	.section	.nv.info._ZN5flash16flash_fwd_kernelI23Flash_fwd_kernel_traitsILi192ELi64ELi64ELi4ELb0ELb0EN7cutlass10bfloat16_tE19Flash_kernel_traitsILi192ELi64ELi64ELi4ES3_EELb1ELb1ELb0ELb0ELb0ELb0ELb0ELb0EEEvNS_16Flash_fwd_paramsE,"",@"SHT_CUDA_INFO"
	.sectionflags	@""
	.align	4


	//----- nvinfo : EIATTR_CUDA_API_VERSION
	.align		4
        /*0000*/ 	.byte	0x04, 0x37
        /*0002*/ 	.short	(.L_192 - .L_191)
.L_191:
        /*0004*/ 	.word	0x00000082


	//----- nvinfo : EIATTR_KPARAM_INFO
	.align		4
.L_192:
        /*0008*/ 	.byte	0x04, 0x17
        /*000a*/ 	.short	(.L_194 - .L_193)
.L_193:
        /*000c*/ 	.word	0x00000000
        /*0010*/ 	.short	0x0000
        /*0012*/ 	.short	0x0000
        /*0014*/ 	.byte	0x00, 0xf0, 0x41, 0x07


	//----- nvinfo : EIATTR_SPARSE_MMA_MASK
	.align		4
.L_194:
        /*0018*/ 	.byte	0x03, 0x50
        /*001a*/ 	.short	0x0000


	//----- nvinfo : EIATTR_MAXREG_COUNT
	.align		4
        /*001c*/ 	.byte	0x03, 0x1b
        /*001e*/ 	.short	0x00ff


	//----- nvinfo : EIATTR_NUM_BARRIERS
	.align		4
        /*0020*/ 	.byte	0x02, 0x4c
        /*0022*/ 	.byte	0x01
	.zero		1


	//----- nvinfo : EIATTR_MERCURY_ISA_VERSION
	.align		4
        /*0024*/ 	.byte	0x03, 0x5f
        /*0026*/ 	.short	0x0101


	//----- nvinfo : EIATTR_COOP_GROUP_MASK_REGIDS
	.align		4
        /*0028*/ 	.byte	0x04, 0x29
        /*002a*/ 	.short	(.L_196 - .L_195)


	//   ....[0]....
.L_195:
        /*002c*/ 	.word	0xffffffff


	//   ....[1]....
        /*0030*/ 	.word	0xffffffff


	//   ....[2]....
        /*0034*/ 	.word	0xffffffff


	//   ....[3]....
        /*0038*/ 	.word	0xffffffff


	//   ....[4]....
        /*003c*/ 	.word	0xffffffff


	//   ....[5]....
        /*0040*/ 	.word	0xffffffff


	//   ....[6]....
        /*0044*/ 	.word	0xffffffff


	//   ....[7]....
        /*0048*/ 	.word	0xffffffff


	//   ....[8]....
        /*004c*/ 	.word	0xffffffff


	//   ....[9]....
        /*0050*/ 	.word	0xffffffff


	//   ....[10]....
        /*0054*/ 	.word	0xffffffff


	//   ....[11]....
        /*0058*/ 	.word	0xffffffff


	//   ....[12]....
        /*005c*/ 	.word	0xffffffff


	//   ....[13]....
        /*0060*/ 	.word	0xffffffff


	//   ....[14]....
        /*0064*/ 	.word	0xffffffff


	//   ....[15]....
        /*0068*/ 	.word	0xffffffff


	//----- nvinfo : EIATTR_COOP_GROUP_INSTR_OFFSETS
	.align		4
.L_196:
        /*006c*/ 	.byte	0x04, 0x28
        /*006e*/ 	.short	(.L_198 - .L_197)


	//   ....[0]....
.L_197:
        /*0070*/ 	.word	0x00004c20


	//   ....[1]....
        /*0074*/ 	.word	0x00004c80


	//   ....[2]....
        /*0078*/ 	.word	0x00004d40


	//   ....[3]....
        /*007c*/ 	.word	0x00004d90


	//   ....[4]....
        /*0080*/ 	.word	0x00008310


	//   ....[5]....
        /*0084*/ 	.word	0x00008340


	//   ....[6]....
        /*0088*/ 	.word	0x00008440


	//   ....[7]....
        /*008c*/ 	.word	0x00008470


	//   ....[8]....
        /*0090*/ 	.word	0x0000bcc0


	//   ....[9]....
        /*0094*/ 	.word	0x0000bd20


	//   ....[10]....
        /*0098*/ 	.word	0x0000bf80


	//   ....[11]....
        /*009c*/ 	.word	0x0000bf90


	//   ....[12]....
        /*00a0*/ 	.word	0x0000de30


	//   ....[13]....
        /*00a4*/ 	.word	0x0000de70


	//   ....[14]....
        /*00a8*/ 	.word	0x0000def0


	//   ....[15]....
        /*00ac*/ 	.word	0x0000df10


	//----- nvinfo : EIATTR_VRC_CTA_INIT_COUNT
	.align		4
.L_198:
        /*00b0*/ 	.byte	0x02, 0x4a
	.zero		1
	.zero		1


	//----- nvinfo : EIATTR_EXIT_INSTR_OFFSETS
	.align		4
        /*00b4*/ 	.byte	0x04, 0x1c
        /*00b6*/ 	.short	(.L_200 - .L_199)


	//   ....[0]....
.L_199:
        /*00b8*/ 	.word	0x00000480


	//   ....[1]....
        /*00bc*/ 	.word	0x00001120


	//   ....[2]....
        /*00c0*/ 	.word	0x000011b0


	//   ....[3]....
        /*00c4*/ 	.word	0x0000f730


	//   ....[4]....
        /*00c8*/ 	.word	0x0000f870


	//   ....[5]....
        /*00cc*/ 	.word	0x0000f890


	//----- nvinfo : EIATTR_CRS_STACK_SIZE
	.align		4
.L_200:
        /*00d0*/ 	.byte	0x04, 0x1e
        /*00d2*/ 	.short	(.L_202 - .L_201)
.L_201:
        /*00d4*/ 	.word	0x00000000


	//----- nvinfo : EIATTR_CBANK_PARAM_SIZE
	.align		4
.L_202:
        /*00d8*/ 	.byte	0x03, 0x19
        /*00da*/ 	.short	0x01d0


	//----- nvinfo : EIATTR_PARAM_CBANK
	.align		4
        /*00dc*/ 	.byte	0x04, 0x0a
        /*00de*/ 	.short	(.L_204 - .L_203)
	.align		4
.L_203:
        /*00e0*/ 	.word	index@(.nv.constant0._ZN5flash16flash_fwd_kernelI23Flash_fwd_kernel_traitsILi192ELi64ELi64ELi4ELb0ELb0EN7cutlass10bfloat16_tE19Flash_kernel_traitsILi192ELi64ELi64ELi4ES3_EELb1ELb1ELb0ELb0ELb0ELb0ELb0ELb0EEEvNS_16Flash_fwd_paramsE)
        /*00e4*/ 	.short	0x0380
        /*00e6*/ 	.short	0x01d0


	//----- nvinfo : EIATTR_SW_WAR
	.align		4
.L_204:
        /*00e8*/ 	.byte	0x04, 0x36
        /*00ea*/ 	.short	(.L_206 - .L_205)
.L_205:
        /*00ec*/ 	.word	0x00000008
.L_206:


//--------------------- .nv.info._ZN5flash16flash_fwd_kernelI23Flash_fwd_kernel_traitsILi192ELi64ELi64ELi4ELb0ELb0EN7cutlass10bfloat16_tE19Flash_kernel_traitsILi192ELi64ELi64ELi4ES3_EELb1ELb1ELb0ELb0ELb0ELb1ELb0ELb0EEEvNS_16Flash_fwd_paramsE --------------------------
	.section	.nv.info._ZN5flash16flash_fwd_kernelI23Flash_fwd_kernel_traitsILi192ELi64ELi64ELi4ELb0ELb0EN7cutlass10bfloat16_tE19Flash_kernel_traitsILi192ELi64ELi64ELi4ES3_EELb1ELb1ELb0ELb0ELb0ELb1ELb0ELb0EEEvNS_16Flash_fwd_paramsE,"",@"SHT_CUDA_INFO"
	.sectionflags	@""
	.align	4


	//----- nvinfo : EIATTR_CUDA_API_VERSION
	.align		4
        /*0000*/ 	.byte	0x04, 0x37
        /*0002*/ 	.short	(.L_208 - .L_207)
.L_207:
        /*0004*/ 	.word	0x00000082


	//----- nvinfo : EIATTR_KPARAM_INFO
	.align		4
.L_208:
        /*0008*/ 	.byte	0x04, 0x17
        /*000a*/ 	.short	(.L_210 - .L_209)
.L_209:
        /*000c*/ 	.word	0x00000000
        /*0010*/ 	.short	0x0000
        /*0012*/ 	.short	0x0000
        /*0014*/ 	.byte	0x00, 0xf0, 0x41, 0x07


	//----- nvinfo : EIATTR_SPARSE_MMA_MASK
	.align		4
.L_210:
        /*0018*/ 	.byte	0x03, 0x50
        /*001a*/ 	.short	0x0000


	//----- nvinfo : EIATTR_MAXREG_COUNT
	.align		4
        /*001c*/ 	.byte	0x03, 0x1b
        /*001e*/ 	.short	0x00ff


	//----- nvinfo : EIATTR_NUM_BARRIERS
	.align		4
        /*0020*/ 	.byte	0x02, 0x4c
        /*0022*/ 	.byte	0x01
	.zero		1


	//----- nvinfo : EIATTR_MERCURY_ISA_VERSION
	.align		4
        /*0024*/ 	.byte	0x03, 0x5f
        /*0026*/ 	.short	0x0101


	//----- nvinfo : EIATTR_COOP_GROUP_MASK_REGIDS
	.align		4
        /*0028*/ 	.byte	0x04, 0x29
        /*002a*/ 	.short	(.L_212 - .L_211)


	//   ....[0]....
.L_211:
        /*002c*/ 	.word	0xffffffff


	//   ....[1]....
        /*0030*/ 	.word	0xffffffff


	//   ....[2]....
        /*0034*/ 	.word	0xffffffff


	//   ....[3]....
        /*0038*/ 	.word	0xffffffff


	//   ....[4]....
        /*003c*/ 	.word	0xffffffff


	//   ....[5]....
        /*0040*/ 	.word	0xffffffff


	//   ....[6]....
        /*0044*/ 	.word	0xffffffff


	//   ....[7]....
        /*0048*/ 	.word	0xffffffff


	//   ....[8]....
        /*004c*/ 	.word	0xffffffff


	//   ....[9]....
        /*0050*/ 	.word	0xffffffff


	//   ....[10]....
        /*0054*/ 	.word	0xffffffff


	//   ....[11]....
        /*0058*/ 	.word	0xffffffff


	//   ....[12]....
        /*005c*/ 	.word	0xffffffff


	//   ....[13]....
        /*0060*/ 	.word	0xffffffff


	//   ....[14]....
        /*0064*/ 	.word	0xffffffff


	//   ....[15]....
        /*0068*/ 	.word	0xffffffff


	//----- nvinfo : EIATTR_COOP_GROUP_INSTR_OFFSETS
	.align		4
.L_212:
        /*006c*/ 	.byte	0x04, 0x28
        /*006e*/ 	.short	(.L_214 - .L_213)


	//   ....[0]....
.L_213:
        /*0070*/ 	.word	0x00003920


	//   ....[1]....
        /*0074*/ 	.word	0x000039b0


	//   ....[2]....
        /*0078*/ 	.word	0x00003ae0


	//   ....[3]....
        /*007c*/ 	.word	0x00003b50


	//   ....[4]....
        /*0080*/ 	.word	0x00006ad0


	//   ....[5]....
        /*0084*/ 	.word	0x00006b30


	//   ....[6]....
        /*0088*/ 	.word	0x00006c40


	//   ....[7]....
        /*008c*/ 	.word	0x00006c90


	//   ....[8]....
        /*0090*/ 	.word	0x00009f80


	//   ....[9]....
        /*0094*/ 	.word	0x00009fb0


	//   ....[10]....
        /*0098*/ 	.word	0x0000a0f0


	//   ....[11]....
        /*009c*/ 	.word	0x0000a120


	//   ....[12]....
        /*00a0*/ 	.word	0x0000c1f0


	//   ....[13]....
        /*00a4*/ 	.word	0x0000c230


	//   ....[14]....
        /*00a8*/ 	.word	0x0000c2d0


	//   ....[15]....
        /*00ac*/ 	.word	0x0000c2e0


	//----- nvinfo : EIATTR_VRC_CTA_INIT_COUNT
	.align		4
.L_214:
        /*00b0*/ 	.byte	0x02, 0x4a
	.zero		1
	.zero		1


	//----- nvinfo : EIATTR_EXIT_INSTR_OFFSETS
	.align		4
        /*00b4*/ 	.byte	0x04, 0x1c
        /*00b6*/ 	.short	(.L_216 - .L_215)


	//   ....[0]....
.L_215:
        /*00b8*/ 	.word	0x000004a0


	//   ....[1]....
        /*00bc*/ 	.word	0x00001030


	//   ....[2]....
        /*00c0*/ 	.word	0x000010c0


	//   ....[3]....
        /*00c4*/ 	.word	0x0000da60


	//   ....[4]....
        /*00c8*/ 	.word	0x0000db50


	//----- nvinfo : EIATTR_CRS_STACK_SIZE
	.align		4
.L_216:
        /*00cc*/ 	.byte	0x04, 0x1e
        /*00ce*/ 	.short	(.L_218 - .L_217)
.L_217:
        /*00d0*/ 	.word	0x00000000


	//----- nvinfo : EIATTR_CBANK_PARAM_SIZE
	.align		4
.L_218:
        /*00d4*/ 	.byte	0x03, 0x19
        /*00d6*/ 	.short	0x01d0


	//----- nvinfo : EIATTR_PARAM_CBANK
	.align		4
        /*00d8*/ 	.byte	0x04, 0x0a
        /*00da*/ 	.short	(.L_220 - .L_219)
	.align		4
.L_219:
        /*00dc*/ 	.word	index@(.nv.constant0._ZN5flash16flash_fwd_kernelI23Flash_fwd_kernel_traitsILi192ELi64ELi64ELi4ELb0ELb0EN7cutlass10bfloat16_tE19Flash_kernel_traitsILi192ELi64ELi64ELi4ES3_EELb1ELb1ELb0ELb0ELb0ELb1ELb0ELb0EEEvNS_16Flash_fwd_paramsE)
        /*00e0*/ 	.short	0x0380
        /*00e2*/ 	.short	0x01d0


	//----- nvinfo : EIATTR_SW_WAR
	.align		4
.L_220:
        /*00e4*/ 	.byte	0x04, 0x36
        /*00e6*/ 	.short	(.L_222 - .L_221)
.L_221:
        /*00e8*/ 	.word	0x00000008
.L_222:


//--------------------- .nv.info._ZN5flash16flash_fwd_kernelI23Flash_fwd_kernel_traitsILi192ELi64ELi64ELi4ELb0ELb0EN7cutlass10bfloat16_tE19Flash_kernel_traitsILi192ELi64ELi64ELi4ES3_EELb0ELb1ELb0ELb0ELb0ELb1ELb1ELb0EEEvNS_16Flash_fwd_paramsE --------------------------
	.section	.nv.info._ZN5flash16flash_fwd_kernelI23Flash_fwd_kernel_traitsILi192ELi64ELi64ELi4ELb0ELb0EN7cutlass10bfloat16_tE19Flash_kernel_traitsILi192ELi64ELi64ELi4ES3_EELb0ELb1ELb0ELb0ELb0ELb1ELb1ELb0EEEvNS_16Flash_fwd_paramsE,"",@"SHT_CUDA_INFO"
	.sectionflags	@""
	.align	4


	//----- nvinfo : EIATTR_CUDA_API_VERSION
	.align		4
        /*0000*/ 	.byte	0x04, 0x37
        /*0002*/ 	.short	(.L_224 - .L_223)
.L_223:
        /*0004*/ 	.word	0x00000082


	//----- nvinfo : EIATTR_KPARAM_INFO
	.align		4
.L_224:
        /*0008*/ 	.byte	0x04, 0x17
        /*000a*/ 	.short	(.L_226 - .L_225)
.L_225:
        /*000c*/ 	.word	0x00000000
        /*0010*/ 	.short	0x0000
        /*0012*/ 	.short	0x0000
        /*0014*/ 	.byte	0x00, 0xf0, 0x41, 0x07


	//----- nvinfo : EIATTR_SPARSE_MMA_MASK
	.align		4
.L_226:
        /*0018*/ 	.byte	0x03, 0x50
        /*001a*/ 	.short	0x0000


	//----- nvinfo : EIATTR_MAXREG_COUNT
	.align		4
        /*001c*/ 	.byte	0x03, 0x1b
        /*001e*/ 	.short	0x00ff


	//----- nvinfo : EIATTR_NUM_BARRIERS
	.align		4
        /*0020*/ 	.byte	0x02, 0x4c
        /*0022*/ 	.byte	0x01
	.zero		1


	//----- nvinfo : EIATTR_MERCURY_ISA_VERSION
	.align		4
        /*0024*/ 	.byte	0x03, 0x5f
        /*0026*/ 	.short	0x0101


	//----- nvinfo : EIATTR_COOP_GROUP_MASK_REGIDS
	.align		4
        /*0028*/ 	.byte	0x04, 0x29
        /*002a*/ 	.short	(.L_228 - .L_227)


	//   ....[0]....
.L_227:
        /*002c*/ 	.word	0xffffffff


	//   ....[1]....
        /*0030*/ 	.word	0xffffffff


	//   ....[2]....
        /*0034*/ 	.word	0xffffffff


	//   ....[3]....
        /*0038*/ 	.word	0xffffffff


	//   ....[4]....
        /*003c*/ 	.word	0xffffffff


	//   ....[5]....
        /*0040*/ 	.word	0xffffffff


	//   ....[6]....
        /*0044*/ 	.word	0xffffffff


	//   ....[7]....
        /*0048*/ 	.word	0xffffffff


	//   ....[8]....
        /*004c*/ 	.word	0xffffffff


	//   ....[9]....
        /*0050*/ 	.word	0xffffffff


	//   ....[10]....
        /*0054*/ 	.word	0xffffffff


	//   ....[11]....
        /*0058*/ 	.word	0xffffffff


	//   ....[12]....
        /*005c*/ 	.word	0xffffffff


	//   ....[13]....
        /*0060*/ 	.word	0xffffffff


	//   ....[14]....
        /*0064*/ 	.word	0xffffffff


	//   ....[15]....
        /*0068*/ 	.word	0xffffffff


	//----- nvinfo : EIATTR_COOP_GROUP_INSTR_OFFSETS
	.align		4
.L_228:
        /*006c*/ 	.byte	0x04, 0x28
        /*006e*/ 	.short	(.L_230 - .L_229)


	//   ....[0]....
.L_229:
        /*0070*/ 	.word	0x00003a10


	//   ....[1]....
        /*0074*/ 	.word	0x00003a50


	//   ....[2]....
        /*0078*/ 	.word	0x00003ae0


	//   ....[3]....
        /*007c*/ 	.word	0x00003b10


	//   ....[4]....
        /*0080*/ 	.word	0x00006640


	//   ....[5]....
        /*0084*/ 	.word	0x000066a0


	//   ....[6]....
        /*0088*/ 	.word	0x00006710


	//   ....[7]....
        /*008c*/ 	.word	0x00006730


	//   ....[8]....
        /*0090*/ 	.word	0x00009540


	//   ....[9]....
        /*0094*/ 	.word	0x00009570


	//   ....[10]....
        /*0098*/ 	.word	0x00009640


	//   ....[11]....
        /*009c*/ 	.word	0x00009650


	//   ....[12]....
        /*00a0*/ 	.word	0x0000ad30


	//   ....[13]....
        /*00a4*/ 	.word	0x0000ad60


	//   ....[14]....
        /*00a8*/ 	.word	0x0000add0


	//   ....[15]....
        /*00ac*/ 	.word	0x0000ade0


	//----- nvinfo : EIATTR_VRC_CTA_INIT_COUNT
	.align		4
.L_230:
        /*00b0*/ 	.byte	0x02, 0x4a
	.zero		1
	.zero		1


	//----- nvinfo : EIATTR_EXIT_INSTR_OFFSETS
	.align		4
        /*00b4*/ 	.byte	0x04, 0x1c
        /*00b6*/ 	.short	(.L_232 - .L_231)


	//   ....[0]....
.L_231:
        /*00b8*/ 	.word	0x00000330


	//   ....[1]....
        /*00bc*/ 	.word	0x00000ef0


	//   ....[2]....
        /*00c0*/ 	.word	0x00000f80


	//   ....[3]....
        /*00c4*/ 	.word	0x0000c600


	//   ....[4]....
        /*00c8*/ 	.word	0x0000c700


	//----- nvinfo : EIATTR_CRS_STACK_SIZE
	.align		4
.L_232:
        /*00cc*/ 	.byte	0x04, 0x1e
        /*00ce*/ 	.short	(.L_234 - .L_233)
.L_233:
        /*00d0*/ 	.word	0x00000000


	//----- nvinfo : EIATTR_CBANK_PARAM_SIZE
	.align		4
.L_234:
        /*00d4*/ 	.byte	0x03, 0x19
        /*00d6*/ 	.short	0x01d0


	//----- nvinfo : EIATTR_PARAM_CBANK
	.align		4
        /*00d8*/ 	.byte	0x04, 0x0a
        /*00da*/ 	.short	(.L_236 - .L_235)
	.align		4
.L_235:
        /*00dc*/ 	.word	index@(.nv.constant0._ZN5flash16flash_fwd_kernelI23Flash_fwd_kernel_traitsILi192ELi64ELi64ELi4ELb0ELb0EN7cutlass10bfloat16_tE19Flash_kernel_traitsILi192ELi64ELi64ELi4ES3_EELb0ELb1ELb0ELb0ELb0ELb1ELb1ELb0EEEvNS_16Flash_fwd_paramsE)
        /*00e0*/ 	.short	0x0380
        /*00e2*/ 	.short	0x01d0


	//----- nvinfo : EIATTR_SW_WAR
	.align		4
.L_236:
        /*00e4*/ 	.byte	0x04, 0x36
        /*00e6*/ 	.short	(.L_238 - .L_237)
.L_237:
        /*00e8*/ 	.word	0x00000008
.L_238:


//--------------------- .nv.info._ZN5flash16flash_fwd_kernelI23Flash_fwd_kernel_traitsILi192ELi64ELi64ELi4ELb0ELb0EN7cutlass10bfloat16_tE19Flash_kernel_traitsILi192ELi64ELi64ELi4ES3_EELb1ELb1ELb0ELb1ELb0ELb0ELb0ELb0EEEvNS_16Flash_fwd_paramsE --------------------------
	.section	.nv.info._ZN5flash16flash_fwd_kernelI23Flash_fwd_kernel_traitsILi192ELi64ELi64ELi4ELb0ELb0EN7cutlass10bfloat16_tE19Flash_kernel_traitsILi192ELi64ELi64ELi4ES3_EELb1ELb1ELb0ELb1ELb0ELb0ELb0ELb0EEEvNS_16Flash_fwd_paramsE,"",@"SHT_CUDA_INFO"
	.sectionflags	@""
	.align	4


	//----- nvinfo : EIATTR_CUDA_API_VERSION
	.align		4
        /*0000*/ 	.byte	0x04, 0x37
        /*0002*/ 	.short	(.L_240 - .L_239)
.L_239:
        /*0004*/ 	.word	0x00000082


	//----- nvinfo : EIATTR_KPARAM_INFO
	.align		4
.L_240:
        /*0008*/ 	.byte	0x04, 0x17
        /*000a*/ 	.short	(.L_242 - .L_241)
.L_241:
        /*000c*/ 	.word	0x00000000
        /*0010*/ 	.short	0x0000
        /*0012*/ 	.short	0x0000
        /*0014*/ 	.byte	0x00, 0xf0, 0x41, 0x07


	//----- nvinfo : EIATTR_SPARSE_MMA_MASK
	.align		4
.L_242:
        /*0018*/ 	.byte	0x03, 0x50
        /*001a*/ 	.short	0x0000


	//----- nvinfo : EIATTR_MAXREG_COUNT
	.align		4
        /*001c*/ 	.byte	0x03, 0x1b
        /*001e*/ 	.short	0x00ff


	//----- nvinfo : EIATTR_NUM_BARRIERS
	.align		4
        /*0020*/ 	.byte	0x02, 0x4c
        /*0022*/ 	.byte	0x01
	.zero		1


	//----- nvinfo : EIATTR_MERCURY_ISA_VERSION
	.align		4
        /*0024*/ 	.byte	0x03, 0x5f
        /*0026*/ 	.short	0x0101


	//----- nvinfo : EIATTR_COOP_GROUP_MASK_REGIDS
	.align		4
        /*0028*/ 	.byte	0x04, 0x29
        /*002a*/ 	.short	(.L_244 - .L_243)


	//   ....[0]....
.L_243:
        /*002c*/ 	.word	0xffffffff


	//   ....[1]....
        /*0030*/ 	.word	0xffffffff


	//   ....[2]....
        /*0034*/ 	.word	0xffffffff


	//   ....[3]....
        /*0038*/ 	.word	0xffffffff


	//   ....[4]....
        /*003c*/ 	.word	0xffffffff


	//   ....[5]....
        /*0040*/ 	.word	0xffffffff


	//   ....[6]....
        /*0044*/ 	.word	0xffffffff


	//   ....[7]....
        /*0048*/ 	.word	0xffffffff


	//   ....[8]....
        /*004c*/ 	.word	0xffffffff


	//   ....[9]....
        /*0050*/ 	.word	0xffffffff


	//   ....[10]....
        /*0054*/ 	.word	0xffffffff


	//   ....[11]....
        /*0058*/ 	.word	0xffffffff


	//   ....[12]....
        /*005c*/ 	.word	0xffffffff


	//   ....[13]....
        /*0060*/ 	.word	0xffffffff


	//   ....[14]....
        /*0064*/ 	.word	0xffffffff


	//   ....[15]....
        /*0068*/ 	.word	0xffffffff


	//----- nvinfo : EIATTR_COOP_GROUP_INSTR_OFFSETS
	.align		4
.L_244:
        /*006c*/ 	.byte	0x04, 0x28
        /*006e*/ 	.short	(.L_246 - .L_245)


	//   ....[0]....
.L_245:
        /*0070*/ 	.word	0x00005040


	//   ....[1]....
        /*0074*/ 	.word	0x00005080


	//   ....[2]....
        /*0078*/ 	.word	0x000051a0


	//   ....[3]....
        /*007c*/ 	.word	0x00005210


	//   ....[4]....
        /*0080*/ 	.word	0x00008a50


	//   ....[5]....
        /*0084*/ 	.word	0x00008a80


	//   ....[6]....
        /*0088*/ 	.word	0x00008b90


	//   ....[7]....
        /*008c*/ 	.word	0x00008bd0


	//   ....[8]....
        /*0090*/ 	.word	0x0000c870


	//   ....[9]....
        /*0094*/ 	.word	0x0000c8d0


	//   ....[10]....
        /*0098*/ 	.word	0x0000ca20


	//   ....[11]....
        /*009c*/ 	.word	0x0000ca50


	//   ....[12]....
        /*00a0*/ 	.word	0x0000ea40


	//   ....[13]....
        /*00a4*/ 	.word	0x0000ea80


	//   ....[14]....
        /*00a8*/ 	.word	0x0000eb70


	//   ....[15]....
        /*00ac*/ 	.word	0x0000eb90


	//----- nvinfo : EIATTR_VRC_CTA_INIT_COUNT
	.align		4
.L_246:
        /*00b0*/ 	.byte	0x02, 0x4a
	.zero		1
	.zero		1


	//----- nvinfo : EIATTR_EXIT_INSTR_OFFSETS
	.align		4
        /*00b4*/ 	.byte	0x04, 0x1c
        /*00b6*/ 	.short	(.L_248 - .L_247)


	//   ....[0]....
.L_247:
        /*00b8*/ 	.word	0x00000460


	//   ....[1]....
        /*00bc*/ 	.word	0x00001130


	//   ....[2]....
        /*00c0*/ 	.word	0x000011c0


	//   ....[3]....
        /*00c4*/ 	.word	0x00010320


	//   ....[4]....
        /*00c8*/ 	.word	0x00010460


	//   ....[5]....
        /*00cc*/ 	.word	0x00010480


	//----- nvinfo : EIATTR_CRS_STACK_SIZE
	.align		4
.L_248:
        /*00d0*/ 	.byte	0x04, 0x1e
        /*00d2*/ 	.short	(.L_250 - .L_249)
.L_249:
        /*00d4*/ 	.word	0x00000000


	//----- nvinfo : EIATTR_CBANK_PARAM_SIZE
	.align		4
.L_250:
        /*00d8*/ 	.byte	0x03, 0x19
        /*00da*/ 	.short	0x01d0


	//----- nvinfo : EIATTR_PARAM_CBANK
	.align		4
        /*00dc*/ 	.byte	0x04, 0x0a
        /*00de*/ 	.short	(.L_252 - .L_251)
	.align		4
.L_251:
        /*00e0*/ 	.word	index@(.nv.constant0._ZN5flash16flash_fwd_kernelI23Flash_fwd_kernel_traitsILi192ELi64ELi64ELi4ELb0ELb0EN7cutlass10bfloat16_tE19Flash_kernel_traitsILi192ELi64ELi64ELi4ES3_EELb1ELb1ELb0ELb1ELb0ELb0ELb0ELb0EEEvNS_16Flash_fwd_paramsE)
        /*00e4*/ 	.short	0x0380
        /*00e6*/ 	.short	0x01d0


	//----- nvinfo : EIATTR_SW_WAR
	.align		4
.L_252:
        /*00e8*/ 	.byte	0x04, 0x36
        /*00ea*/ 	.short	(.L_254 - .L_253)
.L_253:
        /*00ec*/ 	.word	0x00000008
.L_254:


//--------------------- .nv.info._ZN5flash16flash_fwd_kernelI23Flash_fwd_kernel_traitsILi192ELi64ELi64ELi4ELb0ELb0EN7cutlass10bfloat16_tE19Flash_kernel_traitsILi192ELi64ELi64ELi4ES3_EELb1ELb1ELb0ELb0ELb0ELb0ELb0ELb1EEEvNS_16Flash_fwd_paramsE --------------------------
	.section	.nv.info._ZN5flash16flash_fwd_kernelI23Flash_fwd_kernel_traitsILi192ELi64ELi64ELi4ELb0ELb0EN7cutlass10bfloat16_tE19Flash_kernel_traitsILi192ELi64ELi64ELi4ES3_EELb1ELb1ELb0ELb0ELb0ELb0ELb0ELb1EEEvNS_16Flash_fwd_paramsE,"",@"SHT_CUDA_INFO"
	.sectionflags	@""
	.align	4


	//----- nvinfo : EIATTR_CUDA_API_VERSION
	.align		4
        /*0000*/ 	.byte	0x04, 0x37
        /*0002*/ 	.short	(.L_256 - .L_255)
.L_255:
        /*0004*/ 	.word	0x00000082


	//----- nvinfo : EIATTR_KPARAM_INFO
	.align		4
.L_256:
        /*0008*/ 	.byte	0x04, 0x17
        /*000a*/ 	.short	(.L_258 - .L_257)
.L_257:
        /*000c*/ 	.word	0x00000000
        /*0010*/ 	.short	0x0000
        /*0012*/ 	.short	0x0000
        /*0014*/ 	.byte	0x00, 0xf0, 0x41, 0x07


	//----- nvinfo : EIATTR_SPARSE_MMA_MASK
	.align		4
.L_258:
        /*0018*/ 	.byte	0x03, 0x50
        /*001a*/ 	.short	0x0000


	//----- nvinfo : EIATTR_MAXREG_COUNT
	.align		4
        /*001c*/ 	.byte	0x03, 0x1b
        /*001e*/ 	.short	0x00ff


	//----- nvinfo : EIATTR_NUM_BARRIERS
	.align		4
        /*0020*/ 	.byte	0x02, 0x4c
        /*0022*/ 	.byte	0x01
	.zero		1


	//----- nvinfo : EIATTR_ANNOTATIONS
	.align		4
        /*0024*/ 	.byte	0x04, 0x55
        /*0026*/ 	.short	(.L_260 - .L_259)


	//   ....[0]....
.L_259:
        /*0028*/ 	.word	0x00000001
        /*002c*/ 	.byte	0x40, 0x04, 0x00, 0x00, 0x01, 0x00, 0x00, 0x00, 0x10, 0x06, 0x00, 0x00, 0x01, 0x00, 0x00, 0x00
        /* <DEDUP_REMOVED lines=49> */
        /*034c*/ 	.byte	0x80, 0x2d, 0x01, 0x00


	//----- nvinfo : EIATTR_MERCURY_ISA_VERSION
	.align		4
.L_260:
        /*0350*/ 	.byte	0x03, 0x5f
        /*0352*/ 	.short	0x0101


	//----- nvinfo : EIATTR_COOP_GROUP_MASK_REGIDS
	.align		4
        /*0354*/ 	.byte	0x04, 0x29
        /*0356*/ 	.short	(.L_262 - .L_261)


	//   ....[0]....
.L_261:
        /*0358*/ 	.word	0xffffffff


	//   ....[1]....
        /*035c*/ 	.word	0xffffffff


	//   ....[2]....
        /*0360*/ 	.word	0xffffffff


	//   ....[3]....
        /*0364*/ 	.word	0xffffffff


	//   ....[4]....
        /*0368*/ 	.word	0xffffffff


	//   ....[5]....
        /*036c*/ 	.word	0xffffffff


	//   ....[6]....
        /*0370*/ 	.word	0xffffffff


	//   ....[7]....
        /*0374*/ 	.word	0xffffffff


	//   ....[8]....
        /*0378*/ 	.word	0xffffffff


	//   ....[9]....
        /*037c*/ 	.word	0xffffffff


	//   ....[10]....
        /*0380*/ 	.word	0xffffffff


	//   ....[11]....
        /*0384*/ 	.word	0xffffffff


	//   ....[12]....
        /*0388*/ 	.word	0xffffffff


	//   ....[13]....
        /*038c*/ 	.word	0xffffffff


	//   ....[14]....
        /*0390*/ 	.word	0xffffffff


	//   ....[15]....
        /*0394*/ 	.word	0xffffffff


	//----- nvinfo : EIATTR_COOP_GROUP_INSTR_OFFSETS
	.align		4
.L_262:
        /*0398*/ 	.byte	0x04, 0x28
        /*039a*/ 	.short	(.L_264 - .L_263)


	//   ....[0]....
.L_263:
        /*039c*/ 	.word	0x00004de0


	//   ....[1]....
        /*03a0*/ 	.word	0x00004ea0


	//   ....[2]....
        /*03a4*/ 	.word	0x00004f10


	//   ....[3]....
        /*03a8*/ 	.word	0x00004f90


	//   ....[4]....
        /*03ac*/ 	.word	0x00009a10


	//   ....[5]....
        /*03b0*/ 	.word	0x00009a50


	//   ....[6]....
        /*03b4*/ 	.word	0x00009b00


	//   ....[7]....
        /*03b8*/ 	.word	0x00009b30


	//   ....[8]....
        /*03bc*/ 	.word	0x0000ec40


	//   ....[9]....
        /*03c0*/ 	.word	0x0000ec50


	//   ....[10]....
        /*03c4*/ 	.word	0x0000ecb0


	//   ....[11]....
        /*03c8*/ 	.word	0x0000ecc0


	//   ....[12]....
        /*03cc*/ 	.word	0x00011a20


	//   ....[13]....
        /*03d0*/ 	.word	0x00011a50


	//   ....[14]....
        /*03d4*/ 	.word	0x00011a80


	//   ....[15]....
        /*03d8*/ 	.word	0x00011a90


	//----- nvinfo : EIATTR_VRC_CTA_INIT_COUNT
	.align		4
.L_264:
        /*03dc*/ 	.byte	0x02, 0x4a
	.zero		1
	.zero		1


	//----- nvinfo : EIATTR_EXIT_INSTR_OFFSETS
	.align		4
        /*03e0*/ 	.byte	0x04, 0x1c
        /*03e2*/ 	.short	(.L_266 - .L_265)


	//   ....[0]....
.L_265:
        /*03e4*/ 	.word	0x000004e0


	//   ....[1]....
        /*03e8*/ 	.word	0x000011b0


	//   ....[2]....
        /*03ec*/ 	.word	0x00001240


	//   ....[3]....
        /*03f0*/ 	.word	0x00013310


	//   ....[4]....
        /*03f4*/ 	.word	0x00013450


	//   ....[5]....
        /*03f8*/ 	.word	0x00013470


	//----- nvinfo : EIATTR_CRS_STACK_SIZE
	.align		4
.L_266:
        /*03fc*/ 	.byte	0x04, 0x1e
        /*03fe*/ 	.short	(.L_268 - .L_267)
.L_267:
        /*0400*/ 	.word	0x00000000


	//----- nvinfo : EIATTR_CBANK_PARAM_SIZE
	.align		4
.L_268:
        /*0404*/ 	.byte	0x03, 0x19
        /*0406*/ 	.short	0x01d0


	//----- nvinfo : EIATTR_PARAM_CBANK
	.align		4
        /*0408*/ 	.byte	0x04, 0x0a
        /*040a*/ 	.short	(.L_270 - .L_269)
	.align		4
.L_269:
        /*040c*/ 	.word	index@(.nv.constant0._ZN5flash16flash_fwd_kernelI23Flash_fwd_kernel_traitsILi192ELi64ELi64ELi4ELb0ELb0EN7cutlass10bfloat16_tE19Flash_kernel_traitsILi192ELi64ELi64ELi4ES3_EELb1ELb1ELb0ELb0ELb0ELb0ELb0ELb1EEEvNS_16Flash_fwd_paramsE)
        /*0410*/ 	.short	0x0380
        /*0412*/ 	.short	0x01d0


	//----- nvinfo : EIATTR_SW_WAR
	.align		4
.L_270:
        /*0414*/ 	.byte	0x04, 0x36
        /*0416*/ 	.short	(.L_272 - .L_271)
.L_271:
        /*0418*/ 	.word	0x00000008
.L_272:


//--------------------- .nv.info._ZN5flash16flash_fwd_kernelI23Flash_fwd_kernel_traitsILi192ELi64ELi64ELi4ELb0ELb0EN7cutlass10bfloat16_tE19Flash_kernel_traitsILi192ELi64ELi64ELi4ES3_EELb0ELb1ELb0ELb0ELb0ELb0ELb1ELb0EEEvNS_16Flash_fwd_paramsE --------------------------
	.section	.nv.info._ZN5flash16flash_fwd_kernelI23Flash_fwd_kernel_traitsILi192ELi64ELi64ELi4ELb0ELb0EN7cutlass10bfloat16_tE19Flash_kernel_traitsILi192ELi64ELi64ELi4ES3_EELb0ELb1ELb0ELb0ELb0ELb0ELb1ELb0EEEvNS_16Flash_fwd_paramsE,"",@"SHT_CUDA_INFO"
	.sectionflags	@""
	.align	4


	//----- nvinfo : EIATTR_CUDA_API_VERSION
	.align		4
        /*0000*/ 	.byte	0x04, 0x37
        /*0002*/ 	.short	(.L_274 - .L_273)
.L_273:
        /*0004*/ 	.word	0x00000082


	//----- nvinfo : EIATTR_KPARAM_INFO
	.align		4
.L_274:
        /*0008*/ 	.byte	0x04, 0x17
        /*000a*/ 	.short	(.L_276 - .L_275)
.L_275:
        /*000c*/ 	.word	0x00000000
        /*0010*/ 	.short	0x0000
        /*0012*/ 	.short	0x0000
        /*0014*/ 	.byte	0x00, 0xf0, 0x41, 0x07


	//----- nvinfo : EIATTR_SPARSE_MMA_MASK
	.align		4
.L_276:
        /*0018*/ 	.byte	0x03, 0x50
        /*001a*/ 	.short	0x0000


	//----- nvinfo : EIATTR_MAXREG_COUNT
	.align		4
        /*001c*/ 	.byte	0x03, 0x1b
        /*001e*/ 	.short	0x00ff


	//----- nvinfo : EIATTR_NUM_BARRIERS
	.align		4
        /*0020*/ 	.byte	0x02, 0x4c
        /*0022*/ 	.byte	0x01
	.zero		1


	//----- nvinfo : EIATTR_MERCURY_ISA_VERSION
	.align		4
        /*0024*/ 	.byte	0x03, 0x5f
        /*0026*/ 	.short	0x0101


	//----- nvinfo : EIATTR_COOP_GROUP_MASK_REGIDS
	.align		4
        /*0028*/ 	.byte	0x04, 0x29
        /*002a*/ 	.short	(.L_278 - .L_277)


	//   ....[0]....
.L_277:
        /*002c*/ 	.word	0xffffffff


	//   ....[1]....
        /*0030*/ 	.word	0xffffffff


	//   ....[2]....
        /*0034*/ 	.word	0xffffffff


	//   ....[3]....
        /*0038*/ 	.word	0xffffffff


	//   ....[4]....
        /*003c*/ 	.word	0xffffffff


	//   ....[5]....
        /*0040*/ 	.word	0xffffffff


	//   ....[6]....
        /*0044*/ 	.word	0xffffffff


	//   ....[7]....
        /*0048*/ 	.word	0xffffffff


	//   ....[8]....
        /*004c*/ 	.word	0xffffffff


	//   ....[9]....
        /*0050*/ 	.word	0xffffffff


	//   ....[10]....
        /*0054*/ 	.word	0xffffffff


	//   ....[11]....
        /*0058*/ 	.word	0xffffffff


	//   ....[12]....
        /*005c*/ 	.word	0xffffffff


	//   ....[13]....
        /*0060*/ 	.word	0xffffffff


	//   ....[14]....
        /*0064*/ 	.word	0xffffffff


	//   ....[15]....
        /*0068*/ 	.word	0xffffffff


	//----- nvinfo : EIATTR_COOP_GROUP_INSTR_OFFSETS
	.align		4
.L_278:
        /*006c*/ 	.byte	0x04, 0x28
        /*006e*/ 	.short	(.L_280 - .L_279)


	//   ....[0]....
.L_279:
        /*0070*/ 	.word	0x00004ec0


	//   ....[1]....
        /*0074*/ 	.word	0x00004ee0


	//   ....[2]....
        /*0078*/ 	.word	0x00004f00


	//   ....[3]....
        /*007c*/ 	.word	0x00004f20


	//   ....[4]....
        /*0080*/ 	.word	0x00007f10


	//   ....[5]....
        /*0084*/ 	.word	0x00007f40


	//   ....[6]....
        /*0088*/ 	.word	0x00007fa0


	//   ....[7]....
        /*008c*/ 	.word	0x00007fb0


	//   ....[8]....
        /*0090*/ 	.word	0x0000b3b0


	//   ....[9]....
        /*0094*/ 	.word	0x0000b3e0


	//   ....[10]....
        /*0098*/ 	.word	0x0000b4b0


	//   ....[11]....
        /*009c*/ 	.word	0x0000b4c0


	//   ....[12]....
        /*00a0*/ 	.word	0x0000cb80


	//   ....[13]....
        /*00a4*/ 	.word	0x0000cbc0


	//   ....[14]....
        /*00a8*/ 	.word	0x0000cc20


	//   ....[15]....
        /*00ac*/ 	.word	0x0000cc40


	//----- nvinfo : EIATTR_VRC_CTA_INIT_COUNT
	.align		4
.L_280:
        /*00b0*/ 	.byte	0x02, 0x4a
	.zero		1
	.zero		1


	//----- nvinfo : EIATTR_EXIT_INSTR_OFFSETS
	.align		4
        /*00b4*/ 	.byte	0x04, 0x1c
        /*00b6*/ 	.short	(.L_282 - .L_281)


	//   ....[0]....
.L_281:
        /*00b8*/ 	.word	0x00000330


	//   ....[1]....
        /*00bc*/ 	.word	0x00001010


	//   ....[2]....
        /*00c0*/ 	.word	0x000010a0


	//   ....[3]....
        /*00c4*/ 	.word	0x0000e450


	//   ....[4]....
        /*00c8*/ 	.word	0x0000e590


	//   ....[5]....
        /*00cc*/ 	.word	0x0000e5b0


	//----- nvinfo : EIATTR_CRS_STACK_SIZE
	.align		4
.L_282:
        /*00d0*/ 	.byte	0x04, 0x1e
        /*00d2*/ 	.short	(.L_284 - .L_283)
.L_283:
        /*00d4*/ 	.word	0x00000000


	//----- nvinfo : EIATTR_CBANK_PARAM_SIZE
	.align		4
.L_284:
        /*00d8*/ 	.byte	0x03, 0x19
        /*00da*/ 	.short	0x01d0


	//----- nvinfo : EIATTR_PARAM_CBANK
	.align		4
        /*00dc*/ 	.byte	0x04, 0x0a
        /*00de*/ 	.short	(.L_286 - .L_285)
	.align		4
.L_285:
        /*00e0*/ 	.word	index@(.nv.constant0._ZN5flash16flash_fwd_kernelI23Flash_fwd_kernel_traitsILi192ELi64ELi64ELi4ELb0ELb0EN7cutlass10bfloat16_tE19Flash_kernel_traitsILi192ELi64ELi64ELi4ES3_EELb0ELb1ELb0ELb0ELb0ELb0ELb1ELb0EEEvNS_16Flash_fwd_paramsE)
        /*00e4*/ 	.short	0x0380
        /*00e6*/ 	.short	0x01d0


	//----- nvinfo : EIATTR_SW_WAR
	.align		4
.L_286:
        /*00e8*/ 	.byte	0x04, 0x36
        /*00ea*/ 	.short	(.L_288 - .L_287)
.L_287:
        /*00ec*/ 	.word	0x00000008
.L_288:


//--------------------- .nv.info._ZN5flash16flash_fwd_kernelI23Flash_fwd_kernel_traitsILi192ELi64ELi64ELi4ELb0ELb0EN7cutlass10bfloat16_tE19Flash_kernel_traitsILi192ELi64ELi64ELi4ES3_EELb1ELb1ELb0ELb1ELb0ELb0ELb0ELb1EEEvNS_16Flash_fwd_paramsE --------------------------
	.section	.nv.info._ZN5flash16flash_fwd_kernelI23Flash_fwd_kernel_traitsILi192ELi64ELi64ELi4ELb0ELb0EN7cutlass10bfloat16_tE19Flash_kernel_traitsILi192ELi64ELi64ELi4ES3_EELb1ELb1ELb0ELb1ELb0ELb0ELb0ELb1EEEvNS_16Flash_fwd_paramsE,"",@"SHT_CUDA_INFO"
	.sectionflags	@""
	.align	4


	//----- nvinfo : EIATTR_CUDA_API_VERSION
	.align		4
        /*0000*/ 	.byte	0x04, 0x37
        /*0002*/ 	.short	(.L_290 - .L_289)
.L_289:
        /*0004*/ 	.word	0x00000082


	//----- nvinfo : EIATTR_KPARAM_INFO
	.align		4
.L_290:
        /*0008*/ 	.byte	0x04, 0x17
        /*000a*/ 	.short	(.L_292 - .L_291)
.L_291:
        /*000c*/ 	.word	0x00000000
        /*0010*/ 	.short	0x0000
        /*0012*/ 	.short	0x0000
        /*0014*/ 	.byte	0x00, 0xf0, 0x41, 0x07


	//----- nvinfo : EIATTR_SPARSE_MMA_MASK
	.align		4
.L_292:
        /*0018*/ 	.byte	0x03, 0x50
        /*001a*/ 	.short	0x0000


	//----- nvinfo : EIATTR_MAXREG_COUNT
	.align		4
        /*001c*/ 	.byte	0x03, 0x1b
        /*001e*/ 	.short	0x00ff


	//----- nvinfo : EIATTR_NUM_BARRIERS
	.align		4
        /*0020*/ 	.byte	0x02, 0x4c
        /*0022*/ 	.byte	0x01
	.zero		1


	//----- nvinfo : EIATTR_ANNOTATIONS
	.align		4
        /*0024*/ 	.byte	0x04, 0x55
        /*0026*/ 	.short	(.L_294 - .L_293)


	//   ....[0]....
.L_293:
        /* <DEDUP_REMOVED lines=47> */
        /*030c*/ 	.byte	0x30, 0x38, 0x01, 0x00, 0x01, 0x00, 0x00, 0x00, 0x50, 0x38, 0x01, 0x00


	//----- nvinfo : EIATTR_MERCURY_ISA_VERSION
	.align		4
.L_294:
        /*0318*/ 	.byte	0x03, 0x5f
        /*031a*/ 	.short	0x0101


	//----- nvinfo : EIATTR_COOP_GROUP_MASK_REGIDS
	.align		4
        /*031c*/ 	.byte	0x04, 0x29
        /*031e*/ 	.short	(.L_296 - .L_295)


	//   ....[0]....
.L_295:
        /*0320*/ 	.word	0xffffffff


	//   ....[1]....
        /*0324*/ 	.word	0xffffffff


	//   ....[2]....
        /*0328*/ 	.word	0xffffffff


	//   ....[3]....
        /*032c*/ 	.word	0xffffffff


	//   ....[4]....
        /*0330*/ 	.word	0xffffffff


	//   ....[5]....
        /*0334*/ 	.word	0xffffffff


	//   ....[6]....
        /*0338*/ 	.word	0xffffffff


	//   ....[7]....
        /*033c*/ 	.word	0xffffffff


	//   ....[8]....
        /*0340*/ 	.word	0xffffffff


	//   ....[9]....
        /*0344*/ 	.word	0xffffffff


	//   ....[10]....
        /*0348*/ 	.word	0xffffffff


	//   ....[11]....
        /*034c*/ 	.word	0xffffffff


	//   ....[12]....
        /*0350*/ 	.word	0xffffffff


	//   ....[13]....
        /*0354*/ 	.word	0xffffffff


	//   ....[14]....
        /*0358*/ 	.word	0xffffffff


	//   ....[15]....
        /*035c*/ 	.word	0xffffffff


	//----- nvinfo : EIATTR_COOP_GROUP_INSTR_OFFSETS
	.align		4
.L_296:
        /*0360*/ 	.byte	0x04, 0x28
        /*0362*/ 	.short	(.L_298 - .L_297)


	//   ....[0]....
.L_297:
        /*0364*/ 	.word	0x00005270


	//   ....[1]....
        /*0368*/ 	.word	0x00005290


	//   ....[2]....
        /*036c*/ 	.word	0x000052c0


	//   ....[3]....
        /*0370*/ 	.word	0x000052f0


	//   ....[4]....
        /*0374*/ 	.word	0x0000a020


	//   ....[5]....
        /*0378*/ 	.word	0x0000a050


	//   ....[6]....
        /*037c*/ 	.word	0x0000a100


	//   ....[7]....
        /*0380*/ 	.word	0x0000a120


	//   ....[8]....
        /*0384*/ 	.word	0x0000f5a0


	//   ....[9]....
        /*0388*/ 	.word	0x0000f600


	//   ....[10]....
        /*038c*/ 	.word	0x0000f680


	//   ....[11]....
        /*0390*/ 	.word	0x0000f6a0


	//   ....[12]....
        /*0394*/ 	.word	0x000124c0


	//   ....[13]....
        /*0398*/ 	.word	0x000124d0


	//   ....[14]....
        /*039c*/ 	.word	0x00012510


	//   ....[15]....
        /*03a0*/ 	.word	0x00012520


	//----- nvinfo : EIATTR_VRC_CTA_INIT_COUNT
	.align		4
.L_298:
        /*03a4*/ 	.byte	0x02, 0x4a
	.zero		1
	.zero		1


	//----- nvinfo : EIATTR_EXIT_INSTR_OFFSETS
	.align		4
        /*03a8*/ 	.byte	0x04, 0x1c
        /*03aa*/ 	.short	(.L_300 - .L_299)


	//   ....[0]....
.L_299:
        /*03ac*/ 	.word	0x000004e0


	//   ....[1]....
        /*03b0*/ 	.word	0x000011a0


	//   ....[2]....
        /*03b4*/ 	.word	0x00001230


	//   ....[3]....
        /*03b8*/ 	.word	0x00013de0


	//   ....[4]....
        /*03bc*/ 	.word	0x00013f20


	//   ....[5]....
        /*03c0*/ 	.word	0x00013f40


	//----- nvinfo : EIATTR_CRS_STACK_SIZE
	.align		4
.L_300:
        /*03c4*/ 	.byte	0x04, 0x1e
        /*03c6*/ 	.short	(.L_302 - .L_301)
.L_301:
        /*03c8*/ 	.word	0x00000000


	//----- nvinfo : EIATTR_CBANK_PARAM_SIZE
	.align		4
.L_302:
        /*03cc*/ 	.byte	0x03, 0x19
        /*03ce*/ 	.short	0x01d0


	//----- nvinfo : EIATTR_PARAM_CBANK
	.align		4
        /*03d0*/ 	.byte	0x04, 0x0a
        /*03d2*/ 	.short	(.L_304 - .L_303)
	.align		4
.L_303:
        /*03d4*/ 	.word	index@(.nv.constant0._ZN5flash16flash_fwd_kernelI23Flash_fwd_kernel_traitsILi192ELi64ELi64ELi4ELb0ELb0EN7cutlass10bfloat16_tE19Flash_kernel_traitsILi192ELi64ELi64ELi4ES3_EELb1ELb1ELb0ELb1ELb0ELb0ELb0ELb1EEEvNS_16Flash_fwd_paramsE)
        /*03d8*/ 	.short	0x0380
        /*03da*/ 	.short	0x01d0


	//----- nvinfo : EIATTR_SW_WAR
	.align		4
.L_304:
        /*03dc*/ 	.byte	0x04, 0x36
        /*03de*/ 	.short	(.L_306 - .L_305)
.L_305:
        /*03e0*/ 	.word	0x00000008
.L_306:


//--------------------- .nv.info._ZN5flash16flash_fwd_kernelI23Flash_fwd_kernel_traitsILi192ELi64ELi64ELi4ELb0ELb0EN7cutlass10bfloat16_tE19Flash_kernel_traitsILi192ELi64ELi64ELi4ES3_EELb0ELb1ELb0ELb1ELb0ELb0ELb1ELb0EEEvNS_16Flash_fwd_paramsE --------------------------
	.section	.nv.info._ZN5flash16flash_fwd_kernelI23Flash_fwd_kernel_traitsILi192ELi64ELi64ELi4ELb0ELb0EN7cutlass10bfloat16_tE19Flash_kernel_traitsILi192ELi64ELi64ELi4ES3_EELb0ELb1ELb0ELb1ELb0ELb0ELb1ELb0EEEvNS_16Flash_fwd_paramsE,"",@"SHT_CUDA_INFO"
	.sectionflags	@""
	.align	4


	//----- nvinfo : EIATTR_CUDA_API_VERSION
	.align		4
        /*0000*/ 	.byte	0x04, 0x37
        /*0002*/ 	.short	(.L_308 - .L_307)
.L_307:
        /*0004*/ 	.word	0x00000082


	//----- nvinfo : EIATTR_KPARAM_INFO
	.align		4
.L_308:
        /*0008*/ 	.byte	0x04, 0x17
        /*000a*/ 	.short	(.L_310 - .L_309)
.L_309:
        /*000c*/ 	.word	0x00000000
        /*0010*/ 	.short	0x0000
        /*0012*/ 	.short	0x0000
        /*0014*/ 	.byte	0x00, 0xf0, 0x41, 0x07


	//----- nvinfo : EIATTR_SPARSE_MMA_MASK
	.align		4
.L_310:
        /*0018*/ 	.byte	0x03, 0x50
        /*001a*/ 	.short	0x0000


	//----- nvinfo : EIATTR_MAXREG_COUNT
	.align		4
        /*001c*/ 	.byte	0x03, 0x1b
        /*001e*/ 	.short	0x00ff


	//----- nvinfo : EIATTR_NUM_BARRIERS
	.align		4
        /*0020*/ 	.byte	0x02, 0x4c
        /*0022*/ 	.byte	0x01
	.zero		1


	//----- nvinfo : EIATTR_MERCURY_ISA_VERSION
	.align		4
        /*0024*/ 	.byte	0x03, 0x5f
        /*0026*/ 	.short	0x0101


	//----- nvinfo : EIATTR_COOP_GROUP_MASK_REGIDS
	.align		4
        /*0028*/ 	.byte	0x04, 0x29
        /*002a*/ 	.short	(.L_312 - .L_311)


	//   ....[0]....
.L_311:
        /*002c*/ 	.word	0xffffffff


	//   ....[1]....
        /*0030*/ 	.word	0xffffffff


	//   ....[2]....
        /*0034*/ 	.word	0xffffffff


	//   ....[3]....
        /*0038*/ 	.word	0xffffffff


	//   ....[4]....
        /*003c*/ 	.word	0xffffffff


	//   ....[5]....
        /*0040*/ 	.word	0xffffffff


	//   ....[6]....
        /*0044*/ 	.word	0xffffffff


	//   ....[7]....
        /*0048*/ 	.word	0xffffffff


	//   ....[8]....
        /*004c*/ 	.word	0xffffffff


	//   ....[9]....
        /*0050*/ 	.word	0xffffffff


	//   ....[10]....
        /*0054*/ 	.word	0xffffffff


	//   ....[11]....
        /*0058*/ 	.word	0xffffffff


	//   ....[12]....
        /*005c*/ 	.word	0xffffffff


	//   ....[13]....
        /*0060*/ 	.word	0xffffffff


	//   ....[14]....
        /*0064*/ 	.word	0xffffffff


	//   ....[15]....
        /*0068*/ 	.word	0xffffffff


	//----- nvinfo : EIATTR_COOP_GROUP_INSTR_OFFSETS
	.align		4
.L_312:
        /*006c*/ 	.byte	0x04, 0x28
        /*006e*/ 	.short	(.L_314 - .L_313)


	//   ....[0]....
.L_313:
        /*0070*/ 	.word	0x000051c0


	//   ....[1]....
        /*0074*/ 	.word	0x000051f0


	//   ....[2]....
        /*0078*/ 	.word	0x000052a0


	//   ....[3]....
        /*007c*/ 	.word	0x000052b0


	//   ....[4]....
        /*0080*/ 	.word	0x00008610


	//   ....[5]....
        /*0084*/ 	.word	0x00008640


	//   ....[6]....
        /*0088*/ 	.word	0x00008690


	//   ....[7]....
        /*008c*/ 	.word	0x000086b0


	//   ....[8]....
        /*0090*/ 	.word	0x0000bed0


	//   ....[9]....
        /*0094*/ 	.word	0x0000bf00


	//   ....[10]....
        /*0098*/ 	.word	0x0000bfd0


	//   ....[11]....
        /*009c*/ 	.word	0x0000bfe0


	//   ....[12]....
        /*00a0*/ 	.word	0x0000d6a0


	//   ....[13]....
        /*00a4*/ 	.word	0x0000d6e0


	//   ....[14]....
        /*00a8*/ 	.word	0x0000d770


	//   ....[15]....
        /*00ac*/ 	.word	0x0000d7a0


	//----- nvinfo : EIATTR_VRC_CTA_INIT_COUNT
	.align		4
.L_314:
        /*00b0*/ 	.byte	0x02, 0x4a
	.zero		1
	.zero		1


	//----- nvinfo : EIATTR_EXIT_INSTR_OFFSETS
	.align		4
        /*00b4*/ 	.byte	0x04, 0x1c
        /*00b6*/ 	.short	(.L_316 - .L_315)


	//   ....[0]....
.L_315:
        /*00b8*/ 	.word	0x00000330


	//   ....[1]....
        /*00bc*/ 	.word	0x00001020


	//   ....[2]....
        /*00c0*/ 	.word	0x000010b0


	//   ....[3]....
        /*00c4*/ 	.word	0x0000ef70


	//   ....[4]....
        /*00c8*/ 	.word	0x0000f0b0


	//   ....[5]....
        /*00cc*/ 	.word	0x0000f0d0


	//----- nvinfo : EIATTR_CRS_STACK_SIZE
	.align		4
.L_316:
        /*00d0*/ 	.byte	0x04, 0x1e
        /*00d2*/ 	.short	(.L_318 - .L_317)
.L_317:
        /*00d4*/ 	.word	0x00000000


	//----- nvinfo : EIATTR_CBANK_PARAM_SIZE
	.align		4
.L_318:
        /*00d8*/ 	.byte	0x03, 0x19
        /*00da*/ 	.short	0x01d0


	//----- nvinfo : EIATTR_PARAM_CBANK
	.align		4
        /*00dc*/ 	.byte	0x04, 0x0a
        /*00de*/ 	.short	(.L_320 - .L_319)
	.align		4
.L_319:
        /*00e0*/ 	.word	index@(.nv.constant0._ZN5flash16flash_fwd_kernelI23Flash_fwd_kernel_traitsILi192ELi64ELi64ELi4ELb0ELb0EN7cutlass10bfloat16_tE19Flash_kernel_traitsILi192ELi64ELi64ELi4ES3_EELb0ELb1ELb0ELb1ELb0ELb0ELb1ELb0EEEvNS_16Flash_fwd_paramsE)
        /*00e4*/ 	.short	0x0380
        /*00e6*/ 	.short	0x01d0


	//----- nvinfo : EIATTR_SW_WAR
	.align		4
.L_320:
        /*00e8*/ 	.byte	0x04, 0x36
        /*00ea*/ 	.short	(.L_322 - .L_321)
.L_321:
        /*00ec*/ 	.word	0x00000008
.L_322:


//--------------------- .nv.callgraph             --------------------------
	.section	.nv.callgraph,"",@"SHT_CUDA_CALLGRAPH"
	.align	4
	.sectionentsize	8
	.align		4
        /*0000*/ 	.word	0x00000000
	.align		4
        /*0004*/ 	.word	0xffffffff
	.align		4
        /*0008*/ 	.word	0x00000000
	.align		4
        /*000c*/ 	.word	0xfffffffe
	.align		4
        /*0010*/ 	.word	0x00000000
	.align		4
        /*0014*/ 	.word	0xfffffffd
	.align		4
        /*0018*/ 	.word	0x00000000
	.align		4
        /*001c*/ 	.word	0xfffffffc


//--------------------- .nv.constant4             --------------------------
	.section	.nv.constant4,"a",@progbits
	.align	8
	.align		8
.nv.constant4:
        /*0000*/ 	.dword	_ZN73_INTERNAL_c3e29e2a_37_flash_fwd_hdim192_bf16_causal_sm80_cu_a6473388_28664cuda3std3__45__cpo5beginE
	.align		8
        /*0008*/ 	.dword	_ZN73_INTERNAL_c3e29e2a_37_flash_fwd_hdim192_bf16_causal_sm80_cu_a6473388_28664cuda3std3__45__cpo3endE
	.align		8
        /*0010*/ 	.dword	_ZN73_INTERNAL_c3e29e2a_37_flash_fwd_hdim192_bf16_causal_sm80_cu_a6473388_28664cuda3std3__45__cpo6cbeginE
	.align		8
        /*0018*/ 	.dword	_ZN73_INTERNAL_c3e29e2a_37_flash_fwd_hdim192_bf16_causal_sm80_cu_a6473388_28664cuda3std3__45__cpo4cendE
	.align		8
        /*0020*/ 	.dword	_ZN73_INTERNAL_c3e29e2a_37_flash_fwd_hdim192_bf16_causal_sm80_cu_a6473388_28664cuda3std3__475_GLOBAL__N__c3e29e2a_37_flash_fwd_hdim192_bf16_causal_sm80_cu_a6473388_28666ignoreE
	.align		8
        /*0028*/ 	.dword	_ZN73_INTERNAL_c3e29e2a_37_flash_fwd_hdim192_bf16_causal_sm80_cu_a6473388_28664cuda3std3__419piecewise_constructE
	.align		8
        /*0030*/ 	.dword	_ZN73_INTERNAL_c3e29e2a_37_flash_fwd_hdim192_bf16_causal_sm80_cu_a6473388_28664cuda3std3__48in_placeE
	.align		8
        /*0038*/ 	.dword	_ZN73_INTERNAL_c3e29e2a_37_flash_fwd_hdim192_bf16_causal_sm80_cu_a6473388_28664cuda3std6ranges3__45__cpo4swapE
	.align		8
        /*0040*/ 	.dword	_ZN73_INTERNAL_c3e29e2a_37_flash_fwd_hdim192_bf16_causal_sm80_cu_a6473388_28664cuda3std6ranges3__45__cpo9iter_moveE
	.align		8
        /*0048*/ 	.dword	_ZN73_INTERNAL_c3e29e2a_37_flash_fwd_hdim192_bf16_causal_sm80_cu_a6473388_28664cute7productE
	.align		8
        /*0050*/ 	.dword	_ZN73_INTERNAL_c3e29e2a_37_flash_fwd_hdim192_bf16_causal_sm80_cu_a6473388_28664cute1_E


//--------------------- .text._ZN5flash16flash_fwd_kernelI23Flash_fwd_kernel_traitsILi192ELi128ELi64ELi8ELb0ELb0EN7cutlass10bfloat16_tE19Flash_kernel_traitsILi192ELi128ELi64ELi8ES3_EELb0ELb1ELb0ELb0ELb0ELb1ELb0ELb0EEEvNS_16Flash_fwd_paramsE --------------------------
	.section	.text._ZN5flash16flash_fwd_kernelI23Flash_fwd_kernel_traitsILi192ELi128ELi64ELi8ELb0ELb0EN7cutlass10bfloat16_tE19Flash_kernel_traitsILi192ELi128ELi64ELi8ES3_EELb0ELb1ELb0ELb0ELb0ELb1ELb0ELb0EEEvNS_16Flash_fwd_paramsE,"ax",@progbits
	.align	128
        .global         _ZN5flash16flash_fwd_kernelI23Flash_fwd_kernel_traitsILi192ELi128ELi64ELi8ELb0ELb0EN7cutlass10bfloat16_tE19Flash_kernel_traitsILi192ELi128ELi64ELi8ES3_EELb0ELb1ELb0ELb0ELb0ELb1ELb0ELb0EEEvNS_16Flash_fwd_paramsE
        .type           _ZN5flash16flash_fwd_kernelI23Flash_fwd_kernel_traitsILi192ELi128ELi64ELi8ELb0ELb0EN7cutlass10bfloat16_tE19Flash_kernel_traitsILi192ELi128ELi64ELi8ES3_EELb0ELb1ELb0ELb0ELb0ELb1ELb0ELb0EEEvNS_16Flash_fwd_paramsE,@function
        .size           _ZN5flash16flash_fwd_kernelI23Flash_fwd_kernel_traitsILi192ELi128ELi64ELi8ELb0ELb0EN7cutlass10bfloat16_tE19Flash_kernel_traitsILi192ELi128ELi64ELi8ES3_EELb0ELb1ELb0ELb0ELb0ELb1ELb0ELb0EEEvNS_16Flash_fwd_paramsE,(.L_x_932 - _ZN5flash16flash_fwd_kernelI23Flash_fwd_kernel_traitsILi192ELi128ELi64ELi8ELb0ELb0EN7cutlass10bfloat16_tE19Flash_kernel_traitsILi192ELi128ELi64ELi8ES3_EELb0ELb1ELb0ELb0ELb0ELb1ELb0ELb0EEEvNS_16Flash_fwd_paramsE)
        .other          _ZN5flash16flash_fwd_kernelI23Flash_fwd_kernel_traitsILi192ELi128ELi64ELi8ELb0ELb0EN7cutlass10bfloat16_tE19Flash_kernel_traitsILi192ELi128ELi64ELi8ES3_EELb0ELb1ELb0ELb0ELb0ELb1ELb0ELb0EEEvNS_16Flash_fwd_paramsE,@"STO_CUDA_ENTRY STV_DEFAULT"
_ZN5flash16flash_fwd_kernelI23Flash_fwd_kernel_traitsILi192ELi128ELi64ELi8ELb0ELb0EN7cutlass10bfloat16_tE19Flash_kernel_traitsILi192ELi128ELi64ELi8ES3_EELb0ELb1ELb0ELb0ELb0ELb1ELb0ELb0EEEvNS_16Flash_fwd_paramsE:
.text._ZN5flash16flash_fwd_kernelI23Flash_fwd_kernel_traitsILi192ELi128ELi64ELi8ELb0ELb0EN7cutlass10bfloat16_tE19Flash_kernel_traitsILi192ELi128ELi64ELi8ES3_EELb0ELb1ELb0ELb0ELb0ELb1ELb0ELb0EEEvNS_16Flash_fwd_paramsE:
[----:B------:R-:W-:Y:S08]  /*0000*/  LDC R1, c[0x0][0x37c] ;  /* 0x0000df00ff017b82 */ /* 0x000ff00000000800 */
[----:B------:R-:W1:Y:S01]  /*0010*/  LDC.64 R2, c[0x0][0x460] ;  /* 0x00011800ff027b82 */ /* 0x000e620000000a00 */
[----:B------:R-:W2:Y:S01]  /*0020*/  S2R R18, SR_CTAID.Y ;  /* 0x0000000000127919 */ /* 0x000ea20000002600 */
[----:B------:R-:W3:Y:S01]  /*0030*/  LDCU.64 UR4, c[0x0][0x478] ;  /* 0x00008f00ff0477ac */ /* 0x000ee20008000a00 */
[----:B------:R-:W-:Y:S01]  /*0040*/  IMAD.MOV.U32 R192, RZ, RZ, -0x1 ;  /* 0xffffffffffc07424 */ /* 0x000fe200078e00ff */
[----:B------:R-:W4:Y:S04]  /*0050*/  LDCU.64 UR12, c[0x0][0x358] ;  /* 0x00006b00ff0c77ac */ /* 0x000f280008000a00 */
[----:B------:R-:W2:Y:S01]  /*0060*/  LDC.64 R4, c[0x0][0x460] ;  /* 0x00011800ff047b82 */ /* 0x000ea20000000a00 */
[----:B------:R-:W4:Y:S01]  /*0070*/  LDCU.64 UR6, c[0x0][0x470] ;  /* 0x00008e00ff0677ac */ /* 0x000f220008000a00 */
[----:B---3--:R-:W-:-:S02]  /*0080*/  ISETP.NE.U32.AND P2, PT, RZ, UR4, PT ;  /* 0x00000004ff007c0c */ /* 0x008fc4000bf45070 */
[C---:B-1----:R-:W-:Y:S02]  /*0090*/  ISETP.NE.U32.AND P0, PT, R2.reuse, RZ, PT ;  /* 0x000000ff0200720c */ /* 0x042fe40003f05070 */
[----:B------:R-:W-:Y:S02]  /*00a0*/  ISETP.NE.U32.AND P4, PT, R2, RZ, PT ;  /* 0x000000ff0200720c */ /* 0x000fe40003f85070 */
[C---:B------:R-:W-:Y:S02]  /*00b0*/  ISETP.NE.AND.EX P0, PT, R3.reuse, RZ, PT, P0 ;  /* 0x000000ff0300720c */ /* 0x040fe40003f05300 */
[----:B------:R-:W-:Y:S02]  /*00c0*/  ISETP.NE.AND.EX P4, PT, R3, RZ, PT, P4 ;  /* 0x000000ff0300720c */ /* 0x000fe40003f85340 */
[----:B------:R-:W-:Y:S01]  /*00d0*/  ISETP.NE.AND.EX P2, PT, RZ, UR5, PT, P2 ;  /* 0x00000005ff007c0c */ /* 0x000fe2000bf45320 */
[C---:B--2---:R-:W-:Y:S01]  /*00e0*/  IMAD.WIDE.U32 R12, R18.reuse, 0x4, R4 ;  /* 0x00000004120c7825 */ /* 0x044fe200078e0004 */
[----:B------:R-:W-:Y:S01]  /*00f0*/  SHF.R.U32.HI R0, RZ, 0x1e, R18 ;  /* 0x0000001eff007819 */ /* 0x000fe20000011612 */
[----:B------:R-:W1:Y:S01]  /*0100*/  LDC.64 R4, c[0x0][0x468] ;  /* 0x00011a00ff047b82 */ /* 0x000e620000000a00 */
[----:B----4-:R-:W-:Y:S01]  /*0110*/  ISETP.NE.U32.AND P3, PT, RZ, UR6, PT ;  /* 0x00000006ff007c0c */ /* 0x010fe2000bf65070 */
[----:B------:R-:W-:-:S03]  /*0120*/  IMAD.SHL.U32 R11, R18, 0x4, RZ ;  /* 0x00000004120b7824 */ /* 0x000fc600078e00ff */
[----:B------:R-:W-:Y:S01]  /*0130*/  ISETP.NE.AND.EX P3, PT, RZ, UR7, PT, P3 ;  /* 0x00000007ff007c0c */ /* 0x000fe2000bf65330 */
[----:B------:R-:W2:Y:S04]  /*0140*/  @P0 LDG.E R192, desc[UR12][R12.64] ;  /* 0x0000000c0cc00981 */ /* 0x000ea8000c1e1900 */
[----:B------:R-:W2:Y:S01]  /*0150*/  @P4 LDG.E R9, desc[UR12][R12.64+0x4] ;  /* 0x0000040c0c094981 */ /* 0x000ea2000c1e1900 */
[----:B------:R-:W-:Y:S01]  /*0160*/  @P2 IADD3 R90, P0, PT, R11, UR4, RZ ;  /* 0x000000040b5a2c10 */ /* 0x000fe2000ff1e0ff */
[----:B------:R-:W-:-:S03]  /*0170*/  IMAD.MOV.U32 R7, RZ, RZ, RZ ;  /* 0x000000ffff077224 */ /* 0x000fc600078e00ff */
[C---:B------:R-:W-:Y:S01]  /*0180*/  @P2 IADD3.X R91, PT, PT, R0.reuse, UR5, RZ, P0, !PT ;  /* 0x00000005005b2c10 */ /* 0x040fe200087fe4ff */
[----:B------:R-:W3:Y:S02]  /*0190*/  S2R R16, SR_CTAID.X ;  /* 0x0000000000107919 */ /* 0x000ee40000002500 */
[C---:B------:R-:W-:Y:S02]  /*01a0*/  @P3 IADD3 R2, P1, PT, R11.reuse, UR6, RZ ;  /* 0x000000060b023c10 */ /* 0x040fe4000ff3e0ff */
[----:B------:R-:W5:Y:S01]  /*01b0*/  @P2 LDG.E R90, desc[UR12][R90.64] ;  /* 0x0000000c5a5a2981 */ /* 0x000f62000c1e1900 */
[----:B------:R-:W4:Y:S01]  /*01c0*/  LDCU.U8 UR4, c[0x0][0x532] ;  /* 0x0000a640ff0477ac */ /* 0x000f220008000000 */
[----:B------:R-:W2:Y:S01]  /*01d0*/  @!P4 LDC R98, c[0x0][0x434] ;  /* 0x00010d00ff62cb82 */ /* 0x000ea20000000800 */
[----:B------:R-:W-:Y:S02]  /*01e0*/  @P3 IADD3.X R3, PT, PT, R0, UR7, RZ, P1, !PT ;  /* 0x0000000700033c10 */ /* 0x000fe40008ffe4ff */
[----:B-1----:R-:W-:-:S03]  /*01f0*/  IADD3 R10, P0, PT, R11, R4, RZ ;  /* 0x000000040b0a7210 */ /* 0x002fc60007f1e0ff */
[----:B------:R1:W5:Y:S02]  /*0200*/  @P3 LDG.E R7, desc[UR12][R2.64] ;  /* 0x0000000c02073981 */ /* 0x000364000c1e1900 */
[----:B------:R-:W-:Y:S01]  /*0210*/  IMAD.X R11, R0, 0x1, R5, P0 ;  /* 0x00000001000b7824 */ /* 0x000fe200000e0605 */
[C---:B------:R-:W-:Y:S01]  /*0220*/  ISETP.NE.U32.AND P0, PT, R4.reuse, RZ, PT ;  /* 0x000000ff0400720c */ /* 0x040fe20003f05070 */
[----:B------:R-:W2:Y:S03]  /*0230*/  @!P2 LDC R0, c[0x0][0x43c] ;  /* 0x00010f00ff00ab82 */ /* 0x000ea60000000800 */
[----:B------:R-:W-:Y:S02]  /*0240*/  ISETP.NE.AND.EX P0, PT, R5, RZ, PT, P0 ;  /* 0x000000ff0500720c */ /* 0x000fe40003f05300 */
[----:B------:R-:W-:Y:S02]  /*0250*/  ISETP.EQ.U32.AND P3, PT, R4, RZ, PT ;  /* 0x000000ff0400720c */ /* 0x000fe40003f62070 */
[----:B----4-:R-:W-:-:S09]  /*0260*/  ISETP.NE.AND P1, PT, RZ, UR4, PT ;  /* 0x00000004ff007c0c */ /* 0x010fd2000bf25270 */
[----:B------:R-:W4:Y:S01]  /*0270*/  @!P0 LDC R4, c[0x0][0x438] ;  /* 0x00010e00ff048b82 */ /* 0x000f220000000800 */
[----:B------:R-:W-:-:S07]  /*0280*/  ISETP.EQ.OR.EX P3, PT, R5, RZ, !P1, P3 ;  /* 0x000000ff0500720c */ /* 0x000fce0004f62730 */
[----:B-1----:R-:W1:Y:S01]  /*0290*/  @!P2 LDC.64 R2, c[0x0][0x488] ;  /* 0x00012200ff02ab82 */ /* 0x002e620000000a00 */
[----:B------:R-:W-:Y:S02]  /*02a0*/  IMAD.MOV.U32 R8, RZ, RZ, -0x1 ;  /* 0xffffffffff087424 */ /* 0x000fe400078e00ff */
[----:B---3--:R-:W-:-:S04]  /*02b0*/  IMAD.SHL.U32 R97, R16, 0x80, RZ ;  /* 0x0000008010617824 */ /* 0x008fc800078e00ff */
[----:B------:R3:W5:Y:S01]  /*02c0*/  @!P3 LDG.E R8, desc[UR12][R10.64] ;  /* 0x0000000c0a08b981 */ /* 0x000762000c1e1900 */
[----:B--2---:R-:W-:-:S05]  /*02d0*/  @P4 IMAD.IADD R98, R9, 0x1, -R192 ;  /* 0x0000000109624824 */ /* 0x004fca00078e0ac0 */
[----:B------:R-:W-:Y:S01]  /*02e0*/  ISETP.GT.AND P3, PT, R98, R97, PT ;  /* 0x000000616200720c */ /* 0x000fe20003f64270 */
[----:B-1-34-:R-:W-:-:S12]  /*02f0*/  @!P0 BRA `(.L_x_0) ;  /* 0x00000000000c8947 */ /* 0x01afd80003800000 */
[----:B------:R-:W2:Y:S02]  /*0300*/  @P1 LDG.E R5, desc[UR12][R10.64+0x4] ;  /* 0x0000040c0a051981 */ /* 0x000ea4000c1e1900 */
[----:B--2--5:R-:W-:-:S06]  /*0310*/  @P1 IADD3 R4, PT, PT, R5, -R8, RZ ;  /* 0x8000000805041210 */ /* 0x024fcc0007ffe0ff */
[----:B------:R1:W5:Y:S02]  /*0320*/  @!P1 LDG.E R4, desc[UR12][R10.64] ;  /* 0x0000000c0a049981 */ /* 0x000364000c1e1900 */
.L_x_0:
[----:B------:R-:W-:Y:S05]  /*0330*/  @!P3 EXIT ;  /* 0x000000000000b94d */ /* 0x000fea0003800000 */
[----:B------:R-:W2:Y:S01]  /*0340*/  LDC R91, c[0x0][0x508] ;  /* 0x00014200ff5b7b82 */ /* 0x000ea20000000800 */
[----:B------:R-:W-:Y:S01]  /*0350*/  @!P2 ISETP.NE.U32.AND P0, PT, R2, RZ, PT ;  /* 0x000000ff0200a20c */ /* 0x000fe20003f05070 */
[----:B-----5:R-:W-:Y:S01]  /*0360*/  @P2 IMAD.IADD R90, R90, 0x1, -R7 ;  /* 0x000000015a5a2824 */ /* 0x020fe200078e0a07 */
[----:B------:R-:W3:Y:S02]  /*0370*/  S2R R21, SR_CTAID.Z ;  /* 0x0000000000157919 */ /* 0x000ee40000002700 */
[----:B------:R-:W-:Y:S01]  /*0380*/  @!P2 ISETP.NE.AND.EX P0, PT, R3, RZ, PT, P0 ;  /* 0x000000ff0300a20c */ /* 0x000fe20003f05300 */
[----:B------:R-:W-:Y:S01]  /*0390*/  VIADD R3, R16, 0x1 ;  /* 0x0000000110037836 */ /* 0x000fe20000000000 */
[----:B------:R-:W4:Y:S02]  /*03a0*/  S2R R208, SR_TID.X ;  /* 0x0000000000d07919 */ /* 0x000f240000002100 */
[----:B------:R-:W-:Y:S01]  /*03b0*/  @!P2 SEL R0, R0, RZ, P0 ;  /* 0x000000ff0000a207 */ /* 0x000fe20000000000 */
[----:B------:R-:W-:-:S03]  /*03c0*/  IMAD R3, R3, 0x80, -R98 ;  /* 0x0000008003037824 */ /* 0x000fc600078e0a62 */
[----:B------:R-:W-:-:S05]  /*03d0*/  @!P2 IADD3 R90, PT, PT, R0, R4, -R7 ;  /* 0x00000004005aa210 */ /* 0x000fca0007ffe807 */
[----:B------:R-:W-:-:S05]  /*03e0*/  VIADD R4, R90, 0x3f ;  /* 0x0000003f5a047836 */ /* 0x000fca0000000000 */
[----:B------:R-:W-:Y:S02]  /*03f0*/  SHF.R.S32.HI R2, RZ, 0x1f, R4 ;  /* 0x0000001fff027819 */ /* 0x000fe40000011404 */
[----:B--2---:R-:W-:Y:S02]  /*0400*/  IADD3 R3, PT, PT, R4, R91, R3 ;  /* 0x0000005b04037210 */ /* 0x004fe40007ffe003 */
[----:B------:R-:W-:Y:S02]  /*0410*/  LEA.HI R2, R2, R4, RZ, 0x6 ;  /* 0x0000000402027211 */ /* 0x000fe400078f30ff */
[----:B------:R-:W-:Y:S02]  /*0420*/  SHF.R.S32.HI R0, RZ, 0x1f, R3 ;  /* 0x0000001fff007819 */ /* 0x000fe40000011403 */
[----:B------:R-:W-:Y:S02]  /*0430*/  SHF.R.S32.HI R2, RZ, 0x6, R2 ;  /* 0x00000006ff027819 */ /* 0x000fe40000011402 */
[----:B------:R-:W-:-:S04]  /*0440*/  LEA.HI R0, R0, R3, RZ, 0x6 ;  /* 0x0000000300007211 */ /* 0x000fc800078f30ff */
[----:B------:R-:W-:-:S04]  /*0450*/  SHF.R.S32.HI R199, RZ, 0x6, R0 ;  /* 0x00000006ffc77819 */ /* 0x000fc80000011400 */
[----:B------:R-:W-:-:S04]  /*0460*/  VIMNMX R199, PT, PT, R2, R199, PT ;  /* 0x000000c702c77248 */ /* 0x000fc80003fe0100 */
[----:B------:R-:W-:-:S13]  /*0470*/  ISETP.GT.AND P0, PT, R199, RZ, PT ;  /* 0x000000ffc700720c */ /* 0x000fda0003f04270 */
[----:B---34-:R-:W-:Y:S05]  /*0480*/  @P0 BRA `(.L_x_1) ;  /* 0x0000000800c00947 */ /* 0x018fea0003800000 */
[----:B------:R-:W-:Y:S01]  /*0490*/  ISETP.NE.AND P1, PT, R192, -0x1, PT ;  /* 0xffffffffc000780c */ /* 0x000fe20003f25270 */
[----:B------:R-:W2:Y:S08]  /*04a0*/  LDC.U8 R0, c[0x0][0x549] ;  /* 0x00015240ff007b82 */ /* 0x000eb00000000000 */
[----:B------:R-:W3:Y:S08]  /*04b0*/  LDC R9, c[0x0][0x434] ;  /* 0x00010d00ff097b82 */ /* 0x000ef00000000800 */
[----:B------:R-:W1:Y:S08]  /*04c0*/  @!P1 LDC.64 R6, c[0x0][0x400] ;  /* 0x00010000ff069b82 */ /* 0x000e700000000a00 */
[----:B------:R-:W4:Y:S01]  /*04d0*/  @P1 LDC.64 R4, c[0x0][0x408] ;  /* 0x00010200ff041b82 */ /* 0x000f220000000a00 */
[----:B--2---:R-:W-:-:S07]  /*04e0*/  ISETP.NE.AND P0, PT, R0, RZ, PT ;  /* 0x000000ff0000720c */ /* 0x004fce0003f05270 */
[----:B------:R-:W2:Y:S01]  /*04f0*/  LDC.U8 R0, c[0x0][0x548] ;  /* 0x00015200ff007b82 */ /* 0x000ea20000000000 */
[----:B-1----:R-:W-:-:S07]  /*0500*/  @!P1 IMAD.WIDE.U32 R10, R18, R6, RZ ;  /* 0x00000006120a9225 */ /* 0x002fce00078e00ff */
[----:B------:R-:W1:Y:S01]  /*0510*/  @P0 LDC.64 R2, c[0x0][0x430] ;  /* 0x00010c00ff020b82 */ /* 0x000e620000000a00 */
[----:B------:R-:W-:Y:S01]  /*0520*/  @!P1 IMAD R7, R18, R7, R11 ;  /* 0x0000000712079224 */ /* 0x000fe200078e020b */
[----:B------:R-:W-:Y:S01]  /*0530*/  @!P1 MOV R6, R10 ;  /* 0x0000000a00069202 */ /* 0x000fe20000000f00 */
[----:B----4-:R-:W-:-:S05]  /*0540*/  @P1 IMAD.WIDE.U32 R10, R192, R4, RZ ;  /* 0x00000004c00a1225 */ /* 0x010fca00078e00ff */
[----:B------:R-:W4:Y:S01]  /*0550*/  @P0 LDC R4, c[0x0][0x430] ;  /* 0x00010c00ff040b82 */ /* 0x000f220000000800 */
[----:B------:R-:W-:Y:S01]  /*0560*/  @P1 IMAD R7, R192, R5, R11 ;  /* 0x00000005c0071224 */ /* 0x000fe200078e020b */
[----:B------:R-:W-:Y:S02]  /*0570*/  @P1 MOV R6, R10 ;  /* 0x0000000a00061202 */ /* 0x000fe40000000f00 */
[----:B--2---:R-:W-:Y:S01]  /*0580*/  ISETP.NE.AND P5, PT, R0, RZ, !P0 ;  /* 0x000000ff0000720c */ /* 0x004fe200047a5270 */
[----:B-1----:R-:W-:Y:S01]  /*0590*/  @P0 IMAD R2, R2, R3, RZ ;  /* 0x0000000302020224 */ /* 0x002fe200078e02ff */
[----:B------:R-:W-:Y:S01]  /*05a0*/  @P0 MOV R3, 0x1 ;  /* 0x0000000100030802 */ /* 0x000fe20000000f00 */
[----:B---3--:R-:W-:Y:S10]  /*05b0*/  @P0 BRA `(.L_x_2) ;  /* 0x0000000000280947 */ /* 0x008ff40003800000 */
[----:B------:R-:W-:Y:S01]  /*05c0*/  ISETP.NE.AND P0, PT, R0, RZ, PT ;  /* 0x000000ff0000720c */ /* 0x000fe20003f05270 */
[----:B------:R-:W1:-:S12]  /*05d0*/  LDC R5, c[0x0][0x3e0] ;  /* 0x0000f800ff057b82 */ /* 0x000e580000000800 */
[----:B------:R-:W2:Y:S01]  /*05e0*/  @P0 LDC R2, c[0x0][0x454] ;  /* 0x00011500ff020b82 */ /* 0x000ea20000000800 */
[----:B----4-:R-:W-:Y:S02]  /*05f0*/  @P0 MOV R4, 0x1 ;  /* 0x0000000100040802 */ /* 0x010fe40000000f00 */
[----:B------:R-:W-:-:S05]  /*0600*/  @!P0 MOV R4, 0x1 ;  /* 0x0000000100048802 */ /* 0x000fca0000000f00 */
[----:B------:R-:W1:Y:S08]  /*0610*/  @P0 LDC R8, c[0x0][0x454] ;  /* 0x00011500ff080b82 */ /* 0x000e700000000800 */
[----:B------:R-:W3:Y:S08]  /*0620*/  @!P0 LDC R0, c[0x0][0x434] ;  /* 0x00010d00ff008b82 */ /* 0x000ef00000000800 */
[----:B------:R-:W4:Y:S01]  /*0630*/  @!P0 LDC R2, c[0x0][0x434] ;  /* 0x00010d00ff028b82 */ /* 0x000f220000000800 */
[----:B-1----:R-:W-:-:S02]  /*0640*/  @P0 IMAD R3, R8, R5, RZ ;  /* 0x0000000508030224 */ /* 0x002fc400078e02ff */
[----:B--23--:R-:W-:-:S07]  /*0650*/  @!P0 IMAD R3, R0, R5, RZ ;  /* 0x0000000500038224 */ /* 0x00cfce00078e02ff */
.L_x_2:
[----:B------:R-:W-:Y:S01]  /*0660*/  IMAD.SHL.U32 R15, R208, 0x8, RZ ;  /* 0x00000008d00f7824 */ /* 0x000fe200078e00ff */
[----:B------:R-:W1:Y:S01]  /*0670*/  LDCU.64 UR4, c[0x0][0x410] ;  /* 0x00008200ff0477ac */ /* 0x000e620008000a00 */
[----:B------:R-:W-:Y:S01]  /*0680*/  IMAD.IADD R98, R98, 0x1, -R97 ;  /* 0x0000000162627824 */ /* 0x000fe200078e0a61 */
[----:B------:R-:W-:Y:S01]  /*0690*/  SHF.R.U32.HI R5, RZ, 0x3, R208 ;  /* 0x00000003ff057819 */ /* 0x000fe200000116d0 */
[----:B------:R-:W-:Y:S01]  /*06a0*/  IMAD R9, R18, R9, RZ ;  /* 0x0000000912097224 */ /* 0x000fe200078e02ff */
[----:B------:R-:W-:Y:S01]  /*06b0*/  LOP3.LUT R15, R15, 0x38, RZ, 0xc0, !PT ;  /* 0x000000380f0f7812 */ /* 0x000fe200078ec0ff */
[----:B----4-:R-:W-:Y:S01]  /*06c0*/  IMAD R2, R21, R2, RZ ;  /* 0x0000000215027224 */ /* 0x010fe200078e02ff */
[C---:B------:R-:W-:Y:S01]  /*06d0*/  ISETP.GE.AND P3, PT, R5.reuse, R98, PT ;  /* 0x000000620500720c */ /* 0x040fe20003f66270 */
[----:B------:R-:W-:Y:S01]  /*06e0*/  VIADD R13, R5, 0x20 ;  /* 0x00000020050d7836 */ /* 0x000fe20000000000 */
[----:B------:R-:W-:Y:S01]  /*06f0*/  IADD3 R14, P4, PT, R15, R6, RZ ;  /* 0x000000060f0e7210 */ /* 0x000fe20007f9e0ff */
[----:B------:R-:W-:Y:S01]  /*0700*/  VIADD R11, R5, 0x40 ;  /* 0x00000040050b7836 */ /* 0x000fe20000000000 */
[----:B------:R-:W-:Y:S01]  /*0710*/  ISETP.NE.AND P0, PT, R192, -0x1, PT ;  /* 0xffffffffc000780c */ /* 0x000fe20003f05270 */
[----:B------:R-:W-:Y:S01]  /*0720*/  IMAD.WIDE.U32 R16, R16, 0x80, RZ ;  /* 0x0000008010107825 */ /* 0x000fe200078e00ff */
[----:B------:R-:W-:Y:S01]  /*0730*/  LOP3.LUT P6, R208, R208, 0x7, RZ, 0xc0, !PT ;  /* 0x00000007d0d07812 */ /* 0x000fe200078cc0ff */
[----:B------:R-:W-:Y:S01]  /*0740*/  BSSY.RECONVERGENT B0, `(.L_x_3) ;  /* 0x000001e000007945 */ /* 0x000fe20003800200 */
[----:B------:R-:W-:Y:S01]  /*0750*/  SEL R192, R9, R192, !P0 ;  /* 0x000000c009c07207 */ /* 0x000fe20004000000 */
[----:B------:R-:W-:Y:S01]  /*0760*/  IMAD.X R15, RZ, RZ, R7, P4 ;  /* 0x000000ffff0f7224 */ /* 0x000fe200020e0607 */
[-C--:B------:R-:W-:Y:S01]  /*0770*/  ISETP.GE.AND P1, PT, R13, R98.reuse, PT ;  /* 0x000000620d00720c */ /* 0x080fe20003f26270 */
[----:B------:R-:W-:Y:S01]  /*0780*/  VIADD R9, R5, 0x60 ;  /* 0x0000006005097836 */ /* 0x000fe20000000000 */
[----:B------:R-:W-:Y:S01]  /*0790*/  SHF.R.S32.HI R0, RZ, 0x1f, R192 ;  /* 0x0000001fff007819 */ /* 0x000fe200000114c0 */
[----:B-1----:R-:W-:Y:S01]  /*07a0*/  IMAD.WIDE.U32 R14, R21, UR4, R14 ;  /* 0x00000004150e7c25 */ /* 0x002fe2000f8e000e */
[----:B------:R-:W-:-:S02]  /*07b0*/  ISETP.GE.AND P2, PT, R11, R98, PT ;  /* 0x000000620b00720c */ /* 0x000fc40003f46270 */
[----:B------:R-:W-:Y:S01]  /*07c0*/  SEL R0, R0, RZ, P5 ;  /* 0x000000ff00007207 */ /* 0x000fe20002800000 */
[----:B------:R-:W-:Y:S01]  /*07d0*/  IMAD R19, R21, UR5, R15 ;  /* 0x0000000515137c24 */ /* 0x000fe2000f8e020f */
[-C--:B------:R-:W-:Y:S01]  /*07e0*/  ISETP.GE.OR P6, PT, R5, R98.reuse, P6 ;  /* 0x000000620500720c */ /* 0x080fe200037c6670 */
[----:B------:R-:W-:Y:S01]  /*07f0*/  @!P5 IMAD R2, R18, R3, R2 ;  /* 0x000000031202d224 */ /* 0x000fe200078e0202 */
[----:B------:R-:W-:Y:S02]  /*0800*/  SEL R3, R192, RZ, P5 ;  /* 0x000000ffc0037207 */ /* 0x000fe40002800000 */
[----:B------:R-:W-:Y:S02]  /*0810*/  ISETP.GE.AND P0, PT, R9, R98, PT ;  /* 0x000000620900720c */ /* 0x000fe40003f06270 */
[C---:B------:R-:W-:Y:S02]  /*0820*/  ISETP.NE.OR P5, PT, R208.reuse, RZ, P1 ;  /* 0x000000ffd000720c */ /* 0x040fe40000fa5670 */
[----:B------:R-:W-:-:S02]  /*0830*/  ISETP.NE.OR P4, PT, R208, RZ, P2 ;  /* 0x000000ffd000720c */ /* 0x000fc40001785670 */
[----:B------:R-:W-:Y:S01]  /*0840*/  LOP3.LUT R6, R16, R5, RZ, 0xfc, !PT ;  /* 0x0000000510067212 */ /* 0x000fe200078efcff */
[----:B------:R-:W-:Y:S10]  /*0850*/  @P3 BRA `(.L_x_4) ;  /* 0x0000000000303947 */ /* 0x000ff40003800000 */
[----:B------:R-:W1:Y:S01]  /*0860*/  LDCU.64 UR4, c[0x0][0x408] ;  /* 0x00008100ff0477ac */ /* 0x000e620008000a00 */
[----:B------:R-:W-:Y:S01]  /*0870*/  MOV R18, R14 ;  /* 0x0000000e00127202 */ /* 0x000fe20000000f00 */
[----:B------:R-:W2:Y:S01]  /*0880*/  LDCU.64 UR6, c[0x0][0x3f0] ;  /* 0x00007e00ff0677ac */ /* 0x000ea20008000a00 */
[----:B-1----:R-:W-:-:S03]  /*0890*/  IMAD R7, R17, UR4, RZ ;  /* 0x0000000411077c24 */ /* 0x002fc6000f8e02ff */
[----:B------:R-:W-:-:S04]  /*08a0*/  IMAD.WIDE.U32 R20, R6, UR4, R18 ;  /* 0x0000000406147c25 */ /* 0x000fc8000f8e0012 */
[----:B------:R-:W-:Y:S01]  /*08b0*/  IMAD R7, R6, UR5, R7 ;  /* 0x0000000506077c24 */ /* 0x000fe2000f8e0207 */
[----:B--2---:R-:W-:-:S04]  /*08c0*/  LEA R22, P3, R20, UR6, 0x1 ;  /* 0x0000000614167c11 */ /* 0x004fc8000f8608ff */
[----:B------:R-:W-:-:S04]  /*08d0*/  IADD3 R7, PT, PT, R21, R7, RZ ;  /* 0x0000000715077210 */ /* 0x000fc80007ffe0ff */
[----:B------:R-:W-:-:S05]  /*08e0*/  LEA.HI.X R23, R20, UR7, R7, 0x1, P3 ;  /* 0x0000000714177c11 */ /* 0x000fca00098f0c07 */
[----:B------:R1:W-:Y:S04]  /*08f0*/  STG.E.128 desc[UR12][R22.64], RZ ;  /* 0x000000ff16007986 */ /* 0x0003e8000c101d0c */
[----:B------:R1:W-:Y:S04]  /*0900*/  STG.E.128 desc[UR12][R22.64+0x80], RZ ;  /* 0x000080ff16007986 */ /* 0x0003e8000c101d0c */
[----:B------:R1:W-:Y:S02]  /*0910*/  STG.E.128 desc[UR12][R22.64+0x100], RZ ;  /* 0x000100ff16007986 */ /* 0x0003e4000c101d0c */
.L_x_4:
[----:B------:R-:W-:Y:S05]  /*0920*/  BSYNC.RECONVERGENT B0 ;  /* 0x0000000000007941 */ /* 0x000fea0003800200 */
.L_x_3:
[----:B------:R-:W-:Y:S01]  /*0930*/  BSSY.RECONVERGENT B0, `(.L_x_5) ;  /* 0x0000013000007945 */ /* 0x000fe20003800200 */
[----:B------:R-:W-:Y:S01]  /*0940*/  ISETP.NE.OR P3, PT, R208, RZ, P0 ;  /* 0x000000ffd000720c */ /* 0x000fe20000765670 */
[----:B------:R-:W-:Y:S02]  /*0950*/  IMAD R97, R97, R4, RZ ;  /* 0x0000000461617224 */ /* 0x000fe400078e02ff */
[----:B------:R-:W-:Y:S10]  /*0960*/  @P1 BRA `(.L_x_6) ;  /* 0x00000000003c1947 */ /* 0x000ff40003800000 */
[----:B------:R-:W2:Y:S01]  /*0970*/  LDCU.64 UR6, c[0x0][0x408] ;  /* 0x00008100ff0677ac */ /* 0x000ea20008000a00 */
[----:B------:R-:W-:Y:S01]  /*0980*/  IADD3 R8, P1, PT, R6, 0x20, RZ ;  /* 0x0000002006087810 */ /* 0x000fe20007f3e0ff */
[----:B------:R-:W-:Y:S01]  /*0990*/  IMAD.MOV.U32 R20, RZ, RZ, R14 ;  /* 0x000000ffff147224 */ /* 0x000fe200078e000e */
[----:B------:R-:W-:Y:S01]  /*09a0*/  MOV R21, R19 ;  /* 0x0000001300157202 */ /* 0x000fe20000000f00 */
[----:B------:R-:W1:Y:S02]  /*09b0*/  LDCU.64 UR4, c[0x0][0x3f0] ;  /* 0x00007e00ff0477ac */ /* 0x000e640008000a00 */
[----:B------:R-:W-:-:S04]  /*09c0*/  IMAD.X R7, RZ, RZ, R17, P1 ;  /* 0x000000ffff077224 */ /* 0x000fc800008e0611 */
[----:B--2---:R-:W-:Y:S02]  /*09d0*/  IMAD R7, R7, UR6, RZ ;  /* 0x0000000607077c24 */ /* 0x004fe4000f8e02ff */
[----:B------:R-:W-:-:S04]  /*09e0*/  IMAD.WIDE.U32 R20, R8, UR6, R20 ;  /* 0x0000000608147c25 */ /* 0x000fc8000f8e0014 */
[----:B------:R-:W-:Y:S01]  /*09f0*/  IMAD R7, R8, UR7, R7 ;  /* 0x0000000708077c24 */ /* 0x000fe2000f8e0207 */
[----:B-1----:R-:W-:-:S04]  /*0a00*/  LEA R22, P1, R20, UR4, 0x1 ;  /* 0x0000000414167c11 */ /* 0x002fc8000f8208ff */
[----:B------:R-:W-:-:S04]  /*0a10*/  IADD3 R7, PT, PT, R21, R7, RZ ;  /* 0x0000000715077210 */ /* 0x000fc80007ffe0ff */
[----:B------:R-:W-:-:S05]  /*0a20*/  LEA.HI.X R23, R20, UR5, R7, 0x1, P1 ;  /* 0x0000000514177c11 */ /* 0x000fca00088f0c07 */
[----:B------:R2:W-:Y:S04]  /*0a30*/  STG.E.128 desc[UR12][R22.64], RZ ;  /* 0x000000ff16007986 */ /* 0x0005e8000c101d0c */
[----:B------:R2:W-:Y:S04]  /*0a40*/  STG.E.128 desc[UR12][R22.64+0x80], RZ ;  /* 0x000080ff16007986 */ /* 0x0005e8000c101d0c */
[----:B------:R2:W-:Y:S02]  /*0a50*/  STG.E.128 desc[UR12][R22.64+0x100], RZ ;  /* 0x000100ff16007986 */ /* 0x0005e4000c101d0c */
.L_x_6:
[----:B------:R-:W-:Y:S05]  /*0a60*/  BSYNC.RECONVERGENT B0 ;  /* 0x0000000000007941 */ /* 0x000fea0003800200 */
.L_x_5:
[----:B------:R-:W-:Y:S04]  /*0a70*/  BSSY.RECONVERGENT B0, `(.L_x_7) ;  /* 0x0000011000007945 */ /* 0x000fe80003800200 */
[----:B------:R-:W-:Y:S05]  /*0a80*/  @P2 BRA `(.L_x_8) ;  /* 0x00000000003c2947 */ /* 0x000fea0003800000 */
[----:B------:R-:W3:Y:S01]  /*0a90*/  LDCU.64 UR6, c[0x0][0x408] ;  /* 0x00008100ff0677ac */ /* 0x000ee20008000a00 */
[----:B------:R-:W-:Y:S01]  /*0aa0*/  IADD3 R8, P1, PT, R6, 0x40, RZ ;  /* 0x0000004006087810 */ /* 0x000fe20007f3e0ff */
[----:B------:R-:W-:Y:S01]  /*0ab0*/  IMAD.MOV.U32 R20, RZ, RZ, R14 ;  /* 0x000000ffff147224 */ /* 0x000fe200078e000e */
[----:B------:R-:W-:Y:S01]  /*0ac0*/  MOV R21, R19 ;  /* 0x0000001300157202 */ /* 0x000fe20000000f00 */
[----:B------:R-:W1:Y:S02]  /*0ad0*/  LDCU.64 UR4, c[0x0][0x3f0] ;  /* 0x00007e00ff0477ac */ /* 0x000e640008000a00 */
[----:B------:R-:W-:-:S04]  /*0ae0*/  IMAD.X R7, RZ, RZ, R17, P1 ;  /* 0x000000ffff077224 */ /* 0x000fc800008e0611 */
[----:B---3--:R-:W-:Y:S02]  /*0af0*/  IMAD R7, R7, UR6, RZ ;  /* 0x0000000607077c24 */ /* 0x008fe4000f8e02ff */
[----:B------:R-:W-:-:S04]  /*0b00*/  IMAD.WIDE.U32 R20, R8, UR6, R20 ;  /* 0x0000000608147c25 */ /* 0x000fc8000f8e0014 */
[----:B------:R-:W-:Y:S01]  /*0b10*/  IMAD R7, R8, UR7, R7 ;  /* 0x0000000708077c24 */ /* 0x000fe2000f8e0207 */
[----:B-12---:R-:W-:-:S04]  /*0b20*/  LEA R22, P1, R20, UR4, 0x1 ;  /* 0x0000000414167c11 */ /* 0x006fc8000f8208ff */
[----:B------:R-:W-:-:S04]  /*0b30*/  IADD3 R7, PT, PT, R21, R7, RZ ;  /* 0x0000000715077210 */ /* 0x000fc80007ffe0ff */
[----:B------:R-:W-:-:S05]  /*0b40*/  LEA.HI.X R23, R20, UR5, R7, 0x1, P1 ;  /* 0x0000000514177c11 */ /* 0x000fca00088f0c07 */
[----:B------:R3:W-:Y:S04]  /*0b50*/  STG.E.128 desc[UR12][R22.64], RZ ;  /* 0x000000ff16007986 */ /* 0x0007e8000c101d0c */
[----:B------:R3:W-:Y:S04]  /*0b60*/  STG.E.128 desc[UR12][R22.64+0x80], RZ ;  /* 0x000080ff16007986 */ /* 0x0007e8000c101d0c */
[----:B------:R3:W-:Y:S02]  /*0b70*/  STG.E.128 desc[UR12][R22.64+0x100], RZ ;  /* 0x000100ff16007986 */ /* 0x0007e4000c101d0c */
.L_x_8:
[----:B------:R-:W-:Y:S05]  /*0b80*/  BSYNC.RECONVERGENT B0 ;  /* 0x0000000000007941 */ /* 0x000fea0003800200 */
.L_x_7:
[----:B------:R-:W-:Y:S01]  /*0b90*/  BSSY.RECONVERGENT B0, `(.L_x_9) ;  /* 0x0000013000007945 */ /* 0x000fe20003800200 */
[--C-:B------:R-:W-:Y:S02]  /*0ba0*/  IADD3 R3, P2, P1, R97, R3, R2.reuse ;  /* 0x0000000361037210 */ /* 0x100fe4000795e002 */
[----:B------:R-:W-:Y:S02]  /*0bb0*/  SHF.R.S32.HI R97, RZ, 0x1f, R97 ;  /* 0x0000001fff617819 */ /* 0x000fe40000011461 */
[----:B------:R-:W-:Y:S01]  /*0bc0*/  SHF.R.S32.HI R2, RZ, 0x1f, R2 ;  /* 0x0000001fff027819 */ /* 0x000fe20000011402 */
[----:B------:R-:W-:Y:S05]  /*0bd0*/  @P0 BRA `(.L_x_10) ;  /* 0x0000000000380947 */ /* 0x000fea0003800000 */
[----:B------:R-:W4:Y:S01]  /*0be0*/  LDCU.64 UR6, c[0x0][0x408] ;  /* 0x00008100ff0677ac */ /* 0x000f220008000a00 */
[----:B------:R-:W-:Y:S02]  /*0bf0*/  IADD3 R6, P0, PT, R6, 0x60, RZ ;  /* 0x0000006006067810 */ /* 0x000fe40007f1e0ff */
[----:B------:R-:W-:Y:S01]  /*0c00*/  MOV R15, R19 ;  /* 0x00000013000f7202 */ /* 0x000fe20000000f00 */
[----:B------:R-:W5:Y:S01]  /*0c10*/  LDCU.64 UR4, c[0x0][0x3f0] ;  /* 0x00007e00ff0477ac */ /* 0x000f620008000a00 */
[----:B------:R-:W-:-:S05]  /*0c20*/  IADD3.X R7, PT, PT, RZ, R17, RZ, P0, !PT ;  /* 0x00000011ff077210 */ /* 0x000fca00007fe4ff */
[----:B----4-:R-:W-:Y:S02]  /*0c30*/  IMAD R7, R7, UR6, RZ ;  /* 0x0000000607077c24 */ /* 0x010fe4000f8e02ff */
[----:B------:R-:W-:-:S04]  /*0c40*/  IMAD.WIDE.U32 R14, R6, UR6, R14 ;  /* 0x00000006060e7c25 */ /* 0x000fc8000f8e000e */
[----:B------:R-:W-:Y:S01]  /*0c50*/  IMAD R7, R6, UR7, R7 ;  /* 0x0000000706077c24 */ /* 0x000fe2000f8e0207 */
[----:B-----5:R-:W-:-:S04]  /*0c60*/  LEA R6, P0, R14, UR4, 0x1 ;  /* 0x000000040e067c11 */ /* 0x020fc8000f8008ff */
[----:B------:R-:W-:-:S04]  /*0c70*/  IADD3 R7, PT, PT, R15, R7, RZ ;  /* 0x000000070f077210 */ /* 0x000fc80007ffe0ff */
[----:B------:R-:W-:-:S05]  /*0c80*/  LEA.HI.X R7, R14, UR5, R7, 0x1, P0 ;  /* 0x000000050e077c11 */ /* 0x000fca00080f0c07 */
[----:B------:R4:W-:Y:S04]  /*0c90*/  STG.E.128 desc[UR12][R6.64], RZ ;  /* 0x000000ff06007986 */ /* 0x0009e8000c101d0c */
[----:B------:R4:W-:Y:S04]  /*0ca0*/  STG.E.128 desc[UR12][R6.64+0x80], RZ ;  /* 0x000080ff06007986 */ /* 0x0009e8000c101d0c */
[----:B------:R4:W-:Y:S02]  /*0cb0*/  STG.E.128 desc[UR12][R6.64+0x100], RZ ;  /* 0x000100ff06007986 */ /* 0x0009e4000c101d0c */
.L_x_10:
[----:B------:R-:W-:Y:S05]  /*0cc0*/  BSYNC.RECONVERGENT B0 ;  /* 0x0000000000007941 */ /* 0x000fea0003800200 */
.L_x_9:
[----:B------:R-:W-:Y:S01]  /*0cd0*/  BSSY.RECONVERGENT B0, `(.L_x_11) ;  /* 0x000000b000007945 */ /* 0x000fe20003800200 */
[----:B------:R-:W-:-:S03]  /*0ce0*/  IADD3.X R0, PT, PT, R97, R0, R2, P2, P1 ;  /* 0x0000000061007210 */ /* 0x000fc600017e2402 */
[----:B------:R-:W-:Y:S05]  /*0cf0*/  @P6 BRA `(.L_x_12) ;  /* 0x0000000000206947 */ /* 0x000fea0003800000 */
[----:B------:R-:W4:Y:S01]  /*0d00*/  LDCU.64 UR4, c[0x0][0x420] ;  /* 0x00008400ff0477ac */ /* 0x000f220008000a00 */
[----:B------:R-:W-:-:S05]  /*0d10*/  IMAD R2, R5, R4, RZ ;  /* 0x0000000405027224 */ /* 0x000fca00078e02ff */
[----:B------:R-:W-:-:S04]  /*0d20*/  IADD3 R5, P0, PT, R2, R3, RZ ;  /* 0x0000000302057210 */ /* 0x000fc80007f1e0ff */
[----:B------:R-:W-:Y:S02]  /*0d30*/  LEA.HI.X.SX32 R2, R2, R0, 0x1, P0 ;  /* 0x0000000002027211 */ /* 0x000fe400000f0eff */
[----:B----4-:R-:W-:-:S04]  /*0d40*/  LEA R6, P0, R5, UR4, 0x2 ;  /* 0x0000000405067c11 */ /* 0x010fc8000f8010ff */
[----:B------:R-:W-:Y:S01]  /*0d50*/  LEA.HI.X R7, R5, UR5, R2, 0x2, P0 ;  /* 0x0000000505077c11 */ /* 0x000fe200080f1402 */
[----:B------:R-:W-:-:S05]  /*0d60*/  IMAD.MOV.U32 R5, RZ, RZ, 0x7f800000 ;  /* 0x7f800000ff057424 */ /* 0x000fca00078e00ff */
[----:B------:R4:W-:Y:S03]  /*0d70*/  STG.E desc[UR12][R6.64], R5 ;  /* 0x0000000506007986 */ /* 0x0009e6000c10190c */
.L_x_12:
[----:B------:R-:W-:Y:S05]  /*0d80*/  BSYNC.RECONVERGENT B0 ;  /* 0x0000000000007941 */ /* 0x000fea0003800200 */
.L_x_11:
[----:B------:R-:W-:Y:S04]  /*0d90*/  BSSY.RECONVERGENT B0, `(.L_x_13) ;  /* 0x000000a000007945 */ /* 0x000fe80003800200 */
[----:B------:R-:W-:Y:S05]  /*0da0*/  @P5 BRA `(.L_x_14) ;  /* 0x0000000000205947 */ /* 0x000fea0003800000 */
[----:B------:R-:W5:Y:S01]  /*0db0*/  LDCU.64 UR4, c[0x0][0x420] ;  /* 0x00008400ff0477ac */ /* 0x000f620008000a00 */
[----:B------:R-:W-:-:S05]  /*0dc0*/  IMAD R2, R13, R4, RZ ;  /* 0x000000040d027224 */ /* 0x000fca00078e02ff */
[----:B----4-:R-:W-:-:S04]  /*0dd0*/  IADD3 R5, P0, PT, R2, R3, RZ ;  /* 0x0000000302057210 */ /* 0x010fc80007f1e0ff */
[----:B------:R-:W-:Y:S02]  /*0de0*/  LEA.HI.X.SX32 R2, R2, R0, 0x1, P0 ;  /* 0x0000000002027211 */ /* 0x000fe400000f0eff */
[----:B-----5:R-:W-:-:S04]  /*0df0*/  LEA R6, P0, R5, UR4, 0x2 ;  /* 0x0000000405067c11 */ /* 0x020fc8000f8010ff */
[----:B------:R-:W-:Y:S01]  /*0e00*/  LEA.HI.X R7, R5, UR5, R2, 0x2, P0 ;  /* 0x0000000505077c11 */ /* 0x000fe200080f1402 */
[----:B------:R-:W-:-:S05]  /*0e10*/  IMAD.MOV.U32 R5, RZ, RZ, 0x7f800000 ;  /* 0x7f800000ff057424 */ /* 0x000fca00078e00ff */
[----:B------:R4:W-:Y:S03]  /*0e20*/  STG.E desc[UR12][R6.64], R5 ;  /* 0x0000000506007986 */ /* 0x0009e6000c10190c */
.L_x_14:
[----:B------:R-:W-:Y:S05]  /*0e30*/  BSYNC.RECONVERGENT B0 ;  /* 0x0000000000007941 */ /* 0x000fea0003800200 */
.L_x_13:
        /* <DEDUP_REMOVED lines=10> */
.L_x_16:
[----:B------:R-:W-:Y:S05]  /*0ee0*/  BSYNC.RECONVERGENT B0 ;  /* 0x0000000000007941 */ /* 0x000fea0003800200 */
.L_x_15:
[----:B------:R-:W-:Y:S05]  /*0ef0*/  @P3 EXIT ;  /* 0x000000000000394d */ /* 0x000fea0003800000 */
[----:B------:R-:W5:Y:S01]  /*0f00*/  LDCU.64 UR4, c[0x0][0x420] ;  /* 0x00008400ff0477ac */ /* 0x000f620008000a00 */
[----:B------:R-:W-:Y:S02]  /*0f10*/  IMAD R4, R9, R4, RZ ;  /* 0x0000000409047224 */ /* 0x000fe400078e02ff */
[----:B----4-:R-:W-:-:S03]  /*0f20*/  IMAD.MOV.U32 R5, RZ, RZ, 0x7f800000 ;  /* 0x7f800000ff057424 */ /* 0x010fc600078e00ff */
[----:B------:R-:W-:-:S04]  /*0f30*/  IADD3 R3, P0, PT, R4, R3, RZ ;  /* 0x0000000304037210 */ /* 0x000fc80007f1e0ff */
[----:B------:R-:W-:Y:S02]  /*0f40*/  LEA.HI.X.SX32 R0, R4, R0, 0x1, P0 ;  /* 0x0000000004007211 */ /* 0x000fe400000f0eff */
[----:B-----5:R-:W-:-:S04]  /*0f50*/  LEA R2, P0, R3, UR4, 0x2 ;  /* 0x0000000403027c11 */ /* 0x020fc8000f8010ff */
[----:B------:R-:W-:-:S05]  /*0f60*/  LEA.HI.X R3, R3, UR5, R0, 0x2, P0 ;  /* 0x0000000503037c11 */ /* 0x000fca00080f1400 */
[----:B------:R-:W-:Y:S01]  /*0f70*/  STG.E desc[UR12][R2.64], R5 ;  /* 0x0000000502007986 */ /* 0x000fe2000c10190c */
[----:B------:R-:W-:Y:S05]  /*0f80*/  EXIT ;  /* 0x000000000000794d */ /* 0x000fea0003800000 */
.L_x_1:
[----:B------:R-:W-:Y:S02]  /*0f90*/  ISETP.NE.AND P0, PT, R192, -0x1, PT ;  /* 0xffffffffc000780c */ /* 0x000fe40003f05270 */
[----:B------:R-:W-:-:S11]  /*0fa0*/  ISETP.NE.AND P2, PT, R8, -0x1, PT ;  /* 0xffffffff0800780c */ /* 0x000fd60003f45270 */
[----:B------:R-:W2:Y:S08]  /*0fb0*/  @!P0 LDC.64 R4, c[0x0][0x398] ;  /* 0x0000e600ff048b82 */ /* 0x000eb00000000a00 */
[----:B------:R-:W1:Y:S01]  /*0fc0*/  @P0 LDC.64 R2, c[0x0][0x3b0] ;  /* 0x0000ec00ff020b82 */ /* 0x000e620000000a00 */
[----:B--2---:R-:W-:-:S04]  /*0fd0*/  @!P0 IMAD.WIDE.U32 R14, R18, R4, RZ ;  /* 0x00000004120e8225 */ /* 0x004fc800078e00ff */
[----:B------:R-:W-:Y:S02]  /*0fe0*/  @!P0 IMAD R6, R18, R5, R15 ;  /* 0x0000000512068224 */ /* 0x000fe400078e020f */
[----:B-1----:R-:W-:-:S04]  /*0ff0*/  @P0 IMAD.WIDE.U32 R10, R192, R2, RZ ;  /* 0x00000002c00a0225 */ /* 0x002fc800078e00ff */
[----:B------:R-:W-:Y:S01]  /*1000*/  @P0 IMAD R6, R192, R3, R11 ;  /* 0x00000003c0060224 */ /* 0x000fe200078e020b */
[----:B------:R-:W-:Y:S01]  /*1010*/  @P0 MOV R14, R10 ;  /* 0x0000000a000e0202 */ /* 0x000fe20000000f00 */
[----:B------:R-:W-:Y:S06]  /*1020*/  @P2 BRA `(.L_x_17) ;  /* 0x0000000000302947 */ /* 0x000fec0003800000 */
[----:B------:R-:W1:Y:S01]  /*1030*/  LDCU.64 UR4, c[0x0][0x3b8] ;  /* 0x00007700ff0477ac */ /* 0x000e620008000a00 */
[----:B------:R-:W-:Y:S01]  /*1040*/  SHF.R.S32.HI R3, RZ, 0x1f, R7 ;  /* 0x0000001fff037819 */ /* 0x000fe20000011407 */
[----:B------:R-:W2:Y:S01]  /*1050*/  LDCU.64 UR6, c[0x0][0x3a0] ;  /* 0x00007400ff0677ac */ /* 0x000ea20008000a00 */
[----:B-1----:R-:W-:Y:S02]  /*1060*/  MOV R184, UR4 ;  /* 0x0000000400b87c02 */ /* 0x002fe40008000f00 */
[----:B------:R-:W-:-:S03]  /*1070*/  MOV R185, UR5 ;  /* 0x0000000500b97c02 */ /* 0x000fc60008000f00 */
[-C--:B------:R-:W-:Y:S02]  /*1080*/  IMAD R0, R3, R184.reuse, RZ ;  /* 0x000000b803007224 */ /* 0x080fe400078e02ff */
[----:B------:R-:W-:-:S04]  /*1090*/  IMAD.WIDE.U32 R2, R7, R184, RZ ;  /* 0x000000b807027225 */ /* 0x000fc800078e00ff */
[----:B------:R-:W-:-:S05]  /*10a0*/  IMAD R0, R7, R185, R0 ;  /* 0x000000b907007224 */ /* 0x000fca00078e0200 */
[----:B------:R-:W-:-:S03]  /*10b0*/  IADD3 R3, PT, PT, R3, R0, RZ ;  /* 0x0000000003037210 */ /* 0x000fc60007ffe0ff */
[----:B--2---:R-:W-:-:S04]  /*10c0*/  IMAD.WIDE.U32 R26, R18, UR6, R2 ;  /* 0x00000006121a7c25 */ /* 0x004fc8000f8e0002 */
[----:B------:R-:W-:Y:S01]  /*10d0*/  IMAD R4, R18, UR7, R27 ;  /* 0x0000000712047c24 */ /* 0x000fe2000f8e021b */
[----:B------:R-:W-:Y:S06]  /*10e0*/  BRA `(.L_x_18) ;  /* 0x0000000000147947 */ /* 0x000fec0003800000 */
.L_x_17:
[----:B------:R-:W1:Y:S01]  /*10f0*/  LDC.64 R184, c[0x0][0x3b8] ;  /* 0x0000ee00ffb87b82 */ /* 0x000e620000000a00 */
[----:B------:R-:W-:-:S05]  /*1100*/  IADD3 R26, PT, PT, R7, R8, RZ ;  /* 0x00000008071a7210 */ /* 0x000fca0007ffe0ff */
[C---:B-1----:R-:W-:Y:S02]  /*1110*/  IMAD R4, R26.reuse, R185, RZ ;  /* 0x000000b91a047224 */ /* 0x042fe400078e02ff */
[----:B------:R-:W-:-:S05]  /*1120*/  IMAD.WIDE.U32 R26, R26, R184, RZ ;  /* 0x000000b81a1a7225 */ /* 0x000fca00078e00ff */
[----:B------:R-:W-:Y:S02]  /*1130*/  IADD3 R4, PT, PT, R27, R4, RZ ;  /* 0x000000041b047210 */ /* 0x000fe40007ffe0ff */
.L_x_18:
[----:B------:R-:W1:Y:S01]  /*1140*/  LDC R2, c[0x0][0x3e8] ;  /* 0x0000fa00ff027b82 */ /* 0x000e620000000800 */
[----:B------:R-:W-:Y:S02]  /*1150*/  MOV R10, RZ ;  /* 0x000000ff000a7202 */ /* 0x000fe40000000f00 */
[----:B-1----:R-:W-:-:S04]  /*1160*/  IABS R5, R2 ;  /* 0x0000000200057213 */ /* 0x002fc80000000000 */
[----:B------:R-:W1:Y:S08]  /*1170*/  I2F.RP R12, R5 ;  /* 0x00000005000c7306 */ /* 0x000e700000209400 */
[----:B-1----:R-:W1:Y:S02]  /*1180*/  MUFU.RCP R11, R12 ;  /* 0x0000000c000b7308 */ /* 0x002e640000001000 */
[----:B-1----:R-:W-:-:S06]  /*1190*/  VIADD R11, R11, 0xffffffe ;  /* 0x0ffffffe0b0b7836 */ /* 0x002fcc0000000000 */
[----:B------:R-:W1:Y:S02]  /*11a0*/  F2I.FTZ.U32.TRUNC.NTZ R11, R11 ;  /* 0x0000000b000b7305 */ /* 0x000e64000021f000 */
[----:B-1----:R-:W-:-:S04]  /*11b0*/  IMAD.MOV R0, RZ, RZ, -R11 ;  /* 0x000000ffff007224 */ /* 0x002fc800078e0a0b */
[----:B------:R-:W-:Y:S01]  /*11c0*/  IMAD R3, R0, R5, RZ ;  /* 0x0000000500037224 */ /* 0x000fe200078e02ff */
[----:B------:R-:W-:-:S03]  /*11d0*/  IABS R0, R21 ;  /* 0x0000001500007213 */ /* 0x000fc60000000000 */
[----:B------:R-:W-:-:S04]  /*11e0*/  IMAD.HI.U32 R10, R11, R3, R10 ;  /* 0x000000030b0a7227 */ /* 0x000fc800078e000a */
[----:B------:R-:W-:-:S04]  /*11f0*/  IMAD.MOV.U32 R3, RZ, RZ, R0 ;  /* 0x000000ffff037224 */ /* 0x000fc800078e0000 */
[----:B------:R-:W-:-:S04]  /*1200*/  IMAD.HI.U32 R9, R10, R3, RZ ;  /* 0x000000030a097227 */ /* 0x000fc800078e00ff */
[----:B------:R-:W-:-:S04]  /*1210*/  IMAD.MOV R0, RZ, RZ, -R9 ;  /* 0x000000ffff007224 */ /* 0x000fc800078e0a09 */
[----:B------:R-:W-:-:S05]  /*1220*/  IMAD R0, R5, R0, R3 ;  /* 0x0000000005007224 */ /* 0x000fca00078e0203 */
[----:B------:R-:W-:-:S13]  /*1230*/  ISETP.GT.U32.AND P1, PT, R5, R0, PT ;  /* 0x000000000500720c */ /* 0x000fda0003f24070 */
[-C--:B------:R-:W-:Y:S01]  /*1240*/  @!P1 IADD3 R0, PT, PT, R0, -R5.reuse, RZ ;  /* 0x8000000500009210 */ /* 0x080fe20007ffe0ff */
[----:B------:R-:W-:Y:S01]  /*1250*/  @!P1 VIADD R9, R9, 0x1 ;  /* 0x0000000109099836 */ /* 0x000fe20000000000 */
[----:B------:R-:W-:Y:S02]  /*1260*/  ISETP.NE.AND P1, PT, R2, RZ, PT ;  /* 0x000000ff0200720c */ /* 0x000fe40003f25270 */
[----:B------:R-:W-:Y:S02]  /*1270*/  ISETP.GE.U32.AND P3, PT, R0, R5, PT ;  /* 0x000000050000720c */ /* 0x000fe40003f66070 */
[----:B------:R-:W-:-:S04]  /*1280*/  LOP3.LUT R0, R21, R2, RZ, 0x3c, !PT ;  /* 0x0000000215007212 */ /* 0x000fc800078e3cff */
[----:B------:R-:W-:-:S07]  /*1290*/  ISETP.GE.AND P0, PT, R0, RZ, PT ;  /* 0x000000ff0000720c */ /* 0x000fce0003f06270 */
[----:B------:R-:W-:-:S05]  /*12a0*/  @P3 IADD3 R9, PT, PT, R9, 0x1, RZ ;  /* 0x0000000109093810 */ /* 0x000fca0007ffe0ff */
[----:B------:R-:W-:-:S05]  /*12b0*/  IMAD.MOV.U32 R0, RZ, RZ, R9 ;  /* 0x000000ffff007224 */ /* 0x000fca00078e0009 */
[----:B------:R-:W-:Y:S02]  /*12c0*/  @!P0 IADD3 R0, PT, PT, -R0, RZ, RZ ;  /* 0x000000ff00008210 */ /* 0x000fe40007ffe1ff */
[----:B------:R-:W-:Y:S01]  /*12d0*/  @!P1 LOP3.LUT R0, RZ, R2, RZ, 0x33, !PT ;  /* 0x00000002ff009212 */ /* 0x000fe200078e33ff */
        /* <DEDUP_REMOVED lines=12> */
[----:B------:R-:W-:Y:S01]  /*13a0*/  MOV R20, R8 ;  /* 0x0000000800147202 */ /* 0x000fe20000000f00 */
[----:B------:R-:W-:Y:S06]  /*13b0*/  BRA `(.L_x_20) ;  /* 0x0000000000187947 */ /* 0x000fec0003800000 */
.L_x_19:
[----:B------:R-:W1:Y:S01]  /*13c0*/  LDC.64 R2, c[0x0][0x3c0] ;  /* 0x0000f000ff027b82 */ /* 0x000e620000000a00 */
[----:B------:R-:W-:-:S05]  /*13d0*/  IADD3 R8, PT, PT, R7, R8, RZ ;  /* 0x0000000807087210 */ /* 0x000fca0007ffe0ff */
[C---:B-1----:R-:W-:Y:S02]  /*13e0*/  IMAD R18, R8.reuse, R3, RZ ;  /* 0x0000000308127224 */ /* 0x042fe400078e02ff */
[----:B------:R-:W-:-:S05]  /*13f0*/  IMAD.WIDE.U32 R8, R8, R2, RZ ;  /* 0x0000000208087225 */ /* 0x000fca00078e00ff */
[----:B------:R-:W-:Y:S02]  /*1400*/  IADD3 R18, PT, PT, R9, R18, RZ ;  /* 0x0000001209127210 */ /* 0x000fe40007ffe0ff */
[----:B------:R-:W-:-:S07]  /*1410*/  MOV R20, R8 ;  /* 0x0000000800147202 */ /* 0x000fce0000000f00 */
.L_x_20:
[----:B------:R-:W-:Y:S01]  /*1420*/  SHF.R.U32.HI R13, RZ, 0x3, R208 ;  /* 0x00000003ff0d7819 */ /* 0x000fe200000116d0 */
[----:B------:R-:W-:Y:S01]  /*1430*/  IMAD.IADD R186, R98, 0x1, -R97 ;  /* 0x0000000162ba7824 */ /* 0x000fe200078e0a61 */
[----:B------:R-:W1:Y:S01]  /*1440*/  LDCU.128 UR4, c[0x0][0x3d0] ;  /* 0x00007a00ff0477ac */ /* 0x000e620008000c00 */
[----:B------:R-:W-:Y:S01]  /*1450*/  IMAD.SHL.U32 R209, R208, 0x8, RZ ;  /* 0x00000008d0d17824 */ /* 0x000fe200078e00ff */
[----:B------:R-:W-:Y:S01]  /*1460*/  SHF.R.S32.HI R12, RZ, 0x1f, R0 ;  /* 0x0000001fff0c7819 */ /* 0x000fe20000011400 */
[C---:B------:R-:W-:Y:S01]  /*1470*/  VIADD R19, R13.reuse, 0x20 ;  /* 0x000000200d137836 */ /* 0x040fe20000000000 */
[CC--:B------:R-:W-:Y:S01]  /*1480*/  ISETP.GE.AND P4, PT, R13.reuse, R186.reuse, PT ;  /* 0x000000ba0d00720c */ /* 0x0c0fe20003f86270 */
[----:B------:R-:W-:Y:S01]  /*1490*/  VIADD R5, R13, 0x40 ;  /* 0x000000400d057836 */ /* 0x000fe20000000000 */
[----:B------:R-:W-:Y:S01]  /*14a0*/  LOP3.LUT R187, R209, 0x38, RZ, 0xc0, !PT ;  /* 0x00000038d1bb7812 */ /* 0x000fe200078ec0ff */
[----:B------:R-:W2:Y:S01]  /*14b0*/  LDCU.64 UR8, c[0x0][0x3c8] ;  /* 0x00007900ff0877ac */ /* 0x000ea20008000a00 */
[----:B------:R-:W-:Y:S01]  /*14c0*/  ISETP.GE.AND P0, PT, R19, R186, PT ;  /* 0x000000ba1300720c */ /* 0x000fe20003f06270 */
[----:B------:R-:W-:Y:S01]  /*14d0*/  IMAD.WIDE.U32 R16, R16, 0x80, RZ ;  /* 0x0000008010107825 */ /* 0x000fe200078e00ff */
[----:B------:R-:W-:Y:S01]  /*14e0*/  IADD3 R26, P1, PT, R187, R26, RZ ;  /* 0x0000001abb1a7210 */ /* 0x000fe20007f3e0ff */
[----:B------:R-:W3:Y:S01]  /*14f0*/  LDCU.64 UR10, c[0x0][0x388] ;  /* 0x00007100ff0a77ac */ /* 0x000ee20008000a00 */
[----:B------:R-:W-:Y:S01]  /*1500*/  ISETP.GE.AND P6, PT, R5, R186, PT ;  /* 0x000000ba0500720c */ /* 0x000fe20003fc6270 */
[----:B------:R-:W4:Y:S01]  /*1510*/  S2UR UR14, SR_CgaCtaId ;  /* 0x00000000000e79c3 */ /* 0x000f220000008800 */
[----:B------:R-:W-:Y:S01]  /*1520*/  LOP3.LUT R16, R16, R13, RZ, 0xfc, !PT ;  /* 0x0000000d10107212 */ /* 0x000fe200078efcff */
[----:B------:R-:W-:Y:S01]  /*1530*/  IMAD.X R27, RZ, RZ, R4, P1 ;  /* 0x000000ffff1b7224 */ /* 0x000fe200008e0604 */
[----:B------:R-:W-:Y:S01]  /*1540*/  IADD3 R14, P1, PT, R187, R14, RZ ;  /* 0x0000000ebb0e7210 */ /* 0x000fe20007f3e0ff */
[----:B------:R-:W-:Y:S01]  /*1550*/  VIADD R25, R13, 0x60 ;  /* 0x000000600d197836 */ /* 0x000fe20000000000 */
[--C-:B------:R-:W-:Y:S01]  /*1560*/  SHF.L.U64.HI R85, R184, 0x6, R185.reuse ;  /* 0x00000006b8557819 */ /* 0x100fe200000102b9 */
[----:B-1----:R-:W-:Y:S01]  /*1570*/  IMAD R7, R12, UR4, RZ ;  /* 0x000000040c077c24 */ /* 0x002fe2000f8e02ff */
[----:B------:R-:W-:Y:S01]  /*1580*/  SHF.L.U64.HI R87, R184, 0x5, R185 ;  /* 0x00000005b8577819 */ /* 0x000fe200000102b9 */
[----:B------:R-:W1:Y:S01]  /*1590*/  @!P0 LDC.64 R4, c[0x0][0x3b0] ;  /* 0x0000ec00ff048b82 */ /* 0x000e620000000a00 */
[----:B------:R-:W-:Y:S01]  /*15a0*/  IMAD.X R15, RZ, RZ, R6, P1 ;  /* 0x000000ffff0f7224 */ /* 0x000fe200008e0606 */
[----:B------:R-:W-:Y:S01]  /*15b0*/  @!P0 IADD3 R32, P1, PT, R16, 0x20, RZ ;  /* 0x0000002010208810 */ /* 0x000fe20007f3e0ff */
[----:B------:R-:W-:Y:S01]  /*15c0*/  IMAD R190, R0, UR5, R7 ;  /* 0x0000000500be7c24 */ /* 0x000fe2000f8e0207 */
[----:B------:R-:W-:Y:S01]  /*15d0*/  ISETP.GE.AND P5, PT, R25, R186, PT ;  /* 0x000000ba1900720c */ /* 0x000fe20003fa6270 */
[----:B------:R-:W-:Y:S01]  /*15e0*/  IMAD.WIDE.U32 R26, R13, R184, R26 ;  /* 0x000000b80d1a7225 */ /* 0x000fe200078e001a */
[----:B------:R-:W-:-:S02]  /*15f0*/  SHF.R.U32.HI R96, RZ, 0x1, R208 ;  /* 0x00000001ff607819 */ /* 0x000fc400000116d0 */
[----:B------:R-:W5:Y:S01]  /*1600*/  @!P4 LDC.64 R10, c[0x0][0x3b0] ;  /* 0x0000ec00ff0acb82 */ /* 0x000f620000000a00 */
[----:B------:R-:W-:Y:S02]  /*1610*/  @!P0 IMAD.X R23, RZ, RZ, R17, P1 ;  /* 0x000000ffff178224 */ /* 0x000fe400008e0611 */
[----:B--2---:R-:W-:-:S04]  /*1620*/  IMAD.WIDE.U32 R14, R21, UR8, R14 ;  /* 0x00000008150e7c25 */ /* 0x004fc8000f8e000e */
[----:B------:R-:W-:Y:S01]  /*1630*/  IMAD R27, R13, R185, R27 ;  /* 0x000000b90d1b7224 */ /* 0x000fe200078e021b */
[----:B------:R-:W2:Y:S01]  /*1640*/  @!P0 LDC.64 R6, c[0x0][0x380] ;  /* 0x0000e000ff068b82 */ /* 0x000ea20000000a00 */
[----:B------:R-:W-:Y:S02]  /*1650*/  IMAD R15, R21, UR9, R15 ;  /* 0x00000009150f7c24 */ /* 0x000fe4000f8e020f */
[----:B------:R-:W-:Y:S01]  /*1660*/  IMAD.WIDE.U32 R26, R0, UR4, R26 ;  /* 0x00000004001a7c25 */ /* 0x000fe2000f8e001a */
[----:B------:R-:W-:Y:S02]  /*1670*/  UMOV UR4, 0x400 ;  /* 0x0000040000047882 */ /* 0x000fe40000000000 */
[----:B----4-:R-:W-:Y:S01]  /*1680*/  ULEA UR5, UR14, UR4, 0x18 ;  /* 0x000000040e057291 */ /* 0x010fe2000f8ec0ff */
[----:B------:R-:W-:Y:S01]  /*1690*/  IMAD.IADD R190, R27, 0x1, R190 ;  /* 0x000000011bbe7824 */ /* 0x000fe200078e02be */
[----:B------:R-:W4:Y:S01]  /*16a0*/  @!P4 LDC.64 R8, c[0x0][0x380] ;  /* 0x0000e000ff08cb82 */ /* 0x000f220000000a00 */
[-C--:B-1----:R-:W-:Y:S01]  /*16b0*/  @!P0 IMAD R22, R23, R4.reuse, RZ ;  /* 0x0000000417168224 */ /* 0x082fe200078e02ff */
[----:B---3--:R-:W-:Y:S01]  /*16c0*/  LEA R191, P1, R26, UR10, 0x1 ;  /* 0x0000000a1abf7c11 */ /* 0x008fe2000f8208ff */
[----:B------:R-:W-:Y:S01]  /*16d0*/  IMAD.SHL.U32 R86, R184, 0x40, RZ ;  /* 0x00000040b8567824 */ /* 0x000fe200078e00ff */
[----:B------:R-:W-:Y:S01]  /*16e0*/  LOP3.LUT R23, R209, 0x1f8, RZ, 0xc0, !PT ;  /* 0x000001f8d1177812 */ /* 0x000fe200078ec0ff */
[----:B------:R-:W-:Y:S01]  /*16f0*/  @!P0 IMAD R22, R32, R5, R22 ;  /* 0x0000000520168224 */ /* 0x000fe200078e0216 */
[----:B------:R-:W-:Y:S01]  /*1700*/  LEA.HI.X R190, R26, UR11, R190, 0x1, P1 ;  /* 0x0000000b1abe7c11 */ /* 0x000fe200088f0cbe */
[----:B------:R-:W-:-:S02]  /*1710*/  @!P0 IMAD.WIDE.U32 R32, R32, R4, R14 ;  /* 0x0000000420208225 */ /* 0x000fc400078e000e */
[----:B------:R-:W1:Y:S02]  /*1720*/  @!P6 LDC.64 R4, c[0x0][0x3b0] ;  /* 0x0000ec00ff04eb82 */ /* 0x000e640000000a00 */
[-C--:B-----5:R-:W-:Y:S02]  /*1730*/  @!P4 IMAD R21, R17, R10.reuse, RZ ;  /* 0x0000000a1115c224 */ /* 0x0a0fe400078e02ff */
[----:B------:R-:W-:Y:S01]  /*1740*/  @!P4 IMAD.WIDE.U32 R28, R16, R10, R14 ;  /* 0x0000000a101cc225 */ /* 0x000fe200078e000e */
[----:B--2---:R-:W-:-:S03]  /*1750*/  @!P0 LEA R30, P1, R32, R6, 0x1 ;  /* 0x00000006201e8211 */ /* 0x004fc600078208ff */
[----:B------:R-:W-:Y:S01]  /*1760*/  @!P4 IMAD R21, R16, R11, R21 ;  /* 0x0000000b1015c224 */ /* 0x000fe200078e0215 */
[----:B------:R-:W-:Y:S01]  /*1770*/  LOP3.LUT R6, R23, 0x38, R208, 0x78, !PT ;  /* 0x0000003817067812 */ /* 0x000fe200078e78d0 */
[----:B------:R-:W-:Y:S02]  /*1780*/  @!P0 IMAD.IADD R22, R33, 0x1, R22 ;  /* 0x0000000121168824 */ /* 0x000fe400078e0216 */
[----:B------:R-:W-:Y:S01]  /*1790*/  @!P4 IMAD.IADD R24, R29, 0x1, R21 ;  /* 0x000000011d18c824 */ /* 0x000fe200078e0215 */
[----:B------:R-:W-:Y:S01]  /*17a0*/  LOP3.LUT R6, R6, 0x1e00, R209, 0xf8, !PT ;  /* 0x00001e0006067812 */ /* 0x000fe200078ef8d1 */
[----:B------:R-:W-:Y:S01]  /*17b0*/  VIADD R11, R199, 0xffffffff ;  /* 0xffffffffc70b7836 */ /* 0x000fe20000000000 */
[----:B----4-:R-:W-:Y:S01]  /*17c0*/  @!P4 LEA R26, P2, R28, R8, 0x1 ;  /* 0x000000081c1ac211 */ /* 0x010fe200078408ff */
[----:B------:R-:W-:Y:S01]  /*17d0*/  @!P6 IMAD.MOV.U32 R23, RZ, RZ, R15 ;  /* 0x000000ffff17e224 */ /* 0x000fe200078e000f */
[----:B------:R-:W-:Y:S01]  /*17e0*/  @!P0 LEA.HI.X R31, R32, R7, R22, 0x1, P1 ;  /* 0x00000007201f8211 */ /* 0x000fe200008f0c16 */
[----:B------:R-:W-:Y:S01]  /*17f0*/  IMAD R10, R11, -0x40, R90 ;  /* 0xffffffc00b0a7824 */ /* 0x000fe200078e025a */
[----:B------:R-:W-:Y:S01]  /*1800*/  @!P4 LEA.HI.X R27, R28, R9, R24, 0x1, P2 ;  /* 0x000000091c1bc211 */ /* 0x000fe200010f0c18 */
[----:B------:R-:W-:Y:S01]  /*1810*/  @!P6 IMAD.MOV.U32 R22, RZ, RZ, R14 ;  /* 0x000000ffff16e224 */ /* 0x000fe200078e000e */
[----:B------:R-:W2:Y:S01]  /*1820*/  @!P6 LDC.64 R8, c[0x0][0x380] ;  /* 0x0000e000ff08eb82 */ /* 0x000ea20000000a00 */
[----:B------:R-:W-:Y:S01]  /*1830*/  @!P6 IADD3 R21, P1, PT, R16, 0x40, RZ ;  /* 0x000000401015e810 */ /* 0x000fe20007f3e0ff */
[----:B------:R-:W-:Y:S01]  /*1840*/  IMAD.SHL.U32 R88, R184, 0x20, RZ ;  /* 0x00000020b8587824 */ /* 0x000fe200078e00ff */
[----:B------:R-:W-:Y:S01]  /*1850*/  LEA R194, R6, UR5, 0x1 ;  /* 0x0000000506c27c11 */ /* 0x000fe2000f8e08ff */
[----:B------:R-:W-:Y:S01]  /*1860*/  IMAD.MOV.U32 R84, RZ, RZ, 0x20 ;  /* 0x00000020ff547424 */ /* 0x000fe200078e00ff */
[----:B------:R-:W-:Y:S01]  /*1870*/  ISETP.GE.AND P3, PT, R19, R10, PT ;  /* 0x0000000a1300720c */ /* 0x000fe20003f66270 */
[----:B-1----:R-:W-:Y:S01]  /*1880*/  @!P6 IMAD.WIDE.U32 R22, R21, R4, R22 ;  /* 0x000000041516e225 */ /* 0x002fe200078e0016 */
[----:B------:R-:W-:Y:S01]  /*1890*/  ISETP.GE.AND P2, PT, R19, R10, PT ;  /* 0x0000000a1300720c */ /* 0x000fe20003f46270 */
[----:B------:R-:W1:Y:S01]  /*18a0*/  @!P5 LDC.64 R6, c[0x0][0x3b0] ;  /* 0x0000ec00ff06db82 */ /* 0x000e620000000a00 */
[----:B------:R-:W-:Y:S01]  /*18b0*/  @!PT LDS RZ, [RZ] ;  /* 0x00000000fffff984 */ /* 0x000fe20000000800 */
[----:B------:R-:W-:Y:S01]  /*18c0*/  @!PT LDS RZ, [RZ] ;  /* 0x00000000fffff984 */ /* 0x000fe20000000800 */
[----:B------:R-:W-:Y:S01]  /*18d0*/  @!PT LDS RZ, [RZ] ;  /* 0x00000000fffff984 */ /* 0x000fe20000000800 */
[----:B------:R-:W-:Y:S01]  /*18e0*/  @!P4 LDGSTS.E.BYPASS.LTC128B.128 [R194], desc[UR12][R26.64] ;  /* 0x000000001ac2cfae */ /* 0x000fe2000b981a0c */
[----:B------:R-:W-:-:S02]  /*18f0*/  @!P6 IMAD.X R19, RZ, RZ, R17, P1 ;  /* 0x000000ffff13e224 */ /* 0x000fc400008e0611 */
[----:B------:R-:W-:Y:S01]  /*1900*/  IMAD.SHL.U32 R134, R208, 0x2, RZ ;  /* 0x00000002d0867824 */ /* 0x000fe200078e00ff */
[----:B------:R-:W-:Y:S04]  /*1910*/  @!P4 LDGSTS.E.BYPASS.LTC128B.128 [R194+0x4000], desc[UR12][R26.64+0x80] ;  /* 0x040000801ac2cfae */ /* 0x000fe8000b981a0c */
[----:B------:R-:W-:Y:S01]  /*1920*/  @!P4 LDGSTS.E.BYPASS.LTC128B.128 [R194+0x8000], desc[UR12][R26.64+0x100] ;  /* 0x080001001ac2cfae */ /* 0x000fe2000b981a0c */
[----:B------:R-:W-:Y:S01]  /*1930*/  ISETP.GE.AND P4, PT, R13, R10, PT ;  /* 0x0000000a0d00720c */ /* 0x000fe20003f86270 */
[----:B------:R-:W-:Y:S01]  /*1940*/  @!P6 IMAD R10, R19, R4, RZ ;  /* 0x00000004130ae224 */ /* 0x000fe200078e02ff */
[----:B------:R-:W-:Y:S01]  /*1950*/  LOP3.LUT R134, R134, 0x6, RZ, 0xc0, !PT ;  /* 0x0000000686867812 */ /* 0x000fe200078ec0ff */
[----:B------:R-:W-:Y:S02]  /*1960*/  @!P0 LDGSTS.E.BYPASS.LTC128B.128 [R194+0x1000], desc[UR12][R30.64] ;  /* 0x010000001ec28fae */ /* 0x000fe4000b981a0c */
[----:B------:R-:W-:Y:S01]  /*1970*/  @!P6 IMAD R10, R21, R5, R10 ;  /* 0x00000005150ae224 */ /* 0x000fe200078e020a */
[----:B--2---:R-:W-:Y:S01]  /*1980*/  @!P6 LEA R8, P1, R22, R8, 0x1 ;  /* 0x000000081608e211 */ /* 0x004fe200078208ff */
[----:B------:R-:W-:Y:S01]  /*1990*/  @!P0 LDGSTS.E.BYPASS.LTC128B.128 [R194+0x5000], desc[UR12][R30.64+0x80] ;  /* 0x050000801ec28fae */ /* 0x000fe2000b981a0c */
[----:B------:R-:W2:Y:S01]  /*19a0*/  @!P5 LDC.64 R4, c[0x0][0x380] ;  /* 0x0000e000ff04db82 */ /* 0x000ea20000000a00 */
[----:B------:R-:W-:-:S02]  /*19b0*/  @!P6 IMAD.IADD R10, R23, 0x1, R10 ;  /* 0x00000001170ae824 */ /* 0x000fc400078e020a */
[----:B------:R-:W-:Y:S01]  /*19c0*/  @!P0 LDGSTS.E.BYPASS.LTC128B.128 [R194+0x9000], desc[UR12][R30.64+0x100] ;  /* 0x090001001ec28fae */ /* 0x000fe2000b981a0c */
[----:B------:R-:W-:Y:S01]  /*19d0*/  IADD3 R20, P0, PT, R187, R20, RZ ;  /* 0x00000014bb147210 */ /* 0x000fe20007f1e0ff */
[----:B------:R-:W-:Y:S01]  /*19e0*/  IMAD R134, R199, 0x40, R134 ;  /* 0x00000040c7867824 */ /* 0x000fe200078e0286 */
[----:B------:R-:W-:Y:S01]  /*19f0*/  @!P6 LEA.HI.X R9, R22, R9, R10, 0x1, P1 ;  /* 0x000000091609e211 */ /* 0x000fe200008f0c0a */
[-C--:B------:R-:W-:Y:S02]  /*1a00*/  IMAD R10, R85, R11.reuse, RZ ;  /* 0x0000000b550a7224 */ /* 0x080fe400078e02ff */
[----:B------:R-:W-:Y:S01]  /*1a10*/  IMAD.X R21, RZ, RZ, R18, P0 ;  /* 0x000000ffff157224 */ /* 0x000fe200000e0612 */
[----:B------:R-:W-:Y:S01]  /*1a20*/  @!P5 IADD3 R16, P0, PT, R16, 0x60, RZ ;  /* 0x000000601010d810 */ /* 0x000fe20007f1e0ff */
[----:B------:R-:W-:Y:S01]  /*1a30*/  IMAD.WIDE.U32 R18, R86, R11, RZ ;  /* 0x0000000b56127225 */ /* 0x000fe200078e00ff */
[----:B------:R-:W-:Y:S03]  /*1a40*/  @!P6 LDGSTS.E.BYPASS.LTC128B.128 [R194+0x2000], desc[UR12][R8.64] ;  /* 0x0200000008c2efae */ /* 0x000fe6000b981a0c */
[----:B------:R-:W-:Y:S01]  /*1a50*/  @!P5 IMAD.X R17, RZ, RZ, R17, P0 ;  /* 0x000000ffff11d224 */ /* 0x000fe200000e0611 */
[----:B------:R-:W-:Y:S01]  /*1a60*/  @!P4 LEA R22, P1, R18, R191, 0x1 ;  /* 0x000000bf1216c211 */ /* 0x000fe200078208ff */
[----:B------:R-:W-:Y:S01]  /*1a70*/  IMAD.WIDE.U32 R20, R13, R2, R20 ;  /* 0x000000020d147225 */ /* 0x000fe200078e0014 */
[----:B------:R-:W-:Y:S03]  /*1a80*/  @!P6 LDGSTS.E.BYPASS.LTC128B.128 [R194+0x6000], desc[UR12][R8.64+0x80] ;  /* 0x0600008008c2efae */ /* 0x000fe6000b981a0c */
[----:B-1----:R-:W-:Y:S01]  /*1a90*/  @!P5 IMAD R17, R17, R6, RZ ;  /* 0x000000061111d224 */ /* 0x002fe200078e02ff */
[----:B------:R-:W-:Y:S01]  /*1aa0*/  @!P6 LDGSTS.E.BYPASS.LTC128B.128 [R194+0xa000], desc[UR12][R8.64+0x100] ;  /* 0x0a00010008c2efae */ /* 0x000fe2000b981a0c */
[----:B------:R-:W-:Y:S01]  /*1ab0*/  IMAD R21, R13, R3, R21 ;  /* 0x000000030d157224 */ /* 0x000fe200078e0215 */
[----:B------:R-:W-:Y:S01]  /*1ac0*/  LOP3.LUT P6, RZ, R208, 0x4, RZ, 0xc0, !PT ;  /* 0x00000004d0ff7812 */ /* 0x000fe200078cc0ff */
[----:B------:R-:W-:-:S02]  /*1ad0*/  IMAD.IADD R13, R19, 0x1, R10 ;  /* 0x00000001130d7824 */ /* 0x000fc400078e020a */
[C---:B------:R-:W-:Y:S02]  /*1ae0*/  @!P5 IMAD R7, R16.reuse, R7, R17 ;  /* 0x000000071007d224 */ /* 0x040fe400078e0211 */
[----:B------:R-:W-:Y:S01]  /*1af0*/  @!P5 IMAD.WIDE.U32 R14, R16, R6, R14 ;  /* 0x00000006100ed225 */ /* 0x000fe200078e000e */
[----:B------:R-:W-:Y:S02]  /*1b00*/  @!P4 LEA.HI.X R23, R18, R190, R13, 0x1, P1 ;  /* 0x000000be1217c211 */ /* 0x000fe400008f0c0d */
[----:B------:R-:W-:Y:S01]  /*1b10*/  @!P3 IADD3 R6, P0, PT, R88, R18, RZ ;  /* 0x000000125806b210 */ /* 0x000fe20007f1e0ff */
[----:B------:R-:W-:Y:S01]  /*1b20*/  @!P5 IMAD.IADD R7, R15, 0x1, R7 ;  /* 0x000000010f07d824 */ /* 0x000fe200078e0207 */
[----:B--2---:R-:W-:Y:S01]  /*1b30*/  @!P5 LEA R4, P1, R14, R4, 0x1 ;  /* 0x000000040e04d211 */ /* 0x004fe200078208ff */
[----:B------:R-:W-:Y:S02]  /*1b40*/  IMAD R17, R12, UR6, RZ ;  /* 0x000000060c117c24 */ /* 0x000fe4000f8e02ff */
[----:B------:R-:W-:Y:S01]  /*1b50*/  @!P3 IMAD.X R13, R87, 0x1, R13, P0 ;  /* 0x00000001570db824 */ /* 0x000fe200000e060d */
[----:B------:R-:W-:Y:S01]  /*1b60*/  @!P5 LEA.HI.X R5, R14, R5, R7, 0x1, P1 ;  /* 0x000000050e05d211 */ /* 0x000fe200008f0c07 */
[----:B------:R-:W-:Y:S01]  /*1b70*/  IMAD R17, R0, UR7, R17 ;  /* 0x0000000700117c24 */ /* 0x000fe2000f8e0211 */
[----:B------:R-:W-:Y:S01]  /*1b80*/  @!P3 LEA R12, P0, R6, R191, 0x1 ;  /* 0x000000bf060cb211 */ /* 0x000fe200078008ff */
[----:B------:R-:W-:Y:S01]  /*1b90*/  IMAD.WIDE.U32 R20, R0, UR6, R20 ;  /* 0x0000000600147c25 */ /* 0x000fe2000f8e0014 */
[----:B------:R-:W1:Y:S01]  /*1ba0*/  LDCU.64 UR6, c[0x0][0x390] ;  /* 0x00007200ff0677ac */ /* 0x000e620008000a00 */
[----:B------:R-:W-:Y:S01]  /*1bb0*/  @!P5 LDGSTS.E.BYPASS.LTC128B.128 [R194+0x3000], desc[UR12][R4.64] ;  /* 0x0300000004c2dfae */ /* 0x000fe2000b981a0c */
[----:B------:R-:W-:Y:S01]  /*1bc0*/  @!P3 LEA.HI.X R13, R6, R190, R13, 0x1, P0 ;  /* 0x000000be060db211 */ /* 0x000fe200000f0c0d */
[C---:B------:R-:W-:Y:S01]  /*1bd0*/  IMAD.SHL.U32 R10, R2.reuse, 0x40, RZ ;  /* 0x00000040020a7824 */ /* 0x040fe200078e00ff */
[----:B------:R-:W-:Y:S01]  /*1be0*/  SHF.L.U64.HI R14, R2, 0x6, R3 ;  /* 0x00000006020e7819 */ /* 0x000fe20000010203 */
[----:B------:R-:W-:Y:S01]  /*1bf0*/  @!P5 LDGSTS.E.BYPASS.LTC128B.128 [R194+0x7000], desc[UR12][R4.64+0x80] ;  /* 0x0700008004c2dfae */ /* 0x000fe2000b981a0c */
[----:B------:R-:W-:-:S02]  /*1c00*/  IMAD.SHL.U32 R0, R208, 0x40, RZ ;  /* 0x00000040d0007824 */ /* 0x000fc400078e00ff */
[----:B------:R-:W-:Y:S01]  /*1c10*/  IMAD.IADD R17, R21, 0x1, R17 ;  /* 0x0000000115117824 */ /* 0x000fe200078e0211 */
[----:B------:R2:W-:Y:S01]  /*1c20*/  @!P5 LDGSTS.E.BYPASS.LTC128B.128 [R194+0xb000], desc[UR12][R4.64+0x100] ;  /* 0x0b00010004c2dfae */ /* 0x0005e2000b981a0c */
[----:B------:R-:W-:Y:S01]  /*1c30*/  IMAD.SHL.U32 R6, R208, 0x20, RZ ;  /* 0x00000020d0067824 */ /* 0x000fe200078e00ff */
[----:B------:R-:W-:Y:S02]  /*1c40*/  LOP3.LUT R7, R0, 0x200, RZ, 0xc0, !PT ;  /* 0x0000020000077812 */ /* 0x000fe400078ec0ff */
[----:B------:R-:W-:Y:S01]  /*1c50*/  @!P4 LDGSTS.E.BYPASS.LTC128B.128 [R194+0xc000], desc[UR12][R22.64] ;  /* 0x0c00000016c2cfae */ /* 0x000fe2000b981a0c */
[----:B------:R-:W-:Y:S02]  /*1c60*/  LOP3.LUT R135, R187, 0x1c0, R0, 0xf8, !PT ;  /* 0x000001c0bb877812 */ /* 0x000fe400078ef800 */
[----:B------:R-:W-:Y:S01]  /*1c70*/  LOP3.LUT R6, R7, 0x7c00, R6, 0xf8, !PT ;  /* 0x00007c0007067812 */ /* 0x000fe200078ef806 */
[----:B------:R-:W-:Y:S01]  /*1c80*/  @!P4 LDGSTS.E.BYPASS.LTC128B.128 [R194+0xe000], desc[UR12][R22.64+0x80] ;  /* 0x0e00008016c2cfae */ /* 0x000fe2000b981a0c */
[----:B-1----:R-:W-:-:S02]  /*1c90*/  LEA R189, P1, R20, UR6, 0x1 ;  /* 0x0000000614bd7c11 */ /* 0x002fc4000f8208ff */
[----:B------:R-:W-:Y:S01]  /*1ca0*/  LOP3.LUT R210, R0, 0x400, RZ, 0xc0, !PT ;  /* 0x0000040000d27812 */ /* 0x000fe200078ec0ff */
[----:B------:R-:W-:Y:S01]  /*1cb0*/  @!P4 LDGSTS.E.BYPASS.LTC128B.128 [R194+0x10000], desc[UR12][R22.64+0x100] ;  /* 0x1000010016c2cfae */ /* 0x000fe2000b981a0c */
[----:B------:R-:W-:-:S03]  /*1cc0*/  LEA.HI.X R188, R20, UR7, R17, 0x1, P1 ;  /* 0x0000000714bc7c11 */ /* 0x000fc600088f0c11 */
[----:B------:R-:W-:Y:S04]  /*1cd0*/  @!P3 LDGSTS.E.BYPASS.LTC128B.128 [R194+0xd000], desc[UR12][R12.64] ;  /* 0x0d0000000cc2bfae */ /* 0x000fe8000b981a0c */
[----:B------:R-:W-:Y:S04]  /*1ce0*/  @!P3 LDGSTS.E.BYPASS.LTC128B.128 [R194+0xf000], desc[UR12][R12.64+0x80] ;  /* 0x0f0000800cc2bfae */ /* 0x000fe8000b981a0c */
[----:B------:R1:W-:Y:S01]  /*1cf0*/  @!P3 LDGSTS.E.BYPASS.LTC128B.128 [R194+0x11000], desc[UR12][R12.64+0x100] ;  /* 0x110001000cc2bfae */ /* 0x0003e2000b981a0c */
[----:B--2---:R-:W-:-:S03]  /*1d00*/  IMAD R5, R14, R11, RZ ;  /* 0x0000000b0e057224 */ /* 0x004fc600078e02ff */
[----:B------:R-:W0:Y:S01]  /*1d10*/  LDGDEPBAR ;  /* 0x00000000000079af */ /* 0x000e220000000000 */
[----:B------:R-:W-:-:S04]  /*1d20*/  IMAD.WIDE.U32 R10, R10, R11, RZ ;  /* 0x0000000b0a0a7225 */ /* 0x000fc800078e00ff */
[----:B------:R-:W-:Y:S01]  /*1d30*/  IMAD.IADD R5, R11, 0x1, R5 ;  /* 0x000000010b057824 */ /* 0x000fe200078e0205 */
[----:B------:R-:W-:Y:S02]  /*1d40*/  @!P2 LEA R4, P0, R2, R10, 0x5 ;  /* 0x0000000a0204a211 */ /* 0x000fe400078028ff */
[----:B------:R-:W-:Y:S02]  /*1d50*/  @!P4 LEA R8, P1, R10, R189, 0x1 ;  /* 0x000000bd0a08c211 */ /* 0x000fe400078208ff */
[----:B------:R-:W-:Y:S01]  /*1d60*/  @!P2 LEA.HI.X R7, R2, R5, R3, 0x5, P0 ;  /* 0x000000050207a211 */ /* 0x000fe200000f2c03 */
[----:B------:R-:W-:Y:S01]  /*1d70*/  IMAD.MOV.U32 R2, RZ, RZ, 0x40 ;  /* 0x00000040ff027424 */ /* 0x000fe200078e00ff */
[----:B------:R-:W-:Y:S02]  /*1d80*/  LOP3.LUT R3, R135, 0x8, R96, 0x78, !PT ;  /* 0x0000000887037812 */ /* 0x000fe400078e7860 */
[----:B------:R-:W-:Y:S02]  /*1d90*/  @!P4 LEA.HI.X R9, R10, R188, R5, 0x1, P1 ;  /* 0x000000bc0a09c211 */ /* 0x000fe400008f0c05 */
[----:B------:R-:W-:Y:S01]  /*1da0*/  @!P2 LEA R10, P0, R4, R189, 0x1 ;  /* 0x000000bd040aa211 */ /* 0x000fe200078008ff */
[----:B------:R-:W-:Y:S01]  /*1db0*/  IMAD.IADD R6, R3, 0x1, R6 ;  /* 0x0000000103067824 */ /* 0x000fe200078e0206 */
[----:B------:R-:W-:-:S02]  /*1dc0*/  LOP3.LUT R5, R135, 0x8, R208, 0x78, !PT ;  /* 0x0000000887057812 */ /* 0x000fc400078e78d0 */
[----:B------:R-:W-:Y:S02]  /*1dd0*/  @!P2 LEA.HI.X R11, R4, R188, R7, 0x1, P0 ;  /* 0x000000bc040ba211 */ /* 0x000fe400000f0c07 */
[----:B------:R-:W-:Y:S01]  /*1de0*/  LEA R101, R6, UR5, 0x1 ;  /* 0x0000000506657c11 */ /* 0x000fe2000f8e08ff */
[----:B------:R-:W-:Y:S01]  /*1df0*/  IMAD R210, R5, 0x2, R210 ;  /* 0x0000000205d27824 */ /* 0x000fe200078e02d2 */
[----:B------:R-:W-:-:S04]  /*1e00*/  DEPBAR.LE SB0, 0x0 ;  /* 0x000080000000791a */ /* 0x000fc80000000000 */
[----:B------:R-:W-:Y:S01]  /*1e10*/  BAR.SYNC.DEFER_BLOCKING 0x0 ;  /* 0x0000000000007b1d */ /* 0x000fe20000010000 */
[----:B------:R-:W-:Y:S01]  /*1e20*/  LOP3.LUT P0, RZ, R208, 0x2, RZ, 0xc0, !PT ;  /* 0x00000002d0ff7812 */ /* 0x000fe2000780c0ff */
[----:B------:R-:W-:Y:S01]  /*1e30*/  VIADD R93, R210, UR5 ;  /* 0x00000005d25d7c36 */ /* 0x000fe20008000000 */
[----:B------:R-:W-:Y:S02]  /*1e40*/  SEL R2, R2, 0xffffffc0, !P6 ;  /* 0xffffffc002027807 */ /* 0x000fe40007000000 */
[----:B------:R-:W-:Y:S02]  /*1e50*/  SEL R84, R84, 0xffffffe0, !P0 ;  /* 0xffffffe054547807 */ /* 0x000fe40004000000 */
[----:B------:R-:W-:Y:S01]  /*1e60*/  LOP3.LUT R96, R96, 0x1f0, RZ, 0xc0, !PT ;  /* 0x000001f060607812 */ /* 0x000fe200078ec0ff */
[C---:B------:R-:W-:Y:S02]  /*1e70*/  IMAD.IADD R95, R101.reuse, 0x1, R2 ;  /* 0x00000001655f7824 */ /* 0x040fe400078e0202 */
[--C-:B------:R-:W-:Y:S01]  /*1e80*/  IMAD.IADD R99, R101, 0x1, R84.reuse ;  /* 0x0000000165637824 */ /* 0x100fe200078e0254 */
[----:B------:R-:W-:Y:S01]  /*1e90*/  IADD3 R97, PT, PT, R96, 0x1, R97 ;  /* 0x0000000160617810 */ /* 0x000fe20007ffe061 */
[----:B------:R-:W-:-:S02]  /*1ea0*/  IMAD.IADD R92, R93, 0x1, R84 ;  /* 0x000000015d5c7824 */ /* 0x000fc400078e0254 */
[----:B------:R-:W-:Y:S02]  /*1eb0*/  IMAD.IADD R93, R93, 0x1, R2 ;  /* 0x000000015d5d7824 */ /* 0x000fe400078e0202 */
[C---:B------:R-:W-:Y:S02]  /*1ec0*/  IMAD.IADD R94, R84.reuse, 0x1, R95 ;  /* 0x00000001545e7824 */ /* 0x040fe400078e025f */
[----:B------:R-:W-:Y:S01]  /*1ed0*/  IMAD.IADD R89, R84, 0x1, R93 ;  /* 0x0000000154597824 */ /* 0x000fe200078e025d */
[----:B------:R-:W-:Y:S01]  /*1ee0*/  @!PT LDS RZ, [RZ] ;  /* 0x00000000fffff984 */ /* 0x000fe20000000800 */
[----:B------:R-:W-:Y:S01]  /*1ef0*/  @!PT LDS RZ, [RZ] ;  /* 0x00000000fffff984 */ /* 0x000fe20000000800 */
[----:B------:R-:W-:Y:S01]  /*1f00*/  @!PT LDS RZ, [RZ] ;  /* 0x00000000fffff984 */ /* 0x000fe20000000800 */
[----:B------:R-:W-:Y:S04]  /*1f10*/  @!P4 LDGSTS.E.BYPASS.LTC128B.128 [R194+0x12000], desc[UR12][R8.64] ;  /* 0x1200000008c2cfae */ /* 0x000fe8000b981a0c */
[----:B------:R-:W-:Y:S04]  /*1f20*/  @!P4 LDGSTS.E.BYPASS.LTC128B.128 [R194+0x14000], desc[UR12][R8.64+0x80] ;  /* 0x1400008008c2cfae */ /* 0x000fe8000b981a0c */
[----:B------:R-:W-:Y:S04]  /*1f30*/  @!P4 LDGSTS.E.BYPASS.LTC128B.128 [R194+0x16000], desc[UR12][R8.64+0x100] ;  /* 0x1600010008c2cfae */ /* 0x000fe8000b981a0c */
[----:B------:R-:W-:Y:S04]  /*1f40*/  @P4 STS.128 [R194+0x12000], RZ ;  /* 0x012000ffc2004388 */ /* 0x000fe80000000c00 */
[----:B------:R-:W-:Y:S04]  /*1f50*/  @P4 STS.128 [R194+0x14000], RZ ;  /* 0x014000ffc2004388 */ /* 0x000fe80000000c00 */
[----:B------:R-:W-:Y:S04]  /*1f60*/  @P4 STS.128 [R194+0x16000], RZ ;  /* 0x016000ffc2004388 */ /* 0x000fe80000000c00 */
[----:B------:R-:W-:Y:S04]  /*1f70*/  @P2 STS.128 [R194+0x13000], RZ ;  /* 0x013000ffc2002388 */ /* 0x000fe80000000c00 */
[----:B------:R-:W-:Y:S04]  /*1f80*/  @P2 STS.128 [R194+0x15000], RZ ;  /* 0x015000ffc2002388 */ /* 0x000fe80000000c00 */
[----:B------:R-:W-:Y:S04]  /*1f90*/  @P2 STS.128 [R194+0x17000], RZ ;  /* 0x017000ffc2002388 */ /* 0x000fe80000000c00 */
[----:B------:R-:W-:Y:S01]  /*1fa0*/  @!PT LDS RZ, [RZ] ;  /* 0x00000000fffff984 */ /* 0x000fe20000000800 */
[----:B------:R-:W-:Y:S01]  /*1fb0*/  @!PT LDS RZ, [RZ] ;  /* 0x00000000fffff984 */ /* 0x000fe20000000800 */
[----:B------:R-:W-:Y:S01]  /*1fc0*/  @!PT LDS RZ, [RZ] ;  /* 0x00000000fffff984 */ /* 0x000fe20000000800 */
[----:B------:R-:W-:Y:S04]  /*1fd0*/  @!P2 LDGSTS.E.BYPASS.LTC128B.128 [R194+0x13000], desc[UR12][R10.64] ;  /* 0x130000000ac2afae */ /* 0x000fe8000b981a0c */
[----:B------:R-:W-:Y:S04]  /*1fe0*/  @!P2 LDGSTS.E.BYPASS.LTC128B.128 [R194+0x15000], desc[UR12][R10.64+0x80] ;  /* 0x150000800ac2afae */ /* 0x000fe8000b981a0c */
[----:B------:R2:W-:Y:S04]  /*1ff0*/  @!P2 LDGSTS.E.BYPASS.LTC128B.128 [R194+0x17000], desc[UR12][R10.64+0x100] ;  /* 0x170001000ac2afae */ /* 0x0005e8000b981a0c */
[----:B------:R-:W-:Y:S04]  /*2000*/  LDSM.16.M88.4 R72, [R101] ;  /* 0x000000006548783b */ /* 0x000fe80000000200 */
[----:B------:R-:W3:Y:S04]  /*2010*/  LDSM.16.M88.4 R44, [R210+UR5+0xc000] ;  /* 0x00c00005d22c783b */ /* 0x000ee80008000200 */
[----:B------:R-:W4:Y:S04]  /*2020*/  LDSM.16.M88.4 R36, [R210+UR5+0xc800] ;  /* 0x00c80005d224783b */ /* 0x000f280008000200 */
[----:B------:R-:W5:Y:S04]  /*2030*/  LDSM.16.M88.4 R28, [R210+UR5+0xd000] ;  /* 0x00d00005d21c783b */ /* 0x000f680008000200 */
[----:B------:R-:W-:Y:S04]  /*2040*/  LDSM.16.M88.4 R52, [R99] ;  /* 0x000000006334783b */ /* 0x000fe80000000200 */
[----:B-1----:R-:W1:Y:S04]  /*2050*/  LDSM.16.M88.4 R12, [R92+0xc000] ;  /* 0x00c000005c0c783b */ /* 0x002e680000000200 */
[----:B------:R-:W1:Y:S04]  /*2060*/  LDSM.16.M88.4 R16, [R210+UR5+0xd800] ;  /* 0x00d80005d210783b */ /* 0x000e680008000200 */
[----:B--2---:R-:W2:Y:S04]  /*2070*/  LDSM.16.M88.4 R8, [R92+0xc800] ;  /* 0x00c800005c08783b */ /* 0x004ea80000000200 */
[----:B------:R-:W2:Y:S04]  /*2080*/  LDSM.16.M88.4 R4, [R92+0xd000] ;  /* 0x00d000005c04783b */ /* 0x000ea80000000200 */
[----:B------:R-:W-:Y:S04]  /*2090*/  LDSM.16.M88.4 R56, [R95] ;  /* 0x000000005f38783b */ /* 0x000fe80000000200 */
[----:B------:R-:W2:Y:S01]  /*20a0*/  LDSM.16.M88.4 R20, [R93+0xc000] ;  /* 0x00c000005d14783b */ /* 0x000ea20000000200 */
[C---:B---3--:R-:W-:Y:S03]  /*20b0*/  HMMA.16816.F32.BF16 R48, R72.reuse, R44, RZ ;  /* 0x0000002c4830723c */ /* 0x048fe600000418ff */
[----:B------:R-:W3:Y:S04]  /*20c0*/  LDSM.16.M88.4 R68, [R92+0xd800] ;  /* 0x00d800005c44783b */ /* 0x000ee80000000200 */
[----:B------:R-:W-:Y:S01]  /*20d0*/  LDSM.16.M88.4 R64, [R93+0xd000] ;  /* 0x00d000005d40783b */ /* 0x000fe20000000200 */
[C---:B------:R-:W-:Y:S03]  /*20e0*/  HMMA.16816.F32.BF16 R44, R72.reuse, R46, RZ ;  /* 0x0000002e482c723c */ /* 0x040fe600000418ff */
[----:B------:R-:W-:Y:S04]  /*20f0*/  LDSM.16.M88.4 R60, [R93+0xd800] ;  /* 0x00d800005d3c783b */ /* 0x000fe80000000200 */
[----:B------:R-:W-:Y:S01]  /*2100*/  LDSM.16.M88.4 R76, [R101+0x4000] ;  /* 0x00400000654c783b */ /* 0x000fe20000000200 */
[C---:B----4-:R-:W-:Y:S03]  /*2110*/  HMMA.16816.F32.BF16 R40, R72.reuse, R36, RZ ;  /* 0x000000244828723c */ /* 0x050fe600000418ff */
[----:B------:R-:W-:Y:S04]  /*2120*/  LDSM.16.M88.4 R80, [R210+UR5+0xf800] ;  /* 0x00f80005d250783b */ /* 0x000fe80008000200 */
[----:B------:R-:W0:Y:S01]  /*2130*/  LDGDEPBAR ;  /* 0x00000000000079af */ /* 0x000e220000000000 */
[C---:B------:R-:W-:Y:S08]  /*2140*/  HMMA.16816.F32.BF16 R36, R72.reuse, R38, RZ ;  /* 0x000000264824723c */ /* 0x040ff000000418ff */
[C---:B-----5:R-:W-:Y:S08]  /*2150*/  HMMA.16816.F32.BF16 R32, R72.reuse, R28, RZ ;  /* 0x0000001c4820723c */ /* 0x060ff000000418ff */
[----:B------:R-:W-:Y:S08]  /*2160*/  HMMA.16816.F32.BF16 R28, R72, R30, RZ ;  /* 0x0000001e481c723c */ /* 0x000ff000000418ff */
[C---:B-1----:R-:W-:Y:S08]  /*2170*/  HMMA.16816.F32.BF16 R48, R52.reuse, R12, R48 ;  /* 0x0000000c3430723c */ /* 0x042ff00000041830 */
[----:B------:R-:W-:Y:S01]  /*2180*/  HMMA.16816.F32.BF16 R44, R52, R14, R44 ;  /* 0x0000000e342c723c */ /* 0x000fe2000004182c */
[----:B------:R-:W1:Y:S07]  /*2190*/  LDSM.16.M88.4 R12, [R93+0xc800] ;  /* 0x00c800005d0c783b */ /* 0x000e6e0000000200 */
[C---:B------:R-:W-:Y:S08]  /*21a0*/  HMMA.16816.F32.BF16 R24, R72.reuse, R16, RZ ;  /* 0x000000104818723c */ /* 0x040ff000000418ff */
[----:B------:R-:W-:Y:S01]  /*21b0*/  HMMA.16816.F32.BF16 R72, R72, R18, RZ ;  /* 0x000000124848723c */ /* 0x000fe200000418ff */
[----:B------:R-:W-:Y:S07]  /*21c0*/  LDSM.16.M88.4 R16, [R94] ;  /* 0x000000005e10783b */ /* 0x000fee0000000200 */
[C---:B--2---:R-:W-:Y:S08]  /*21d0*/  HMMA.16816.F32.BF16 R40, R52.reuse, R8, R40 ;  /* 0x000000083428723c */ /* 0x044ff00000041828 */
[C---:B------:R-:W-:Y:S01]  /*21e0*/  HMMA.16816.F32.BF16 R36, R52.reuse, R10, R36 ;  /* 0x0000000a3424723c */ /* 0x040fe20000041824 */
[----:B------:R-:W2:Y:S07]  /*21f0*/  LDSM.16.M88.4 R8, [R89+0xc000] ;  /* 0x00c000005908783b */ /* 0x000eae0000000200 */
[C---:B------:R-:W-:Y:S08]  /*2200*/  HMMA.16816.F32.BF16 R32, R52.reuse, R4, R32 ;  /* 0x000000043420723c */ /* 0x040ff00000041820 */
[----:B------:R-:W-:Y:S01]  /*2210*/  HMMA.16816.F32.BF16 R28, R52, R6, R28 ;  /* 0x00000006341c723c */ /* 0x000fe2000004181c */
[----:B------:R-:W4:Y:S07]  /*2220*/  LDSM.16.M88.4 R4, [R89+0xc800] ;  /* 0x00c800005904783b */ /* 0x000f2e0000000200 */
[C---:B------:R-:W-:Y:S08]  /*2230*/  HMMA.16816.F32.BF16 R48, R56.reuse, R20, R48 ;  /* 0x000000143830723c */ /* 0x040ff00000041830 */
[----:B------:R-:W-:Y:S01]  /*2240*/  HMMA.16816.F32.BF16 R44, R56, R22, R44 ;  /* 0x00000016382c723c */ /* 0x000fe2000004182c */
[----:B------:R-:W-:Y:S07]  /*2250*/  LDSM.16.M88.4 R20, [R89+0xd800] ;  /* 0x00d800005914783b */ /* 0x000fee0000000200 */
[C---:B---3--:R-:W-:Y:S08]  /*2260*/  HMMA.16816.F32.BF16 R24, R52.reuse, R68, R24 ;  /* 0x000000443418723c */ /* 0x048ff00000041818 */
[----:B------:R-:W-:Y:S01]  /*2270*/  HMMA.16816.F32.BF16 R72, R52, R70, R72 ;  /* 0x000000463448723c */ /* 0x000fe20000041848 */
[----:B------:R-:W3:Y:S04]  /*2280*/  LDSM.16.M88.4 R52, [R89+0xd000] ;  /* 0x00d000005934783b */ /* 0x000ee80000000200 */
[----:B------:R-:W-:Y:S03]  /*2290*/  LDSM.16.M88.4 R68, [R99+0x4000] ;  /* 0x004000006344783b */ /* 0x000fe60000000200 */
[C---:B-1----:R-:W-:Y:S08]  /*22a0*/  HMMA.16816.F32.BF16 R40, R56.reuse, R12, R40 ;  /* 0x0000000c3828723c */ /* 0x042ff00000041828 */
[----:B------:R-:W-:Y:S01]  /*22b0*/  HMMA.16816.F32.BF16 R36, R56, R14, R36 ;  /* 0x0000000e3824723c */ /* 0x000fe20000041824 */
[----:B------:R-:W-:Y:S07]  /*22c0*/  LDSM.16.M88.4 R12, [R210+UR5+0xe000] ;  /* 0x00e00005d20c783b */ /* 0x000fee0008000200 */
[C---:B--2---:R-:W-:Y:S08]  /*22d0*/  HMMA.16816.F32.BF16 R48, R16.reuse, R8, R48 ;  /* 0x000000081030723c */ /* 0x044ff00000041830 */
[C---:B------:R-:W-:Y:S01]  /*22e0*/  HMMA.16816.F32.BF16 R44, R16.reuse, R10, R44 ;  /* 0x0000000a102c723c */ /* 0x040fe2000004182c */
[----:B------:R-:W1:Y:S07]  /*22f0*/  LDSM.16.M88.4 R8, [R210+UR5+0xe800] ;  /* 0x00e80005d208783b */ /* 0x000e6e0008000200 */
[C---:B----4-:R-:W-:Y:S08]  /*2300*/  HMMA.16816.F32.BF16 R40, R16.reuse, R4, R40 ;  /* 0x000000041028723c */ /* 0x050ff00000041828 */
[----:B------:R-:W-:Y:S01]  /*2310*/  HMMA.16816.F32.BF16 R36, R16, R6, R36 ;  /* 0x000000061024723c */ /* 0x000fe20000041824 */
[----:B------:R-:W2:Y:S07]  /*2320*/  LDSM.16.M88.4 R4, [R210+UR5+0xf000] ;  /* 0x00f00005d204783b */ /* 0x000eae0008000200 */
[C---:B------:R-:W-:Y:S08]  /*2330*/  HMMA.16816.F32.BF16 R32, R56.reuse, R64, R32 ;  /* 0x000000403820723c */ /* 0x040ff00000041820 */
[C---:B------:R-:W-:Y:S01]  /*2340*/  HMMA.16816.F32.BF16 R28, R56.reuse, R66, R28 ;  /* 0x00000042381c723c */ /* 0x040fe2000004181c */
[----:B------:R-:W-:Y:S07]  /*2350*/  LDSM.16.M88.4 R64, [R92+0xe000] ;  /* 0x00e000005c40783b */ /* 0x000fee0000000200 */
[C---:B------:R-:W-:Y:S08]  /*2360*/  HMMA.16816.F32.BF16 R24, R56.reuse, R60, R24 ;  /* 0x0000003c3818723c */ /* 0x040ff00000041818 */
[----:B------:R-:W-:Y:S01]  /*2370*/  HMMA.16816.F32.BF16 R72, R56, R62, R72 ;  /* 0x0000003e3848723c */ /* 0x000fe20000041848 */
[----:B------:R-:W4:Y:S04]  /*2380*/  LDSM.16.M88.4 R60, [R92+0xe800] ;  /* 0x00e800005c3c783b */ /* 0x000f280000000200 */
[----:B------:R-:W5:Y:S03]  /*2390*/  LDSM.16.M88.4 R56, [R92+0xf000] ;  /* 0x00f000005c38783b */ /* 0x000f660000000200 */
[C---:B---3--:R-:W-:Y:S08]  /*23a0*/  HMMA.16816.F32.BF16 R32, R16.reuse, R52, R32 ;  /* 0x000000341020723c */ /* 0x048ff00000041820 */
[C---:B------:R-:W-:Y:S01]  /*23b0*/  HMMA.16816.F32.BF16 R28, R16.reuse, R54, R28 ;  /* 0x00000036101c723c */ /* 0x040fe2000004181c */
[----:B------:R-:W3:Y:S07]  /*23c0*/  LDSM.16.M88.4 R52, [R92+0xf800] ;  /* 0x00f800005c34783b */ /* 0x000eee0000000200 */
[C---:B------:R-:W-:Y:S08]  /*23d0*/  HMMA.16816.F32.BF16 R24, R16.reuse, R20, R24 ;  /* 0x000000141018723c */ /* 0x040ff00000041818 */
[----:B------:R-:W-:Y:S01]  /*23e0*/  HMMA.16816.F32.BF16 R72, R16, R22, R72 ;  /* 0x000000161048723c */ /* 0x000fe20000041848 */
[----:B------:R-:W-:Y:S04]  /*23f0*/  LDSM.16.M88.4 R20, [R95+0x4000] ;  /* 0x004000005f14783b */ /* 0x000fe80000000200 */
[----:B------:R-:W-:Y:S03]  /*2400*/  LDSM.16.M88.4 R16, [R93+0xe000] ;  /* 0x00e000005d10783b */ /* 0x000fe60000000200 */
[C---:B-1----:R-:W-:Y:S08]  /*2410*/  HMMA.16816.F32.BF16 R40, R76.reuse, R8, R40 ;  /* 0x000000084c28723c */ /* 0x042ff00000041828 */
[C---:B------:R-:W-:Y:S01]  /*2420*/  HMMA.16816.F32.BF16 R36, R76.reuse, R10, R36 ;  /* 0x0000000a4c24723c */ /* 0x040fe20000041824 */
[----:B------:R-:W1:Y:S07]  /*2430*/  LDSM.16.M88.4 R8, [R93+0xf000] ;  /* 0x00f000005d08783b */ /* 0x000e6e0000000200 */
[C---:B--2---:R-:W-:Y:S08]  /*2440*/  HMMA.16816.F32.BF16 R32, R76.reuse, R4, R32 ;  /* 0x000000044c20723c */ /* 0x044ff00000041820 */
[C---:B------:R-:W-:Y:S01]  /*2450*/  HMMA.16816.F32.BF16 R28, R76.reuse, R6, R28 ;  /* 0x000000064c1c723c */ /* 0x040fe2000004181c */
[----:B------:R-:W2:Y:S07]  /*2460*/  LDSM.16.M88.4 R4, [R93+0xf800] ;  /* 0x00f800005d04783b */ /* 0x000eae0000000200 */
[C---:B------:R-:W-:Y:S08]  /*2470*/  HMMA.16816.F32.BF16 R48, R76.reuse, R12, R48 ;  /* 0x0000000c4c30723c */ /* 0x040ff00000041830 */
[C---:B------:R-:W-:Y:S01]  /*2480*/  HMMA.16816.F32.BF16 R44, R76.reuse, R14, R44 ;  /* 0x0000000e4c2c723c */ /* 0x040fe2000004182c */
[----:B------:R-:W2:Y:S07]  /*2490*/  LDSM.16.M88.4 R12, [R93+0xe800] ;  /* 0x00e800005d0c783b */ /* 0x000eae0000000200 */
[C---:B------:R-:W-:Y:S08]  /*24a0*/  HMMA.16816.F32.BF16 R24, R76.reuse, R80, R24 ;  /* 0x000000504c18723c */ /* 0x040ff00000041818 */
[----:B------:R-:W-:Y:S08]  /*24b0*/  HMMA.16816.F32.BF16 R72, R76, R82, R72 ;  /* 0x000000524c48723c */ /* 0x000ff00000041848 */
[C---:B----4-:R-:W-:Y:S08]  /*24c0*/  HMMA.16816.F32.BF16 R40, R68.reuse, R60, R40 ;  /* 0x0000003c4428723c */ /* 0x050ff00000041828 */
[C---:B------:R-:W-:Y:S08]  /*24d0*/  HMMA.16816.F32.BF16 R36, R68.reuse, R62, R36 ;  /* 0x0000003e4424723c */ /* 0x040ff00000041824 */
[C---:B-----5:R-:W-:Y:S08]  /*24e0*/  HMMA.16816.F32.BF16 R32, R68.reuse, R56, R32 ;  /* 0x000000384420723c */ /* 0x060ff00000041820 */
[C---:B------:R-:W-:Y:S01]  /*24f0*/  HMMA.16816.F32.BF16 R60, R68.reuse, R58, R28 ;  /* 0x0000003a443c723c */ /* 0x040fe2000004181c */
[----:B------:R-:W-:Y:S04]  /*2500*/  LDSM.16.M88.4 R56, [R94+0x4000] ;  /* 0x004000005e38783b */ /* 0x000fe80000000200 */
[----:B------:R-:W4:Y:S03]  /*2510*/  LDSM.16.M88.4 R28, [R89+0xe000] ;  /* 0x00e00000591c783b */ /* 0x000f260000000200 */
[C---:B------:R-:W-:Y:S08]  /*2520*/  HMMA.16816.F32.BF16 R48, R68.reuse, R64, R48 ;  /* 0x000000404430723c */ /* 0x040ff00000041830 */
[C---:B------:R-:W-:Y:S08]  /*2530*/  HMMA.16816.F32.BF16 R44, R68.reuse, R66, R44 ;  /* 0x00000042442c723c */ /* 0x040ff0000004182c */
[C---:B---3--:R-:W-:Y:S01]  /*2540*/  HMMA.16816.F32.BF16 R64, R68.reuse, R52, R24 ;  /* 0x000000344440723c */ /* 0x048fe20000041818 */
[----:B------:R-:W3:Y:S07]  /*2550*/  LDSM.16.M88.4 R24, [R89+0xe800] ;  /* 0x00e800005918783b */ /* 0x000eee0000000200 */
[----:B------:R-:W-:Y:S01]  /*2560*/  HMMA.16816.F32.BF16 R72, R68, R54, R72 ;  /* 0x000000364448723c */ /* 0x000fe20000041848 */
[----:B------:R-:W-:Y:S07]  /*2570*/  LDSM.16.M88.4 R68, [R210+UR5+0x11800] ;  /* 0x01180005d244783b */ /* 0x000fee0008000200 */
[C---:B-1----:R-:W-:Y:S08]  /*2580*/  HMMA.16816.F32.BF16 R32, R20.reuse, R8, R32 ;  /* 0x000000081420723c */ /* 0x042ff00000041820 */
[C---:B------:R-:W-:Y:S01]  /*2590*/  HMMA.16816.F32.BF16 R60, R20.reuse, R10, R60 ;  /* 0x0000000a143c723c */ /* 0x040fe2000004183c */
[----:B------:R-:W1:Y:S07]  /*25a0*/  LDSM.16.M88.4 R8, [R89+0xf000] ;  /* 0x00f000005908783b */ /* 0x000e6e0000000200 */
[C---:B------:R-:W-:Y:S08]  /*25b0*/  HMMA.16816.F32.BF16 R48, R20.reuse, R16, R48 ;  /* 0x000000101430723c */ /* 0x040ff00000041830 */
[C---:B------:R-:W-:Y:S01]  /*25c0*/  HMMA.16816.F32.BF16 R44, R20.reuse, R18, R44 ;  /* 0x00000012142c723c */ /* 0x040fe2000004182c */
[----:B------:R-:W-:Y:S07]  /*25d0*/  LDSM.16.M88.4 R16, [R101+0x8000] ;  /* 0x008000006510783b */ /* 0x000fee0000000200 */
[C---:B--2---:R-:W-:Y:S08]  /*25e0*/  HMMA.16816.F32.BF16 R64, R20.reuse, R4, R64 ;  /* 0x000000041440723c */ /* 0x044ff00000041840 */
[C---:B------:R-:W-:Y:S01]  /*25f0*/  HMMA.16816.F32.BF16 R72, R20.reuse, R6, R72 ;  /* 0x000000061448723c */ /* 0x040fe20000041848 */
[----:B------:R-:W2:Y:S07]  /*2600*/  LDSM.16.M88.4 R4, [R210+UR5+0x10000] ;  /* 0x01000005d204783b */ /* 0x000eae0008000200 */
[C---:B------:R-:W-:Y:S08]  /*2610*/  HMMA.16816.F32.BF16 R40, R20.reuse, R12, R40 ;  /* 0x0000000c1428723c */ /* 0x040ff00000041828 */
[----:B------:R-:W-:Y:S01]  /*2620*/  HMMA.16816.F32.BF16 R36, R20, R14, R36 ;  /* 0x0000000e1424723c */ /* 0x000fe20000041824 */
[----:B------:R-:W5:Y:S04]  /*2630*/  LDSM.16.M88.4 R12, [R89+0xf800] ;  /* 0x00f80000590c783b */ /* 0x000f680000000200 */
[----:B------:R-:W-:Y:S03]  /*2640*/  LDSM.16.M88.4 R20, [R210+UR5+0x11000] ;  /* 0x01100005d214783b */ /* 0x000fe60008000200 */
[C---:B----4-:R-:W-:Y:S08]  /*2650*/  HMMA.16816.F32.BF16 R48, R56.reuse, R28, R48 ;  /* 0x0000001c3830723c */ /* 0x050ff00000041830 */
[C---:B------:R-:W-:Y:S01]  /*2660*/  HMMA.16816.F32.BF16 R44, R56.reuse, R30, R44 ;  /* 0x0000001e382c723c */ /* 0x040fe2000004182c */
[----:B------:R-:W4:Y:S07]  /*2670*/  LDSM.16.M88.4 R28, [R210+UR5+0x10800] ;  /* 0x01080005d21c783b */ /* 0x000f2e0008000200 */
[C---:B---3--:R-:W-:Y:S08]  /*2680*/  HMMA.16816.F32.BF16 R40, R56.reuse, R24, R40 ;  /* 0x000000183828723c */ /* 0x048ff00000041828 */
[C---:B------:R-:W-:Y:S01]  /*2690*/  HMMA.16816.F32.BF16 R52, R56.reuse, R26, R36 ;  /* 0x0000001a3834723c */ /* 0x040fe20000041824 */
[----:B------:R-:W-:Y:S04]  /*26a0*/  LDSM.16.M88.4 R36, [R99+0x8000] ;  /* 0x008000006324783b */ /* 0x000fe80000000200 */
[----:B------:R-:W3:Y:S03]  /*26b0*/  LDSM.16.M88.4 R24, [R92+0x10000] ;  /* 0x010000005c18783b */ /* 0x000ee60000000200 */
[C---:B-1----:R-:W-:Y:S08]  /*26c0*/  HMMA.16816.F32.BF16 R32, R56.reuse, R8, R32 ;  /* 0x000000083820723c */ /* 0x042ff00000041820 */
[----:B------:R-:W-:Y:S01]  /*26d0*/  HMMA.16816.F32.BF16 R60, R56, R10, R60 ;  /* 0x0000000a383c723c */ /* 0x000fe2000004183c */
[----:B------:R-:W1:Y:S07]  /*26e0*/  LDSM.16.M88.4 R8, [R92+0x10800] ;  /* 0x010800005c08783b */ /* 0x000e6e0000000200 */
[C---:B--2---:R-:W-:Y:S08]  /*26f0*/  HMMA.16816.F32.BF16 R48, R16.reuse, R4, R48 ;  /* 0x000000041030723c */ /* 0x044ff00000041830 */
[----:B------:R-:W-:Y:S01]  /*2700*/  HMMA.16816.F32.BF16 R44, R16, R6, R44 ;  /* 0x00000006102c723c */ /* 0x000fe2000004182c */
[----:B------:R-:W2:Y:S07]  /*2710*/  LDSM.16.M88.4 R4, [R92+0x11000] ;  /* 0x011000005c04783b */ /* 0x000eae0000000200 */
[C---:B-----5:R-:W-:Y:S08]  /*2720*/  HMMA.16816.F32.BF16 R64, R56.reuse, R12, R64 ;  /* 0x0000000c3840723c */ /* 0x060ff00000041840 */
[----:B------:R-:W-:Y:S01]  /*2730*/  HMMA.16816.F32.BF16 R72, R56, R14, R72 ;  /* 0x0000000e3848723c */ /* 0x000fe20000041848 */
[----:B------:R-:W5:Y:S04]  /*2740*/  LDSM.16.M88.4 R12, [R92+0x11800] ;  /* 0x011800005c0c783b */ /* 0x000f680000000200 */
[----:B------:R-:W-:Y:S03]  /*2750*/  LDSM.16.M88.4 R56, [R89+0x10000] ;  /* 0x010000005938783b */ /* 0x000fe60000000200 */
[C---:B----4-:R-:W-:Y:S08]  /*2760*/  HMMA.16816.F32.BF16 R40, R16.reuse, R28, R40 ;  /* 0x0000001c1028723c */ /* 0x050ff00000041828 */
[C---:B------:R-:W-:Y:S01]  /*2770*/  HMMA.16816.F32.BF16 R52, R16.reuse, R30, R52 ;  /* 0x0000001e1034723c */ /* 0x040fe20000041834 */
[----:B------:R-:W-:Y:S07]  /*2780*/  LDSM.16.M88.4 R28, [R93+0x11000] ;  /* 0x011000005d1c783b */ /* 0x000fee0000000200 */
[C---:B------:R-:W-:Y:S08]  /*2790*/  HMMA.16816.F32.BF16 R32, R16.reuse, R20, R32 ;  /* 0x000000141020723c */ /* 0x040ff00000041820 */
[----:B------:R-:W-:Y:S01]  /*27a0*/  HMMA.16816.F32.BF16 R60, R16, R22, R60 ;  /* 0x00000016103c723c */ /* 0x000fe2000004183c */
[----:B------:R-:W-:Y:S07]  /*27b0*/  LDSM.16.M88.4 R20, [R93+0x10000] ;  /* 0x010000005d14783b */ /* 0x000fee0000000200 */
[C---:B---3--:R-:W-:Y:S08]  /*27c0*/  HMMA.16816.F32.BF16 R48, R36.reuse, R24, R48 ;  /* 0x000000182430723c */ /* 0x048ff00000041830 */
[C---:B------:R-:W-:Y:S01]  /*27d0*/  HMMA.16816.F32.BF16 R44, R36.reuse, R26, R44 ;  /* 0x0000001a242c723c */ /* 0x040fe2000004182c */
[----:B------:R-:W3:Y:S07]  /*27e0*/  LDSM.16.M88.4 R24, [R95+0x8000] ;  /* 0x008000005f18783b */ /* 0x000eee0000000200 */
[C---:B-1----:R-:W-:Y:S08]  /*27f0*/  HMMA.16816.F32.BF16 R40, R36.reuse, R8, R40 ;  /* 0x000000082428723c */ /* 0x042ff00000041828 */
[----:B------:R-:W-:Y:S01]  /*2800*/  HMMA.16816.F32.BF16 R52, R36, R10, R52 ;  /* 0x0000000a2434723c */ /* 0x000fe20000041834 */
[----:B------:R-:W1:Y:S07]  /*2810*/  LDSM.16.M88.4 R8, [R93+0x11800] ;  /* 0x011800005d08783b */ /* 0x000e6e0000000200 */
[C---:B------:R-:W-:Y:S08]  /*2820*/  HMMA.16816.F32.BF16 R64, R16.reuse, R68, R64 ;  /* 0x000000441040723c */ /* 0x040ff00000041840 */
[----:B------:R-:W-:Y:S01]  /*2830*/  HMMA.16816.F32.BF16 R72, R16, R70, R72 ;  /* 0x000000461048723c */ /* 0x000fe20000041848 */
[----:B------:R-:W-:Y:S07]  /*2840*/  LDSM.16.M88.4 R16, [R93+0x10800] ;  /* 0x010800005d10783b */ /* 0x000fee0000000200 */
[C---:B--2---:R-:W-:Y:S01]  /*2850*/  HMMA.16816.F32.BF16 R68, R36.reuse, R4, R32 ;  /* 0x000000042444723c */ /* 0x044fe20000041820 */
[----:B------:R-:W2:Y:S07]  /*2860*/  LDSM.16.M88.4 R32, [R94+0x8000] ;  /* 0x008000005e20783b */ /* 0x000eae0000000200 */
[----:B-----5:R-:W-:Y:S01]  /*2870*/  HMMA.16816.F32.BF16 R64, R36, R12, R64 ;  /* 0x0000000c2440723c */ /* 0x020fe20000041840 */
[----:B------:R-:W-:-:S07]  /*2880*/  VIADD R13, R134, 0xffffffc0 ;  /* 0xffffffc0860d7836 */ /* 0x000fce0000000000 */
[----:B---3--:R-:W-:Y:S01]  /*2890*/  HMMA.16816.F32.BF16 R48, R24, R20, R48 ;  /* 0x000000141830723c */ /* 0x008fe20000041830 */
[----:B------:R-:W-:-:S07]  /*28a0*/  VIADD R21, R134, 0xffffffd9 ;  /* 0xffffffd986157836 */ /* 0x000fce0000000000 */
[----:B------:R-:W-:Y:S01]  /*28b0*/  HMMA.16816.F32.BF16 R72, R36, R14, R72 ;  /* 0x0000000e2448723c */ /* 0x000fe20000041848 */
[----:B------:R-:W-:-:S07]  /*28c0*/  VIADD R15, R134, 0xffffffc8 ;  /* 0xffffffc8860f7836 */ /* 0x000fce0000000000 */
[----:B-1----:R-:W-:Y:S01]  /*28d0*/  HMMA.16816.F32.BF16 R64, R24, R8, R64 ;  /* 0x000000081840723c */ /* 0x002fe20000041840 */
[----:B------:R-:W-:-:S04]  /*28e0*/  SHF.R.U32.HI R8, RZ, 0x2, R208 ;  /* 0x00000002ff087819 */ /* 0x000fc800000116d0 */
[----:B------:R-:W-:-:S03]  /*28f0*/  LOP3.LUT R8, R8, 0x7, RZ, 0xc0, !PT ;  /* 0x0000000708087812 */ /* 0x000fc600078ec0ff */
[----:B------:R-:W-:Y:S01]  /*2900*/  HMMA.16816.F32.BF16 R60, R36, R6, R60 ;  /* 0x00000006243c723c */ /* 0x000fe2000004183c */
[----:B------:R-:W1:Y:S01]  /*2910*/  LDSM.16.M88.4 R4, [R89+0x10800] ;  /* 0x010800005904783b */ /* 0x000e620000000200 */
[----:B------:R-:W-:Y:S01]  /*2920*/  IADD3 R97, PT, PT, -R98, R97, R8 ;  /* 0x0000006162617210 */ /* 0x000fe20007ffe108 */
[C---:B------:R-:W-:Y:S02]  /*2930*/  VIADD R37, R134.reuse, 0xffffffe1 ;  /* 0xffffffe186257836 */ /* 0x040fe40000000000 */
[----:B------:R-:W-:Y:S01]  /*2940*/  VIADD R39, R134, 0xffffffe8 ;  /* 0xffffffe886277836 */ /* 0x000fe20000000000 */
[----:B------:R-:W-:Y:S02]  /*2950*/  IADD3 R97, PT, PT, R97, R91, R90 ;  /* 0x0000005b61617210 */ /* 0x000fe40007ffe05a */
[----:B--2---:R-:W-:Y:S02]  /*2960*/  HMMA.16816.F32.BF16 R48, R32, R56, R48 ;  /* 0x000000382030723c */ /* 0x004fe40000041830 */
[----:B------:R-:W-:-:S02]  /*2970*/  VIMNMX R198, PT, PT, R97, R90, PT ;  /* 0x0000005a61c67248 */ /* 0x000fc40003fe0100 */
[----:B------:R-:W-:Y:S02]  /*2980*/  VIADDMNMX R196, R97, 0x8, R90, PT ;  /* 0x0000000861c47846 */ /* 0x000fe4000380015a */
[C---:B------:R-:W-:Y:S02]  /*2990*/  ISETP.GE.AND P1, PT, R13.reuse, R198, PT ;  /* 0x000000c60d00720c */ /* 0x040fe40003f26270 */
[----:B------:R-:W-:Y:S01]  /*29a0*/  HMMA.16816.F32.BF16 R72, R24, R10, R72 ;  /* 0x0000000a1848723c */ /* 0x000fe20000041848 */
[----:B------:R-:W2:Y:S01]  /*29b0*/  LDSM.16.M88.4 R8, [R89+0x11000] ;  /* 0x011000005908783b */ /* 0x000ea20000000200 */
[----:B------:R-:W-:Y:S02]  /*29c0*/  ISETP.GE.AND P3, PT, R13, R196, PT ;  /* 0x000000c40d00720c */ /* 0x000fe40003f66270 */
[----:B------:R-:W-:-:S04]  /*29d0*/  ISETP.GE.AND P4, PT, R15, R198, PT ;  /* 0x000000c60f00720c */ /* 0x000fc80003f86270 */
[----:B------:R-:W-:Y:S01]  /*29e0*/  HMMA.16816.F32.BF16 R44, R24, R22, R44 ;  /* 0x00000016182c723c */ /* 0x000fe2000004182c */
[----:B------:R-:W-:-:S07]  /*29f0*/  VIADD R23, R134, 0xffffffe0 ;  /* 0xffffffe086177836 */ /* 0x000fce0000000000 */
[----:B------:R-:W-:Y:S01]  /*2a00*/  HMMA.16816.F32.BF16 R68, R24, R28, R68 ;  /* 0x0000001c1844723c */ /* 0x000fe20000041844 */
[----:B------:R-:W-:Y:S02]  /*2a10*/  FSEL R29, R48, -INF , !P1 ;  /* 0xff800000301d7808 */ /* 0x000fe40004800000 */
[----:B------:R-:W-:Y:S02]  /*2a20*/  ISETP.GE.AND P1, PT, R15, R196, PT ;  /* 0x000000c40f00720c */ /* 0x000fe40003f26270 */
[----:B------:R-:W3:Y:S01]  /*2a30*/  LDSM.16.M88.4 R12, [R89+0x11800] ;  /* 0x01180000590c783b */ /* 0x000ee20000000200 */
[----:B------:R-:W-:-:S04]  /*2a40*/  DEPBAR.LE SB0, 0x0 ;  /* 0x000080000000791a */ /* 0x000fc80000000000 */
[----:B------:R-:W-:Y:S01]  /*2a50*/  HMMA.16816.F32.BF16 R40, R24, R16, R40 ;  /* 0x000000101828723c */ /* 0x000fe20000041828 */
[----:B------:R-:W-:-:S05]  /*2a60*/  VIADD R17, R134, 0xffffffc1 ;  /* 0xffffffc186117836 */ /* 0x000fca0000000000 */
[C---:B------:R-:W-:Y:S02]  /*2a70*/  ISETP.GE.AND P2, PT, R17.reuse, R198, PT ;  /* 0x000000c61100720c */ /* 0x040fe40003f46270 */
[----:B------:R-:W-:Y:S01]  /*2a80*/  HMMA.16816.F32.BF16 R52, R24, R18, R52 ;  /* 0x000000121834723c */ /* 0x000fe20000041834 */
[-C--:B------:R-:W-:Y:S01]  /*2a90*/  ISETP.GE.AND P5, PT, R17, R196.reuse, PT ;  /* 0x000000c41100720c */ /* 0x080fe20003fa6270 */
[C---:B------:R-:W-:Y:S01]  /*2aa0*/  VIADD R17, R134.reuse, 0xffffffc9 ;  /* 0xffffffc986117836 */ /* 0x040fe20000000000 */
[----:B------:R-:W-:Y:S01]  /*2ab0*/  FSEL R49, R49, -INF , !P2 ;  /* 0xff80000031317808 */ /* 0x000fe20005000000 */
[----:B------:R-:W-:Y:S01]  /*2ac0*/  VIADD R19, R134, 0xffffffd0 ;  /* 0xffffffd086137836 */ /* 0x000fe20000000000 */
[----:B------:R-:W-:Y:S02]  /*2ad0*/  FSEL R51, R51, -INF , !P5 ;  /* 0xff80000033337808 */ /* 0x000fe40006800000 */
[----:B------:R-:W-:Y:S01]  /*2ae0*/  ISETP.GE.AND P2, PT, R17, R196, PT ;  /* 0x000000c41100720c */ /* 0x000fe20003f46270 */
[----:B------:R-:W-:Y:S01]  /*2af0*/  HMMA.16816.F32.BF16 R44, R32, R58, R44 ;  /* 0x0000003a202c723c */ /* 0x000fe2000004182c */
[----:B------:R-:W-:-:S07]  /*2b00*/  ISETP.GE.AND P5, PT, R19, R198, PT ;  /* 0x000000c61300720c */ /* 0x000fce0003fa6270 */
[----:B------:R-:W-:Y:S08]  /*2b10*/  HMMA.16816.F32.BF16 R60, R24, R30, R60 ;  /* 0x0000001e183c723c */ /* 0x000ff0000004183c */
[----:B-1----:R-:W-:Y:S01]  /*2b20*/  HMMA.16816.F32.BF16 R40, R32, R4, R40 ;  /* 0x000000042028723c */ /* 0x002fe20000041828 */
[----:B------:R-:W-:Y:S02]  /*2b30*/  FSEL R5, R50, -INF , !P3 ;  /* 0xff80000032057808 */ /* 0x000fe40005800000 */
[----:B------:R-:W-:Y:S01]  /*2b40*/  ISETP.GE.AND P3, PT, R17, R198, PT ;  /* 0x000000c61100720c */ /* 0x000fe20003f66270 */
[----:B------:R-:W-:Y:S01]  /*2b50*/  VIADD R17, R134, 0xffffffd1 ;  /* 0xffffffd186117836 */ /* 0x000fe20000000000 */
[----:B------:R-:W-:-:S02]  /*2b60*/  FSEL R31, R44, -INF , !P4 ;  /* 0xff8000002c1f7808 */ /* 0x000fc40006000000 */
[----:B------:R-:W-:Y:S01]  /*2b70*/  ISETP.GE.AND P4, PT, R19, R196, PT ;  /* 0x000000c41300720c */ /* 0x000fe20003f86270 */
[C---:B------:R-:W-:Y:S01]  /*2b80*/  HMMA.16816.F32.BF16 R52, R32.reuse, R6, R52 ;  /* 0x000000062034723c */ /* 0x040fe20000041834 */
[----:B------:R-:W-:Y:S01]  /*2b90*/  VIADD R19, R134, 0xffffffd8 ;  /* 0xffffffd886137836 */ /* 0x000fe20000000000 */
[----:B------:R-:W-:Y:S02]  /*2ba0*/  FSEL R7, R46, -INF , !P1 ;  /* 0xff8000002e077808 */ /* 0x000fe40004800000 */
[----:B------:R-:W-:Y:S02]  /*2bb0*/  ISETP.GE.AND P1, PT, R17, R198, PT ;  /* 0x000000c61100720c */ /* 0x000fe40003f26270 */
[----:B------:R-:W-:Y:S02]  /*2bc0*/  FSEL R45, R45, -INF , !P3 ;  /* 0xff8000002d2d7808 */ /* 0x000fe40005800000 */
[----:B--2---:R-:W-:Y:S01]  /*2bd0*/  HMMA.16816.F32.BF16 R68, R32, R8, R68 ;  /* 0x000000082044723c */ /* 0x004fe20000041844 */
[----:B------:R-:W-:-:S02]  /*2be0*/  ISETP.GE.AND P3, PT, R17, R196, PT ;  /* 0x000000c41100720c */ /* 0x000fc40003f66270 */
[----:B------:R-:W-:Y:S02]  /*2bf0*/  FSEL R47, R47, -INF , !P2 ;  /* 0xff8000002f2f7808 */ /* 0x000fe40005000000 */
[C---:B------:R-:W-:Y:S02]  /*2c00*/  ISETP.GE.AND P2, PT, R19.reuse, R198, PT ;  /* 0x000000c61300720c */ /* 0x040fe40003f46270 */
[----:B------:R-:W-:Y:S01]  /*2c10*/  FSEL R17, R40, -INF , !P5 ;  /* 0xff80000028117808 */ /* 0x000fe20006800000 */
[----:B------:R-:W-:Y:S01]  /*2c20*/  HMMA.16816.F32.BF16 R60, R32, R10, R60 ;  /* 0x0000000a203c723c */ /* 0x000fe2000004183c */
[----:B------:R-:W-:Y:S01]  /*2c30*/  BAR.SYNC.DEFER_BLOCKING 0x0 ;  /* 0x0000000000007b1d */ /* 0x000fe20000010000 */
[----:B------:R-:W-:Y:S02]  /*2c40*/  ISETP.GE.AND P5, PT, R19, R196, PT ;  /* 0x000000c41300720c */ /* 0x000fe40003fa6270 */
[----:B------:R-:W-:Y:S02]  /*2c50*/  FSEL R9, R42, -INF , !P4 ;  /* 0xff8000002a097808 */ /* 0x000fe40006000000 */
[----:B------:R-:W-:-:S02]  /*2c60*/  ISETP.GE.AND P4, PT, R21, R198, PT ;  /* 0x000000c61500720c */ /* 0x000fc40003f86270 */
[----:B------:R-:W-:Y:S01]  /*2c70*/  FSEL R19, R41, -INF , !P1 ;  /* 0xff80000029137808 */ /* 0x000fe20004800000 */
[C---:B---3--:R-:W-:Y:S01]  /*2c80*/  HMMA.16816.F32.BF16 R72, R32.reuse, R14, R72 ;  /* 0x0000000e2048723c */ /* 0x048fe20000041848 */
[----:B------:R-:W-:Y:S01]  /*2c90*/  ISETP.GE.AND P1, PT, R21, R196, PT ;  /* 0x000000c41500720c */ /* 0x000fe20003f26270 */
[----:B------:R-:W-:Y:S01]  /*2ca0*/  VIADD R15, R134, 0xfffffff8 ;  /* 0xfffffff8860f7836 */ /* 0x000fe20000000000 */
[----:B------:R-:W-:Y:S02]  /*2cb0*/  FSEL R21, R43, -INF , !P3 ;  /* 0xff8000002b157808 */ /* 0x000fe40005800000 */
[----:B------:R-:W-:Y:S02]  /*2cc0*/  FSEL R25, R52, -INF , !P2 ;  /* 0xff80000034197808 */ /* 0x000fe40005000000 */
[C---:B------:R-:W-:Y:S01]  /*2cd0*/  ISETP.GE.AND P3, PT, R23.reuse, R198, PT ;  /* 0x000000c61700720c */ /* 0x040fe20003f66270 */
[----:B------:R-:W-:Y:S01]  /*2ce0*/  HMMA.16816.F32.BF16 R64, R32, R12, R64 ;  /* 0x0000000c2040723c */ /* 0x000fe20000041840 */
[----:B------:R-:W-:Y:S01]  /*2cf0*/  ISETP.GE.AND P2, PT, R23, R196, PT ;  /* 0x000000c41700720c */ /* 0x000fe20003f46270 */
[----:B------:R-:W-:Y:S01]  /*2d00*/  VIADD R13, R134, 0xfffffff0 ;  /* 0xfffffff0860d7836 */ /* 0x000fe20000000000 */
[----:B------:R-:W-:-:S02]  /*2d10*/  FSEL R23, R54, -INF , !P5 ;  /* 0xff80000036177808 */ /* 0x000fc40006800000 */
[----:B------:R-:W-:Y:S02]  /*2d20*/  FSEL R27, R53, -INF , !P4 ;  /* 0xff800000351b7808 */ /* 0x000fe40006000000 */
[C---:B------:R-:W-:Y:S02]  /*2d30*/  ISETP.GE.AND P5, PT, R37.reuse, R198, PT ;  /* 0x000000c62500720c */ /* 0x040fe40003fa6270 */
[-C--:B------:R-:W-:Y:S01]  /*2d40*/  ISETP.GE.AND P4, PT, R37, R196.reuse, PT ;  /* 0x000000c42500720c */ /* 0x080fe20003f86270 */
[----:B------:R-:W-:Y:S01]  /*2d50*/  VIADD R37, R134, 0xffffffe9 ;  /* 0xffffffe986257836 */ /* 0x000fe20000000000 */
[----:B------:R-:W-:Y:S02]  /*2d60*/  FMNMX3.FTZ R6, R29, R49, R31, !PT ;  /* 0x000000311d067276 */ /* 0x000fe4000781001f */
[----:B------:R-:W-:Y:S02]  /*2d70*/  FSEL R207, R69, -INF , !P5 ;  /* 0xff80000045cf7808 */ /* 0x000fe40006800000 */
[----:B------:R-:W-:-:S02]  /*2d80*/  ISETP.GE.AND P5, PT, R37, R196, PT ;  /* 0x000000c42500720c */ /* 0x000fc40003fa6270 */
[----:B------:R-:W-:Y:S02]  /*2d90*/  FMNMX3.FTZ R6, R6, R45, R17, !PT ;  /* 0x0000002d06067276 */ /* 0x000fe40007810011 */
[----:B------:R-:W-:Y:S02]  /*2da0*/  FSEL R11, R55, -INF , !P1 ;  /* 0xff800000370b7808 */ /* 0x000fe40004800000 */
[----:B------:R-:W-:Y:S02]  /*2db0*/  FSEL R203, R63, -INF , !P5 ;  /* 0xff8000003fcb7808 */ /* 0x000fe40006800000 */
[-C--:B------:R-:W-:Y:S02]  /*2dc0*/  ISETP.GE.AND P1, PT, R39, R198.reuse, PT ;  /* 0x000000c62700720c */ /* 0x080fe40003f26270 */
[----:B------:R-:W-:Y:S02]  /*2dd0*/  FSEL R211, R68, -INF , !P3 ;  /* 0xff80000044d37808 */ /* 0x000fe40005800000 */
[----:B------:R-:W-:-:S02]  /*2de0*/  ISETP.GE.AND P5, PT, R15, R198, PT ;  /* 0x000000c60f00720c */ /* 0x000fc40003fa6270 */
[----:B------:R-:W-:Y:S02]  /*2df0*/  FMNMX3.FTZ R6, R6, R19, R25, !PT ;  /* 0x0000001306067276 */ /* 0x000fe40007810019 */
[----:B------:R-:W-:Y:S02]  /*2e00*/  FSEL R205, R70, -INF , !P2 ;  /* 0xff80000046cd7808 */ /* 0x000fe40005000000 */
[----:B------:R-:W-:Y:S01]  /*2e10*/  ISETP.GE.AND P2, PT, R37, R198, PT ;  /* 0x000000c62500720c */ /* 0x000fe20003f46270 */
[----:B------:R-:W-:Y:S01]  /*2e20*/  VIADD R37, R134, 0xfffffff1 ;  /* 0xfffffff186257836 */ /* 0x000fe20000000000 */
[----:B------:R-:W-:Y:S02]  /*2e30*/  ISETP.GE.AND P3, PT, R39, R196, PT ;  /* 0x000000c42700720c */ /* 0x000fe40003f66270 */
[----:B------:R-:W-:Y:S02]  /*2e40*/  FSEL R197, R71, -INF , !P4 ;  /* 0xff80000047c57808 */ /* 0x000fe40006000000 */
[----:B------:R-:W-:-:S02]  /*2e50*/  FMNMX3.FTZ R4, R5, R51, R7, !PT ;  /* 0x0000003305047276 */ /* 0x000fc40007810007 */
[----:B------:R-:W-:Y:S02]  /*2e60*/  ISETP.GE.AND P4, PT, R13, R198, PT ;  /* 0x000000c60d00720c */ /* 0x000fe40003f86270 */
[----:B------:R-:W-:Y:S02]  /*2e70*/  FSEL R181, R60, -INF , !P1 ;  /* 0xff8000003cb57808 */ /* 0x000fe40004800000 */
[----:B------:R-:W-:Y:S02]  /*2e80*/  FMNMX3.FTZ R6, R6, R27, R211, !PT ;  /* 0x0000001b06067276 */ /* 0x000fe400078100d3 */
[----:B------:R-:W-:Y:S02]  /*2e90*/  FSEL R183, R72, -INF , !P5 ;  /* 0xff80000048b77808 */ /* 0x000fe40006800000 */
[----:B------:R-:W-:Y:S02]  /*2ea0*/  ISETP.NE.AND P5, PT, R199, 0x1, PT ;  /* 0x00000001c700780c */ /* 0x000fe40003fa5270 */
[----:B------:R-:W-:Y:S01]  /*2eb0*/  ISETP.GE.AND P1, PT, R13, R196, PT ;  /* 0x000000c40d00720c */ /* 0x000fe20003f26270 */
[----:B------:R-:W-:Y:S01]  /*2ec0*/  VIADD R13, R134, 0xfffffff9 ;  /* 0xfffffff9860d7836 */ /* 0x000fe20000000000 */
[----:B------:R-:W-:-:S02]  /*2ed0*/  FSEL R201, R62, -INF , !P3 ;  /* 0xff8000003ec97808 */ /* 0x000fc40005800000 */
[----:B------:R-:W-:Y:S02]  /*2ee0*/  FMNMX3.FTZ R4, R4, R47, R9, !PT ;  /* 0x0000002f04047276 */ /* 0x000fe40007810009 */
[----:B------:R-:W-:Y:S02]  /*2ef0*/  ISETP.GE.AND P3, PT, R37, R198, PT ;  /* 0x000000c62500720c */ /* 0x000fe40003f66270 */
[----:B------:R-:W-:Y:S02]  /*2f00*/  FSEL R179, R61, -INF , !P2 ;  /* 0xff8000003db37808 */ /* 0x000fe40005000000 */
[----:B------:R-:W-:Y:S02]  /*2f10*/  FSEL R195, R64, -INF , !P4 ;  /* 0xff80000040c37808 */ /* 0x000fe40006000000 */
[----:B------:R-:W-:Y:S02]  /*2f20*/  FMNMX3.FTZ R6, R6, R207, R181, !PT ;  /* 0x000000cf06067276 */ /* 0x000fe400078100b5 */
[----:B------:R-:W-:-:S02]  /*2f30*/  FSEL R175, R66, -INF , !P1 ;  /* 0xff80000042af7808 */ /* 0x000fc40004800000 */
[----:B------:R-:W-:Y:S02]  /*2f40*/  FMNMX3.FTZ R4, R4, R21, R23, !PT ;  /* 0x0000001504047276 */ /* 0x000fe40007810017 */
[----:B------:R-:W-:Y:S02]  /*2f50*/  ISETP.GE.AND P1, PT, R13, R198, PT ;  /* 0x000000c60d00720c */ /* 0x000fe40003f26270 */
[----:B------:R-:W-:Y:S02]  /*2f60*/  FSEL R193, R65, -INF , !P3 ;  /* 0xff80000041c17808 */ /* 0x000fe40005800000 */
[----:B------:R-:W-:Y:S02]  /*2f70*/  FMNMX3.FTZ R6, R6, R179, R195, !PT ;  /* 0x000000b306067276 */ /* 0x000fe400078100c3 */
[----:B------:R-:W-:Y:S02]  /*2f80*/  FMNMX3.FTZ R4, R4, R11, R205, !PT ;  /* 0x0000000b04047276 */ /* 0x000fe400078100cd */
[----:B------:R-:W-:-:S02]  /*2f90*/  ISETP.GE.AND P2, PT, R37, R196, PT ;  /* 0x000000c42500720c */ /* 0x000fc40003f46270 */
[----:B------:R-:W-:Y:S02]  /*2fa0*/  FSEL R177, R73, -INF , !P1 ;  /* 0xff80000049b17808 */ /* 0x000fe40004800000 */
[----:B------:R-:W-:Y:S02]  /*2fb0*/  FMNMX3.FTZ R8, R6, R193, R183, !PT ;  /* 0x000000c106087276 */ /* 0x000fe400078100b7 */
[----:B------:R-:W-:Y:S02]  /*2fc0*/  FMNMX3.FTZ R6, R4, R197, R201, !PT ;  /* 0x000000c504067276 */ /* 0x000fe400078100c9 */
[-C--:B------:R-:W-:Y:S02]  /*2fd0*/  ISETP.GE.AND P4, PT, R15, R196.reuse, PT ;  /* 0x000000c40f00720c */ /* 0x080fe40003f86270 */
[----:B------:R-:W-:Y:S02]  /*2fe0*/  ISETP.GE.AND P3, PT, R13, R196, PT ;  /* 0x000000c40d00720c */ /* 0x000fe40003f66270 */
[----:B------:R-:W-:-:S02]  /*2ff0*/  FSEL R173, R67, -INF , !P2 ;  /* 0xff80000043ad7808 */ /* 0x000fc40005000000 */
[----:B------:R-:W-:Y:S01]  /*3000*/  FMNMX.FTZ R4, R177, R8, !PT ;  /* 0x00000008b1047209 */ /* 0x000fe20007810000 */
[----:B------:R-:W-:Y:S08]  /*3010*/  @!P5 BRA `(.L_x_21) ;  /* 0x000000000050d947 */ /* 0x000ff00003800000 */
[----:B------:R-:W-:-:S04]  /*3020*/  VIADD R12, R199, 0xfffffffe ;  /* 0xfffffffec70c7836 */ /* 0x000fc80000000000 */
[-C--:B------:R-:W-:Y:S02]  /*3030*/  IMAD R85, R85, R12.reuse, RZ ;  /* 0x0000000c55557224 */ /* 0x080fe400078e02ff */
[----:B------:R-:W-:-:S04]  /*3040*/  IMAD.WIDE.U32 R12, R86, R12, RZ ;  /* 0x0000000c560c7225 */ /* 0x000fc800078e00ff */
[----:B------:R-:W-:Y:S01]  /*3050*/  IMAD.IADD R85, R13, 0x1, R85 ;  /* 0x000000010d557824 */ /* 0x000fe200078e0255 */
[----:B------:R-:W-:Y:S02]  /*3060*/  LEA R14, P2, R12, R191, 0x1 ;  /* 0x000000bf0c0e7211 */ /* 0x000fe400078408ff */
[----:B------:R-:W-:Y:S02]  /*3070*/  IADD3 R88, P1, PT, R88, R12, RZ ;  /* 0x0000000c58587210 */ /* 0x000fe40007f3e0ff */
[----:B------:R-:W-:-:S03]  /*3080*/  LEA.HI.X R15, R12, R190, R85, 0x1, P2 ;  /* 0x000000be0c0f7211 */ /* 0x000fc600010f0c55 */
[----:B------:R-:W-:Y:S01]  /*3090*/  IMAD.X R85, R87, 0x1, R85, P1 ;  /* 0x0000000157557824 */ /* 0x000fe200008e0655 */
[C---:B------:R-:W-:Y:S01]  /*30a0*/  LEA R12, P1, R88.reuse, R191, 0x1 ;  /* 0x000000bf580c7211 */ /* 0x040fe200078208ff */
[----:B------:R-:W-:Y:S01]  /*30b0*/  @!PT LDS RZ, [RZ] ;  /* 0x00000000fffff984 */ /* 0x000fe20000000800 */
[----:B------:R-:W-:Y:S01]  /*30c0*/  @!PT LDS RZ, [RZ] ;  /* 0x00000000fffff984 */ /* 0x000fe20000000800 */
[----:B------:R-:W-:Y:S01]  /*30d0*/  @!PT LDS RZ, [RZ] ;  /* 0x00000000fffff984 */ /* 0x000fe20000000800 */
[----:B------:R1:W-:Y:S03]  /*30e0*/  LDGSTS.E.BYPASS.LTC128B.128 [R194+0xc000], desc[UR12][R14.64] ;  /* 0x0c0000000ec27fae */ /* 0x0003e6000b981a0c */
[----:B------:R-:W-:Y:S01]  /*30f0*/  LEA.HI.X R13, R88, R190, R85, 0x1, P1 ;  /* 0x000000be580d7211 */ /* 0x000fe200008f0c55 */
[----:B------:R1:W-:Y:S04]  /*3100*/  LDGSTS.E.BYPASS.LTC128B.128 [R194+0xe000], desc[UR12][R14.64+0x80] ;  /* 0x0e0000800ec27fae */ /* 0x0003e8000b981a0c */
[----:B------:R1:W-:Y:S04]  /*3110*/  LDGSTS.E.BYPASS.LTC128B.128 [R194+0x10000], desc[UR12][R14.64+0x100] ;  /* 0x100001000ec27fae */ /* 0x0003e8000b981a0c */
[----:B------:R1:W-:Y:S04]  /*3120*/  LDGSTS.E.BYPASS.LTC128B.128 [R194+0xd000], desc[UR12][R12.64] ;  /* 0x0d0000000cc27fae */ /* 0x0003e8000b981a0c */
[----:B------:R1:W-:Y:S04]  /*3130*/  LDGSTS.E.BYPASS.LTC128B.128 [R194+0xf000], desc[UR12][R12.64+0x80] ;  /* 0x0f0000800cc27fae */ /* 0x0003e8000b981a0c */
[----:B------:R1:W-:Y:S04]  /*3140*/  LDGSTS.E.BYPASS.LTC128B.128 [R194+0x11000], desc[UR12][R12.64+0x100] ;  /* 0x110001000cc27fae */ /* 0x0003e8000b981a0c */
[----:B------:R-:W0:Y:S02]  /*3150*/  LDGDEPBAR ;  /* 0x00000000000079af */ /* 0x000e240000000000 */
.L_x_21:
[----:B------:R-:W-:Y:S01]  /*3160*/  FSEL R171, R74, -INF , !P4 ;  /* 0xff8000004aab7808 */ /* 0x000fe20006000000 */
[----:B-1----:R-:W1:Y:S01]  /*3170*/  SHFL.BFLY PT, R15, R4, 0x2, 0x1f ;  /* 0x0c401f00040f7f89 */ /* 0x002e6200000e0000 */
[----:B------:R-:W-:Y:S01]  /*3180*/  FMNMX3.FTZ R6, R6, R203, R175, !PT ;  /* 0x000000cb06067276 */ /* 0x000fe200078100af */
[----:B------:R-:W2:Y:S01]  /*3190*/  LDCU UR6, c[0x0][0x45c] ;  /* 0x00008b80ff0677ac */ /* 0x000ea20008000800 */
[----:B------:R-:W-:Y:S02]  /*31a0*/  FSEL R169, R75, -INF , !P3 ;  /* 0xff8000004ba97808 */ /* 0x000fe40005800000 */
[----:B------:R-:W-:Y:S02]  /*31b0*/  FMNMX3.FTZ R6, R6, R173, R171, !PT ;  /* 0x000000ad06067276 */ /* 0x000fe400078100ab */
[----:B------:R-:W-:Y:S02]  /*31c0*/  LOP3.LUT R133, R3, 0x200, R0, 0xf8, !PT ;  /* 0x0000020003857812 */ /* 0x000fe400078ef800 */
[----:B------:R-:W-:-:S02]  /*31d0*/  FMNMX.FTZ R8, R169, R6, !PT ;  /* 0x00000006a9087209 */ /* 0x000fc40007810000 */
[----:B------:R-:W-:-:S03]  /*31e0*/  LEA R167, R133, UR5, 0x1 ;  /* 0x0000000585a77c11 */ /* 0x000fc6000f8e08ff */
[----:B------:R-:W3:Y:S01]  /*31f0*/  SHFL.BFLY PT, R13, R8, 0x2, 0x1f ;  /* 0x0c401f00080d7f89 */ /* 0x000ee200000e0000 */
[-C--:B------:R-:W-:Y:S02]  /*3200*/  IADD3 R168, PT, PT, R84, R167.reuse, RZ ;  /* 0x000000a754a87210 */ /* 0x080fe40007ffe0ff */
[----:B------:R-:W-:Y:S01]  /*3210*/  IADD3 R165, PT, PT, R2, R167, RZ ;  /* 0x000000a702a57210 */ /* 0x000fe20007ffe0ff */
[----:B------:R-:W-:Y:S03]  /*3220*/  LDSM.16.MT88.4 R124, [R167+0x12000] ;  /* 0x01200000a77c783b */ /* 0x000fe60000004200 */
[----:B------:R-:W-:Y:S01]  /*3230*/  IADD3 R164, PT, PT, R84, R165, RZ ;  /* 0x000000a554a47210 */ /* 0x000fe20007ffe0ff */
[----:B------:R-:W-:Y:S01]  /*3240*/  LDSM.16.MT88.4 R40, [R168+0x12000] ;  /* 0x01200000a828783b */ /* 0x000fe20000004200 */
[----:B-1----:R-:W-:-:S03]  /*3250*/  FMNMX.FTZ R15, R4, R15, !PT ;  /* 0x0000000f040f7209 */ /* 0x002fc60007810000 */
[----:B------:R-:W-:Y:S04]  /*3260*/  LDSM.16.MT88.4 R72, [R168+0x14000] ;  /* 0x01400000a848783b */ /* 0x000fe80000004200 */
[----:B------:R-:W1:Y:S04]  /*3270*/  SHFL.BFLY PT, R132, R15, 0x1, 0x1f ;  /* 0x0c201f000f847f89 */ /* 0x000e6800000e0000 */
[----:B------:R-:W-:Y:S01]  /*3280*/  LDSM.16.MT88.4 R104, [R168+0x16000] ;  /* 0x01600000a868783b */ /* 0x000fe20000004200 */
[----:B---3--:R-:W-:-:S03]  /*3290*/  FMNMX.FTZ R13, R8, R13, !PT ;  /* 0x0000000d080d7209 */ /* 0x008fc60007810000 */
[----:B------:R-:W-:Y:S04]  /*32a0*/  LDSM.16.MT88.4 R56, [R164+0x12000] ;  /* 0x01200000a438783b */ /* 0x000fe80000004200 */
[----:B------:R-:W3:Y:S04]  /*32b0*/  SHFL.BFLY PT, R6, R13, 0x1, 0x1f ;  /* 0x0c201f000d067f89 */ /* 0x000ee800000e0000 */
[----:B------:R-:W-:Y:S04]  /*32c0*/  LDSM.16.MT88.4 R64, [R167+0x14000] ;  /* 0x01400000a740783b */ /* 0x000fe80000004200 */
[----:B------:R-:W-:Y:S01]  /*32d0*/  LDSM.16.MT88.4 R80, [R165+0x14000] ;  /* 0x01400000a550783b */ /* 0x000fe20000004200 */
[----:B-1----:R-:W-:-:S03]  /*32e0*/  FMNMX.FTZ R132, R15, R132, !PT ;  /* 0x000000840f847209 */ /* 0x002fc60007810000 */
[----:B------:R-:W-:Y:S01]  /*32f0*/  LDSM.16.MT88.4 R88, [R164+0x14000] ;  /* 0x01400000a458783b */ /* 0x000fe20000004200 */
[C---:B------:R-:W-:Y:S01]  /*3300*/  FSETP.NEU.FTZ.AND P1, PT, R132.reuse, -INF , PT ;  /* 0xff8000008400780b */ /* 0x040fe20003f3d000 */
[----:B--2---:R-:W-:Y:S02]  /*3310*/  FMUL.FTZ R172, R132, UR6 ;  /* 0x0000000684ac7c20 */ /* 0x004fe40008410000 */
[----:B------:R-:W-:Y:S03]  /*3320*/  LDSM.16.MT88.4 R96, [R167+0x16000] ;  /* 0x01600000a760783b */ /* 0x000fe60000004200 */
[----:B------:R-:W-:Y:S01]  /*3330*/  FSEL R172, R172, RZ, P1 ;  /* 0x000000ffacac7208 */ /* 0x000fe20000800000 */
[----:B------:R-:W-:Y:S01]  /*3340*/  LDSM.16.MT88.4 R112, [R165+0x16000] ;  /* 0x01600000a570783b */ /* 0x000fe20000004200 */
[----:B---3--:R-:W-:-:S03]  /*3350*/  FMNMX.FTZ R3, R13, R6, !PT ;  /* 0x000000060d037209 */ /* 0x008fc60007810000 */
[--C-:B------:R-:W-:Y:S01]  /*3360*/  FFMA.FTZ R162, R49, UR6, -R172.reuse ;  /* 0x0000000631a27c23 */ /* 0x100fe200080108ac */
[--C-:B------:R-:W-:Y:S01]  /*3370*/  FFMA.FTZ R163, R29, UR6, -R172.reuse ;  /* 0x000000061da37c23 */ /* 0x100fe200080108ac */
[C---:B------:R-:W-:Y:S01]  /*3380*/  FSETP.NEU.FTZ.AND P1, PT, R3.reuse, -INF , PT ;  /* 0xff8000000300780b */ /* 0x040fe20003f3d000 */
[----:B------:R-:W-:Y:S01]  /*3390*/  FMUL.FTZ R166, R3, UR6 ;  /* 0x0000000603a67c20 */ /* 0x000fe20008410000 */
[--C-:B------:R-:W-:Y:S01]  /*33a0*/  FFMA.FTZ R159, R31, UR6, -R172.reuse ;  /* 0x000000061f9f7c23 */ /* 0x100fe200080108ac */
[--C-:B------:R-:W-:Y:S01]  /*33b0*/  FFMA.FTZ R158, R45, UR6, -R172.reuse ;  /* 0x000000062d9e7c23 */ /* 0x100fe200080108ac */
[----:B------:R-:W-:Y:S01]  /*33c0*/  MUFU.EX2 R162, R162 ;  /* 0x000000a200a27308 */ /* 0x000fe20000000800 */
[--C-:B------:R-:W-:Y:S01]  /*33d0*/  FFMA.FTZ R155, R17, UR6, -R172.reuse ;  /* 0x00000006119b7c23 */ /* 0x100fe200080108ac */
[----:B------:R-:W-:Y:S01]  /*33e0*/  FSEL R166, R166, RZ, P1 ;  /* 0x000000ffa6a67208 */ /* 0x000fe20000800000 */
[--C-:B------:R-:W-:Y:S01]  /*33f0*/  FFMA.FTZ R154, R19, UR6, -R172.reuse ;  /* 0x00000006139a7c23 */ /* 0x100fe200080108ac */
[----:B------:R-:W1:Y:S01]  /*3400*/  MUFU.EX2 R163, R163 ;  /* 0x000000a300a37308 */ /* 0x000e620000000800 */
[----:B------:R-:W-:Y:S01]  /*3410*/  LDSM.16.MT88.4 R16, [R168+0x12800] ;  /* 0x01280000a810783b */ /* 0x000fe20000004200 */
[----:B------:R-:W-:Y:S01]  /*3420*/  FFMA.FTZ R151, R25, UR6, -R172 ;  /* 0x0000000619977c23 */ /* 0x000fe200080108ac */
[--C-:B------:R-:W-:Y:S01]  /*3430*/  FFMA.FTZ R160, R51, UR6, -R166.reuse ;  /* 0x0000000633a07c23 */ /* 0x100fe200080108a6 */
[--C-:B------:R-:W-:Y:S01]  /*3440*/  FFMA.FTZ R161, R5, UR6, -R166.reuse ;  /* 0x0000000605a17c23 */ /* 0x100fe200080108a6 */
[--C-:B------:R-:W-:Y:S01]  /*3450*/  FFMA.FTZ R157, R7, UR6, -R166.reuse ;  /* 0x00000006079d7c23 */ /* 0x100fe200080108a6 */
[----:B------:R-:W2:Y:S01]  /*3460*/  LDSM.16.MT88.4 R48, [R165+0x12000] ;  /* 0x01200000a530783b */ /* 0x000ea20000004200 */
[----:B------:R-:W-:Y:S01]  /*3470*/  FFMA.FTZ R156, R47, UR6, -R166 ;  /* 0x000000062f9c7c23 */ /* 0x000fe200080108a6 */
[----:B------:R-:W-:Y:S01]  /*3480*/  MUFU.EX2 R159, R159 ;  /* 0x0000009f009f7308 */ /* 0x000fe20000000800 */
[----:B------:R-:W-:Y:S01]  /*3490*/  FFMA.FTZ R150, R27, UR6, -R172 ;  /* 0x000000061b967c23 */ /* 0x000fe200080108ac */
[----:B------:R-:W3:Y:S01]  /*34a0*/  LDSM.16.MT88.4 R4, [R164+0x16000] ;  /* 0x01600000a404783b */ /* 0x000ee20000004200 */
[--C-:B------:R-:W-:Y:S01]  /*34b0*/  FFMA.FTZ R153, R9, UR6, -R166.reuse ;  /* 0x0000000609997c23 */ /* 0x100fe200080108a6 */
[----:B------:R-:W4:Y:S01]  /*34c0*/  MUFU.EX2 R158, R158 ;  /* 0x0000009e009e7308 */ /* 0x000f220000000800 */
[--C-:B------:R-:W-:Y:S01]  /*34d0*/  FFMA.FTZ R152, R21, UR6, -R166.reuse ;  /* 0x0000000615987c23 */ /* 0x100fe200080108a6 */
[----:B-1----:R-:W-:Y:S01]  /*34e0*/  F2FP.BF16.F32.PACK_AB R116, R162, R163 ;  /* 0x000000a3a274723e */ /* 0x002fe200000010ff */
[--C-:B------:R-:W-:Y:S01]  /*34f0*/  FFMA.FTZ R149, R23, UR6, -R166.reuse ;  /* 0x0000000617957c23 */ /* 0x100fe200080108a6 */
[----:B------:R-:W-:Y:S01]  /*3500*/  MUFU.EX2 R161, R161 ;  /* 0x000000a100a17308 */ /* 0x000fe20000000800 */
[--C-:B------:R-:W-:Y:S01]  /*3510*/  FFMA.FTZ R148, R11, UR6, -R166.reuse ;  /* 0x000000060b947c23 */ /* 0x100fe200080108a6 */
[----:B------:R-:W1:Y:S01]  /*3520*/  LDSM.16.MT88.4 R12, [R165+0x12800] ;  /* 0x01280000a50c783b */ /* 0x000e620000004200 */
[----:B------:R-:W-:Y:S01]  /*3530*/  FFMA.FTZ R176, R201, UR6, -R166 ;  /* 0x00000006c9b07c23 */ /* 0x000fe200080108a6 */
[----:B------:R-:W5:Y:S01]  /*3540*/  MUFU.EX2 R160, R160 ;  /* 0x000000a000a07308 */ /* 0x000f620000000800 */
[--C-:B------:R-:W-:Y:S01]  /*3550*/  FFMA.FTZ R170, R211, UR6, -R172.reuse ;  /* 0x00000006d3aa7c23 */ /* 0x100fe200080108ac */
[----:B------:R-:W1:Y:S01]  /*3560*/  LDSM.16.MT88.4 R8, [R167+0x16800] ;  /* 0x01680000a708783b */ /* 0x000e620000004200 */
[----:B------:R-:W-:Y:S01]  /*3570*/  FFMA.FTZ R174, R179, UR6, -R172 ;  /* 0x00000006b3ae7c23 */ /* 0x000fe200080108ac */
[----:B------:R-:W-:Y:S01]  /*3580*/  MUFU.EX2 R157, R157 ;  /* 0x0000009d009d7308 */ /* 0x000fe20000000800 */
[--C-:B------:R-:W-:Y:S01]  /*3590*/  FFMA.FTZ R178, R197, UR6, -R166.reuse ;  /* 0x00000006c5b27c23 */ /* 0x100fe200080108a6 */
[----:B----4-:R-:W-:Y:S01]  /*35a0*/  F2FP.BF16.F32.PACK_AB R118, R158, R159 ;  /* 0x0000009f9e76723e */ /* 0x010fe200000010ff */
[----:B------:R-:W4:Y:S01]  /*35b0*/  LDSM.16.MT88.4 R144, [R168+0x14800] ;  /* 0x01480000a890783b */ /* 0x000f220000004200 */
[----:B------:R-:W2:Y:S01]  /*35c0*/  MUFU.EX2 R156, R156 ;  /* 0x0000009c009c7308 */ /* 0x000ea20000000800 */
[----:B------:R-:W-:Y:S01]  /*35d0*/  FFMA.FTZ R201, R203, UR6, -R166 ;  /* 0x00000006cbc97c23 */ /* 0x000fe200080108a6 */
[----:B------:R-:W-:Y:S01]  /*35e0*/  FFMA.FTZ R207, R207, UR6, -R172 ;  /* 0x00000006cfcf7c23 */ /* 0x000fe200080108ac */
[----:B------:R-:W-:Y:S01]  /*35f0*/  LDSM.16.MT88.4 R140, [R168+0x16800] ;  /* 0x01680000a88c783b */ /* 0x000fe20000004200 */
[----:B------:R-:W-:Y:S01]  /*3600*/  MUFU.EX2 R155, R155 ;  /* 0x0000009b009b7308 */ /* 0x000fe20000000800 */
[----:B------:R-:W-:Y:S01]  /*3610*/  FFMA.FTZ R205, R205, UR6, -R166 ;  /* 0x00000006cdcd7c23 */ /* 0x000fe200080108a6 */
[----:B-----5:R-:W-:Y:S01]  /*3620*/  F2FP.BF16.F32.PACK_AB R117, R160, R161 ;  /* 0x000000a1a075723e */ /* 0x020fe200000010ff */
[----:B------:R-:W-:Y:S01]  /*3630*/  LDSM.16.MT88.4 R136, [R167+0x12800] ;  /* 0x01280000a788783b */ /* 0x000fe20000004200 */
[----:B------:R-:W5:Y:S01]  /*3640*/  MUFU.EX2 R154, R154 ;  /* 0x0000009a009a7308 */ /* 0x000f620000000800 */
[----:B------:R-:W-:Y:S01]  /*3650*/  FADD.FTZ R162, R163, R162 ;  /* 0x000000a2a3a27221 */ /* 0x000fe20000010000 */
[----:B------:R-:W-:Y:S01]  /*3660*/  FADD.FTZ R160, R161, R160 ;  /* 0x000000a0a1a07221 */ /* 0x000fe20000010000 */
[----:B------:R-:W-:Y:S01]  /*3670*/  LDSM.16.MT88.4 R32, [R164+0x12800] ;  /* 0x01280000a420783b */ /* 0x000fe20000004200 */
[----:B------:R-:W-:Y:S01]  /*3680*/  MUFU.EX2 R151, R151 ;  /* 0x0000009700977308 */ /* 0x000fe20000000800 */
[----:B------:R-:W-:Y:S01]  /*3690*/  FADD.FTZ R159, R159, R162 ;  /* 0x000000a29f9f7221 */ /* 0x000fe20000010000 */
[----:B--2---:R-:W-:Y:S01]  /*36a0*/  F2FP.BF16.F32.PACK_AB R119, R156, R157 ;  /* 0x0000009d9c77723e */ /* 0x004fe200000010ff */
[----:B------:R-:W-:Y:S01]  /*36b0*/  LDSM.16.MT88.4 R28, [R167+0x14800] ;  /* 0x01480000a71c783b */ /* 0x000fe20000004200 */
[----:B------:R-:W-:Y:S01]  /*36c0*/  MUFU.EX2 R150, R150 ;  /* 0x0000009600967308 */ /* 0x000fe20000000800 */
[----:B------:R-:W-:Y:S01]  /*36d0*/  FADD.FTZ R157, R157, R160 ;  /* 0x000000a09d9d7221 */ /* 0x000fe20000010000 */
[----:B------:R-:W-:Y:S01]  /*36e0*/  FADD.FTZ R158, R158, R159 ;  /* 0x0000009f9e9e7221 */ /* 0x000fe20000010000 */
[----:B------:R-:W-:Y:S01]  /*36f0*/  LDSM.16.MT88.4 R24, [R165+0x14800] ;  /* 0x01480000a518783b */ /* 0x000fe20000004200 */
[----:B------:R-:W-:Y:S01]  /*3700*/  MUFU.EX2 R153, R153 ;  /* 0x0000009900997308 */ /* 0x000fe20000000800 */
[C---:B------:R-:W-:Y:S01]  /*3710*/  HMMA.16816.F32.BF16 R36, R116.reuse, R40, RZ ;  /* 0x000000287424723c */ /* 0x040fe200000418ff */
[----:B------:R-:W-:Y:S01]  /*3720*/  FADD.FTZ R156, R156, R157 ;  /* 0x0000009d9c9c7221 */ /* 0x000fe20000010000 */
[----:B------:R-:W-:Y:S01]  /*3730*/  LDSM.16.MT88.4 R20, [R164+0x14800] ;  /* 0x01480000a414783b */ /* 0x000fe20000004200 */
[----:B------:R-:W2:Y:S04]  /*3740*/  MUFU.EX2 R152, R152 ;  /* 0x0000009800987308 */ /* 0x000ea80000000800 */
[----:B------:R-:W-:Y:S01]  /*3750*/  MUFU.EX2 R149, R149 ;  /* 0x0000009500957308 */ /* 0x000fe20000000800 */
[C---:B------:R-:W-:Y:S03]  /*3760*/  HMMA.16816.F32.BF16 R40, R116.reuse, R42, RZ ;  /* 0x0000002a7428723c */ /* 0x040fe600000418ff */
[----:B------:R-:W1:Y:S04]  /*3770*/  MUFU.EX2 R148, R148 ;  /* 0x0000009400947308 */ /* 0x000e680000000800 */
[----:B------:R-:W-:Y:S01]  /*3780*/  MUFU.EX2 R170, R170 ;  /* 0x000000aa00aa7308 */ /* 0x000fe20000000800 */
[C---:B------:R-:W-:Y:S03]  /*3790*/  HMMA.16816.F32.BF16 R68, R116.reuse, R72, RZ ;  /* 0x000000487444723c */ /* 0x040fe600000418ff */
[----:B------:R-:W-:Y:S04]  /*37a0*/  MUFU.EX2 R174, R174 ;  /* 0x000000ae00ae7308 */ /* 0x000fe80000000800 */
[----:B------:R-:W-:Y:S01]  /*37b0*/  MUFU.EX2 R197, R205 ;  /* 0x000000cd00c57308 */ /* 0x000fe20000000800 */
[C---:B------:R-:W-:Y:S03]  /*37c0*/  HMMA.16816.F32.BF16 R100, R116.reuse, R104, RZ ;  /* 0x000000687464723c */ /* 0x040fe600000418ff */
[----:B------:R-:W-:Y:S04]  /*37d0*/  MUFU.EX2 R178, R178 ;  /* 0x000000b200b27308 */ /* 0x000fe80000000800 */
[----:B------:R-:W-:Y:S01]  /*37e0*/  MUFU.EX2 R176, R176 ;  /* 0x000000b000b07308 */ /* 0x000fe20000000800 */
[C---:B------:R-:W-:Y:S03]  /*37f0*/  HMMA.16816.F32.BF16 R128, R116.reuse, R124, RZ ;  /* 0x0000007c7480723c */ /* 0x040fe600000418ff */
[----:B------:R-:W-:Y:S05]  /*3800*/  MUFU.EX2 R201, R201 ;  /* 0x000000c900c97308 */ /* 0x000fea0000000800 */
[C---:B------:R-:W-:Y:S08]  /*3810*/  HMMA.16816.F32.BF16 R44, R116.reuse, R48, RZ ;  /* 0x00000030742c723c */ /* 0x040ff000000418ff */
        /* <DEDUP_REMOVED lines=16> */
[----:B---3--:R-:W-:Y:S01]  /*3920*/  HMMA.16816.F32.BF16 R120, R116, R4, RZ ;  /* 0x000000047478723c */ /* 0x008fe200000418ff */
[----:B-----5:R-:W-:Y:S01]  /*3930*/  F2FP.BF16.F32.PACK_AB R4, R154, R155 ;  /* 0x0000009b9a04723e */ /* 0x020fe200000010ff */
[----:B------:R-:W-:Y:S01]  /*3940*/  FADD.FTZ R155, R155, R158 ;  /* 0x0000009e9b9b7221 */ /* 0x000fe20000010000 */
[----:B--2---:R-:W-:Y:S01]  /*3950*/  F2FP.BF16.F32.PACK_AB R5, R152, R153 ;  /* 0x000000999805723e */ /* 0x004fe200000010ff */
[----:B------:R-:W-:-:S02]  /*3960*/  FADD.FTZ R153, R153, R156 ;  /* 0x0000009c99997221 */ /* 0x000fc40000010000 */
[----:B------:R-:W-:Y:S02]  /*3970*/  FADD.FTZ R154, R154, R155 ;  /* 0x0000009b9a9a7221 */ /* 0x000fe40000010000 */
[----:B------:R-:W-:Y:S01]  /*3980*/  HMMA.16816.F32.BF16 R116, R116, R6, RZ ;  /* 0x000000067474723c */ /* 0x000fe200000418ff */
[----:B------:R-:W-:Y:S01]  /*3990*/  F2FP.BF16.F32.PACK_AB R6, R150, R151 ;  /* 0x000000979606723e */ /* 0x000fe200000010ff */
[----:B------:R-:W-:Y:S01]  /*39a0*/  FADD.FTZ R152, R152, R153 ;  /* 0x0000009998987221 */ /* 0x000fe20000010000 */
[----:B-1----:R-:W-:-:S03]  /*39b0*/  F2FP.BF16.F32.PACK_AB R7, R148, R149 ;  /* 0x000000959407723e */ /* 0x002fc600000010ff */
[----:B------:R-:W-:-:S04]  /*39c0*/  FADD.FTZ R149, R149, R152 ;  /* 0x0000009895957221 */ /* 0x000fc80000010000 */
[----:B------:R-:W-:Y:S01]  /*39d0*/  HMMA.16816.F32.BF16 R36, R4, R16, R36 ;  /* 0x000000100424723c */ /* 0x000fe20000041824 */
[----:B------:R-:W-:-:S07]  /*39e0*/  FADD.FTZ R148, R148, R149 ;  /* 0x0000009594947221 */ /* 0x000fce0000010000 */
[C---:B------:R-:W-:Y:S01]  /*39f0*/  HMMA.16816.F32.BF16 R40, R4.reuse, R18, R40 ;  /* 0x000000120428723c */ /* 0x040fe20000041828 */
[----:B------:R-:W1:Y:S07]  /*3a00*/  LDSM.16.MT88.4 R16, [R165+0x16800] ;  /* 0x01680000a510783b */ /* 0x000e6e0000004200 */
[C---:B------:R-:W-:Y:S08]  /*3a10*/  HMMA.16816.F32.BF16 R44, R4.reuse, R12, R44 ;  /* 0x0000000c042c723c */ /* 0x040ff0000004182c */
[C---:B------:R-:W-:Y:S01]  /*3a20*/  HMMA.16816.F32.BF16 R48, R4.reuse, R14, R48 ;  /* 0x0000000e0430723c */ /* 0x040fe20000041830 */
[----:B------:R-:W2:Y:S07]  /*3a30*/  LDSM.16.MT88.4 R12, [R164+0x16800] ;  /* 0x01680000a40c783b */ /* 0x000eae0000004200 */
[C---:B------:R-:W-:Y:S08]  /*3a40*/  HMMA.16816.F32.BF16 R92, R4.reuse, R8, R92 ;  /* 0x00000008045c723c */ /* 0x040ff0000004185c */
[C---:B------:R-:W-:Y:S01]  /*3a50*/  HMMA.16816.F32.BF16 R96, R4.reuse, R10, R96 ;  /* 0x0000000a0460723c */ /* 0x040fe20000041860 */
[----:B------:R-:W3:Y:S07]  /*3a60*/  LDSM.16.MT88.4 R8, [R168+0x13000] ;  /* 0x01300000a808783b */ /* 0x000eee0000004200 */
[C---:B----4-:R-:W-:Y:S08]  /*3a70*/  HMMA.16816.F32.BF16 R68, R4.reuse, R144, R68 ;  /* 0x000000900444723c */ /* 0x050ff00000041844 */
[----:B-1----:R-:W-:Y:S01]  /*3a80*/  HMMA.16816.F32.BF16 R108, R4, R16, R108 ;  /* 0x00000010046c723c */ /* 0x002fe2000004186c */
[----:B------:R-:W-:-:S02]  /*3a90*/  FFMA.FTZ R16, R181, UR6, -R172 ;  /* 0x00000006b5107c23 */ /* 0x000fc400080108ac */
[----:B------:R-:W1:Y:S04]  /*3aa0*/  MUFU.EX2 R181, R207 ;  /* 0x000000cf00b57308 */ /* 0x000e680000000800 */
[----:B------:R4:W5:Y:S01]  /*3ab0*/  MUFU.EX2 R179, R16 ;  /* 0x0000001000b37308 */ /* 0x0009620000000800 */
[C---:B------:R-:W-:Y:S01]  /*3ac0*/  HMMA.16816.F32.BF16 R72, R4.reuse, R146, R72 ;  /* 0x000000920448723c */ /* 0x040fe20000041848 */
[----:B------:R-:W-:Y:S07]  /*3ad0*/  LDSM.16.MT88.4 R144, [R168+0x15000] ;  /* 0x01500000a890783b */ /* 0x000fee0000004200 */
[C---:B------:R-:W-:Y:S08]  /*3ae0*/  HMMA.16816.F32.BF16 R100, R4.reuse, R140, R100 ;  /* 0x0000008c0464723c */ /* 0x040ff00000041864 */
        /* <DEDUP_REMOVED lines=17> */
[C---:B------:R-:W-:Y:S01]  /*3c00*/  HMMA.16816.F32.BF16 R112, R4.reuse, R18, R112 ;  /* 0x000000120470723c */ /* 0x040fe20000041870 */
[----:B----4-:R-:W4:Y:S07]  /*3c10*/  LDSM.16.MT88.4 R16, [R167+0x15000] ;  /* 0x01500000a710783b */ /* 0x010f2e0000004200 */
[C---:B--2---:R-:W-:Y:S08]  /*3c20*/  HMMA.16816.F32.BF16 R120, R4.reuse, R12, R120 ;  /* 0x0000000c0478723c */ /* 0x044ff00000041878 */
[----:B------:R-:W-:Y:S01]  /*3c30*/  HMMA.16816.F32.BF16 R116, R4, R14, R116 ;  /* 0x0000000e0474723c */ /* 0x000fe20000041874 */
[----:B-1----:R-:W-:Y:S01]  /*3c40*/  F2FP.BF16.F32.PACK_AB R4, R181, R170 ;  /* 0x000000aab504723e */ /* 0x002fe200000010ff */
[----:B------:R-:W-:Y:S01]  /*3c50*/  LDSM.16.MT88.4 R12, [R167+0x17000] ;  /* 0x01700000a70c783b */ /* 0x000fe20000004200 */
[----:B------:R-:W-:-:S02]  /*3c60*/  F2FP.BF16.F32.PACK_AB R5, R178, R197 ;  /* 0x000000c5b205723e */ /* 0x000fc400000010ff */
[----:B-----5:R-:W-:Y:S02]  /*3c70*/  F2FP.BF16.F32.PACK_AB R6, R174, R179 ;  /* 0x000000b3ae06723e */ /* 0x020fe400000010ff */
[----:B------:R-:W-:-:S07]  /*3c80*/  F2FP.BF16.F32.PACK_AB R7, R201, R176 ;  /* 0x000000b0c907723e */ /* 0x000fce00000010ff */
[C---:B---3--:R-:W-:Y:S08]  /*3c90*/  HMMA.16816.F32.BF16 R36, R4.reuse, R8, R36 ;  /* 0x000000080424723c */ /* 0x048ff00000041824 */
[C---:B------:R-:W-:Y:S01]  /*3ca0*/  HMMA.16816.F32.BF16 R40, R4.reuse, R10, R40 ;  /* 0x0000000a0428723c */ /* 0x040fe20000041828 */
[----:B------:R-:W1:Y:S07]  /*3cb0*/  LDSM.16.MT88.4 R8, [R165+0x17000] ;  /* 0x01700000a508783b */ /* 0x000e6e0000004200 */
[C---:B----4-:R-:W-:Y:S08]  /*3cc0*/  HMMA.16816.F32.BF16 R60, R4.reuse, R16, R60 ;  /* 0x00000010043c723c */ /* 0x050ff0000004183c */
[C---:B------:R-:W-:Y:S01]  /*3cd0*/  HMMA.16816.F32.BF16 R64, R4.reuse, R18, R64 ;  /* 0x000000120440723c */ /* 0x040fe20000041840 */
[----:B------:R-:W2:Y:S07]  /*3ce0*/  LDSM.16.MT88.4 R16, [R164+0x17000] ;  /* 0x01700000a410783b */ /* 0x000eae0000004200 */
[----:B------:R-:W-:Y:S01]  /*3cf0*/  HMMA.16816.F32.BF16 R68, R4, R144, R68 ;  /* 0x000000900444723c */ /* 0x000fe20000041844 */
[--C-:B------:R-:W-:Y:S01]  /*3d00*/  FFMA.FTZ R144, R195, UR6, -R172.reuse ;  /* 0x00000006c3907c23 */ /* 0x100fe200080108ac */
[----:B------:R-:W-:Y:S01]  /*3d10*/  FFMA.FTZ R145, R193, UR6, -R172 ;  /* 0x00000006c1917c23 */ /* 0x000fe200080108ac */
[----:B------:R-:W-:Y:S01]  /*3d20*/  FFMA.FTZ R195, R169, UR6, -R166 ;  /* 0x00000006a9c37c23 */ /* 0x000fe200080108a6 */
[----:B------:R-:W-:-:S03]  /*3d30*/  MOV R193, 0xffffffff ;  /* 0xffffffff00c17802 */ /* 0x000fc60000000f00 */
[----:B------:R-:W-:Y:S01]  /*3d40*/  MUFU.EX2 R144, R144 ;  /* 0x0000009000907308 */ /* 0x000fe20000000800 */
[C---:B------:R-:W-:Y:S01]  /*3d50*/  HMMA.16816.F32.BF16 R72, R4.reuse, R146, R72 ;  /* 0x000000920448723c */ /* 0x040fe20000041848 */
[--C-:B------:R-:W-:Y:S01]  /*3d60*/  FFMA.FTZ R146, R183, UR6, -R172.reuse ;  /* 0x00000006b7927c23 */ /* 0x100fe200080108ac */
[----:B------:R-:W-:Y:S01]  /*3d70*/  FFMA.FTZ R147, R177, UR6, -R172 ;  /* 0x00000006b1937c23 */ /* 0x000fe200080108ac */
[--C-:B------:R-:W-:Y:S01]  /*3d80*/  FFMA.FTZ R172, R175, UR6, -R166.reuse ;  /* 0x00000006afac7c23 */ /* 0x100fe200080108a6 */
[----:B------:R-:W3:Y:S04]  /*3d90*/  MUFU.EX2 R145, R145 ;  /* 0x0000009100917308 */ /* 0x000ee80000000800 */
[C---:B------:R-:W-:Y:S01]  /*3da0*/  HMMA.16816.F32.BF16 R84, R4.reuse, R20, R84 ;  /* 0x000000140454723c */ /* 0x040fe20000041854 */
[--C-:B------:R-:W-:Y:S01]  /*3db0*/  FFMA.FTZ R20, R173, UR6, -R166.reuse ;  /* 0x00000006ad147c23 */ /* 0x100fe200080108a6 */
[----:B------:R-:W-:Y:S01]  /*3dc0*/  FFMA.FTZ R173, R171, UR6, -R166 ;  /* 0x00000006abad7c23 */ /* 0x000fe200080108a6 */
[----:B------:R-:W-:Y:S04]  /*3dd0*/  MUFU.EX2 R146, R146 ;  /* 0x0000009200927308 */ /* 0x000fe80000000800 */
[----:B------:R-:W-:Y:S01]  /*3de0*/  MUFU.EX2 R147, R147 ;  /* 0x0000009300937308 */ /* 0x000fe20000000800 */
[C---:B-1----:R-:W-:Y:S03]  /*3df0*/  HMMA.16816.F32.BF16 R108, R4.reuse, R8, R108 ;  /* 0x00000008046c723c */ /* 0x042fe6000004186c */
[----:B------:R-:W-:Y:S04]  /*3e00*/  MUFU.EX2 R172, R172 ;  /* 0x000000ac00ac7308 */ /* 0x000fe80000000800 */
[----:B------:R1:W4:Y:S01]  /*3e10*/  MUFU.EX2 R171, R20 ;  /* 0x0000001400ab7308 */ /* 0x0003220000000800 */
[C---:B------:R-:W-:Y:S01]  /*3e20*/  HMMA.16816.F32.BF16 R112, R4.reuse, R10, R112 ;  /* 0x0000000a0470723c */ /* 0x040fe20000041870 */
[----:B------:R-:W5:Y:S02]  /*3e30*/  LDSM.16.MT88.4 R8, [R167+0x15800] ;  /* 0x01580000a708783b */ /* 0x000f640000004200 */
[----:B------:R-:W-:Y:S04]  /*3e40*/  MUFU.EX2 R166, R173 ;  /* 0x000000ad00a67308 */ /* 0x000fe80000000800 */
[----:B------:R-:W4:Y:S01]  /*3e50*/  MUFU.EX2 R195, R195 ;  /* 0x000000c300c37308 */ /* 0x000f220000000800 */
        /* <DEDUP_REMOVED lines=16> */
[----:B-1----:R-:W-:Y:S07]  /*3f60*/  LDSM.16.MT88.4 R20, [R165+0x15800] ;  /* 0x01580000a514783b */ /* 0x002fee0000004200 */
[C---:B------:R-:W-:Y:S08]  /*3f70*/  HMMA.16816.F32.BF16 R92, R4.reuse, R12, R92 ;  /* 0x0000000c045c723c */ /* 0x040ff0000004185c */
[C---:B------:R-:W-:Y:S01]  /*3f80*/  HMMA.16816.F32.BF16 R96, R4.reuse, R14, R96 ;  /* 0x0000000e0460723c */ /* 0x040fe20000041860 */
[----:B------:R-:W1:Y:S07]  /*3f90*/  LDSM.16.MT88.4 R12, [R168+0x13800] ;  /* 0x01380000a80c783b */ /* 0x000e6e0000004200 */
[C---:B--2---:R-:W-:Y:S08]  /*3fa0*/  HMMA.16816.F32.BF16 R120, R4.reuse, R16, R120 ;  /* 0x000000100478723c */ /* 0x044ff00000041878 */
[----:B------:R-:W-:Y:S01]  /*3fb0*/  HMMA.16816.F32.BF16 R116, R4, R18, R116 ;  /* 0x000000120474723c */ /* 0x000fe20000041874 */
[----:B---3--:R-:W-:Y:S01]  /*3fc0*/  F2FP.BF16.F32.PACK_AB R4, R145, R144 ;  /* 0x000000909104723e */ /* 0x008fe200000010ff */
[----:B------:R-:W2:Y:S01]  /*3fd0*/  LDSM.16.MT88.4 R16, [R165+0x17800] ;  /* 0x01780000a510783b */ /* 0x000ea20000004200 */
[----:B----4-:R-:W-:-:S02]  /*3fe0*/  F2FP.BF16.F32.PACK_AB R5, R171, R172 ;  /* 0x000000acab05723e */ /* 0x010fc400000010ff */
[----:B------:R-:W-:Y:S02]  /*3ff0*/  F2FP.BF16.F32.PACK_AB R6, R147, R146 ;  /* 0x000000929306723e */ /* 0x000fe400000010ff */
[----:B------:R-:W-:-:S07]  /*4000*/  F2FP.BF16.F32.PACK_AB R7, R195, R166 ;  /* 0x000000a6c307723e */ /* 0x000fce00000010ff */
[C---:B-----5:R-:W-:Y:S08]  /*4010*/  HMMA.16816.F32.BF16 R60, R4.reuse, R8, R60 ;  /* 0x00000008043c723c */ /* 0x060ff0000004183c */
[C---:B------:R-:W-:Y:S01]  /*4020*/  HMMA.16816.F32.BF16 R64, R4.reuse, R10, R64 ;  /* 0x0000000a0440723c */ /* 0x040fe20000041840 */
[----:B------:R-:W3:Y:S07]  /*4030*/  LDSM.16.MT88.4 R8, [R164+0x15800] ;  /* 0x01580000a408783b */ /* 0x000eee0000004200 */
[C---:B-1----:R-:W-:Y:S08]  /*4040*/  HMMA.16816.F32.BF16 R36, R4.reuse, R12, R36 ;  /* 0x0000000c0424723c */ /* 0x042ff00000041824 */
[C---:B------:R-:W-:Y:S01]  /*4050*/  HMMA.16816.F32.BF16 R40, R4.reuse, R14, R40 ;  /* 0x0000000e0428723c */ /* 0x040fe20000041828 */
[----:B------:R-:W1:Y:S07]  /*4060*/  LDSM.16.MT88.4 R12, [R164+0x13800] ;  /* 0x01380000a40c783b */ /* 0x000e6e0000004200 */
[C---:B--2---:R-:W-:Y:S08]  /*4070*/  HMMA.16816.F32.BF16 R108, R4.reuse, R16, R108 ;  /* 0x00000010046c723c */ /* 0x044ff0000004186c */
[C---:B------:R-:W-:Y:S01]  /*4080*/  HMMA.16816.F32.BF16 R112, R4.reuse, R18, R112 ;  /* 0x000000120470723c */ /* 0x040fe20000041870 */
[----:B------:R-:W2:Y:S07]  /*4090*/  LDSM.16.MT88.4 R16, [R164+0x17800] ;  /* 0x01780000a410783b */ /* 0x000eae0000004200 */
[C---:B------:R-:W-:Y:S08]  /*40a0*/  HMMA.16816.F32.BF16 R68, R4.reuse, R140, R68 ;  /* 0x0000008c0444723c */ /* 0x040ff00000041844 */
[----:B---3--:R-:W-:Y:S01]  /*40b0*/  HMMA.16816.F32.BF16 R84, R4, R8, R84 ;  /* 0x000000080454723c */ /* 0x008fe20000041854 */
[----:B------:R-:W-:-:S04]  /*40c0*/  FADD.FTZ R9, R151, R154 ;  /* 0x0000009a97097221 */ /* 0x000fc80000010000 */
[----:B------:R-:W-:-:S03]  /*40d0*/  FADD.FTZ R9, R150, R9 ;  /* 0x0000000996097221 */ /* 0x000fc60000010000 */
[----:B------:R-:W-:Y:S01]  /*40e0*/  HMMA.16816.F32.BF16 R72, R4, R142, R72 ;  /* 0x0000008e0448723c */ /* 0x000fe20000041848 */
[----:B------:R-:W-:Y:S01]  /*40f0*/  FADD.FTZ R8, R170, R9 ;  /* 0x00000009aa087221 */ /* 0x000fe20000010000 */
[----:B------:R-:W-:-:S03]  /*4100*/  FADD.FTZ R9, R197, R148 ;  /* 0x00000094c5097221 */ /* 0x000fc60000010000 */
[----:B------:R-:W-:Y:S01]  /*4110*/  FADD.FTZ R8, R181, R8 ;  /* 0x00000008b5087221 */ /* 0x000fe20000010000 */
[----:B------:R-:W-:Y:S02]  /*4120*/  FADD.FTZ R9, R178, R9 ;  /* 0x00000009b2097221 */ /* 0x000fe40000010000 */
        /* <DEDUP_REMOVED lines=15> */
[C---:B------:R-:W-:Y:S08]  /*4220*/  HMMA.16816.F32.BF16 R124, R4.reuse, R34, R124 ;  /* 0x00000022047c723c */ /* 0x040ff0000004187c */
[C---:B------:R-:W-:Y:S08]  /*4230*/  HMMA.16816.F32.BF16 R92, R4.reuse, R28, R92 ;  /* 0x0000001c045c723c */ /* 0x040ff0000004185c */
[C---:B------:R-:W-:Y:S08]  /*4240*/  HMMA.16816.F32.BF16 R96, R4.reuse, R30, R96 ;  /* 0x0000001e0460723c */ /* 0x040ff00000041860 */
[C---:B------:R-:W-:Y:S08]  /*4250*/  HMMA.16816.F32.BF16 R44, R4.reuse, R24, R44 ;  /* 0x00000018042c723c */ /* 0x040ff0000004182c */
[C---:B------:R-:W-:Y:S08]  /*4260*/  HMMA.16816.F32.BF16 R48, R4.reuse, R26, R48 ;  /* 0x0000001a0430723c */ /* 0x040ff00000041830 */
[C---:B------:R-:W-:Y:S08]  /*4270*/  HMMA.16816.F32.BF16 R76, R4.reuse, R20, R76 ;  /* 0x00000014044c723c */ /* 0x040ff0000004184c */
[C---:B------:R-:W-:Y:S08]  /*4280*/  HMMA.16816.F32.BF16 R80, R4.reuse, R22, R80 ;  /* 0x000000160450723c */ /* 0x040ff00000041850 */
[C---:B-1----:R-:W-:Y:S08]  /*4290*/  HMMA.16816.F32.BF16 R52, R4.reuse, R12, R52 ;  /* 0x0000000c0434723c */ /* 0x042ff00000041834 */
[C---:B------:R-:W-:Y:S08]  /*42a0*/  HMMA.16816.F32.BF16 R56, R4.reuse, R14, R56 ;  /* 0x0000000e0438723c */ /* 0x040ff00000041838 */
[C---:B------:R-:W-:Y:S08]  /*42b0*/  HMMA.16816.F32.BF16 R88, R4.reuse, R10, R88 ;  /* 0x0000000a0458723c */ /* 0x040ff00000041858 */
[C---:B--2---:R-:W-:Y:S08]  /*42c0*/  HMMA.16816.F32.BF16 R120, R4.reuse, R16, R120 ;  /* 0x000000100478723c */ /* 0x044ff00000041878 */
[----:B------:R-:W-:Y:S01]  /*42d0*/  HMMA.16816.F32.BF16 R116, R4, R18, R116 ;  /* 0x000000120474723c */ /* 0x000fe20000041874 */
[----:B------:R-:W-:-:S04]  /*42e0*/  NOP ;  /* 0x0000000000007918 */ /* 0x000fc80000000000 */
[----:B------:R-:W-:-:S15]  /*42f0*/  @!P5 BRA `(.L_x_22) ;  /* 0x00000058002cd947 */ /* 0x000fde0003800000 */
[----:B------:R-:W1:Y:S01]  /*4300*/  LDC.64 R4, c[0x0][0x3c0] ;  /* 0x0000f000ff047b82 */ /* 0x000e620000000a00 */
[----:B------:R-:W-:Y:S01]  /*4310*/  VIADD R11, R199, 0xfffffffe ;  /* 0xfffffffec70b7836 */ /* 0x000fe20000000000 */
[----:B------:R-:W-:-:S04]  /*4320*/  DEPBAR.LE SB0, 0x0 ;  /* 0x000080000000791a */ /* 0x000fc80000000000 */
[----:B------:R-:W-:Y:S01]  /*4330*/  IMAD.SHL.U32 R8, R208, 0x20, RZ ;  /* 0x00000020d0087824 */ /* 0x000fe200078e00ff */
[----:B------:R-:W-:Y:S01]  /*4340*/  LOP3.LUT R9, R0, 0x200, RZ, 0xc0, !PT ;  /* 0x0000020000097812 */ /* 0x000fe200078ec0ff */
[----:B------:R-:W-:Y:S01]  /*4350*/  IMAD.MOV.U32 R28, RZ, RZ, 0x20 ;  /* 0x00000020ff1c7424 */ /* 0x000fe200078e00ff */
[----:B------:R-:W-:Y:S01]  /*4360*/  LOP3.LUT R7, R209, 0x1f8, RZ, 0xc0, !PT ;  /* 0x000001f8d1077812 */ /* 0x000fe200078ec0ff */
[----:B------:R-:W-:Y:S01]  /*4370*/  VIADD R211, R210, UR5 ;  /* 0x00000005d2d37c36 */ /* 0x000fe20008000000 */
[----:B------:R-:W-:Y:S02]  /*4380*/  LOP3.LUT R9, R9, 0x7c00, R8, 0xf8, !PT ;  /* 0x00007c0009097812 */ /* 0x000fe400078ef808 */
[--C-:B------:R-:W-:Y:S02]  /*4390*/  LOP3.LUT R8, R7, 0x38, R208.reuse, 0x78, !PT ;  /* 0x0000003807087812 */ /* 0x100fe400078e78d0 */
[----:B------:R-:W-:Y:S02]  /*43a0*/  SHF.R.U32.HI R6, RZ, 0x1, R208 ;  /* 0x00000001ff067819 */ /* 0x000fe400000116d0 */
[----:B------:R-:W-:-:S02]  /*43b0*/  LOP3.LUT R8, R8, 0x1e00, R209, 0xf8, !PT ;  /* 0x00001e0008087812 */ /* 0x000fc400078ef8d1 */
[----:B------:R-:W-:Y:S02]  /*43c0*/  LOP3.LUT R6, R135, 0x8, R6, 0x78, !PT ;  /* 0x0000000887067812 */ /* 0x000fe400078e7806 */
[----:B------:R-:W-:Y:S02]  /*43d0*/  LEA R194, R8, UR5, 0x1 ;  /* 0x0000000508c27c11 */ /* 0x000fe4000f8e08ff */
[----:B------:R-:W-:Y:S01]  /*43e0*/  LOP3.LUT R6, R9, R6, RZ, 0xfc, !PT ;  /* 0x0000000609067212 */ /* 0x000fe200078efcff */
[C---:B-1----:R-:W-:Y:S01]  /*43f0*/  IMAD.WIDE.U32 R14, R11.reuse, R4, RZ ;  /* 0x000000040b0e7225 */ /* 0x042fe200078e00ff */
[----:B------:R-:W-:Y:S02]  /*4400*/  SEL R28, R28, 0xffffffe0, !P0 ;  /* 0xffffffe01c1c7807 */ /* 0x000fe40004000000 */
[----:B------:R-:W-:Y:S01]  /*4410*/  LEA R201, R6, UR5, 0x1 ;  /* 0x0000000506c97c11 */ /* 0x000fe2000f8e08ff */
[----:B------:R-:W-:Y:S02]  /*4420*/  IMAD R11, R11, R5, R15 ;  /* 0x000000050b0b7224 */ /* 0x000fe400078e020f */
[----:B------:R-:W-:-:S02]  /*4430*/  IMAD.SHL.U32 R13, R14, 0x40, RZ ;  /* 0x000000400e0d7824 */ /* 0x000fc400078e00ff */
[----:B------:R-:W-:Y:S01]  /*4440*/  IMAD.IADD R215, R28, 0x1, R201 ;  /* 0x000000011cd77824 */ /* 0x000fe200078e02c9 */
[----:B------:R-:W-:Y:S01]  /*4450*/  SHF.L.U64.HI R10, R14, 0x6, R11 ;  /* 0x000000060e0a7819 */ /* 0x000fe2000001020b */
[C---:B------:R-:W-:Y:S01]  /*4460*/  IMAD.IADD R213, R211.reuse, 0x1, R28 ;  /* 0x00000001d3d57824 */ /* 0x040fe200078e021c */
[----:B------:R-:W-:Y:S01]  /*4470*/  BAR.SYNC.DEFER_BLOCKING 0x0 ;  /* 0x0000000000007b1d */ /* 0x000fe20000010000 */
[----:B------:R-:W-:Y:S01]  /*4480*/  LEA R12, P1, R4, R13, 0x5 ;  /* 0x0000000d040c7211 */ /* 0x000fe200078228ff */
[----:B------:R-:W-:Y:S02]  /*4490*/  IMAD.IADD R214, R2, 0x1, R201 ;  /* 0x0000000102d67824 */ /* 0x000fe400078e02c9 */
[----:B------:R-:W-:Y:S01]  /*44a0*/  IMAD.IADD R211, R211, 0x1, R2 ;  /* 0x00000001d3d37824 */ /* 0x000fe200078e0202 */
[----:B------:R-:W-:Y:S01]  /*44b0*/  LEA.HI.X R5, R4, R10, R5, 0x5, P1 ;  /* 0x0000000a04057211 */ /* 0x000fe200008f2c05 */
[----:B------:R-:W-:Y:S01]  /*44c0*/  IMAD.IADD R212, R28, 0x1, R214 ;  /* 0x000000011cd47824 */ /* 0x000fe200078e02d6 */
[-C--:B------:R-:W-:Y:S01]  /*44d0*/  LEA R10, P2, R14, R189.reuse, 0x7 ;  /* 0x000000bd0e0a7211 */ /* 0x080fe200078438ff */
[----:B------:R-:W-:Y:S01]  /*44e0*/  IMAD.IADD R135, R28, 0x1, R211 ;  /* 0x000000011c877824 */ /* 0x000fe200078e02d3 */
[----:B------:R-:W-:-:S02]  /*44f0*/  LEA R4, P1, R12, R189, 0x1 ;  /* 0x000000bd0c047211 */ /* 0x000fc400078208ff */
[-C--:B------:R-:W-:Y:S02]  /*4500*/  LEA.HI.X R11, R14, R188.reuse, R11, 0x7, P2 ;  /* 0x000000bc0e0b7211 */ /* 0x080fe400010f3c0b */
[----:B------:R-:W-:-:S03]  /*4510*/  LEA.HI.X R5, R12, R188, R5, 0x1, P1 ;  /* 0x000000bc0c057211 */ /* 0x000fc600008f0c05 */
[----:B------:R-:W-:Y:S01]  /*4520*/  @!PT LDS RZ, [RZ] ;  /* 0x00000000fffff984 */ /* 0x000fe20000000800 */
[----:B------:R-:W-:Y:S01]  /*4530*/  @!PT LDS RZ, [RZ] ;  /* 0x00000000fffff984 */ /* 0x000fe20000000800 */
[----:B------:R-:W-:Y:S01]  /*4540*/  @!PT LDS RZ, [RZ] ;  /* 0x00000000fffff984 */ /* 0x000fe20000000800 */
[----:B------:R-:W-:Y:S04]  /*4550*/  LDGSTS.E.BYPASS.LTC128B.128 [R194+0x12000], desc[UR12][R10.64] ;  /* 0x120000000ac27fae */ /* 0x000fe8000b981a0c */
[----:B------:R-:W-:Y:S04]  /*4560*/  LDGSTS.E.BYPASS.LTC128B.128 [R194+0x14000], desc[UR12][R10.64+0x80] ;  /* 0x140000800ac27fae */ /* 0x000fe8000b981a0c */
[----:B------:R1:W-:Y:S04]  /*4570*/  LDGSTS.E.BYPASS.LTC128B.128 [R194+0x16000], desc[UR12][R10.64+0x100] ;  /* 0x160001000ac27fae */ /* 0x0003e8000b981a0c */
[----:B------:R-:W-:Y:S04]  /*4580*/  LDGSTS.E.BYPASS.LTC128B.128 [R194+0x13000], desc[UR12][R4.64] ;  /* 0x1300000004c27fae */ /* 0x000fe8000b981a0c */
[----:B------:R-:W-:Y:S04]  /*4590*/  LDGSTS.E.BYPASS.LTC128B.128 [R194+0x15000], desc[UR12][R4.64+0x80] ;  /* 0x1500008004c27fae */ /* 0x000fe8000b981a0c */
[----:B------:R2:W-:Y:S04]  /*45a0*/  LDGSTS.E.BYPASS.LTC128B.128 [R194+0x17000], desc[UR12][R4.64+0x100] ;  /* 0x1700010004c27fae */ /* 0x0005e8000b981a0c */
[----:B------:R-:W-:Y:S04]  /*45b0*/  LDSM.16.M88.4 R176, [R201] ;  /* 0x00000000c9b0783b */ /* 0x000fe80000000200 */
[----:B------:R-:W3:Y:S04]  /*45c0*/  LDSM.16.M88.4 R156, [R210+UR5+0xc000] ;  /* 0x00c00005d29c783b */ /* 0x000ee80008000200 */
[----:B------:R-:W4:Y:S04]  /*45d0*/  LDSM.16.M88.4 R148, [R210+UR5+0xc800] ;  /* 0x00c80005d294783b */ /* 0x000f280008000200 */
[----:B------:R-:W5:Y:S04]  /*45e0*/  LDSM.16.M88.4 R140, [R210+UR5+0xd000] ;  /* 0x00d00005d28c783b */ /* 0x000f680008000200 */
[----:B------:R-:W5:Y:S04]  /*45f0*/  LDSM.16.M88.4 R20, [R210+UR5+0xd800] ;  /* 0x00d80005d214783b */ /* 0x000f680008000200 */
[----:B------:R-:W-:Y:S04]  /*4600*/  LDSM.16.M88.4 R32, [R215] ;  /* 0x00000000d720783b */ /* 0x000fe80000000200 */
[----:B------:R-:W5:Y:S04]  /*4610*/  LDSM.16.M88.4 R16, [R213+0xc000] ;  /* 0x00c00000d510783b */ /* 0x000f680000000200 */
[----:B-1----:R-:W1:Y:S04]  /*4620*/  LDSM.16.M88.4 R8, [R213+0xc800] ;  /* 0x00c80000d508783b */ /* 0x002e680000000200 */
[----:B------:R-:W1:Y:S04]  /*4630*/  LDSM.16.M88.4 R180, [R213+0xd000] ;  /* 0x00d00000d5b4783b */ /* 0x000e680000000200 */
[----:B------:R-:W1:Y:S04]  /*4640*/  LDSM.16.M88.4 R160, [R213+0xd800] ;  /* 0x00d80000d5a0783b */ /* 0x000e680000000200 */
[----:B------:R-:W-:Y:S01]  /*4650*/  LDSM.16.M88.4 R164, [R214] ;  /* 0x00000000d6a4783b */ /* 0x000fe20000000200 */
[C---:B---3--:R-:W-:Y:S03]  /*4660*/  HMMA.16816.F32.BF16 R12, R176.reuse, R156, RZ ;  /* 0x0000009cb00c723c */ /* 0x048fe600000418ff */
[----:B------:R-:W3:Y:S04]  /*4670*/  LDSM.16.M88.4 R24, [R211+0xc000] ;  /* 0x00c00000d318783b */ /* 0x000ee80000000200 */
[----:B--2---:R-:W2:Y:S01]  /*4680*/  LDSM.16.M88.4 R4, [R211+0xc800] ;  /* 0x00c80000d304783b */ /* 0x004ea20000000200 */
[C---:B----4-:R-:W-:Y:S03]  /*4690*/  HMMA.16816.F32.BF16 R152, R176.reuse, R148, RZ ;  /* 0x00000094b098723c */ /* 0x050fe600000418ff */
[----:B------:R-:W4:Y:S04]  /*46a0*/  LDSM.16.M88.4 R172, [R211+0xd000] ;  /* 0x00d00000d3ac783b */ /* 0x000f280000000200 */
[----:B------:R-:W-:Y:S01]  /*46b0*/  LDSM.16.M88.4 R28, [R212] ;  /* 0x00000000d41c783b */ /* 0x000fe20000000200 */
[C---:B------:R-:W-:Y:S03]  /*46c0*/  HMMA.16816.F32.BF16 R156, R176.reuse, R158, RZ ;  /* 0x0000009eb09c723c */ /* 0x040fe600000418ff */
[----:B------:R-:W-:Y:S04]  /*46d0*/  LDSM.16.M88.4 R168, [R211+0xd800] ;  /* 0x00d80000d3a8783b */ /* 0x000fe80000000200 */
[----:B------:R-:W-:Y:S01]  /*46e0*/  LDSM.16.M88.4 R204, [R210+UR5+0x11800] ;  /* 0x01180005d2cc783b */ /* 0x000fe20008000200 */
[C---:B------:R-:W-:Y:S03]  /*46f0*/  HMMA.16816.F32.BF16 R148, R176.reuse, R150, RZ ;  /* 0x00000096b094723c */ /* 0x040fe600000418ff */
[----:B------:R-:W0:Y:S05]  /*4700*/  LDGDEPBAR ;  /* 0x00000000000079af */ /* 0x000e2a0000000000 */
[C---:B-----5:R-:W-:Y:S08]  /*4710*/  HMMA.16816.F32.BF16 R144, R176.reuse, R140, RZ ;  /* 0x0000008cb090723c */ /* 0x060ff000000418ff */
[C---:B------:R-:W-:Y:S08]  /*4720*/  HMMA.16816.F32.BF16 R140, R176.reuse, R142, RZ ;  /* 0x0000008eb08c723c */ /* 0x040ff000000418ff */
[----:B------:R-:W-:Y:S08]  /*4730*/  HMMA.16816.F32.BF16 R136, R176, R20, RZ ;  /* 0x00000014b088723c */ /* 0x000ff000000418ff */
[C---:B------:R-:W-:Y:S08]  /*4740*/  HMMA.16816.F32.BF16 R12, R32.reuse, R16, R12 ;  /* 0x00000010200c723c */ /* 0x040ff0000004180c */
[C---:B------:R-:W-:Y:S01]  /*4750*/  HMMA.16816.F32.BF16 R156, R32.reuse, R18, R156 ;  /* 0x00000012209c723c */ /* 0x040fe2000004189c */
[----:B------:R-:W5:Y:S07]  /*4760*/  LDSM.16.M88.4 R16, [R135+0xc000] ;  /* 0x00c000008710783b */ /* 0x000f6e0000000200 */
[C---:B-1----:R-:W-:Y:S08]  /*4770*/  HMMA.16816.F32.BF16 R152, R32.reuse, R8, R152 ;  /* 0x000000082098723c */ /* 0x042ff00000041898 */
[----:B------:R-:W-:Y:S01]  /*4780*/  HMMA.16816.F32.BF16 R148, R32, R10, R148 ;  /* 0x0000000a2094723c */ /* 0x000fe20000041894 */
[----:B------:R-:W1:Y:S07]  /*4790*/  LDSM.16.M88.4 R8, [R135+0xc800] ;  /* 0x00c800008708783b */ /* 0x000e6e0000000200 */
[----:B------:R-:W-:Y:S01]  /*47a0*/  HMMA.16816.F32.BF16 R176, R176, R22, RZ ;  /* 0x00000016b0b0723c */ /* 0x000fe200000418ff */
[----:B------:R-:W1:Y:S07]  /*47b0*/  LDSM.16.M88.4 R20, [R135+0xd000] ;  /* 0x00d000008714783b */ /* 0x000e6e0000000200 */
[C---:B------:R-:W-:Y:S08]  /*47c0*/  HMMA.16816.F32.BF16 R144, R32.reuse, R180, R144 ;  /* 0x000000b42090723c */ /* 0x040ff00000041890 */
[C---:B------:R-:W-:Y:S01]  /*47d0*/  HMMA.16816.F32.BF16 R140, R32.reuse, R182, R140 ;  /* 0x000000b6208c723c */ /* 0x040fe2000004188c */
[----:B------:R-:W-:Y:S07]  /*47e0*/  LDSM.16.M88.4 R180, [R213+0xe000] ;  /* 0x00e00000d5b4783b */ /* 0x000fee0000000200 */
[C---:B------:R-:W-:Y:S08]  /*47f0*/  HMMA.16816.F32.BF16 R136, R32.reuse, R160, R136 ;  /* 0x000000a02088723c */ /* 0x040ff00000041888 */
[----:B------:R-:W-:Y:S01]  /*4800*/  HMMA.16816.F32.BF16 R176, R32, R162, R176 ;  /* 0x000000a220b0723c */ /* 0x000fe200000418b0 */
[----:B------:R-:W1:Y:S04]  /*4810*/  LDSM.16.M88.4 R32, [R135+0xd800] ;  /* 0x00d800008720783b */ /* 0x000e680000000200 */
[----:B------:R-:W-:Y:S03]  /*4820*/  LDSM.16.M88.4 R160, [R210+UR5+0xe800] ;  /* 0x00e80005d2a0783b */ /* 0x000fe60008000200 */
[C---:B---3--:R-:W-:Y:S08]  /*4830*/  HMMA.16816.F32.BF16 R12, R164.reuse, R24, R12 ;  /* 0x00000018a40c723c */ /* 0x048ff0000004180c */
[C---:B------:R-:W-:Y:S01]  /*4840*/  HMMA.16816.F32.BF16 R156, R164.reuse, R26, R156 ;  /* 0x0000001aa49c723c */ /* 0x040fe2000004189c */
[----:B------:R-:W-:Y:S07]  /*4850*/  LDSM.16.M88.4 R24, [R210+UR5+0xe000] ;  /* 0x00e00005d218783b */ /* 0x000fee0008000200 */
[C---:B--2---:R-:W-:Y:S08]  /*4860*/  HMMA.16816.F32.BF16 R152, R164.reuse, R4, R152 ;  /* 0x00000004a498723c */ /* 0x044ff00000041898 */
[C---:B------:R-:W-:Y:S01]  /*4870*/  HMMA.16816.F32.BF16 R148, R164.reuse, R6, R148 ;  /* 0x00000006a494723c */ /* 0x040fe20000041894 */
[----:B------:R-:W2:Y:S07]  /*4880*/  LDSM.16.M88.4 R4, [R201+0x4000] ;  /* 0x00400000c904783b */ /* 0x000eae0000000200 */
[C---:B----4-:R-:W-:Y:S08]  /*4890*/  HMMA.16816.F32.BF16 R144, R164.reuse, R172, R144 ;  /* 0x000000aca490723c */ /* 0x050ff00000041890 */
[----:B------:R-:W-:Y:S01]  /*48a0*/  HMMA.16816.F32.BF16 R140, R164, R174, R140 ;  /* 0x000000aea48c723c */ /* 0x000fe2000004188c */
[----:B------:R-:W-:Y:S07]  /*48b0*/  LDSM.16.M88.4 R172, [R211+0xe000] ;  /* 0x00e00000d3ac783b */ /* 0x000fee0000000200 */
[C---:B-----5:R-:W-:Y:S08]  /*48c0*/  HMMA.16816.F32.BF16 R12, R28.reuse, R16, R12 ;  /* 0x000000101c0c723c */ /* 0x060ff0000004180c */
[C---:B------:R-:W-:Y:S01]  /*48d0*/  HMMA.16816.F32.BF16 R156, R28.reuse, R18, R156 ;  /* 0x000000121c9c723c */ /* 0x040fe2000004189c */
[----:B------:R-:W3:Y:S07]  /*48e0*/  LDSM.16.M88.4 R16, [R210+UR5+0xf000] ;  /* 0x00f00005d210783b */ /* 0x000eee0008000200 */
[C---:B-1----:R-:W-:Y:S08]  /*48f0*/  HMMA.16816.F32.BF16 R152, R28.reuse, R8, R152 ;  /* 0x000000081c98723c */ /* 0x042ff00000041898 */
[----:B------:R-:W-:Y:S01]  /*4900*/  HMMA.16816.F32.BF16 R148, R28, R10, R148 ;  /* 0x0000000a1c94723c */ /* 0x000fe20000041894 */
[----:B------:R-:W1:Y:S07]  /*4910*/  LDSM.16.M88.4 R8, [R210+UR5+0xf800] ;  /* 0x00f80005d208783b */ /* 0x000e6e0008000200 */
[C---:B------:R-:W-:Y:S08]  /*4920*/  HMMA.16816.F32.BF16 R136, R164.reuse, R168, R136 ;  /* 0x000000a8a488723c */ /* 0x040ff00000041888 */
[----:B------:R-:W-:Y:S01]  /*4930*/  HMMA.16816.F32.BF16 R176, R164, R170, R176 ;  /* 0x000000aaa4b0723c */ /* 0x000fe200000418b0 */
[----:B------:R-:W-:Y:S04]  /*4940*/  LDSM.16.M88.4 R164, [R135+0xe000] ;  /* 0x00e0000087a4783b */ /* 0x000fe80000000200 */
[----:B------:R-:W-:Y:S03]  /*4950*/  LDSM.16.M88.4 R168, [R211+0xf800] ;  /* 0x00f80000d3a8783b */ /* 0x000fe60000000200 */
[C---:B------:R-:W-:Y:S08]  /*4960*/  HMMA.16816.F32.BF16 R144, R28.reuse, R20, R144 ;  /* 0x000000141c90723c */ /* 0x040ff00000041890 */
[C---:B------:R-:W-:Y:S01]  /*4970*/  HMMA.16816.F32.BF16 R140, R28.reuse, R22, R140 ;  /* 0x000000161c8c723c */ /* 0x040fe2000004188c */
[----:B------:R-:W4:Y:S07]  /*4980*/  LDSM.16.M88.4 R20, [R215+0x4000] ;  /* 0x00400000d714783b */ /* 0x000f2e0000000200 */
[C---:B------:R-:W-:Y:S08]  /*4990*/  HMMA.16816.F32.BF16 R136, R28.reuse, R32, R136 ;  /* 0x000000201c88723c */ /* 0x040ff00000041888 */
[----:B------:R-:W-:Y:S01]  /*49a0*/  HMMA.16816.F32.BF16 R176, R28, R34, R176 ;  /* 0x000000221cb0723c */ /* 0x000fe200000418b0 */
[----:B------:R-:W5:Y:S04]  /*49b0*/  LDSM.16.M88.4 R32, [R213+0xe800] ;  /* 0x00e80000d520783b */ /* 0x000f680000000200 */
[----:B------:R-:W5:Y:S03]  /*49c0*/  LDSM.16.M88.4 R28, [R213+0xf000] ;  /* 0x00f00000d51c783b */ /* 0x000f660000000200 */
[C---:B--2---:R-:W-:Y:S08]  /*49d0*/  HMMA.16816.F32.BF16 R12, R4.reuse, R24, R12 ;  /* 0x00000018040c723c */ /* 0x044ff0000004180c */
[C---:B------:R-:W-:Y:S01]  /*49e0*/  HMMA.16816.F32.BF16 R156, R4.reuse, R26, R156 ;  /* 0x0000001a049c723c */ /* 0x040fe2000004189c */
[----:B------:R-:W2:Y:S07]  /*49f0*/  LDSM.16.M88.4 R24, [R213+0xf800] ;  /* 0x00f80000d518783b */ /* 0x000eae0000000200 */
[C---:B------:R-:W-:Y:S08]  /*4a00*/  HMMA.16816.F32.BF16 R152, R4.reuse, R160, R152 ;  /* 0x000000a00498723c */ /* 0x040ff00000041898 */
[C---:B------:R-:W-:Y:S01]  /*4a10*/  HMMA.16816.F32.BF16 R148, R4.reuse, R162, R148 ;  /* 0x000000a20494723c */ /* 0x040fe20000041894 */
[----:B------:R-:W2:Y:S07]  /*4a20*/  LDSM.16.M88.4 R160, [R214+0x4000] ;  /* 0x00400000d6a0783b */ /* 0x000eae0000000200 */
[C---:B---3--:R-:W-:Y:S08]  /*4a30*/  HMMA.16816.F32.BF16 R144, R4.reuse, R16, R144 ;  /* 0x000000100490723c */ /* 0x048ff00000041890 */
[C---:B------:R-:W-:Y:S01]  /*4a40*/  HMMA.16816.F32.BF16 R140, R4.reuse, R18, R140 ;  /* 0x00000012048c723c */ /* 0x040fe2000004188c */
[----:B------:R-:W-:Y:S07]  /*4a50*/  LDSM.16.M88.4 R16, [R212+0x4000] ;  /* 0x00400000d410783b */ /* 0x000fee0000000200 */
[C---:B-1----:R-:W-:Y:S08]  /*4a60*/  HMMA.16816.F32.BF16 R136, R4.reuse, R8, R136 ;  /* 0x000000080488723c */ /* 0x042ff00000041888 */
[----:B------:R-:W-:Y:S01]  /*4a70*/  HMMA.16816.F32.BF16 R176, R4, R10, R176 ;  /* 0x0000000a04b0723c */ /* 0x000fe200000418b0 */
[----:B------:R-:W1:Y:S04]  /*4a80*/  LDSM.16.M88.4 R8, [R211+0xe800] ;  /* 0x00e80000d308783b */ /* 0x000e680000000200 */
[----:B------:R-:W3:Y:S03]  /*4a90*/  LDSM.16.M88.4 R4, [R211+0xf000] ;  /* 0x00f00000d304783b */ /* 0x000ee60000000200 */
[C---:B----4-:R-:W-:Y:S08]  /*4aa0*/  HMMA.16816.F32.BF16 R12, R20.reuse, R180, R12 ;  /* 0x000000b4140c723c */ /* 0x050ff0000004180c */
[C---:B------:R-:W-:Y:S01]  /*4ab0*/  HMMA.16816.F32.BF16 R156, R20.reuse, R182, R156 ;  /* 0x000000b6149c723c */ /* 0x040fe2000004189c */
[----:B------:R-:W-:Y:S04]  /*4ac0*/  LDSM.16.M88.4 R180, [R201+0x8000] ;  /* 0x00800000c9b4783b */ /* 0x000fe80000000200 */
[----:B------:R-:W-:Y:S03]  /*4ad0*/  LDSM.16.M88.4 R200, [R213+0x10000] ;  /* 0x01000000d5c8783b */ /* 0x000fe60000000200 */
[C---:B-----5:R-:W-:Y:S08]  /*4ae0*/  HMMA.16816.F32.BF16 R152, R20.reuse, R32, R152 ;  /* 0x000000201498723c */ /* 0x060ff00000041898 */
[C---:B------:R-:W-:Y:S01]  /*4af0*/  HMMA.16816.F32.BF16 R148, R20.reuse, R34, R148 ;  /* 0x000000221494723c */ /* 0x040fe20000041894 */
[----:B------:R-:W4:Y:S07]  /*4b00*/  LDSM.16.M88.4 R32, [R135+0xe800] ;  /* 0x00e800008720783b */ /* 0x000f2e0000000200 */
[C---:B------:R-:W-:Y:S08]  /*4b10*/  HMMA.16816.F32.BF16 R144, R20.reuse, R28, R144 ;  /* 0x0000001c1490723c */ /* 0x040ff00000041890 */
[C---:B------:R-:W-:Y:S01]  /*4b20*/  HMMA.16816.F32.BF16 R140, R20.reuse, R30, R140 ;  /* 0x0000001e148c723c */ /* 0x040fe2000004188c */
[----:B------:R-:W5:Y:S07]  /*4b30*/  LDSM.16.M88.4 R28, [R135+0xf000] ;  /* 0x00f00000871c783b */ /* 0x000f6e0000000200 */
[C---:B--2---:R-:W-:Y:S08]  /*4b40*/  HMMA.16816.F32.BF16 R136, R20.reuse, R24, R136 ;  /* 0x000000181488723c */ /* 0x044ff00000041888 */
[----:B------:R-:W-:Y:S01]  /*4b50*/  HMMA.16816.F32.BF16 R176, R20, R26, R176 ;  /* 0x0000001a14b0723c */ /* 0x000fe200000418b0 */
[----:B------:R-:W2:Y:S04]  /*4b60*/  LDSM.16.M88.4 R20, [R210+UR5+0x10000] ;  /* 0x01000005d214783b */ /* 0x000ea80008000200 */
[----:B------:R-:W2:Y:S03]  /*4b70*/  LDSM.16.M88.4 R24, [R135+0xf800] ;  /* 0x00f800008718783b */ /* 0x000ea60000000200 */
[C---:B------:R-:W-:Y:S08]  /*4b80*/  HMMA.16816.F32.BF16 R12, R160.reuse, R172, R12 ;  /* 0x000000aca00c723c */ /* 0x040ff0000004180c */
[C---:B------:R-:W-:Y:S01]  /*4b90*/  HMMA.16816.F32.BF16 R156, R160.reuse, R174, R156 ;  /* 0x000000aea09c723c */ /* 0x040fe2000004189c */
[----:B------:R-:W-:Y:S07]  /*4ba0*/  LDSM.16.M88.4 R172, [R215+0x8000] ;  /* 0x00800000d7ac783b */ /* 0x000fee0000000200 */
[C---:B-1----:R-:W-:Y:S08]  /*4bb0*/  HMMA.16816.F32.BF16 R152, R160.reuse, R8, R152 ;  /* 0x00000008a098723c */ /* 0x042ff00000041898 */
[C---:B------:R-:W-:Y:S01]  /*4bc0*/  HMMA.16816.F32.BF16 R148, R160.reuse, R10, R148 ;  /* 0x0000000aa094723c */ /* 0x040fe20000041894 */
[----:B------:R-:W1:Y:S07]  /*4bd0*/  LDSM.16.M88.4 R8, [R210+UR5+0x10800] ;  /* 0x01080005d208783b */ /* 0x000e6e0008000200 */
[C---:B---3--:R-:W-:Y:S08]  /*4be0*/  HMMA.16816.F32.BF16 R144, R160.reuse, R4, R144 ;  /* 0x00000004a090723c */ /* 0x048ff00000041890 */
[----:B------:R-:W-:Y:S01]  /*4bf0*/  HMMA.16816.F32.BF16 R140, R160, R6, R140 ;  /* 0x00000006a08c723c */ /* 0x000fe2000004188c */
[----:B------:R-:W3:Y:S07]  /*4c00*/  LDSM.16.M88.4 R4, [R210+UR5+0x11000] ;  /* 0x01100005d204783b */ /* 0x000eee0008000200 */
[----:B------:R-:W-:Y:S08]  /*4c10*/  HMMA.16816.F32.BF16 R12, R16, R164, R12 ;  /* 0x000000a4100c723c */ /* 0x000ff0000004180c */
[C---:B------:R-:W-:Y:S08]  /*4c20*/  HMMA.16816.F32.BF16 R136, R160.reuse, R168, R136 ;  /* 0x000000a8a088723c */ /* 0x040ff00000041888 */
[----:B------:R-:W-:Y:S01]  /*4c30*/  HMMA.16816.F32.BF16 R176, R160, R170, R176 ;  /* 0x000000aaa0b0723c */ /* 0x000fe200000418b0 */
[----:B------:R-:W-:Y:S04]  /*4c40*/  LDSM.16.M88.4 R160, [R213+0x11800] ;  /* 0x01180000d5a0783b */ /* 0x000fe80000000200 */
[----:B------:R-:W-:Y:S03]  /*4c50*/  LDSM.16.M88.4 R168, [R213+0x10800] ;  /* 0x01080000d5a8783b */ /* 0x000fe60000000200 */
[C---:B------:R-:W-:Y:S01]  /*4c60*/  HMMA.16816.F32.BF16 R156, R16.reuse, R166, R156 ;  /* 0x000000a6109c723c */ /* 0x040fe2000004189c */
[----:B------:R-:W-:Y:S07]  /*4c70*/  LDSM.16.M88.4 R164, [R213+0x11000] ;  /* 0x01100000d5a4783b */ /* 0x000fee0000000200 */
[C---:B----4-:R-:W-:Y:S08]  /*4c80*/  HMMA.16816.F32.BF16 R152, R16.reuse, R32, R152 ;  /* 0x000000201098723c */ /* 0x050ff00000041898 */
[C---:B------:R-:W-:Y:S01]  /*4c90*/  HMMA.16816.F32.BF16 R148, R16.reuse, R34, R148 ;  /* 0x000000221094723c */ /* 0x040fe20000041894 */
[----:B------:R-:W-:Y:S07]  /*4ca0*/  LDSM.16.M88.4 R32, [R214+0x8000] ;  /* 0x00800000d620783b */ /* 0x000fee0000000200 */
[C---:B-----5:R-:W-:Y:S08]  /*4cb0*/  HMMA.16816.F32.BF16 R144, R16.reuse, R28, R144 ;  /* 0x0000001c1090723c */ /* 0x060ff00000041890 */
[----:B------:R-:W-:Y:S01]  /*4cc0*/  HMMA.16816.F32.BF16 R140, R16, R30, R140 ;  /* 0x0000001e108c723c */ /* 0x000fe2000004188c */
[----:B------:R-:W4:Y:S07]  /*4cd0*/  LDSM.16.M88.4 R28, [R211+0x10000] ;  /* 0x01000000d31c783b */ /* 0x000f2e0000000200 */
[----:B--2---:R-:W-:Y:S08]  /*4ce0*/  HMMA.16816.F32.BF16 R12, R180, R20, R12 ;  /* 0x00000014b40c723c */ /* 0x004ff0000004180c */
[C---:B------:R-:W-:Y:S08]  /*4cf0*/  HMMA.16816.F32.BF16 R136, R16.reuse, R24, R136 ;  /* 0x000000181088723c */ /* 0x040ff00000041888 */
[----:B------:R-:W-:Y:S01]  /*4d00*/  HMMA.16816.F32.BF16 R176, R16, R26, R176 ;  /* 0x0000001a10b0723c */ /* 0x000fe200000418b0 */
[----:B------:R-:W-:Y:S04]  /*4d10*/  LDSM.16.M88.4 R16, [R211+0x11800] ;  /* 0x01180000d310783b */ /* 0x000fe80000000200 */
[----:B------:R-:W-:Y:S03]  /*4d20*/  LDSM.16.M88.4 R24, [R211+0x10800] ;  /* 0x01080000d318783b */ /* 0x000fe60000000200 */
[C---:B------:R-:W-:Y:S01]  /*4d30*/  HMMA.16816.F32.BF16 R156, R180.reuse, R22, R156 ;  /* 0x00000016b49c723c */ /* 0x040fe2000004189c */
[----:B------:R-:W-:Y:S07]  /*4d40*/  LDSM.16.M88.4 R20, [R211+0x11000] ;  /* 0x01100000d314783b */ /* 0x000fee0000000200 */
[C---:B-1----:R-:W-:Y:S08]  /*4d50*/  HMMA.16816.F32.BF16 R152, R180.reuse, R8, R152 ;  /* 0x00000008b498723c */ /* 0x042ff00000041898 */
[C---:B------:R-:W-:Y:S01]  /*4d60*/  HMMA.16816.F32.BF16 R148, R180.reuse, R10, R148 ;  /* 0x0000000ab494723c */ /* 0x040fe20000041894 */
[----:B------:R-:W-:Y:S07]  /*4d70*/  LDSM.16.M88.4 R8, [R212+0x8000] ;  /* 0x00800000d408783b */ /* 0x000fee0000000200 */
[C---:B---3--:R-:W-:Y:S08]  /*4d80*/  HMMA.16816.F32.BF16 R144, R180.reuse, R4, R144 ;  /* 0x00000004b490723c */ /* 0x048ff00000041890 */
[----:B------:R-:W-:Y:S01]  /*4d90*/  HMMA.16816.F32.BF16 R140, R180, R6, R140 ;  /* 0x00000006b48c723c */ /* 0x000fe2000004188c */
[----:B------:R-:W1:Y:S07]  /*4da0*/  LDSM.16.M88.4 R4, [R135+0x10000] ;  /* 0x010000008704783b */ /* 0x000e6e0000000200 */
[----:B------:R-:W-:Y:S08]  /*4db0*/  HMMA.16816.F32.BF16 R12, R172, R200, R12 ;  /* 0x000000c8ac0c723c */ /* 0x000ff0000004180c */
[C---:B------:R-:W-:Y:S08]  /*4dc0*/  HMMA.16816.F32.BF16 R136, R180.reuse, R204, R136 ;  /* 0x000000ccb488723c */ /* 0x040ff00000041888 */
[----:B------:R-:W-:Y:S08]  /*4dd0*/  HMMA.16816.F32.BF16 R176, R180, R206, R176 ;  /* 0x000000ceb4b0723c */ /* 0x000ff000000418b0 */
[----:B------:R-:W-:Y:S08]  /*4de0*/  HMMA.16816.F32.BF16 R156, R172, R202, R156 ;  /* 0x000000caac9c723c */ /* 0x000ff0000004189c */
[----:B----4-:R-:W-:Y:S08]  /*4df0*/  HMMA.16816.F32.BF16 R12, R32, R28, R12 ;  /* 0x0000001c200c723c */ /* 0x010ff0000004180c */
[C---:B------:R-:W-:Y:S08]  /*4e00*/  HMMA.16816.F32.BF16 R136, R172.reuse, R160, R136 ;  /* 0x000000a0ac88723c */ /* 0x040ff00000041888 */
[----:B------:R-:W-:Y:S08]  /*4e10*/  HMMA.16816.F32.BF16 R176, R172, R162, R176 ;  /* 0x000000a2acb0723c */ /* 0x000ff000000418b0 */
[----:B------:R-:W-:Y:S08]  /*4e20*/  HMMA.16816.F32.BF16 R156, R32, R30, R156 ;  /* 0x0000001e209c723c */ /* 0x000ff0000004189c */
[C---:B------:R-:W-:Y:S08]  /*4e30*/  HMMA.16816.F32.BF16 R144, R172.reuse, R164, R144 ;  /* 0x000000a4ac90723c */ /* 0x040ff00000041890 */
[C---:B------:R-:W-:Y:S01]  /*4e40*/  HMMA.16816.F32.BF16 R140, R172.reuse, R166, R140 ;  /* 0x000000a6ac8c723c */ /* 0x040fe2000004188c */
[----:B------:R-:W2:Y:S07]  /*4e50*/  LDSM.16.M88.4 R164, [R135+0x10800] ;  /* 0x0108000087a4783b */ /* 0x000eae0000000200 */
[C---:B------:R-:W-:Y:S08]  /*4e60*/  HMMA.16816.F32.BF16 R152, R172.reuse, R168, R152 ;  /* 0x000000a8ac98723c */ /* 0x040ff00000041898 */
[----:B------:R-:W-:Y:S08]  /*4e70*/  HMMA.16816.F32.BF16 R148, R172, R170, R148 ;  /* 0x000000aaac94723c */ /* 0x000ff00000041894 */
[----:B-1----:R-:W-:Y:S01]  /*4e80*/  HMMA.16816.F32.BF16 R12, R8, R4, R12 ;  /* 0x00000004080c723c */ /* 0x002fe2000004180c */
[----:B------:R-:W-:-:S05]  /*4e90*/  VIADD R5, R134, 0xffffff80 ;  /* 0xffffff8086057836 */ /* 0x000fca0000000000 */
[C---:B------:R-:W-:Y:S02]  /*4ea0*/  ISETP.GE.AND P4, PT, R5.reuse, R198, PT ;  /* 0x000000c60500720c */ /* 0x040fe40003f86270 */
[----:B------:R-:W-:Y:S01]  /*4eb0*/  HMMA.16816.F32.BF16 R136, R32, R16, R136 ;  /* 0x000000102088723c */ /* 0x000fe20000041888 */
[----:B------:R-:W-:-:S07]  /*4ec0*/  ISETP.GE.AND P1, PT, R5, R196, PT ;  /* 0x000000c40500720c */ /* 0x000fce0003f26270 */
[----:B------:R-:W-:Y:S01]  /*4ed0*/  HMMA.16816.F32.BF16 R176, R32, R18, R176 ;  /* 0x0000001220b0723c */ /* 0x000fe200000418b0 */
[----:B------:R-:W1:Y:S07]  /*4ee0*/  LDSM.16.M88.4 R16, [R135+0x11000] ;  /* 0x011000008710783b */ /* 0x000e6e0000000200 */
[----:B------:R-:W-:Y:S01]  /*4ef0*/  HMMA.16816.F32.BF16 R156, R8, R6, R156 ;  /* 0x00000006089c723c */ /* 0x000fe2000004189c */
[----:B------:R-:W-:-:S05]  /*4f00*/  VIADD R7, R134, 0xffffff88 ;  /* 0xffffff8886077836 */ /* 0x000fca0000000000 */
[C---:B------:R-:W-:Y:S02]  /*4f10*/  ISETP.GE.AND P2, PT, R7.reuse, R198, PT ;  /* 0x000000c60700720c */ /* 0x040fe40003f46270 */
[----:B------:R-:W-:Y:S01]  /*4f20*/  HMMA.16816.F32.BF16 R140, R32, R22, R140 ;  /* 0x00000016208c723c */ /* 0x000fe2000004188c */
[----:B------:R-:W-:Y:S02]  /*4f30*/  FSEL R23, R12, -INF , !P4 ;  /* 0xff8000000c177808 */ /* 0x000fe40006000000 */
[----:B------:R-:W-:Y:S02]  /*4f40*/  ISETP.GE.AND P4, PT, R7, R196, PT ;  /* 0x000000c40700720c */ /* 0x000fe40003f86270 */
[----:B------:R-:W3:Y:S01]  /*4f50*/  LDSM.16.M88.4 R4, [R135+0x11800] ;  /* 0x011800008704783b */ /* 0x000ee20000000200 */
[----:B------:R-:W-:-:S04]  /*4f60*/  DEPBAR.LE SB0, 0x0 ;  /* 0x000080000000791a */ /* 0x000fc80000000000 */
[----:B------:R-:W-:Y:S01]  /*4f70*/  HMMA.16816.F32.BF16 R152, R32, R24, R152 ;  /* 0x000000182098723c */ /* 0x000fe20000041898 */
[----:B------:R-:W-:-:S07]  /*4f80*/  FSEL R25, R14, -INF , !P1 ;  /* 0xff8000000e197808 */ /* 0x000fce0004800000 */
[----:B------:R-:W-:Y:S01]  /*4f90*/  HMMA.16816.F32.BF16 R148, R32, R26, R148 ;  /* 0x0000001a2094723c */ /* 0x000fe20000041894 */
[----:B------:R-:W-:-:S07]  /*4fa0*/  VIADD R27, R134, 0xffffff90 ;  /* 0xffffff90861b7836 */ /* 0x000fce0000000000 */
[----:B------:R-:W-:Y:S01]  /*4fb0*/  HMMA.16816.F32.BF16 R144, R32, R20, R144 ;  /* 0x000000142090723c */ /* 0x000fe20000041890 */
[C---:B------:R-:W-:Y:S02]  /*4fc0*/  VIADD R21, R134.reuse, 0xffffff81 ;  /* 0xffffff8186157836 */ /* 0x040fe40000000000 */
[C---:B------:R-:W-:Y:S01]  /*4fd0*/  VIADD R33, R134.reuse, 0xffffff98 ;  /* 0xffffff9886217836 */ /* 0x040fe20000000000 */
[----:B------:R-:W-:Y:S02]  /*4fe0*/  BAR.SYNC.DEFER_BLOCKING 0x0 ;  /* 0x0000000000007b1d */ /* 0x000fe40000010000 */
[C---:B------:R-:W-:Y:S02]  /*4ff0*/  ISETP.GE.AND P3, PT, R21.reuse, R198, PT ;  /* 0x000000c61500720c */ /* 0x040fe40003f66270 */
[----:B--2---:R-:W-:Y:S01]  /*5000*/  HMMA.16816.F32.BF16 R152, R8, R164, R152 ;  /* 0x000000a40898723c */ /* 0x004fe20000041898 */
[----:B------:R-:W-:Y:S01]  /*5010*/  ISETP.GE.AND P5, PT, R21, R196, PT ;  /* 0x000000c41500720c */ /* 0x000fe20003fa6270 */
[----:B------:R-:W-:Y:S01]  /*5020*/  VIADD R21, R134, 0xffffff89 ;  /* 0xffffff8986157836 */ /* 0x000fe20000000000 */
[----:B------:R-:W-:-:S02]  /*5030*/  FSEL R31, R13, -INF , !P3 ;  /* 0xff8000000d1f7808 */ /* 0x000fc40005800000 */
[----:B------:R-:W-:Y:S02]  /*5040*/  FSEL R13, R156, -INF , !P2 ;  /* 0xff8000009c0d7808 */ /* 0x000fe40005000000 */
[C---:B------:R-:W-:Y:S01]  /*5050*/  ISETP.GE.AND P1, PT, R21.reuse, R198, PT ;  /* 0x000000c61500720c */ /* 0x040fe20003f26270 */
[C---:B------:R-:W-:Y:S01]  /*5060*/  HMMA.16816.F32.BF16 R148, R8.reuse, R166, R148 ;  /* 0x000000a60894723c */ /* 0x040fe20000041894 */
[----:B------:R-:W-:Y:S02]  /*5070*/  ISETP.GE.AND P3, PT, R21, R196, PT ;  /* 0x000000c41500720c */ /* 0x000fe40003f66270 */
[----:B------:R-:W-:Y:S01]  /*5080*/  FSEL R21, R15, -INF , !P5 ;  /* 0xff8000000f157808 */ /* 0x000fe20006800000 */
[----:B------:R-:W-:Y:S01]  /*5090*/  VIADD R15, R134, 0xffffff91 ;  /* 0xffffff91860f7836 */ /* 0x000fe20000000000 */
[C---:B------:R-:W-:Y:S02]  /*50a0*/  ISETP.GE.AND P5, PT, R27.reuse, R198, PT ;  /* 0x000000c61b00720c */ /* 0x040fe40003fa6270 */
[----:B------:R-:W-:Y:S01]  /*50b0*/  ISETP.GE.AND P2, PT, R27, R196, PT ;  /* 0x000000c41b00720c */ /* 0x000fe20003f46270 */
[----:B-1----:R-:W-:Y:S01]  /*50c0*/  HMMA.16816.F32.BF16 R144, R8, R16, R144 ;  /* 0x000000100890723c */ /* 0x002fe20000041890 */
[----:B------:R-:W-:Y:S01]  /*50d0*/  FSEL R27, R158, -INF , !P4 ;  /* 0xff8000009e1b7808 */ /* 0x000fe20006000000 */
[----:B------:R-:W-:Y:S01]  /*50e0*/  VIADD R17, R134, 0xffffffa0 ;  /* 0xffffffa086117836 */ /* 0x000fe20000000000 */
[----:B------:R-:W-:-:S02]  /*50f0*/  FSEL R157, R157, -INF , !P1 ;  /* 0xff8000009d9d7808 */ /* 0x000fc40004800000 */
[C---:B------:R-:W-:Y:S02]  /*5100*/  ISETP.GE.AND P4, PT, R15.reuse, R198, PT ;  /* 0x000000c60f00720c */ /* 0x040fe40003f86270 */
[----:B------:R-:W-:Y:S01]  /*5110*/  ISETP.GE.AND P1, PT, R15, R196, PT ;  /* 0x000000c40f00720c */ /* 0x000fe20003f26270 */
[C---:B------:R-:W-:Y:S01]  /*5120*/  HMMA.16816.F32.BF16 R140, R8.reuse, R18, R140 ;  /* 0x00000012088c723c */ /* 0x040fe2000004188c */
[----:B------:R-:W-:Y:S01]  /*5130*/  FSEL R29, R159, -INF , !P3 ;  /* 0xff8000009f1d7808 */ /* 0x000fe20005800000 */
[----:B------:R-:W-:Y:S01]  /*5140*/  VIADD R15, R134, 0xffffff99 ;  /* 0xffffff99860f7836 */ /* 0x000fe20000000000 */
[-C--:B------:R-:W-:Y:S02]  /*5150*/  ISETP.GE.AND P3, PT, R33, R198.reuse, PT ;  /* 0x000000c62100720c */ /* 0x080fe40003f66270 */
[----:B------:R-:W-:Y:S02]  /*5160*/  FSEL R201, R154, -INF , !P2 ;  /* 0xff8000009ac97808 */ /* 0x000fe40005000000 */
[----:B------:R-:W-:Y:S01]  /*5170*/  FSEL R217, R153, -INF , !P4 ;  /* 0xff80000099d97808 */ /* 0x000fe20006000000 */
[----:B---3--:R-:W-:Y:S01]  /*5180*/  HMMA.16816.F32.BF16 R136, R8, R4, R136 ;  /* 0x000000040888723c */ /* 0x008fe20000041888 */
[----:B------:R-:W-:Y:S01]  /*5190*/  FSEL R181, R152, -INF , !P5 ;  /* 0xff80000098b57808 */ /* 0x000fe20006800000 */
[----:B------:R-:W-:Y:S01]  /*51a0*/  VIADD R5, R134, 0xffffffb0 ;  /* 0xffffffb086057836 */ /* 0x000fe20000000000 */
[----:B------:R-:W-:-:S02]  /*51b0*/  ISETP.GE.AND P2, PT, R15, R198, PT ;  /* 0x000000c60f00720c */ /* 0x000fc40003f46270 */
[-C--:B------:R-:W-:Y:S01]  /*51c0*/  ISETP.GE.AND P4, PT, R15, R196.reuse, PT ;  /* 0x000000c40f00720c */ /* 0x080fe20003f86270 */
[----:B------:R-:W-:Y:S01]  /*51d0*/  VIADD R15, R134, 0xffffffa1 ;  /* 0xffffffa1860f7836 */ /* 0x000fe20000000000 */
[----:B------:R-:W-:Y:S02]  /*51e0*/  FSEL R135, R155, -INF , !P1 ;  /* 0xff8000009b877808 */ /* 0x000fe40004800000 */
[----:B------:R-:W-:Y:S02]  /*51f0*/  FSEL R183, R148, -INF , !P3 ;  /* 0xff80000094b77808 */ /* 0x000fe40005800000 */
[----:B------:R-:W-:Y:S02]  /*5200*/  ISETP.GE.AND P5, PT, R33, R196, PT ;  /* 0x000000c42100720c */ /* 0x000fe40003fa6270 */
[C---:B------:R-:W-:Y:S02]  /*5210*/  ISETP.GE.AND P1, PT, R17.reuse, R198, PT ;  /* 0x000000c61100720c */ /* 0x040fe40003f26270 */
[----:B------:R-:W-:Y:S01]  /*5220*/  ISETP.GE.AND P3, PT, R17, R196, PT ;  /* 0x000000c41100720c */ /* 0x000fe20003f66270 */
[----:B------:R-:W-:Y:S01]  /*5230*/  VIADD R17, R134, 0xffffffa8 ;  /* 0xffffffa886117836 */ /* 0x000fe20000000000 */
[----:B------:R-:W-:-:S02]  /*5240*/  FSEL R203, R150, -INF , !P5 ;  /* 0xff80000096cb7808 */ /* 0x000fc40006800000 */
[----:B------:R-:W-:Y:S02]  /*5250*/  ISETP.GE.AND P5, PT, R15, R198, PT ;  /* 0x000000c60f00720c */ /* 0x000fe40003fa6270 */
[----:B------:R-:W-:Y:S02]  /*5260*/  FSEL R215, R149, -INF , !P2 ;  /* 0xff80000095d77808 */ /* 0x000fe40005000000 */
[----:B------:R-:W-:Y:S02]  /*5270*/  FSEL R213, R151, -INF , !P4 ;  /* 0xff80000097d57808 */ /* 0x000fe40006000000 */
[----:B------:R-:W-:Y:S01]  /*5280*/  ISETP.GE.AND P2, PT, R15, R196, PT ;  /* 0x000000c40f00720c */ /* 0x000fe20003f46270 */
[----:B------:R-:W-:Y:S01]  /*5290*/  VIADD R15, R134, 0xffffffa9 ;  /* 0xffffffa9860f7836 */ /* 0x000fe20000000000 */
[----:B------:R-:W-:Y:S02]  /*52a0*/  ISETP.GE.AND P4, PT, R17, R198, PT ;  /* 0x000000c61100720c */ /* 0x000fe40003f86270 */
[----:B------:R-:W-:-:S02]  /*52b0*/  FSEL R207, R145, -INF , !P5 ;  /* 0xff80000091cf7808 */ /* 0x000fc40006800000 */
[----:B------:R-:W-:Y:S02]  /*52c0*/  FSEL R147, R147, -INF , !P2 ;  /* 0xff80000093937808 */ /* 0x000fe40005000000 */
[----:B------:R-:W-:Y:S02]  /*52d0*/  FSEL R145, R140, -INF , !P4 ;  /* 0xff8000008c917808 */ /* 0x000fe40006000000 */
[C---:B------:R-:W-:Y:S02]  /*52e0*/  ISETP.GE.AND P2, PT, R5.reuse, R198, PT ;  /* 0x000000c60500720c */ /* 0x040fe40003f46270 */
[----:B------:R-:W-:Y:S02]  /*52f0*/  ISETP.GE.AND P4, PT, R5, R196, PT ;  /* 0x000000c40500720c */ /* 0x000fe40003f86270 */
[----:B------:R-:W-:Y:S01]  /*5300*/  HMMA.16816.F32.BF16 R4, R8, R6, R176 ;  /* 0x000000060804723c */ /* 0x000fe200000418b0 */
[----:B------:R-:W-:Y:S01]  /*5310*/  FSEL R149, R146, -INF , !P3 ;  /* 0xff80000092957808 */ /* 0x000fe20005800000 */
[----:B------:R-:W-:Y:S01]  /*5320*/  VIADD R9, R134, 0xffffffb8 ;  /* 0xffffffb886097836 */ /* 0x000fe20000000000 */
[----:B------:R-:W-:-:S02]  /*5330*/  FSEL R151, R144, -INF , !P1 ;  /* 0xff80000090977808 */ /* 0x000fc40004800000 */
[C---:B------:R-:W-:Y:S02]  /*5340*/  ISETP.GE.AND P3, PT, R15.reuse, R198, PT ;  /* 0x000000c60f00720c */ /* 0x040fe40003f66270 */
[-C--:B------:R-:W-:Y:S01]  /*5350*/  ISETP.GE.AND P5, PT, R15, R196.reuse, PT ;  /* 0x000000c40f00720c */ /* 0x080fe20003fa6270 */
[----:B------:R-:W-:Y:S01]  /*5360*/  VIADD R15, R134, 0xffffffb1 ;  /* 0xffffffb1860f7836 */ /* 0x000fe20000000000 */
[----:B------:R-:W-:Y:S02]  /*5370*/  ISETP.GE.AND P1, PT, R17, R196, PT ;  /* 0x000000c41100720c */ /* 0x000fe40003f26270 */
[----:B------:R-:W-:Y:S02]  /*5380*/  FMNMX3.FTZ R8, R132, R23, R31, !PT ;  /* 0x0000001784087276 */ /* 0x000fe4000781001f */
[----:B------:R-:W-:Y:S02]  /*5390*/  FSEL R143, R143, -INF , !P5 ;  /* 0xff8000008f8f7808 */ /* 0x000fe40006800000 */
[----:B------:R-:W-:-:S02]  /*53a0*/  FSEL R179, R136, -INF , !P2 ;  /* 0xff80000088b37808 */ /* 0x000fc40005000000 */
[----:B------:R-:W-:Y:S02]  /*53b0*/  FSEL R211, R142, -INF , !P1 ;  /* 0xff8000008ed37808 */ /* 0x000fe40004800000 */
[C---:B------:R-:W-:Y:S02]  /*53c0*/  ISETP.GE.AND P5, PT, R9.reuse, R198, PT ;  /* 0x000000c60900720c */ /* 0x040fe40003fa6270 */
[----:B------:R-:W-:Y:S01]  /*53d0*/  ISETP.GE.AND P2, PT, R9, R196, PT ;  /* 0x000000c40900720c */ /* 0x000fe20003f46270 */
[----:B------:R-:W-:Y:S01]  /*53e0*/  VIADD R9, R134, 0xffffffb9 ;  /* 0xffffffb986097836 */ /* 0x000fe20000000000 */
[----:B------:R-:W-:Y:S02]  /*53f0*/  ISETP.GE.AND P1, PT, R15, R198, PT ;  /* 0x000000c60f00720c */ /* 0x000fe40003f26270 */
[----:B------:R-:W-:Y:S02]  /*5400*/  FMNMX3.FTZ R8, R8, R13, R157, !PT ;  /* 0x0000000d08087276 */ /* 0x000fe4000781009d */
[----:B------:R-:W-:-:S02]  /*5410*/  FSEL R177, R137, -INF , !P1 ;  /* 0xff80000089b17808 */ /* 0x000fc40004800000 */
[----:B------:R-:W-:Y:S02]  /*5420*/  FMNMX3.FTZ R10, R3, R25, R21, !PT ;  /* 0x00000019030a7276 */ /* 0x000fe40007810015 */
[----:B------:R-:W-:Y:S02]  /*5430*/  FMNMX3.FTZ R8, R8, R181, R217, !PT ;  /* 0x000000b508087276 */ /* 0x000fe400078100d9 */
[----:B------:R-:W-:Y:S02]  /*5440*/  ISETP.GE.AND P1, PT, R9, R196, PT ;  /* 0x000000c40900720c */ /* 0x000fe40003f26270 */
[----:B------:R-:W-:Y:S02]  /*5450*/  FMNMX3.FTZ R10, R10, R27, R29, !PT ;  /* 0x0000001b0a0a7276 */ /* 0x000fe4000781001d */
[----:B------:R-:W-:Y:S02]  /*5460*/  FMNMX3.FTZ R8, R8, R183, R215, !PT ;  /* 0x000000b708087276 */ /* 0x000fe400078100d7 */
[----:B------:R-:W-:-:S02]  /*5470*/  FSEL R153, R7, -INF , !P1 ;  /* 0xff80000007997808 */ /* 0x000fc40004800000 */
[----:B------:R-:W-:Y:S02]  /*5480*/  ISETP.GE.U32.AND P1, PT, R199, 0x3, PT ;  /* 0x00000003c700780c */ /* 0x000fe40003f26070 */
[----:B------:R-:W-:Y:S02]  /*5490*/  FSEL R175, R4, -INF , !P5 ;  /* 0xff80000004af7808 */ /* 0x000fe40006800000 */
[----:B------:R-:W-:Y:S02]  /*54a0*/  FSEL R141, R141, -INF , !P3 ;  /* 0xff8000008d8d7808 */ /* 0x000fe40005800000 */
[----:B------:R-:W-:Y:S02]  /*54b0*/  FMNMX3.FTZ R4, R10, R201, R135, !PT ;  /* 0x000000c90a047276 */ /* 0x000fe40007810087 */
[----:B------:R-:W-:Y:S02]  /*54c0*/  FMNMX3.FTZ R8, R8, R151, R207, !PT ;  /* 0x0000009708087276 */ /* 0x000fe400078100cf */
[----:B------:R-:W-:-:S02]  /*54d0*/  FSEL R171, R138, -INF , !P4 ;  /* 0xff8000008aab7808 */ /* 0x000fc40006000000 */
[----:B------:R-:W-:Y:S02]  /*54e0*/  ISETP.GE.AND P4, PT, R9, R198, PT ;  /* 0x000000c60900720c */ /* 0x000fe40003f86270 */
[----:B------:R-:W-:Y:S02]  /*54f0*/  FMNMX3.FTZ R4, R4, R203, R213, !PT ;  /* 0x000000cb04047276 */ /* 0x000fe400078100d5 */
[----:B------:R-:W-:Y:S02]  /*5500*/  FMNMX3.FTZ R8, R8, R145, R141, !PT ;  /* 0x0000009108087276 */ /* 0x000fe4000781008d */
[----:B------:R-:W-:Y:S02]  /*5510*/  FSEL R155, R6, -INF , !P2 ;  /* 0xff800000069b7808 */ /* 0x000fe40005000000 */
[----:B------:R-:W-:Y:S02]  /*5520*/  ISETP.GE.AND P3, PT, R15, R196, PT ;  /* 0x000000c40f00720c */ /* 0x000fe40003f66270 */
[----:B------:R-:W-:-:S02]  /*5530*/  FSEL R173, R5, -INF , !P4 ;  /* 0xff80000005ad7808 */ /* 0x000fc40006000000 */
[----:B------:R-:W-:Y:S02]  /*5540*/  FMNMX3.FTZ R4, R4, R149, R147, !PT ;  /* 0x0000009504047276 */ /* 0x000fe40007810093 */
[----:B------:R-:W-:Y:S02]  /*5550*/  FMNMX3.FTZ R6, R8, R179, R177, !PT ;  /* 0x000000b308067276 */ /* 0x000fe400078100b1 */
[----:B------:R-:W-:Y:S02]  /*5560*/  FSEL R169, R139, -INF , !P3 ;  /* 0xff8000008ba97808 */ /* 0x000fe40005800000 */
[----:B------:R-:W-:Y:S02]  /*5570*/  FMNMX3.FTZ R8, R4, R211, R143, !PT ;  /* 0x000000d304087276 */ /* 0x000fe4000781008f */
[----:B------:R-:W-:Y:S01]  /*5580*/  FMNMX3.FTZ R7, R6, R175, R173, !PT ;  /* 0x000000af06077276 */ /* 0x000fe200078100ad */
[----:B------:R-:W-:Y:S06]  /*5590*/  @!P1 BRA `(.L_x_23) ;  /* 0x0000000000549947 */ /* 0x000fec0003800000 */
[----:B------:R-:W-:-:S04]  /*55a0*/  VIADD R5, R199, 0xfffffffd ;  /* 0xfffffffdc7057836 */ /* 0x000fc80000000000 */
[----:B------:R-:W-:-:S04]  /*55b0*/  IMAD.WIDE.U32 R10, R5, R184, RZ ;  /* 0x000000b8050a7225 */ /* 0x000fc800078e00ff */
[----:B------:R-:W-:Y:S01]  /*55c0*/  IMAD R5, R5, R185, R11 ;  /* 0x000000b905057224 */ /* 0x000fe200078e020b */
[C---:B------:R-:W-:Y:S01]  /*55d0*/  LEA R14, P3, R10.reuse, R191, 0x7 ;  /* 0x000000bf0a0e7211 */ /* 0x040fe200078638ff */
[----:B------:R-:W-:-:S03]  /*55e0*/  IMAD.SHL.U32 R9, R10, 0x40, RZ ;  /* 0x000000400a097824 */ /* 0x000fc600078e00ff */
[--C-:B------:R-:W-:Y:S02]  /*55f0*/  SHF.L.U64.HI R4, R10, 0x6, R5.reuse ;  /* 0x000000060a047819 */ /* 0x100fe40000010205 */
[----:B------:R-:W-:Y:S02]  /*5600*/  LEA R6, P2, R184, R9, 0x5 ;  /* 0x00000009b8067211 */ /* 0x000fe400078428ff */
[----:B------:R-:W-:Y:S02]  /*5610*/  LEA.HI.X R15, R10, R190, R5, 0x7, P3 ;  /* 0x000000be0a0f7211 */ /* 0x000fe400018f3c05 */
[----:B------:R-:W-:Y:S02]  /*5620*/  LEA.HI.X R9, R184, R4, R185, 0x5, P2 ;  /* 0x00000004b8097211 */ /* 0x000fe400010f2cb9 */
        /* <DEDUP_REMOVED lines=12> */
.L_x_23:
[----:B------:R-:W-:Y:S01]  /*56f0*/  FMNMX3.FTZ R8, R8, R171, R169, !PT ;  /* 0x000000ab08087276 */ /* 0x000fe200078100a9 */
[----:B------:R-:W2:Y:S01]  /*5700*/  SHFL.BFLY PT, R6, R7, 0x2, 0x1f ;  /* 0x0c401f0007067f89 */ /* 0x000ea200000e0000 */
[----:B------:R-:W3:Y:S01]  /*5710*/  S2UR UR5, SR_CgaCtaId ;  /* 0x00000000000579c3 */ /* 0x000ee20000008800 */
[----:B------:R-:W4:Y:S01]  /*5720*/  LDCU UR6, c[0x0][0x45c] ;  /* 0x00008b80ff0677ac */ /* 0x000f220008000800 */
[----:B------:R-:W-:Y:S02]  /*5730*/  FMNMX3.FTZ R9, R8, R155, R153, !PT ;  /* 0x0000009b08097276 */ /* 0x000fe40007810099 */
[----:B------:R-:W-:-:S03]  /*5740*/  MOV R165, 0x20 ;  /* 0x0000002000a57802 */ /* 0x000fc60000000f00 */
[----:B-1----:R-:W1:Y:S01]  /*5750*/  SHFL.BFLY PT, R4, R9, 0x2, 0x1f ;  /* 0x0c401f0009047f89 */ /* 0x002e6200000e0000 */
[----:B------:R-:W-:Y:S02]  /*5760*/  SEL R165, R165, 0xffffffe0, !P0 ;  /* 0xffffffe0a5a57807 */ /* 0x000fe40004000000 */
[----:B--2---:R-:W-:Y:S01]  /*5770*/  FMNMX.FTZ R5, R7, R6, !PT ;  /* 0x0000000607057209 */ /* 0x004fe20007810000 */
[----:B---3--:R-:W-:-:S04]  /*5780*/  ULEA UR5, UR5, UR4, 0x18 ;  /* 0x0000000405057291 */ /* 0x008fc8000f8ec0ff */
[----:B------:R-:W2:Y:S02]  /*5790*/  SHFL.BFLY PT, R206, R5, 0x1, 0x1f ;  /* 0x0c201f0005ce7f89 */ /* 0x000ea400000e0000 */
[----:B------:R-:W-:Y:S02]  /*57a0*/  LEA R204, R133, UR5, 0x1 ;  /* 0x0000000585cc7c11 */ /* 0x000fe4000f8e08ff */
[----:B-1----:R-:W-:Y:S02]  /*57b0*/  FMNMX.FTZ R4, R9, R4, !PT ;  /* 0x0000000409047209 */ /* 0x002fe40007810000 */
[C---:B------:R-:W-:Y:S02]  /*57c0*/  IADD3 R16, PT, PT, R204.reuse, 0x12000, RZ ;  /* 0x00012000cc107810 */ /* 0x040fe40007ffe0ff */
[----:B------:R-:W-:Y:S01]  /*57d0*/  IADD3 R167, PT, PT, R165, R204, RZ ;  /* 0x000000cca5a77210 */ /* 0x000fe20007ffe0ff */
[----:B------:R-:W1:Y:S01]  /*57e0*/  SHFL.BFLY PT, R205, R4, 0x1, 0x1f ;  /* 0x0c201f0004cd7f89 */ /* 0x000e6200000e0000 */
[----:B------:R-:W-:-:S02]  /*57f0*/  IADD3 R166, PT, PT, R204, 0x12040, RZ ;  /* 0x00012040cca67810 */ /* 0x000fc40007ffe0ff */
[----:B------:R-:W-:-:S04]  /*5800*/  @P6 IADD3 R166, PT, PT, R16, -0x40, RZ ;  /* 0xffffffc010a66810 */ /* 0x000fc80007ffe0ff */
[----:B------:R-:W-:Y:S01]  /*5810*/  IADD3 R165, PT, PT, R165, R166, RZ ;  /* 0x000000a6a5a57210 */ /* 0x000fe20007ffe0ff */
[----:B------:R-:W-:Y:S01]  /*5820*/  LDSM.16.MT88.4 R136, [R166+0x800] ;  /* 0x00080000a688783b */ /* 0x000fe20000004200 */
[----:B--2---:R-:W-:-:S04]  /*5830*/  FMNMX.FTZ R206, R5, R206, !PT ;  /* 0x000000ce05ce7209 */ /* 0x004fc80007810000 */
[C---:B------:R-:W-:Y:S01]  /*5840*/  FSETP.NEU.FTZ.AND P3, PT, R206.reuse, -INF , PT ;  /* 0xff800000ce00780b */ /* 0x040fe20003f7d000 */
[----:B----4-:R-:W-:-:S03]  /*5850*/  FMUL.FTZ R154, R206, UR6 ;  /* 0x00000006ce9a7c20 */ /* 0x010fc60008410000 */
[----:B------:R-:W-:Y:S02]  /*5860*/  FSEL R5, R206, RZ, P3 ;  /* 0x000000ffce057208 */ /* 0x000fe40001800000 */
[----:B-1----:R-:W-:Y:S02]  /*5870*/  FMNMX.FTZ R205, R4, R205, !PT ;  /* 0x000000cd04cd7209 */ /* 0x002fe40007810000 */
[----:B------:R-:W-:Y:S01]  /*5880*/  FSEL R154, R154, RZ, P3 ;  /* 0x000000ff9a9a7208 */ /* 0x000fe20001800000 */
[----:B------:R-:W-:Y:S01]  /*5890*/  FADD.FTZ R5, R132, -R5 ;  /* 0x8000000584057221 */ /* 0x000fe20000010000 */
[C---:B------:R-:W-:Y:S01]  /*58a0*/  FSETP.NEU.FTZ.AND P2, PT, R205.reuse, -INF , PT ;  /* 0xff800000cd00780b */ /* 0x040fe20003f5d000 */
[----:B------:R-:W-:Y:S02]  /*58b0*/  FMUL.FTZ R152, R205, UR6 ;  /* 0x00000006cd987c20 */ /* 0x000fe40008410000 */
[----:B------:R-:W-:Y:S01]  /*58c0*/  FMUL.FTZ R163, R5, UR6 ;  /* 0x0000000605a37c20 */ /* 0x000fe20008410000 */
[----:B------:R-:W-:Y:S01]  /*58d0*/  FSEL R4, R205, RZ, P2 ;  /* 0x000000ffcd047208 */ /* 0x000fe20001000000 */
[--C-:B------:R-:W-:Y:S01]  /*58e0*/  FFMA.FTZ R158, R157, UR6, -R154.reuse ;  /* 0x000000069d9e7c23 */ /* 0x100fe2000801089a */
[----:B------:R-:W-:Y:S01]  /*58f0*/  FSEL R152, R152, RZ, P2 ;  /* 0x000000ff98987208 */ /* 0x000fe20001000000 */
[--C-:B------:R-:W-:Y:S01]  /*5900*/  FFMA.FTZ R162, R23, UR6, -R154.reuse ;  /* 0x0000000617a27c23 */ /* 0x100fe2000801089a */
[----:B------:R-:W-:Y:S01]  /*5910*/  FFMA.FTZ R156, R31, UR6, -R154 ;  /* 0x000000061f9c7c23 */ /* 0x000fe2000801089a */
[----:B------:R-:W-:Y:S01]  /*5920*/  FADD.FTZ R4, R3, -R4 ;  /* 0x8000000403047221 */ /* 0x000fe20000010000 */
[----:B------:R-:W1:Y:S01]  /*5930*/  MUFU.EX2 R163, R163 ;  /* 0x000000a300a37308 */ /* 0x000e620000000800 */
[--C-:B------:R-:W-:Y:S01]  /*5940*/  FFMA.FTZ R29, R29, UR6, -R152.reuse ;  /* 0x000000061d1d7c23 */ /* 0x100fe20008010898 */
[----:B------:R-:W-:Y:S01]  /*5950*/  FFMA.FTZ R157, R21, UR6, -R152 ;  /* 0x00000006159d7c23 */ /* 0x000fe20008010898 */
[----:B------:R-:W-:Y:S01]  /*5960*/  FMUL.FTZ R161, R4, UR6 ;  /* 0x0000000604a17c20 */ /* 0x000fe20008410000 */
[----:B------:R-:W2:Y:S01]  /*5970*/  LDSM.16.MT88.4 R20, [R167+0x12000] ;  /* 0x01200000a714783b */ /* 0x000ea20000004200 */
[----:B------:R3:W-:Y:S01]  /*5980*/  MUFU.EX2 R3, R29 ;  /* 0x0000001d00037308 */ /* 0x0007e20000000800 */
[----:B------:R-:W-:Y:S01]  /*5990*/  FFMA.FTZ R159, R13, UR6, -R154 ;  /* 0x000000060d9f7c23 */ /* 0x000fe2000801089a */
[--C-:B------:R-:W-:Y:S01]  /*59a0*/  FFMA.FTZ R164, R25, UR6, -R152.reuse ;  /* 0x0000000619a47c23 */ /* 0x100fe20008010898 */
[----:B------:R-:W-:Y:S01]  /*59b0*/  FFMA.FTZ R160, R27, UR6, -R152 ;  /* 0x000000061ba07c23 */ /* 0x000fe20008010898 */
[----:B------:R-:W4:Y:S01]  /*59c0*/  MUFU.EX2 R161, R161 ;  /* 0x000000a100a17308 */ /* 0x000f220000000800 */
[----:B------:R-:W-:Y:S01]  /*59d0*/  LDSM.16.MT88.4 R12, [R204+0x12000] ;  /* 0x01200000cc0c783b */ /* 0x000fe20000004200 */
[----:B------:R-:W-:Y:S01]  /*59e0*/  FFMA.FTZ R170, R181, UR6, -R154 ;  /* 0x00000006b5aa7c23 */ /* 0x000fe2000801089a */
[----:B------:R-:W-:Y:S01]  /*59f0*/  FFMA.FTZ R172, R203, UR6, -R152 ;  /* 0x00000006cbac7c23 */ /* 0x000fe20008010898 */
[----:B------:R-:W-:Y:S01]  /*5a00*/  MUFU.EX2 R162, R162 ;  /* 0x000000a200a27308 */ /* 0x000fe20000000800 */
[-C--:B-1----:R-:W-:Y:S01]  /*5a10*/  FMUL.FTZ R32, R52, R163.reuse ;  /* 0x000000a334207220 */ /* 0x082fe20000410000 */
[-C--:B------:R-:W-:Y:S01]  /*5a20*/  FMUL.FTZ R33, R53, R163.reuse ;  /* 0x000000a335217220 */ /* 0x080fe20000410000 */
[-C--:B------:R-:W-:Y:S01]  /*5a30*/  FMUL.FTZ R16, R36, R163.reuse ;  /* 0x000000a324107220 */ /* 0x080fe20000410000 */
[----:B------:R-:W1:Y:S01]  /*5a40*/  MUFU.EX2 R156, R156 ;  /* 0x0000009c009c7308 */ /* 0x000e620000000800 */
[-C--:B------:R-:W-:Y:S01]  /*5a50*/  FMUL.FTZ R17, R37, R163.reuse ;  /* 0x000000a325117220 */ /* 0x080fe20000410000 */
[----:B---3--:R-:W3:Y:S01]  /*5a60*/  LDSM.16.MT88.4 R28, [R166] ;  /* 0x00000000a61c783b */ /* 0x008ee20000004200 */
[-C--:B------:R-:W-:Y:S01]  /*5a70*/  FMUL.FTZ R40, R40, R163.reuse ;  /* 0x000000a328287220 */ /* 0x080fe20000410000 */
[----:B------:R-:W-:Y:S01]  /*5a80*/  MUFU.EX2 R159, R159 ;  /* 0x0000009f009f7308 */ /* 0x000fe20000000800 */
[----:B------:R-:W-:Y:S01]  /*5a90*/  FMUL.FTZ R41, R41, R163 ;  /* 0x000000a329297220 */ /* 0x000fe20000410000 */
[-C--:B----4-:R-:W-:Y:S01]  /*5aa0*/  FMUL.FTZ R34, R54, R161.reuse ;  /* 0x000000a136227220 */ /* 0x090fe20000410000 */
[-C--:B------:R-:W-:Y:S01]  /*5ab0*/  FMUL.FTZ R35, R55, R161.reuse ;  /* 0x000000a137237220 */ /* 0x080fe20000410000 */
[----:B------:R-:W4:Y:S01]  /*5ac0*/  MUFU.EX2 R158, R158 ;  /* 0x0000009e009e7308 */ /* 0x000f220000000800 */
[----:B------:R-:W-:Y:S01]  /*5ad0*/  LDSM.16.MT88.4 R52, [R167+0x14000] ;  /* 0x01400000a734783b */ /* 0x000fe20000004200 */
[-C--:B------:R-:W-:Y:S01]  /*5ae0*/  FMUL.FTZ R18, R38, R161.reuse ;  /* 0x000000a126127220 */ /* 0x080fe20000410000 */
[-C--:B------:R-:W-:Y:S01]  /*5af0*/  FMUL.FTZ R19, R39, R161.reuse ;  /* 0x000000a127137220 */ /* 0x080fe20000410000 */
[----:B------:R-:W-:Y:S01]  /*5b00*/  MUFU.EX2 R164, R164 ;  /* 0x000000a400a47308 */ /* 0x000fe20000000800 */
[-C--:B------:R-:W-:Y:S01]  /*5b10*/  FMUL.FTZ R42, R42, R161.reuse ;  /* 0x000000a12a2a7220 */ /* 0x080fe20000410000 */
[----:B-1----:R-:W-:Y:S01]  /*5b20*/  F2FP.BF16.F32.PACK_AB R4, R156, R162 ;  /* 0x000000a29c04723e */ /* 0x002fe200000010ff */
[----:B------:R-:W-:Y:S01]  /*5b30*/  FMUL.FTZ R43, R43, R161 ;  /* 0x000000a12b2b7220 */ /* 0x000fe20000410000 */
[----:B------:R-:W1:Y:S01]  /*5b40*/  MUFU.EX2 R157, R157 ;  /* 0x0000009d009d7308 */ /* 0x000e620000000800 */
[----:B------:R-:W5:Y:S01]  /*5b50*/  LDSM.16.MT88.4 R36, [R165] ;  /* 0x00000000a524783b */ /* 0x000f620000004200 */
[-C--:B------:R-:W-:Y:S01]  /*5b60*/  FMUL.FTZ R24, R44, R163.reuse ;  /* 0x000000a32c187220 */ /* 0x080fe20000410000 */
[----:B------:R-:W-:Y:S01]  /*5b70*/  FMUL.FTZ R25, R45, R163 ;  /* 0x000000a32d197220 */ /* 0x000fe20000410000 */
[----:B------:R-:W2:Y:S01]  /*5b80*/  MUFU.EX2 R160, R160 ;  /* 0x000000a000a07308 */ /* 0x000ea20000000800 */
[----:B------:R-:W-:Y:S01]  /*5b90*/  FMUL.FTZ R26, R46, R161 ;  /* 0x000000a12e1a7220 */ /* 0x000fe20000410000 */
[----:B----4-:R-:W-:Y:S01]  /*5ba0*/  F2FP.BF16.F32.PACK_AB R6, R158, R159 ;  /* 0x0000009f9e06723e */ /* 0x010fe200000010ff */
[----:B------:R-:W-:Y:S01]  /*5bb0*/  FMUL.FTZ R27, R47, R161 ;  /* 0x000000a12f1b7220 */ /* 0x000fe20000410000 */
[-C--:B------:R-:W-:Y:S01]  /*5bc0*/  FMUL.FTZ R48, R48, R163.reuse ;  /* 0x000000a330307220 */ /* 0x080fe20000410000 */
[----:B------:R-:W4:Y:S01]  /*5bd0*/  LDSM.16.MT88.4 R44, [R204+0x14000] ;  /* 0x01400000cc2c783b */ /* 0x000f220000004200 */
[----:B------:R-:W-:Y:S01]  /*5be0*/  FMUL.FTZ R49, R49, R163 ;  /* 0x000000a331317220 */ /* 0x000fe20000410000 */
[-C--:B------:R-:W-:Y:S01]  /*5bf0*/  FMUL.FTZ R50, R50, R161.reuse ;  /* 0x000000a132327220 */ /* 0x080fe20000410000 */
[----:B------:R-:W-:Y:S01]  /*5c00*/  FMUL.FTZ R51, R51, R161 ;  /* 0x000000a133337220 */ /* 0x000fe20000410000 */
[-C--:B------:R-:W-:Y:S01]  /*5c10*/  FMUL.FTZ R72, R72, R163.reuse ;  /* 0x000000a348487220 */ /* 0x080fe20000410000 */
[----:B-1----:R-:W-:Y:S01]  /*5c20*/  F2FP.BF16.F32.PACK_AB R5, R157, R164 ;  /* 0x000000a49d05723e */ /* 0x002fe200000010ff */
[----:B------:R-:W-:Y:S01]  /*5c30*/  FMUL.FTZ R73, R73, R163 ;  /* 0x000000a349497220 */ /* 0x000fe20000410000 */
[-C--:B------:R-:W-:Y:S01]  /*5c40*/  FMUL.FTZ R74, R74, R161.reuse ;  /* 0x000000a14a4a7220 */ /* 0x080fe20000410000 */
[----:B------:R-:W-:Y:S01]  /*5c50*/  FMUL.FTZ R75, R75, R161 ;  /* 0x000000a14b4b7220 */ /* 0x000fe20000410000 */
[----:B--2---:R-:W-:Y:S01]  /*5c60*/  F2FP.BF16.F32.PACK_AB R7, R3, R160 ;  /* 0x000000a00307723e */ /* 0x004fe200000010ff */
[-C--:B------:R-:W-:Y:S01]  /*5c70*/  FMUL.FTZ R56, R56, R163.reuse ;  /* 0x000000a338387220 */ /* 0x080fe20000410000 */
[----:B------:R-:W-:Y:S01]  /*5c80*/  FMUL.FTZ R57, R57, R163 ;  /* 0x000000a339397220 */ /* 0x000fe20000410000 */
[-C--:B------:R-:W-:Y:S01]  /*5c90*/  FMUL.FTZ R58, R58, R161.reuse ;  /* 0x000000a13a3a7220 */ /* 0x080fe20000410000 */
[----:B------:R-:W-:Y:S01]  /*5ca0*/  FMUL.FTZ R59, R59, R161 ;  /* 0x000000a13b3b7220 */ /* 0x000fe20000410000 */
[-C--:B------:R-:W-:Y:S01]  /*5cb0*/  FMUL.FTZ R64, R64, R163.reuse ;  /* 0x000000a340407220 */ /* 0x080fe20000410000 */
[----:B------:R-:W-:Y:S01]  /*5cc0*/  FMUL.FTZ R65, R65, R163 ;  /* 0x000000a341417220 */ /* 0x000fe20000410000 */
[C---:B------:R-:W-:Y:S01]  /*5cd0*/  HMMA.16816.F32.BF16 R16, R4.reuse, R20, R16 ;  /* 0x000000140410723c */ /* 0x040fe20000041810 */
[-C--:B------:R-:W-:Y:S01]  /*5ce0*/  FMUL.FTZ R66, R66, R161.reuse ;  /* 0x000000a142427220 */ /* 0x080fe20000410000 */
[----:B------:R-:W-:Y:S01]  /*5cf0*/  FMUL.FTZ R67, R67, R161 ;  /* 0x000000a143437220 */ /* 0x000fe20000410000 */
[-C--:B------:R-:W-:Y:S01]  /*5d00*/  FMUL.FTZ R80, R80, R163.reuse ;  /* 0x000000a350507220 */ /* 0x080fe20000410000 */
[----:B------:R-:W-:Y:S01]  /*5d10*/  FMUL.FTZ R81, R81, R163 ;  /* 0x000000a351517220 */ /* 0x000fe20000410000 */
[-C--:B------:R-:W-:Y:S01]  /*5d20*/  FMUL.FTZ R82, R82, R161.reuse ;  /* 0x000000a152527220 */ /* 0x080fe20000410000 */
[----:B------:R-:W-:Y:S01]  /*5d30*/  FMUL.FTZ R83, R83, R161 ;  /* 0x000000a153537220 */ /* 0x000fe20000410000 */
[-C--:B------:R-:W-:Y:S01]  /*5d40*/  FMUL.FTZ R88, R88, R163.reuse ;  /* 0x000000a358587220 */ /* 0x080fe20000410000 */
[C---:B------:R-:W-:Y:S01]  /*5d50*/  HMMA.16816.F32.BF16 R20, R4.reuse, R22, R40 ;  /* 0x000000160414723c */ /* 0x040fe20000041828 */
[-C--:B------:R-:W-:Y:S01]  /*5d60*/  FMUL.FTZ R40, R60, R163.reuse ;  /* 0x000000a33c287220 */ /* 0x080fe20000410000 */
[----:B------:R-:W-:Y:S01]  /*5d70*/  FMUL.FTZ R41, R61, R163 ;  /* 0x000000a33d297220 */ /* 0x000fe20000410000 */
[-C--:B------:R-:W-:Y:S01]  /*5d80*/  FMUL.FTZ R42, R62, R161.reuse ;  /* 0x000000a13e2a7220 */ /* 0x080fe20000410000 */
[----:B------:R-:W-:Y:S01]  /*5d90*/  FMUL.FTZ R43, R63, R161 ;  /* 0x000000a13f2b7220 */ /* 0x000fe20000410000 */
[----:B------:R-:W-:Y:S01]  /*5da0*/  FMUL.FTZ R89, R89, R163 ;  /* 0x000000a359597220 */ /* 0x000fe20000410000 */
[----:B------:R-:W1:Y:S01]  /*5db0*/  LDSM.16.MT88.4 R60, [R166+0x2000] ;  /* 0x00200000a63c783b */ /* 0x000e620000004200 */
[-C--:B------:R-:W-:Y:S01]  /*5dc0*/  FMUL.FTZ R90, R90, R161.reuse ;  /* 0x000000a15a5a7220 */ /* 0x080fe20000410000 */
[C---:B---3--:R-:W-:Y:S01]  /*5dd0*/  HMMA.16816.F32.BF16 R24, R4.reuse, R28, R24 ;  /* 0x0000001c0418723c */ /* 0x048fe20000041818 */
[----:B------:R-:W-:Y:S01]  /*5de0*/  FMUL.FTZ R91, R91, R161 ;  /* 0x000000a15b5b7220 */ /* 0x000fe20000410000 */
[-C--:B------:R-:W-:Y:S01]  /*5df0*/  FMUL.FTZ R112, R112, R163.reuse ;  /* 0x000000a370707220 */ /* 0x080fe20000410000 */
[----:B------:R-:W-:Y:S01]  /*5e00*/  FMUL.FTZ R113, R113, R163 ;  /* 0x000000a371717220 */ /* 0x000fe20000410000 */
[-C--:B------:R-:W-:Y:S01]  /*5e10*/  FMUL.FTZ R114, R114, R161.reuse ;  /* 0x000000a172727220 */ /* 0x080fe20000410000 */
[----:B------:R-:W-:Y:S01]  /*5e20*/  FMUL.FTZ R115, R115, R161 ;  /* 0x000000a173737220 */ /* 0x000fe20000410000 */
[-C--:B------:R-:W-:Y:S01]  /*5e30*/  FMUL.FTZ R8, R128, R163.reuse ;  /* 0x000000a380087220 */ /* 0x080fe20000410000 */
[-C--:B------:R-:W-:Y:S01]  /*5e40*/  FMUL.FTZ R9, R129, R163.reuse ;  /* 0x000000a381097220 */ /* 0x080fe20000410000 */
[C---:B------:R-:W-:Y:S01]  /*5e50*/  HMMA.16816.F32.BF16 R28, R4.reuse, R30, R48 ;  /* 0x0000001e041c723c */ /* 0x040fe20000041830 */
[-C--:B------:R-:W-:Y:S01]  /*5e60*/  FMUL.FTZ R48, R68, R163.reuse ;  /* 0x000000a344307220 */ /* 0x080fe20000410000 */
[----:B------:R-:W-:Y:S01]  /*5e70*/  FMUL.FTZ R49, R69, R163 ;  /* 0x000000a345317220 */ /* 0x000fe20000410000 */
[-C--:B------:R-:W-:Y:S01]  /*5e80*/  FMUL.FTZ R50, R70, R161.reuse ;  /* 0x000000a146327220 */ /* 0x080fe20000410000 */
[-C--:B------:R-:W-:Y:S01]  /*5e90*/  FMUL.FTZ R51, R71, R161.reuse ;  /* 0x000000a147337220 */ /* 0x080fe20000410000 */
[-C--:B------:R-:W-:Y:S01]  /*5ea0*/  FMUL.FTZ R10, R130, R161.reuse ;  /* 0x000000a1820a7220 */ /* 0x080fe20000410000 */
[----:B------:R-:W2:Y:S01]  /*5eb0*/  LDSM.16.MT88.4 R68, [R165+0x2000] ;  /* 0x00200000a544783b */ /* 0x000ea20000004200 */
[----:B------:R-:W-:Y:S01]  /*5ec0*/  FMUL.FTZ R11, R131, R161 ;  /* 0x000000a1830b7220 */ /* 0x000fe20000410000 */
[C---:B-----5:R-:W-:Y:S01]  /*5ed0*/  HMMA.16816.F32.BF16 R32, R4.reuse, R36, R32 ;  /* 0x000000240420723c */ /* 0x060fe20000041820 */
[-C--:B------:R-:W-:Y:S01]  /*5ee0*/  FMUL.FTZ R124, R124, R163.reuse ;  /* 0x000000a37c7c7220 */ /* 0x080fe20000410000 */
[----:B------:R-:W-:Y:S01]  /*5ef0*/  FMUL.FTZ R125, R125, R163 ;  /* 0x000000a37d7d7220 */ /* 0x000fe20000410000 */
[-C--:B------:R-:W-:Y:S01]  /*5f00*/  FMUL.FTZ R126, R126, R161.reuse ;  /* 0x000000a17e7e7220 */ /* 0x080fe20000410000 */
[----:B------:R-:W-:Y:S01]  /*5f10*/  FMUL.FTZ R127, R127, R161 ;  /* 0x000000a17f7f7220 */ /* 0x000fe20000410000 */
[--C-:B------:R-:W-:Y:S01]  /*5f20*/  FFMA.FTZ R181, R183, UR6, -R154.reuse ;  /* 0x00000006b7b57c23 */ /* 0x100fe2000801089a */
[----:B------:R-:W-:Y:S01]  /*5f30*/  FFMA.FTZ R168, R215, UR6, -R154 ;  /* 0x00000006d7a87c23 */ /* 0x000fe2000801089a */
[--C-:B------:R-:W-:Y:S01]  /*5f40*/  FFMA.FTZ R201, R201, UR6, -R152.reuse ;  /* 0x00000006c9c97c23 */ /* 0x100fe20008010898 */
[C---:B------:R-:W-:Y:S01]  /*5f50*/  HMMA.16816.F32.BF16 R48, R4.reuse, R52, R48 ;  /* 0x000000340430723c */ /* 0x040fe20000041830 */
[--C-:B------:R-:W-:Y:S01]  /*5f60*/  FFMA.FTZ R174, R135, UR6, -R152.reuse ;  /* 0x0000000687ae7c23 */ /* 0x100fe20008010898 */
[----:B------:R-:W-:Y:S01]  /*5f70*/  FFMA.FTZ R203, R213, UR6, -R152 ;  /* 0x00000006d5cb7c23 */ /* 0x000fe20008010898 */
[--C-:B------:R-:W-:Y:S01]  /*5f80*/  FFMA.FTZ R217, R217, UR6, -R154.reuse ;  /* 0x00000006d9d97c23 */ /* 0x100fe2000801089a */
        /* <DEDUP_REMOVED lines=9> */
[----:B------:R-:W-:Y:S01]  /*6020*/  MUFU.EX2 R170, R170 ;  /* 0x000000aa00aa7308 */ /* 0x000fe20000000800 */
[----:B------:R-:W3:Y:S01]  /*6030*/  LDSM.16.MT88.4 R92, [R166+0x4000] ;  /* 0x00400000a65c783b */ /* 0x000ee20000004200 */
[-C--:B------:R-:W-:Y:S01]  /*6040*/  FMUL.FTZ R104, R104, R163.reuse ;  /* 0x000000a368687220 */ /* 0x080fe20000410000 */
[C---:B------:R-:W-:Y:S01]  /*6050*/  HMMA.16816.F32.BF16 R36, R4.reuse, R38, R56 ;  /* 0x000000260424723c */ /* 0x040fe20000041838 */
[-C--:B------:R-:W-:Y:S01]  /*6060*/  FMUL.FTZ R56, R76, R163.reuse ;  /* 0x000000a34c387220 */ /* 0x080fe20000410000 */
[----:B------:R-:W-:Y:S01]  /*6070*/  FMUL.FTZ R57, R77, R163 ;  /* 0x000000a34d397220 */ /* 0x000fe20000410000 */
[-C--:B------:R-:W-:Y:S01]  /*6080*/  FMUL.FTZ R58, R78, R161.reuse ;  /* 0x000000a14e3a7220 */ /* 0x080fe20000410000 */
[----:B------:R-:W-:Y:S01]  /*6090*/  FMUL.FTZ R59, R79, R161 ;  /* 0x000000a14f3b7220 */ /* 0x000fe20000410000 */
[----:B------:R-:W5:Y:S01]  /*60a0*/  MUFU.EX2 R183, R217 ;  /* 0x000000d900b77308 */ /* 0x000f620000000800 */
[----:B------:R-:W5:Y:S01]  /*60b0*/  LDSM.16.MT88.4 R76, [R204+0x16000] ;  /* 0x01600000cc4c783b */ /* 0x000f620000004200 */
[----:B------:R-:W-:Y:S01]  /*60c0*/  FMUL.FTZ R105, R105, R163 ;  /* 0x000000a369697220 */ /* 0x000fe20000410000 */
[C---:B----4-:R-:W-:Y:S01]  /*60d0*/  HMMA.16816.F32.BF16 R40, R4.reuse, R44, R40 ;  /* 0x0000002c0428723c */ /* 0x050fe20000041828 */
[----:B------:R-:W-:Y:S01]  /*60e0*/  MUFU.EX2 R181, R181 ;  /* 0x000000b500b57308 */ /* 0x000fe20000000800 */
[-C--:B------:R-:W-:Y:S01]  /*60f0*/  FMUL.FTZ R106, R106, R161.reuse ;  /* 0x000000a16a6a7220 */ /* 0x080fe20000410000 */
[----:B------:R-:W-:Y:S01]  /*6100*/  FMUL.FTZ R107, R107, R161 ;  /* 0x000000a16b6b7220 */ /* 0x000fe20000410000 */
[-C--:B------:R-:W-:Y:S01]  /*6110*/  FMUL.FTZ R116, R116, R163.reuse ;  /* 0x000000a374747220 */ /* 0x080fe20000410000 */
[----:B------:R-:W-:Y:S01]  /*6120*/  MUFU.EX2 R168, R168 ;  /* 0x000000a800a87308 */ /* 0x000fe20000000800 */
[----:B------:R-:W-:Y:S01]  /*6130*/  FMUL.FTZ R117, R117, R163 ;  /* 0x000000a375757220 */ /* 0x000fe20000410000 */
[----:B------:R-:W-:Y:S01]  /*6140*/  FMUL.FTZ R118, R118, R161 ;  /* 0x000000a176767220 */ /* 0x000fe20000410000 */
[C---:B------:R-:W-:Y:S01]  /*6150*/  HMMA.16816.F32.BF16 R44, R4.reuse, R46, R64 ;  /* 0x0000002e042c723c */ /* 0x040fe20000041840 */
[-C--:B------:R-:W-:Y:S01]  /*6160*/  FMUL.FTZ R64, R84, R163.reuse ;  /* 0x000000a354407220 */ /* 0x080fe20000410000 */
[----:B------:R-:W-:Y:S01]  /*6170*/  FMUL.FTZ R65, R85, R163 ;  /* 0x000000a355417220 */ /* 0x000fe20000410000 */
[-C--:B------:R-:W-:Y:S01]  /*6180*/  FMUL.FTZ R66, R86, R161.reuse ;  /* 0x000000a156427220 */ /* 0x080fe20000410000 */
[-C--:B------:R-:W-:Y:S01]  /*6190*/  FMUL.FTZ R67, R87, R161.reuse ;  /* 0x000000a157437220 */ /* 0x080fe20000410000 */
[----:B------:R-:W-:Y:S01]  /*61a0*/  MUFU.EX2 R201, R201 ;  /* 0x000000c900c97308 */ /* 0x000fe20000000800 */
[----:B------:R-:W4:Y:S01]  /*61b0*/  LDSM.16.MT88.4 R84, [R167+0x16000] ;  /* 0x01600000a754783b */ /* 0x000f220000004200 */
[----:B------:R-:W-:Y:S01]  /*61c0*/  FMUL.FTZ R119, R119, R161 ;  /* 0x000000a177777220 */ /* 0x000fe20000410000 */
[C---:B-1----:R-:W-:Y:S01]  /*61d0*/  HMMA.16816.F32.BF16 R56, R4.reuse, R60, R56 ;  /* 0x0000003c0438723c */ /* 0x042fe20000041838 */
[----:B------:R-:W1:Y:S01]  /*61e0*/  MUFU.EX2 R174, R174 ;  /* 0x000000ae00ae7308 */ /* 0x000e620000000800 */
[----:B------:R-:W-:Y:S01]  /*61f0*/  LDSM.16.MT88.4 R128, [R167+0x14800] ;  /* 0x01480000a780783b */ /* 0x000fe20000004200 */
[--C-:B------:R-:W-:Y:S01]  /*6200*/  FFMA.FTZ R151, R151, UR6, -R154.reuse ;  /* 0x0000000697977c23 */ /* 0x100fe2000801089a */
[--C-:B------:R-:W-:Y:S01]  /*6210*/  FFMA.FTZ R176, R207, UR6, -R154.reuse ;  /* 0x00000006cfb07c23 */ /* 0x100fe2000801089a */
[----:B------:R-:W-:Y:S01]  /*6220*/  MUFU.EX2 R172, R172 ;  /* 0x000000ac00ac7308 */ /* 0x000fe20000000800 */
[----:B------:R-:W-:Y:S01]  /*6230*/  LDSM.16.MT88.4 R132, [R165+0x800] ;  /* 0x00080000a584783b */ /* 0x000fe20000004200 */
[----:B------:R-:W-:Y:S01]  /*6240*/  FFMA.FTZ R178, R141, UR6, -R154 ;  /* 0x000000068db27c23 */ /* 0x000fe2000801089a */
[C---:B------:R-:W-:Y:S01]  /*6250*/  HMMA.16816.F32.BF16 R60, R4.reuse, R62, R80 ;  /* 0x0000003e043c723c */ /* 0x040fe20000041850 */
[-C--:B------:R-:W-:Y:S01]  /*6260*/  FMUL.FTZ R80, R100, R163.reuse ;  /* 0x000000a364507220 */ /* 0x080fe20000410000 */
[----:B------:R-:W-:Y:S01]  /*6270*/  FMUL.FTZ R81, R101, R163 ;  /* 0x000000a365517220 */ /* 0x000fe20000410000 */
[-C--:B------:R-:W-:Y:S01]  /*6280*/  FMUL.FTZ R82, R102, R161.reuse ;  /* 0x000000a166527220 */ /* 0x080fe20000410000 */
[----:B------:R-:W-:Y:S01]  /*6290*/  FMUL.FTZ R83, R103, R161 ;  /* 0x000000a167537220 */ /* 0x000fe20000410000 */
[----:B------:R-:W1:Y:S01]  /*62a0*/  MUFU.EX2 R203, R203 ;  /* 0x000000cb00cb7308 */ /* 0x000e620000000800 */
[----:B------:R-:W1:Y:S01]  /*62b0*/  LDSM.16.MT88.4 R100, [R165+0x4000] ;  /* 0x00400000a564783b */ /* 0x000e620000004200 */
[--C-:B------:R-:W-:Y:S01]  /*62c0*/  FFMA.FTZ R180, R149, UR6, -R152.reuse ;  /* 0x0000000695b47c23 */ /* 0x100fe20008010898 */
[C---:B--2---:R-:W-:Y:S01]  /*62d0*/  HMMA.16816.F32.BF16 R64, R4.reuse, R68, R64 ;  /* 0x000000440440723c */ /* 0x044fe20000041840 */
[----:B------:R2:W-:Y:S01]  /*62e0*/  MUFU.EX2 R207, R151 ;  /* 0x0000009700cf7308 */ /* 0x0005e20000000800 */
[----:B------:R-:W-:Y:S01]  /*62f0*/  FFMA.FTZ R215, R143, UR6, -R152 ;  /* 0x000000068fd77c23 */ /* 0x000fe20008010898 */
[----:B------:R-:W-:Y:S01]  /*6300*/  FFMA.FTZ R213, R145, UR6, -R154 ;  /* 0x0000000691d57c23 */ /* 0x000fe2000801089a */
[----:B------:R-:W-:Y:S01]  /*6310*/  LDSM.16.MT88.4 R140, [R166+0x3000] ;  /* 0x00300000a68c783b */ /* 0x000fe20000004200 */
[----:B------:R-:W-:Y:S01]  /*6320*/  FFMA.FTZ R182, R211, UR6, -R152 ;  /* 0x00000006d3b67c23 */ /* 0x000fe20008010898 */
[----:B------:R-:W1:Y:S01]  /*6330*/  MUFU.EX2 R176, R176 ;  /* 0x000000b000b07308 */ /* 0x000e620000000800 */
[--C-:B------:R-:W-:Y:S01]  /*6340*/  FFMA.FTZ R200, R179, UR6, -R154.reuse ;  /* 0x00000006b3c87c23 */ /* 0x100fe2000801089a */
[C---:B------:R-:W-:Y:S01]  /*6350*/  HMMA.16816.F32.BF16 R68, R4.reuse, R70, R88 ;  /* 0x000000460444723c */ /* 0x040fe20000041858 */
[-C--:B------:R-:W-:Y:S01]  /*6360*/  FMUL.FTZ R88, R108, R163.reuse ;  /* 0x000000a36c587220 */ /* 0x080fe20000410000 */
[----:B------:R-:W-:Y:S01]  /*6370*/  FMUL.FTZ R89, R109, R163 ;  /* 0x000000a36d597220 */ /* 0x000fe20000410000 */
[-C--:B------:R-:W-:Y:S01]  /*6380*/  FMUL.FTZ R90, R110, R161.reuse ;  /* 0x000000a16e5a7220 */ /* 0x080fe20000410000 */
[-C--:B------:R-:W-:Y:S01]  /*6390*/  FMUL.FTZ R91, R111, R161.reuse ;  /* 0x000000a16f5b7220 */ /* 0x080fe20000410000 */
[----:B------:R-:W-:Y:S01]  /*63a0*/  MUFU.EX2 R213, R213 ;  /* 0x000000d500d57308 */ /* 0x000fe20000000800 */
[----:B------:R-:W-:Y:S01]  /*63b0*/  LDSM.16.MT88.4 R108, [R204+0x12800] ;  /* 0x01280000cc6c783b */ /* 0x000fe20000004200 */
[--C-:B------:R-:W-:Y:S01]  /*63c0*/  FFMA.FTZ R177, R177, UR6, -R154.reuse ;  /* 0x00000006b1b17c23 */ /* 0x100fe2000801089a */
[C---:B------:R-:W-:Y:S01]  /*63d0*/  HMMA.16816.F32.BF16 R8, R4.reuse, R12, R8 ;  /* 0x0000000c0408723c */ /* 0x040fe20000041808 */
[----:B------:R-:W-:Y:S01]  /*63e0*/  MUFU.EX2 R178, R178 ;  /* 0x000000b200b27308 */ /* 0x000fe20000000800 */
[----:B--2---:R-:W-:Y:S01]  /*63f0*/  LDSM.16.MT88.4 R148, [R165+0x1000] ;  /* 0x00100000a594783b */ /* 0x004fe20000004200 */
[--C-:B------:R-:W-:Y:S01]  /*6400*/  FFMA.FTZ R175, R175, UR6, -R154.reuse ;  /* 0x00000006afaf7c23 */ /* 0x100fe2000801089a */
[----:B------:R-:W-:Y:S01]  /*6410*/  FFMA.FTZ R202, R173, UR6, -R154 ;  /* 0x00000006adca7c23 */ /* 0x000fe2000801089a */
[----:B------:R-:W-:Y:S01]  /*6420*/  MUFU.EX2 R180, R180 ;  /* 0x000000b400b47308 */ /* 0x000fe20000000800 */
[--C-:B------:R-:W-:Y:S01]  /*6430*/  FFMA.FTZ R210, R169, UR6, -R152.reuse ;  /* 0x00000006a9d27c23 */ /* 0x100fe20008010898 */
[----:B------:R-:W-:Y:S01]  /*6440*/  FFMA.FTZ R212, R153, UR6, -R152 ;  /* 0x0000000699d47c23 */ /* 0x000fe20008010898 */
[----:B---3--:R-:W-:Y:S01]  /*6450*/  HMMA.16816.F32.BF16 R88, R4, R92, R88 ;  /* 0x0000005c0458723c */ /* 0x008fe20000041858 */
[----:B------:R-:W-:Y:S01]  /*6460*/  MUFU.EX2 R182, R182 ;  /* 0x000000b600b67308 */ /* 0x000fe20000000800 */
[----:B------:R-:W-:-:S03]  /*6470*/  FFMA.FTZ R164, R195, R161, R164 ;  /* 0x000000a1c3a47223 */ /* 0x000fc600000100a4 */
[----:B------:R-:W-:Y:S01]  /*6480*/  MUFU.EX2 R215, R215 ;  /* 0x000000d700d77308 */ /* 0x000fe20000000800 */
[----:B------:R-:W-:Y:S02]  /*6490*/  FADD.FTZ R157, R157, R164 ;  /* 0x000000a49d9d7221 */ /* 0x000fe40000010000 */
[----:B------:R-:W-:Y:S01]  /*64a0*/  HMMA.16816.F32.BF16 R92, R4, R94, R112 ;  /* 0x0000005e045c723c */ /* 0x000fe20000041870 */
[----:B------:R-:W2:Y:S01]  /*64b0*/  LDSM.16.MT88.4 R112, [R167+0x12800] ;  /* 0x01280000a770783b */ /* 0x000ea20000004200 */
[----:B------:R-:W-:Y:S01]  /*64c0*/  MUFU.EX2 R200, R200 ;  /* 0x000000c800c87308 */ /* 0x000fe20000000800 */
[----:B------:R-:W-:-:S03]  /*64d0*/  FADD.FTZ R160, R160, R157 ;  /* 0x0000009da0a07221 */ /* 0x000fc60000010000 */
[----:B------:R-:W-:Y:S01]  /*64e0*/  MUFU.EX2 R173, R177 ;  /* 0x000000b100ad7308 */ /* 0x000fe20000000800 */
[----:B------:R-:W-:Y:S01]  /*64f0*/  FADD.FTZ R160, R3, R160 ;  /* 0x000000a003a07221 */ /* 0x000fe20000010000 */
[----:B------:R-:W-:Y:S01]  /*6500*/  HMMA.16816.F32.BF16 R12, R4, R14, R124 ;  /* 0x0000000e040c723c */ /* 0x000fe2000004187c */
[----:B------:R-:W3:Y:S01]  /*6510*/  LDSM.16.MT88.4 R124, [R204+0x14800] ;  /* 0x01480000cc7c783b */ /* 0x000ee20000004200 */
[----:B------:R-:W-:Y:S01]  /*6520*/  MUFU.EX2 R175, R175 ;  /* 0x000000af00af7308 */ /* 0x000fe20000000800 */
[----:B------:R-:W-:-:S03]  /*6530*/  MOV R3, R205 ;  /* 0x000000cd00037202 */ /* 0x000fc60000000f00 */
[----:B------:R-:W-:Y:S02]  /*6540*/  MUFU.EX2 R202, R202 ;  /* 0x000000ca00ca7308 */ /* 0x000fe40000000800 */
[C---:B-----5:R-:W-:Y:S02]  /*6550*/  HMMA.16816.F32.BF16 R72, R4.reuse, R76, R72 ;  /* 0x0000004c0448723c */ /* 0x060fe40000041848 */
[----:B------:R-:W-:Y:S04]  /*6560*/  MUFU.EX2 R210, R210 ;  /* 0x000000d200d27308 */ /* 0x000fe80000000800 */
[----:B------:R-:W-:Y:S02]  /*6570*/  MUFU.EX2 R212, R212 ;  /* 0x000000d400d47308 */ /* 0x000fe40000000800 */
[C---:B------:R-:W-:Y:S01]  /*6580*/  HMMA.16816.F32.BF16 R76, R4.reuse, R78, R96 ;  /* 0x0000004e044c723c */ /* 0x040fe20000041860 */
[-C--:B------:R-:W-:Y:S01]  /*6590*/  FMUL.FTZ R96, R120, R163.reuse ;  /* 0x000000a378607220 */ /* 0x080fe20000410000 */
[----:B------:R-:W-:Y:S01]  /*65a0*/  FMUL.FTZ R97, R121, R163 ;  /* 0x000000a379617220 */ /* 0x000fe20000410000 */
[-C--:B------:R-:W-:Y:S01]  /*65b0*/  FMUL.FTZ R98, R122, R161.reuse ;  /* 0x000000a17a627220 */ /* 0x080fe20000410000 */
[----:B------:R-:W-:Y:S01]  /*65c0*/  FMUL.FTZ R99, R123, R161 ;  /* 0x000000a17b637220 */ /* 0x000fe20000410000 */
[----:B------:R-:W-:Y:S01]  /*65d0*/  FFMA.FTZ R163, R197, R163, R162 ;  /* 0x000000a3c5a37223 */ /* 0x000fe200000100a2 */
[----:B------:R-:W-:Y:S02]  /*65e0*/  LDSM.16.MT88.4 R120, [R166+0x2800] ;  /* 0x00280000a678783b */ /* 0x000fe40000004200 */
[----:B----4-:R-:W-:Y:S01]  /*65f0*/  HMMA.16816.F32.BF16 R80, R4, R84, R80 ;  /* 0x000000540450723c */ /* 0x010fe20000041850 */
[----:B------:R-:W-:-:S04]  /*6600*/  FADD.FTZ R156, R156, R163 ;  /* 0x000000a39c9c7221 */ /* 0x000fc80000010000 */
[----:B------:R-:W-:-:S03]  /*6610*/  FADD.FTZ R159, R159, R156 ;  /* 0x0000009c9f9f7221 */ /* 0x000fc60000010000 */
[----:B------:R-:W-:Y:S01]  /*6620*/  HMMA.16816.F32.BF16 R84, R4, R86, R104 ;  /* 0x000000560454723c */ /* 0x000fe20000041868 */
[----:B------:R-:W4:Y:S01]  /*6630*/  LDSM.16.MT88.4 R104, [R204+0x16800] ;  /* 0x01680000cc68783b */ /* 0x000f220000004200 */
[----:B------:R-:W-:-:S06]  /*6640*/  FADD.FTZ R159, R158, R159 ;  /* 0x0000009f9e9f7221 */ /* 0x000fcc0000010000 */
[C---:B-1----:R-:W-:Y:S01]  /*6650*/  HMMA.16816.F32.BF16 R96, R4.reuse, R100, R96 ;  /* 0x000000640460723c */ /* 0x042fe20000041860 */
[----:B------:R-:W-:Y:S01]  /*6660*/  F2FP.BF16.F32.PACK_AB R100, R183, R170 ;  /* 0x000000aab764723e */ /* 0x000fe200000010ff */
[----:B------:R-:W-:Y:S01]  /*6670*/  FADD.FTZ R170, R170, R159 ;  /* 0x0000009faaaa7221 */ /* 0x000fe20000010000 */
[----:B------:R-:W-:Y:S01]  /*6680*/  F2FP.BF16.F32.PACK_AB R101, R174, R201 ;  /* 0x000000c9ae65723e */ /* 0x000fe200000010ff */
[----:B------:R-:W-:Y:S02]  /*6690*/  FADD.FTZ R201, R201, R160 ;  /* 0x000000a0c9c97221 */ /* 0x000fe40000010000 */
[----:B------:R-:W-:Y:S02]  /*66a0*/  FADD.FTZ R170, R183, R170 ;  /* 0x000000aab7aa7221 */ /* 0x000fe40000010000 */
[----:B------:R-:W-:Y:S01]  /*66b0*/  HMMA.16816.F32.BF16 R4, R4, R102, R116 ;  /* 0x000000660404723c */ /* 0x000fe20000041874 */
[----:B------:R-:W-:Y:S01]  /*66c0*/  F2FP.BF16.F32.PACK_AB R102, R168, R181 ;  /* 0x000000b5a866723e */ /* 0x000fe200000010ff */
[----:B------:R-:W-:Y:S01]  /*66d0*/  LDSM.16.MT88.4 R116, [R165+0x2800] ;  /* 0x00280000a574783b */ /* 0x000fe20000004200 */
[----:B------:R-:W-:Y:S01]  /*66e0*/  F2FP.BF16.F32.PACK_AB R103, R203, R172 ;  /* 0x000000accb67723e */ /* 0x000fe200000010ff */
[----:B------:R-:W-:Y:S01]  /*66f0*/  FADD.FTZ R201, R174, R201 ;  /* 0x000000c9aec97221 */ /* 0x000fe20000010000 */
[----:B------:R-:W-:-:S03]  /*6700*/  FADD.FTZ R181, R181, R170 ;  /* 0x000000aab5b57221 */ /* 0x000fc60000010000 */
[----:B------:R-:W-:Y:S01]  /*6710*/  FADD.FTZ R172, R172, R201 ;  /* 0x000000c9acac7221 */ /* 0x000fe20000010000 */
[----:B------:R-:W-:Y:S01]  /*6720*/  FADD.FTZ R168, R168, R181 ;  /* 0x000000b5a8a87221 */ /* 0x000fe20000010000 */
[----:B--2---:R-:W-:Y:S02]  /*6730*/  HMMA.16816.F32.BF16 R16, R100, R112, R16 ;  /* 0x000000706410723c */ /* 0x004fe40000041810 */
[----:B------:R-:W-:-:S06]  /*6740*/  FADD.FTZ R203, R203, R172 ;  /* 0x000000accbcb7221 */ /* 0x000fcc0000010000 */
[C---:B------:R-:W-:Y:S01]  /*6750*/  HMMA.16816.F32.BF16 R20, R100.reuse, R114, R20 ;  /* 0x000000726414723c */ /* 0x040fe20000041814 */
[----:B------:R-:W1:Y:S07]  /*6760*/  LDSM.16.MT88.4 R112, [R166+0x4800] ;  /* 0x00480000a670783b */ /* 0x000e6e0000004200 */
[C---:B------:R-:W-:Y:S08]  /*6770*/  HMMA.16816.F32.BF16 R8, R100.reuse, R108, R8 ;  /* 0x0000006c6408723c */ /* 0x040ff00000041808 */
[C---:B------:R-:W-:Y:S01]  /*6780*/  HMMA.16816.F32.BF16 R12, R100.reuse, R110, R12 ;  /* 0x0000006e640c723c */ /* 0x040fe2000004180c */
[----:B------:R-:W2:Y:S07]  /*6790*/  LDSM.16.MT88.4 R108, [R167+0x16800] ;  /* 0x01680000a76c783b */ /* 0x000eae0000004200 */
[C---:B---3--:R-:W-:Y:S08]  /*67a0*/  HMMA.16816.F32.BF16 R40, R100.reuse, R124, R40 ;  /* 0x0000007c6428723c */ /* 0x048ff00000041828 */
[C---:B------:R-:W-:Y:S01]  /*67b0*/  HMMA.16816.F32.BF16 R44, R100.reuse, R126, R44 ;  /* 0x0000007e642c723c */ /* 0x040fe2000004182c */
[----:B------:R-:W3:Y:S07]  /*67c0*/  LDSM.16.MT88.4 R124, [R165+0x4800] ;  /* 0x00480000a57c783b */ /* 0x000eee0000004200 */
[C---:B------:R-:W-:Y:S08]  /*67d0*/  HMMA.16816.F32.BF16 R48, R100.reuse, R128, R48 ;  /* 0x000000806430723c */ /* 0x040ff00000041830 */
[C---:B------:R-:W-:Y:S01]  /*67e0*/  HMMA.16816.F32.BF16 R52, R100.reuse, R130, R52 ;  /* 0x000000826434723c */ /* 0x040fe20000041834 */
[----:B------:R-:W5:Y:S07]  /*67f0*/  LDSM.16.MT88.4 R128, [R204+0x13000] ;  /* 0x01300000cc80783b */ /* 0x000f6e0000004200 */
[C---:B----4-:R-:W-:Y:S08]  /*6800*/  HMMA.16816.F32.BF16 R72, R100.reuse, R104, R72 ;  /* 0x000000686448723c */ /* 0x050ff00000041848 */
[C---:B------:R-:W-:Y:S08]  /*6810*/  HMMA.16816.F32.BF16 R76, R100.reuse, R106, R76 ;  /* 0x0000006a644c723c */ /* 0x040ff0000004184c */
[C---:B-1----:R-:W-:Y:S08]  /*6820*/  HMMA.16816.F32.BF16 R88, R100.reuse, R112, R88 ;  /* 0x000000706458723c */ /* 0x042ff00000041858 */
[C---:B------:R-:W-:Y:S01]  /*6830*/  HMMA.16816.F32.BF16 R104, R100.reuse, R114, R92 ;  /* 0x000000726468723c */ /* 0x040fe2000004185c */
[----:B------:R-:W1:Y:S04]  /*6840*/  LDSM.16.MT88.4 R112, [R167+0x13000] ;  /* 0x01300000a770783b */ /* 0x000e680000004200 */
[----:B------:R-:W-:Y:S03]  /*6850*/  LDSM.16.MT88.4 R92, [R165+0x3000] ;  /* 0x00300000a55c783b */ /* 0x000fe60000004200 */
[C---:B--2---:R-:W-:Y:S08]  /*6860*/  HMMA.16816.F32.BF16 R80, R100.reuse, R108, R80 ;  /* 0x0000006c6450723c */ /* 0x044ff00000041850 */
[C---:B------:R-:W-:Y:S01]  /*6870*/  HMMA.16816.F32.BF16 R84, R100.reuse, R110, R84 ;  /* 0x0000006e6454723c */ /* 0x040fe20000041854 */
[----:B------:R-:W2:Y:S07]  /*6880*/  LDSM.16.MT88.4 R108, [R166+0x1000] ;  /* 0x00100000a66c783b */ /* 0x000eae0000004200 */
[C---:B------:R-:W-:Y:S08]  /*6890*/  HMMA.16816.F32.BF16 R24, R100.reuse, R136, R24 ;  /* 0x000000886418723c */ /* 0x040ff00000041818 */
[C---:B------:R-:W-:Y:S01]  /*68a0*/  HMMA.16816.F32.BF16 R28, R100.reuse, R138, R28 ;  /* 0x0000008a641c723c */ /* 0x040fe2000004181c */
[----:B------:R-:W4:Y:S07]  /*68b0*/  LDSM.16.MT88.4 R136, [R166+0x5000] ;  /* 0x00500000a688783b */ /* 0x000f2e0000004200 */
[C---:B------:R-:W-:Y:S08]  /*68c0*/  HMMA.16816.F32.BF16 R56, R100.reuse, R120, R56 ;  /* 0x000000786438723c */ /* 0x040ff00000041838 */
[C---:B------:R-:W-:Y:S08]  /*68d0*/  HMMA.16816.F32.BF16 R60, R100.reuse, R122, R60 ;  /* 0x0000007a643c723c */ /* 0x040ff0000004183c */
[C---:B---3--:R-:W-:Y:S01]  /*68e0*/  HMMA.16816.F32.BF16 R120, R100.reuse, R124, R96 ;  /* 0x0000007c6478723c */ /* 0x048fe20000041860 */
[----:B------:R-:W3:Y:S07]  /*68f0*/  LDSM.16.MT88.4 R96, [R204+0x17000] ;  /* 0x01700000cc60783b */ /* 0x000eee0000004200 */
[----:B------:R-:W-:Y:S01]  /*6900*/  HMMA.16816.F32.BF16 R32, R100, R132, R32 ;  /* 0x000000846420723c */ /* 0x000fe20000041820 */
[----:B------:R-:W-:-:S02]  /*6910*/  FFMA.FTZ R132, R147, UR6, -R152 ;  /* 0x0000000693847c23 */ /* 0x000fc40008010898 */
[----:B------:R-:W3:Y:S02]  /*6920*/  LDSM.16.MT88.4 R144, [R167+0x15000] ;  /* 0x01500000a790783b */ /* 0x000ee40000004200 */
[----:B------:R5:W1:Y:S03]  /*6930*/  MUFU.EX2 R211, R132 ;  /* 0x0000008400d37308 */ /* 0x000a660000000800 */
[C---:B------:R-:W-:Y:S08]  /*6940*/  HMMA.16816.F32.BF16 R64, R100.reuse, R116, R64 ;  /* 0x000000746440723c */ /* 0x040ff00000041840 */
[C---:B------:R-:W-:Y:S08]  /*6950*/  HMMA.16816.F32.BF16 R68, R100.reuse, R118, R68 ;  /* 0x000000766444723c */ /* 0x040ff00000041844 */
[C---:B------:R-:W-:Y:S01]  /*6960*/  HMMA.16816.F32.BF16 R36, R100.reuse, R134, R36 ;  /* 0x000000866424723c */ /* 0x040fe20000041824 */
[----:B-----5:R-:W-:Y:S07]  /*6970*/  LDSM.16.MT88.4 R132, [R167+0x17000] ;  /* 0x01700000a784783b */ /* 0x020fee0000004200 */
[----:B------:R-:W-:Y:S01]  /*6980*/  HMMA.16816.F32.BF16 R116, R100, R126, R4 ;  /* 0x0000007e6474723c */ /* 0x000fe20000041804 */
[----:B------:R-:W5:Y:S01]  /*6990*/  LDSM.16.MT88.4 R4, [R204+0x15000] ;  /* 0x01500000cc04783b */ /* 0x000f620000004200 */
[----:B------:R-:W-:Y:S01]  /*69a0*/  F2FP.BF16.F32.PACK_AB R100, R176, R207 ;  /* 0x000000cfb064723e */ /* 0x000fe200000010ff */
[----:B------:R-:W-:Y:S01]  /*69b0*/  FADD.FTZ R207, R207, R168 ;  /* 0x000000a8cfcf7221 */ /* 0x000fe20000010000 */
[----:B-1----:R-:W-:Y:S01]  /*69c0*/  F2FP.BF16.F32.PACK_AB R101, R211, R180 ;  /* 0x000000b4d365723e */ /* 0x002fe200000010ff */
[----:B------:R-:W-:Y:S01]  /*69d0*/  FADD.FTZ R180, R180, R203 ;  /* 0x000000cbb4b47221 */ /* 0x000fe20000010000 */
[----:B------:R-:W-:Y:S01]  /*69e0*/  F2FP.BF16.F32.PACK_AB R102, R178, R213 ;  /* 0x000000d5b266723e */ /* 0x000fe200000010ff */
[----:B------:R-:W-:Y:S01]  /*69f0*/  FADD.FTZ R176, R176, R207 ;  /* 0x000000cfb0b07221 */ /* 0x000fe20000010000 */
[----:B------:R-:W-:Y:S01]  /*6a00*/  F2FP.BF16.F32.PACK_AB R103, R215, R182 ;  /* 0x000000b6d767723e */ /* 0x000fe200000010ff */
[----:B------:R-:W-:-:S02]  /*6a10*/  FADD.FTZ R211, R211, R180 ;  /* 0x000000b4d3d37221 */ /* 0x000fc40000010000 */
[----:B------:R-:W-:Y:S02]  /*6a20*/  FADD.FTZ R213, R213, R176 ;  /* 0x000000b0d5d57221 */ /* 0x000fe40000010000 */
[----:B------:R-:W-:Y:S02]  /*6a30*/  FADD.FTZ R182, R182, R211 ;  /* 0x000000d3b6b67221 */ /* 0x000fe40000010000 */
[----:B------:R-:W-:Y:S01]  /*6a40*/  HMMA.16816.F32.BF16 R8, R100, R128, R8 ;  /* 0x000000806408723c */ /* 0x000fe20000041808 */
[----:B------:R-:W-:Y:S01]  /*6a50*/  FADD.FTZ R213, R178, R213 ;  /* 0x000000d5b2d57221 */ /* 0x000fe20000010000 */
[----:B------:R-:W-:-:S06]  /*6a60*/  FADD.FTZ R182, R215, R182 ;  /* 0x000000b6d7b67221 */ /* 0x000fcc0000010000 */
[C---:B------:R-:W-:Y:S08]  /*6a70*/  HMMA.16816.F32.BF16 R12, R100.reuse, R130, R12 ;  /* 0x00000082640c723c */ /* 0x040ff0000004180c */
[C---:B------:R-:W-:Y:S08]  /*6a80*/  HMMA.16816.F32.BF16 R128, R100.reuse, R112, R16 ;  /* 0x000000706480723c */ /* 0x040ff00000041810 */
[C---:B------:R-:W-:Y:S08]  /*6a90*/  HMMA.16816.F32.BF16 R124, R100.reuse, R114, R20 ;  /* 0x00000072647c723c */ /* 0x040ff00000041814 */
[C---:B--2---:R-:W-:Y:S08]  /*6aa0*/  HMMA.16816.F32.BF16 R112, R100.reuse, R108, R24 ;  /* 0x0000006c6470723c */ /* 0x044ff00000041818 */
[C---:B------:R-:W-:Y:S08]  /*6ab0*/  HMMA.16816.F32.BF16 R108, R100.reuse, R110, R28 ;  /* 0x0000006e646c723c */ /* 0x040ff0000004181c */
[----:B------:R-:W-:Y:S01]  /*6ac0*/  HMMA.16816.F32.BF16 R28, R100, R92, R64 ;  /* 0x0000005c641c723c */ /* 0x000fe20000041840 */
[--C-:B------:R-:W-:Y:S01]  /*6ad0*/  FFMA.FTZ R64, R171, UR6, -R152.reuse ;  /* 0x00000006ab407c23 */ /* 0x100fe20008010898 */
[----:B------:R-:W-:-:S02]  /*6ae0*/  FFMA.FTZ R171, R155, UR6, -R152 ;  /* 0x000000069bab7c23 */ /* 0x000fc40008010898 */
[----:B------:R-:W-:Y:S01]  /*6af0*/  LDSM.16.MT88.4 R152, [R166+0x3800] ;  /* 0x00380000a698783b */ /* 0x000fe20000004200 */
[----:B------:R1:W2:Y:S03]  /*6b00*/  MUFU.EX2 R169, R64 ;  /* 0x0000004000a97308 */ /* 0x0002a60000000800 */
[C---:B------:R-:W-:Y:S01]  /*6b10*/  HMMA.16816.F32.BF16 R20, R100.reuse, R150, R36 ;  /* 0x000000966414723c */ /* 0x040fe20000041824 */
[----:B------:R-:W2:Y:S01]  /*6b20*/  LDSM.16.MT88.4 R36, [R165+0x5000] ;  /* 0x00500000a524783b */ /* 0x000ea20000004200 */
[----:B------:R-:W2:Y:S06]  /*6b30*/  MUFU.EX2 R171, R171 ;  /* 0x000000ab00ab7308 */ /* 0x000eac0000000800 */
[C---:B------:R-:W-:Y:S01]  /*6b40*/  HMMA.16816.F32.BF16 R56, R100.reuse, R140, R56 ;  /* 0x0000008c6438723c */ /* 0x040fe20000041838 */
[----:B-1----:R-:W-:Y:S07]  /*6b50*/  LDSM.16.MT88.4 R64, [R204+0x15800] ;  /* 0x01580000cc40783b */ /* 0x002fee0000004200 */
[C---:B------:R-:W-:Y:S08]  /*6b60*/  HMMA.16816.F32.BF16 R60, R100.reuse, R142, R60 ;  /* 0x0000008e643c723c */ /* 0x040ff0000004183c */
[C---:B------:R-:W-:Y:S08]  /*6b70*/  HMMA.16816.F32.BF16 R24, R100.reuse, R94, R68 ;  /* 0x0000005e6418723c */ /* 0x040ff00000041844 */
[C---:B----4-:R-:W-:Y:S01]  /*6b80*/  HMMA.16816.F32.BF16 R140, R100.reuse, R138, R104 ;  /* 0x0000008a648c723c */ /* 0x050fe20000041868 */
[----:B------:R-:W1:Y:S07]  /*6b90*/  LDSM.16.MT88.4 R104, [R167+0x17800] ;  /* 0x01780000a768783b */ /* 0x000e6e0000004200 */
[C---:B---3--:R-:W-:Y:S01]  /*6ba0*/  HMMA.16816.F32.BF16 R92, R100.reuse, R96, R72 ;  /* 0x00000060645c723c */ /* 0x048fe20000041848 */
[----:B------:R-:W-:Y:S07]  /*6bb0*/  LDSM.16.MT88.4 R72, [R167+0x15800] ;  /* 0x01580000a748783b */ /* 0x000fee0000004200 */
[C---:B------:R-:W-:Y:S01]  /*6bc0*/  HMMA.16816.F32.BF16 R96, R100.reuse, R98, R76 ;  /* 0x000000626460723c */ /* 0x040fe2000004184c */
[----:B------:R-:W3:Y:S07]  /*6bd0*/  LDSM.16.MT88.4 R76, [R166+0x1800] ;  /* 0x00180000a64c783b */ /* 0x000eee0000004200 */
[C---:B------:R-:W-:Y:S08]  /*6be0*/  HMMA.16816.F32.BF16 R48, R100.reuse, R144, R48 ;  /* 0x000000906430723c */ /* 0x040ff00000041830 */
[C---:B------:R-:W-:Y:S01]  /*6bf0*/  HMMA.16816.F32.BF16 R52, R100.reuse, R146, R52 ;  /* 0x000000926434723c */ /* 0x040fe20000041834 */
[----:B------:R-:W4:Y:S07]  /*6c00*/  LDSM.16.MT88.4 R144, [R166+0x5800] ;  /* 0x00580000a690783b */ /* 0x000f2e0000004200 */
[C---:B-----5:R-:W-:Y:S01]  /*6c10*/  HMMA.16816.F32.BF16 R16, R100.reuse, R4, R40 ;  /* 0x000000046410723c */ /* 0x060fe20000041828 */
[----:B------:R-:W5:Y:S07]  /*6c20*/  LDSM.16.MT88.4 R40, [R167+0x13800] ;  /* 0x01380000a728783b */ /* 0x000f6e0000004200 */
[C---:B------:R-:W-:Y:S08]  /*6c30*/  HMMA.16816.F32.BF16 R4, R100.reuse, R6, R44 ;  /* 0x000000066404723c */ /* 0x040ff0000004182c */
[----:B------:R-:W-:Y:S01]  /*6c40*/  HMMA.16816.F32.BF16 R80, R100, R132, R80 ;  /* 0x000000846450723c */ /* 0x000fe20000041850 */
[----:B------:R-:W-:Y:S01]  /*6c50*/  F2FP.BF16.F32.PACK_AB R132, R173, R200 ;  /* 0x000000c8ad84723e */ /* 0x000fe200000010ff */
[----:B------:R-:W-:Y:S01]  /*6c60*/  FADD.FTZ R200, R200, R213 ;  /* 0x000000d5c8c87221 */ /* 0x000fe20000010000 */
[----:B--2---:R-:W-:Y:S01]  /*6c70*/  F2FP.BF16.F32.PACK_AB R133, R210, R169 ;  /* 0x000000a9d285723e */ /* 0x004fe200000010ff */
[----:B------:R-:W-:-:S02]  /*6c80*/  FADD.FTZ R169, R169, R182 ;  /* 0x000000b6a9a97221 */ /* 0x000fc40000010000 */
[----:B------:R-:W-:Y:S02]  /*6c90*/  FADD.FTZ R200, R173, R200 ;  /* 0x000000c8adc87221 */ /* 0x000fe40000010000 */
[----:B------:R-:W-:Y:S01]  /*6ca0*/  HMMA.16816.F32.BF16 R44, R100, R134, R84 ;  /* 0x00000086642c723c */ /* 0x000fe20000041854 */
[----:B------:R-:W-:Y:S01]  /*6cb0*/  F2FP.BF16.F32.PACK_AB R134, R202, R175 ;  /* 0x000000afca86723e */ /* 0x000fe200000010ff */
[----:B------:R-:W2:Y:S01]  /*6cc0*/  LDSM.16.MT88.4 R84, [R165+0x1800] ;  /* 0x00180000a554783b */ /* 0x000ea20000004200 */
[----:B------:R-:W-:Y:S01]  /*6cd0*/  F2FP.BF16.F32.PACK_AB R135, R212, R171 ;  /* 0x000000abd487723e */ /* 0x000fe200000010ff */
[----:B------:R-:W-:Y:S01]  /*6ce0*/  FADD.FTZ R210, R210, R169 ;  /* 0x000000a9d2d27221 */ /* 0x000fe20000010000 */
[----:B------:R-:W-:-:S03]  /*6cf0*/  FADD.FTZ R175, R175, R200 ;  /* 0x000000c8afaf7221 */ /* 0x000fc60000010000 */
[----:B------:R-:W-:Y:S01]  /*6d00*/  HMMA.16816.F32.BF16 R32, R100, R148, R32 ;  /* 0x000000946420723c */ /* 0x000fe20000041820 */
[----:B------:R-:W2:Y:S01]  /*6d10*/  LDSM.16.MT88.4 R148, [R204+0x13800] ;  /* 0x01380000cc94783b */ /* 0x000ea20000004200 */
[----:B------:R-:W-:Y:S01]  /*6d20*/  FADD.FTZ R171, R171, R210 ;  /* 0x000000d2abab7221 */ /* 0x000fe20000010000 */
[----:B------:R-:W-:-:S03]  /*6d30*/  FADD.FTZ R197, R202, R175 ;  /* 0x000000afcac57221 */ /* 0x000fc60000010000 */
[----:B------:R-:W-:Y:S02]  /*6d40*/  FADD.FTZ R195, R212, R171 ;  /* 0x000000abd4c37221 */ /* 0x000fe40000010000 */
[C---:B------:R-:W-:Y:S01]  /*6d50*/  HMMA.16816.F32.BF16 R88, R100.reuse, R136, R88 ;  /* 0x000000886458723c */ /* 0x040fe20000041858 */
[----:B------:R-:W2:Y:S07]  /*6d60*/  LDSM.16.MT88.4 R136, [R165+0x3800] ;  /* 0x00380000a588783b */ /* 0x000eae0000004200 */
[C---:B------:R-:W-:Y:S08]  /*6d70*/  HMMA.16816.F32.BF16 R120, R100.reuse, R36, R120 ;  /* 0x000000246478723c */ /* 0x040ff00000041878 */
[----:B------:R-:W-:Y:S08]  /*6d80*/  HMMA.16816.F32.BF16 R116, R100, R38, R116 ;  /* 0x000000266474723c */ /* 0x000ff00000041874 */
[C---:B-1----:R-:W-:Y:S08]  /*6d90*/  HMMA.16816.F32.BF16 R100, R132.reuse, R104, R80 ;  /* 0x000000688464723c */ /* 0x042ff00000041850 */
[C---:B------:R-:W-:Y:S08]  /*6da0*/  HMMA.16816.F32.BF16 R104, R132.reuse, R106, R44 ;  /* 0x0000006a8468723c */ /* 0x040ff0000004182c */
[C---:B------:R-:W-:Y:S08]  /*6db0*/  HMMA.16816.F32.BF16 R80, R132.reuse, R154, R60 ;  /* 0x0000009a8450723c */ /* 0x040ff0000004183c */
[C---:B---3--:R-:W-:Y:S08]  /*6dc0*/  HMMA.16816.F32.BF16 R44, R132.reuse, R76, R112 ;  /* 0x0000004c842c723c */ /* 0x048ff00000041870 */
[C---:B------:R-:W-:Y:S08]  /*6dd0*/  HMMA.16816.F32.BF16 R60, R132.reuse, R64, R16 ;  /* 0x00000040843c723c */ /* 0x040ff00000041810 */
[C---:B----4-:R-:W-:Y:S01]  /*6de0*/  HMMA.16816.F32.BF16 R112, R132.reuse, R146, R140 ;  /* 0x000000928470723c */ /* 0x050fe2000004188c */
[----:B------:R-:W1:Y:S07]  /*6df0*/  LDSM.16.MT88.4 R140, [R204+0x17800] ;  /* 0x01780000cc8c783b */ /* 0x000e6e0000004200 */
[C---:B------:R-:W-:Y:S01]  /*6e00*/  HMMA.16816.F32.BF16 R64, R132.reuse, R66, R4 ;  /* 0x000000428440723c */ /* 0x040fe20000041804 */
[----:B------:R-:W3:Y:S07]  /*6e10*/  LDSM.16.MT88.4 R4, [R165+0x5800] ;  /* 0x00580000a504783b */ /* 0x000eee0000004200 */
[C---:B------:R-:W-:Y:S08]  /*6e20*/  HMMA.16816.F32.BF16 R68, R132.reuse, R72, R48 ;  /* 0x000000488444723c */ /* 0x040ff00000041830 */
[C---:B------:R-:W-:Y:S08]  /*6e30*/  HMMA.16816.F32.BF16 R48, R132.reuse, R78, R108 ;  /* 0x0000004e8430723c */ /* 0x040ff0000004186c */
[C---:B-----5:R-:W-:Y:S08]  /*6e40*/  HMMA.16816.F32.BF16 R36, R132.reuse, R40, R128 ;  /* 0x000000288424723c */ /* 0x060ff00000041880 */
[C---:B------:R-:W-:Y:S08]  /*6e50*/  HMMA.16816.F32.BF16 R72, R132.reuse, R74, R52 ;  /* 0x0000004a8448723c */ /* 0x040ff00000041834 */
[C---:B------:R-:W-:Y:S08]  /*6e60*/  HMMA.16816.F32.BF16 R76, R132.reuse, R152, R56 ;  /* 0x00000098844c723c */ /* 0x040ff00000041838 */
[C---:B------:R-:W-:Y:S08]  /*6e70*/  HMMA.16816.F32.BF16 R40, R132.reuse, R42, R124 ;  /* 0x0000002a8428723c */ /* 0x040ff0000004187c */
[C---:B------:R-:W-:Y:S08]  /*6e80*/  HMMA.16816.F32.BF16 R108, R132.reuse, R144, R88 ;  /* 0x00000090846c723c */ /* 0x040ff00000041858 */
[C---:B--2---:R-:W-:Y:S08]  /*6e90*/  HMMA.16816.F32.BF16 R52, R132.reuse, R84, R32 ;  /* 0x000000548434723c */ /* 0x044ff00000041820 */
[C---:B------:R-:W-:Y:S08]  /*6ea0*/  HMMA.16816.F32.BF16 R56, R132.reuse, R86, R20 ;  /* 0x000000568438723c */ /* 0x040ff00000041814 */
[C---:B------:R-:W-:Y:S08]  /*6eb0*/  HMMA.16816.F32.BF16 R128, R132.reuse, R148, R8 ;  /* 0x000000948480723c */ /* 0x040ff00000041808 */
[C---:B------:R-:W-:Y:S08]  /*6ec0*/  HMMA.16816.F32.BF16 R124, R132.reuse, R150, R12 ;  /* 0x00000096847c723c */ /* 0x040ff0000004180c */
[C---:B------:R-:W-:Y:S08]  /*6ed0*/  HMMA.16816.F32.BF16 R84, R132.reuse, R136, R28 ;  /* 0x000000888454723c */ /* 0x040ff0000004181c */
[C---:B------:R-:W-:Y:S08]  /*6ee0*/  HMMA.16816.F32.BF16 R88, R132.reuse, R138, R24 ;  /* 0x0000008a8458723c */ /* 0x040ff00000041818 */
[C---:B-1----:R-:W-:Y:S08]  /*6ef0*/  HMMA.16816.F32.BF16 R92, R132.reuse, R140, R92 ;  /* 0x0000008c845c723c */ /* 0x042ff0000004185c */
[C---:B------:R-:W-:Y:S08]  /*6f00*/  HMMA.16816.F32.BF16 R96, R132.reuse, R142, R96 ;  /* 0x0000008e8460723c */ /* 0x040ff00000041860 */
[C---:B---3--:R-:W-:Y:S08]  /*6f10*/  HMMA.16816.F32.BF16 R120, R132.reuse, R4, R120 ;  /* 0x000000048478723c */ /* 0x048ff00000041878 */
[----:B------:R-:W-:Y:S01]  /*6f20*/  HMMA.16816.F32.BF16 R116, R132, R6, R116 ;  /* 0x000000068474723c */ /* 0x000fe20000041874 */
[----:B------:R-:W-:Y:S01]  /*6f30*/  MOV R132, R206 ;  /* 0x000000ce00847202 */ /* 0x000fe20000000f00 */
[----:B------:R-:W-:-:S03]  /*6f40*/  NOP ;  /* 0x0000000000007918 */ /* 0x000fc60000000000 */
[----:B------:R-:W-:-:S15]  /*6f50*/  @!P1 BRA `(.L_x_22) ;  /* 0x0000002c00149947 */ /* 0x000fde0003800000 */
[----:B------:R-:W1:Y:S01]  /*6f60*/  LDC.64 R4, c[0x0][0x3c0] ;  /* 0x0000f000ff047b82 */ /* 0x000e620000000a00 */
[----:B------:R-:W-:Y:S01]  /*6f70*/  VIADD R7, R199, 0xfffffffd ;  /* 0xfffffffdc7077836 */ /* 0x000fe20000000000 */
[----:B------:R-:W-:-:S04]  /*6f80*/  DEPBAR.LE SB0, 0x0 ;  /* 0x000080000000791a */ /* 0x000fc80000000000 */
[----:B------:R-:W-:Y:S01]  /*6f90*/  LOP3.LUT R187, R209, 0x38, RZ, 0xc0, !PT ;  /* 0x00000038d1bb7812 */ /* 0x000fe200078ec0ff */
[----:B------:R-:W-:Y:S01]  /*6fa0*/  IMAD.SHL.U32 R6, R208, 0x20, RZ ;  /* 0x00000020d0067824 */ /* 0x000fe200078e00ff */
[----:B------:R-:W-:Y:S01]  /*6fb0*/  LOP3.LUT R3, R0, 0x200, RZ, 0xc0, !PT ;  /* 0x0000020000037812 */ /* 0x000fe200078ec0ff */
[----:B------:R-:W-:Y:S01]  /*6fc0*/  IMAD.MOV.U32 R28, RZ, RZ, 0x20 ;  /* 0x00000020ff1c7424 */ /* 0x000fe200078e00ff */
[----:B------:R-:W-:Y:S02]  /*6fd0*/  SHF.R.U32.HI R12, RZ, 0x1, R208 ;  /* 0x00000001ff0c7819 */ /* 0x000fe400000116d0 */
[----:B------:R-:W-:Y:S02]  /*6fe0*/  LOP3.LUT R11, R187, 0x1c0, R0, 0xf8, !PT ;  /* 0x000001c0bb0b7812 */ /* 0x000fe400078ef800 */
[----:B------:R-:W-:Y:S02]  /*6ff0*/  LOP3.LUT R6, R3, 0x7c00, R6, 0xf8, !PT ;  /* 0x00007c0003067812 */ /* 0x000fe400078ef806 */
[----:B------:R-:W-:-:S02]  /*7000*/  LOP3.LUT R3, R11, 0x8, R12, 0x78, !PT ;  /* 0x000000080b037812 */ /* 0x000fc400078e780c */
[----:B------:R-:W-:Y:S02]  /*7010*/  LOP3.LUT R212, R0, 0x400, RZ, 0xc0, !PT ;  /* 0x0000040000d47812 */ /* 0x000fe400078ec0ff */
[----:B------:R-:W-:Y:S02]  /*7020*/  LOP3.LUT R11, R11, 0x8, R208, 0x78, !PT ;  /* 0x000000080b0b7812 */ /* 0x000fe400078e78d0 */
[----:B------:R-:W-:Y:S01]  /*7030*/  LOP3.LUT R3, R6, R3, RZ, 0xfc, !PT ;  /* 0x0000000306037212 */ /* 0x000fe200078efcff */
[----:B-1----:R-:W-:Y:S01]  /*7040*/  IMAD.WIDE.U32 R8, R7, R4, RZ ;  /* 0x0000000407087225 */ /* 0x002fe200078e00ff */
[----:B------:R-:W-:Y:S02]  /*7050*/  SEL R28, R28, 0xffffffe0, !P0 ;  /* 0xffffffe01c1c7807 */ /* 0x000fe40004000000 */
[----:B------:R-:W-:Y:S01]  /*7060*/  LEA R181, R3, UR5, 0x1 ;  /* 0x0000000503b57c11 */ /* 0x000fe2000f8e08ff */
[----:B------:R-:W-:Y:S01]  /*7070*/  IMAD R7, R7, R5, R9 ;  /* 0x0000000507077224 */ /* 0x000fe200078e0209 */
[----:B------:R-:W-:Y:S01]  /*7080*/  BAR.SYNC.DEFER_BLOCKING 0x0 ;  /* 0x0000000000007b1d */ /* 0x000fe20000010000 */
[C---:B------:R-:W-:Y:S01]  /*7090*/  IMAD.SHL.U32 R9, R8.reuse, 0x40, RZ ;  /* 0x0000004008097824 */ /* 0x040fe200078e00ff */
[C---:B------:R-:W-:Y:S01]  /*70a0*/  LEA R12, P2, R8.reuse, R189, 0x7 ;  /* 0x000000bd080c7211 */ /* 0x040fe200078438ff */
[----:B------:R-:W-:Y:S01]  /*70b0*/  IMAD R212, R11, 0x2, R212 ;  /* 0x000000020bd47824 */ /* 0x000fe200078e02d4 */
[----:B------:R-:W-:Y:S01]  /*70c0*/  SHF.L.U64.HI R10, R8, 0x6, R7 ;  /* 0x00000006080a7819 */ /* 0x000fe20000010207 */
[----:B------:R-:W-:Y:S01]  /*70d0*/  IMAD.IADD R211, R28, 0x1, R181 ;  /* 0x000000011cd37824 */ /* 0x000fe200078e02b5 */
[----:B------:R-:W-:Y:S01]  /*70e0*/  LEA R9, P1, R4, R9, 0x5 ;  /* 0x0000000904097211 */ /* 0x000fe200078228ff */
[----:B------:R-:W-:Y:S01]  /*70f0*/  VIADD R193, R212, UR5 ;  /* 0x00000005d4c17c36 */ /* 0x000fe20008000000 */
[----:B------:R-:W-:Y:S01]  /*7100*/  LEA.HI.X R13, R8, R188, R7, 0x7, P2 ;  /* 0x000000bc080d7211 */ /* 0x000fe200010f3c07 */
[----:B------:R-:W-:Y:S01]  /*7110*/  IMAD.IADD R210, R2, 0x1, R181 ;  /* 0x0000000102d27824 */ /* 0x000fe200078e02b5 */
[----:B------:R-:W-:Y:S01]  /*7120*/  LEA.HI.X R4, R4, R10, R5, 0x5, P1 ;  /* 0x0000000a04047211 */ /* 0x000fe200008f2c05 */
[----:B------:R-:W-:Y:S01]  /*7130*/  IMAD.IADD R209, R193, 0x1, R28 ;  /* 0x00000001c1d17824 */ /* 0x000fe200078e021c */
[----:B------:R-:W-:Y:S01]  /*7140*/  LEA R10, P1, R9, R189, 0x1 ;  /* 0x000000bd090a7211 */ /* 0x000fe200078208ff */
[----:B------:R-:W-:-:S02]  /*7150*/  IMAD.IADD R193, R193, 0x1, R2 ;  /* 0x00000001c1c17824 */ /* 0x000fc400078e0202 */
[C---:B------:R-:W-:Y:S01]  /*7160*/  IMAD.IADD R207, R28.reuse, 0x1, R210 ;  /* 0x000000011ccf7824 */ /* 0x040fe200078e02d2 */
[----:B------:R-:W-:Y:S01]  /*7170*/  LEA.HI.X R11, R9, R188, R4, 0x1, P1 ;  /* 0x000000bc090b7211 */ /* 0x000fe200008f0c04 */
[----:B------:R-:W-:Y:S01]  /*7180*/  IMAD.IADD R3, R28, 0x1, R193 ;  /* 0x000000011c037824 */ /* 0x000fe200078e02c1 */
[----:B------:R-:W-:Y:S01]  /*7190*/  @!PT LDS RZ, [RZ] ;  /* 0x00000000fffff984 */ /* 0x000fe20000000800 */
[----:B------:R-:W-:Y:S01]  /*71a0*/  @!PT LDS RZ, [RZ] ;  /* 0x00000000fffff984 */ /* 0x000fe20000000800 */
[----:B------:R-:W-:Y:S01]  /*71b0*/  @!PT LDS RZ, [RZ] ;  /* 0x00000000fffff984 */ /* 0x000fe20000000800 */
[----:B------:R-:W-:Y:S04]  /*71c0*/  LDGSTS.E.BYPASS.LTC128B.128 [R194+0x12000], desc[UR12][R12.64] ;  /* 0x120000000cc27fae */ /* 0x000fe8000b981a0c */
[----:B------:R-:W-:Y:S04]  /*71d0*/  LDGSTS.E.BYPASS.LTC128B.128 [R194+0x14000], desc[UR12][R12.64+0x80] ;  /* 0x140000800cc27fae */ /* 0x000fe8000b981a0c */
[----:B------:R-:W-:Y:S04]  /*71e0*/  LDGSTS.E.BYPASS.LTC128B.128 [R194+0x16000], desc[UR12][R12.64+0x100] ;  /* 0x160001000cc27fae */ /* 0x000fe8000b981a0c */
[----:B------:R-:W-:Y:S04]  /*71f0*/  LDGSTS.E.BYPASS.LTC128B.128 [R194+0x13000], desc[UR12][R10.64] ;  /* 0x130000000ac27fae */ /* 0x000fe8000b981a0c */
[----:B------:R-:W-:Y:S04]  /*7200*/  LDGSTS.E.BYPASS.LTC128B.128 [R194+0x15000], desc[UR12][R10.64+0x80] ;  /* 0x150000800ac27fae */ /* 0x000fe8000b981a0c */
[----:B------:R1:W-:Y:S04]  /*7210*/  LDGSTS.E.BYPASS.LTC128B.128 [R194+0x17000], desc[UR12][R10.64+0x100] ;  /* 0x170001000ac27fae */ /* 0x0003e8000b981a0c */
[----:B------:R-:W-:Y:S04]  /*7220*/  LDSM.16.M88.4 R172, [R181] ;  /* 0x00000000b5ac783b */ /* 0x000fe80000000200 */
[----:B------:R-:W2:Y:S04]  /*7230*/  LDSM.16.M88.4 R152, [R212+UR5+0xc000] ;  /* 0x00c00005d498783b */ /* 0x000ea80008000200 */
[----:B------:R-:W3:Y:S04]  /*7240*/  LDSM.16.M88.4 R144, [R212+UR5+0xc800] ;  /* 0x00c80005d490783b */ /* 0x000ee80008000200 */
[----:B------:R-:W4:Y:S04]  /*7250*/  LDSM.16.M88.4 R136, [R212+UR5+0xd000] ;  /* 0x00d00005d488783b */ /* 0x000f280008000200 */
[----:B------:R-:W5:Y:S04]  /*7260*/  LDSM.16.M88.4 R20, [R212+UR5+0xd800] ;  /* 0x00d80005d414783b */ /* 0x000f680008000200 */
[----:B------:R-:W-:Y:S04]  /*7270*/  LDSM.16.M88.4 R32, [R211] ;  /* 0x00000000d320783b */ /* 0x000fe80000000200 */
[----:B------:R-:W5:Y:S04]  /*7280*/  LDSM.16.M88.4 R16, [R209+0xc000] ;  /* 0x00c00000d110783b */ /* 0x000f680000000200 */
[----:B-1----:R-:W1:Y:S04]  /*7290*/  LDSM.16.M88.4 R8, [R209+0xc800] ;  /* 0x00c80000d108783b */ /* 0x002e680000000200 */
[----:B------:R-:W1:Y:S04]  /*72a0*/  LDSM.16.M88.4 R176, [R209+0xd000] ;  /* 0x00d00000d1b0783b */ /* 0x000e680000000200 */
[----:B------:R-:W1:Y:S04]  /*72b0*/  LDSM.16.M88.4 R156, [R209+0xd800] ;  /* 0x00d80000d19c783b */ /* 0x000e680000000200 */
[----:B------:R-:W-:Y:S01]  /*72c0*/  LDSM.16.M88.4 R160, [R210] ;  /* 0x00000000d2a0783b */ /* 0x000fe20000000200 */
[C---:B--2---:R-:W-:Y:S03]  /*72d0*/  HMMA.16816.F32.BF16 R12, R172.reuse, R152, RZ ;  /* 0x00000098ac0c723c */ /* 0x044fe600000418ff */
[----:B------:R-:W2:Y:S04]  /*72e0*/  LDSM.16.M88.4 R24, [R193+0xc000] ;  /* 0x00c00000c118783b */ /* 0x000ea80000000200 */
[----:B------:R-:W2:Y:S01]  /*72f0*/  LDSM.16.M88.4 R4, [R193+0xc800] ;  /* 0x00c80000c104783b */ /* 0x000ea20000000200 */
[C---:B---3--:R-:W-:Y:S03]  /*7300*/  HMMA.16816.F32.BF16 R148, R172.reuse, R144, RZ ;  /* 0x00000090ac94723c */ /* 0x048fe600000418ff */
[----:B------:R-:W3:Y:S04]  /*7310*/  LDSM.16.M88.4 R168, [R193+0xd000] ;  /* 0x00d00000c1a8783b */ /* 0x000ee80000000200 */
[----:B------:R-:W-:Y:S01]  /*7320*/  LDSM.16.M88.4 R28, [R207] ;  /* 0x00000000cf1c783b */ /* 0x000fe20000000200 */
[C---:B------:R-:W-:Y:S03]  /*7330*/  HMMA.16816.F32.BF16 R152, R172.reuse, R154, RZ ;  /* 0x0000009aac98723c */ /* 0x040fe600000418ff */
[----:B------:R-:W-:Y:S04]  /*7340*/  LDSM.16.M88.4 R164, [R193+0xd800] ;  /* 0x00d80000c1a4783b */ /* 0x000fe80000000200 */
[----:B------:R-:W-:Y:S01]  /*7350*/  LDSM.16.M88.4 R200, [R212+UR5+0x11800] ;  /* 0x01180005d4c8783b */ /* 0x000fe20008000200 */
[C---:B------:R-:W-:Y:S03]  /*7360*/  HMMA.16816.F32.BF16 R144, R172.reuse, R146, RZ ;  /* 0x00000092ac90723c */ /* 0x040fe600000418ff */
[----:B------:R-:W0:Y:S05]  /*7370*/  LDGDEPBAR ;  /* 0x00000000000079af */ /* 0x000e2a0000000000 */
[C---:B----4-:R-:W-:Y:S08]  /*7380*/  HMMA.16816.F32.BF16 R140, R172.reuse, R136, RZ ;  /* 0x00000088ac8c723c */ /* 0x050ff000000418ff */
[C---:B------:R-:W-:Y:S08]  /*7390*/  HMMA.16816.F32.BF16 R136, R172.reuse, R138, RZ ;  /* 0x0000008aac88723c */ /* 0x040ff000000418ff */
[----:B-----5:R-:W-:Y:S08]  /*73a0*/  HMMA.16816.F32.BF16 R132, R172, R20, RZ ;  /* 0x00000014ac84723c */ /* 0x020ff000000418ff */
[C---:B------:R-:W-:Y:S08]  /*73b0*/  HMMA.16816.F32.BF16 R12, R32.reuse, R16, R12 ;  /* 0x00000010200c723c */ /* 0x040ff0000004180c */
[C---:B------:R-:W-:Y:S01]  /*73c0*/  HMMA.16816.F32.BF16 R152, R32.reuse, R18, R152 ;  /* 0x000000122098723c */ /* 0x040fe20000041898 */
[----:B------:R-:W4:Y:S07]  /*73d0*/  LDSM.16.M88.4 R16, [R3+0xc000] ;  /* 0x00c000000310783b */ /* 0x000f2e0000000200 */
[C---:B-1----:R-:W-:Y:S08]  /*73e0*/  HMMA.16816.F32.BF16 R148, R32.reuse, R8, R148 ;  /* 0x000000082094723c */ /* 0x042ff00000041894 */
[----:B------:R-:W-:Y:S01]  /*73f0*/  HMMA.16816.F32.BF16 R144, R32, R10, R144 ;  /* 0x0000000a2090723c */ /* 0x000fe20000041890 */
[----:B------:R-:W1:Y:S07]  /*7400*/  LDSM.16.M88.4 R8, [R3+0xc800] ;  /* 0x00c800000308783b */ /* 0x000e6e0000000200 */
[----:B------:R-:W-:Y:S01]  /*7410*/  HMMA.16816.F32.BF16 R172, R172, R22, RZ ;  /* 0x00000016acac723c */ /* 0x000fe200000418ff */
[----:B------:R-:W5:Y:S07]  /*7420*/  LDSM.16.M88.4 R20, [R3+0xd000] ;  /* 0x00d000000314783b */ /* 0x000f6e0000000200 */
[C---:B------:R-:W-:Y:S08]  /*7430*/  HMMA.16816.F32.BF16 R140, R32.reuse, R176, R140 ;  /* 0x000000b0208c723c */ /* 0x040ff0000004188c */
[C---:B------:R-:W-:Y:S01]  /*7440*/  HMMA.16816.F32.BF16 R136, R32.reuse, R178, R136 ;  /* 0x000000b22088723c */ /* 0x040fe20000041888 */
[----:B------:R-:W-:Y:S07]  /*7450*/  LDSM.16.M88.4 R176, [R209+0xe000] ;  /* 0x00e00000d1b0783b */ /* 0x000fee0000000200 */
[C---:B------:R-:W-:Y:S08]  /*7460*/  HMMA.16816.F32.BF16 R132, R32.reuse, R156, R132 ;  /* 0x0000009c2084723c */ /* 0x040ff00000041884 */
[----:B------:R-:W-:Y:S01]  /*7470*/  HMMA.16816.F32.BF16 R172, R32, R158, R172 ;  /* 0x0000009e20ac723c */ /* 0x000fe200000418ac */
[----:B------:R-:W5:Y:S04]  /*7480*/  LDSM.16.M88.4 R32, [R3+0xd800] ;  /* 0x00d800000320783b */ /* 0x000f680000000200 */
[----:B------:R-:W-:Y:S03]  /*7490*/  LDSM.16.M88.4 R156, [R212+UR5+0xe800] ;  /* 0x00e80005d49c783b */ /* 0x000fe60008000200 */
[C---:B--2---:R-:W-:Y:S08]  /*74a0*/  HMMA.16816.F32.BF16 R12, R160.reuse, R24, R12 ;  /* 0x00000018a00c723c */ /* 0x044ff0000004180c */
[C---:B------:R-:W-:Y:S01]  /*74b0*/  HMMA.16816.F32.BF16 R152, R160.reuse, R26, R152 ;  /* 0x0000001aa098723c */ /* 0x040fe20000041898 */
[----:B------:R-:W-:Y:S07]  /*74c0*/  LDSM.16.M88.4 R24, [R212+UR5+0xe000] ;  /* 0x00e00005d418783b */ /* 0x000fee0008000200 */
[C---:B------:R-:W-:Y:S08]  /*74d0*/  HMMA.16816.F32.BF16 R148, R160.reuse, R4, R148 ;  /* 0x00000004a094723c */ /* 0x040ff00000041894 */
[C---:B------:R-:W-:Y:S01]  /*74e0*/  HMMA.16816.F32.BF16 R144, R160.reuse, R6, R144 ;  /* 0x00000006a090723c */ /* 0x040fe20000041890 */
[----:B------:R-:W2:Y:S07]  /*74f0*/  LDSM.16.M88.4 R4, [R181+0x4000] ;  /* 0x00400000b504783b */ /* 0x000eae0000000200 */
[C---:B---3--:R-:W-:Y:S08]  /*7500*/  HMMA.16816.F32.BF16 R140, R160.reuse, R168, R140 ;  /* 0x000000a8a08c723c */ /* 0x048ff0000004188c */
[----:B------:R-:W-:Y:S01]  /*7510*/  HMMA.16816.F32.BF16 R136, R160, R170, R136 ;  /* 0x000000aaa088723c */ /* 0x000fe20000041888 */
[----:B------:R-:W-:Y:S07]  /*7520*/  LDSM.16.M88.4 R168, [R193+0xe000] ;  /* 0x00e00000c1a8783b */ /* 0x000fee0000000200 */
[C---:B----4-:R-:W-:Y:S08]  /*7530*/  HMMA.16816.F32.BF16 R12, R28.reuse, R16, R12 ;  /* 0x000000101c0c723c */ /* 0x050ff0000004180c */
        /* <DEDUP_REMOVED lines=9> */
[C---:B-----5:R-:W-:Y:S08]  /*75d0*/  HMMA.16816.F32.BF16 R140, R28.reuse, R20, R140 ;  /* 0x000000141c8c723c */ /* 0x060ff0000004188c */
        /* <DEDUP_REMOVED lines=48> */
[----:B------:R-:W3:Y:S07]  /*78e0*/  LDSM.16.M88.4 R160, [R209+0x11000] ;  /* 0x01100000d1a0783b */ /* 0x000eee0000000200 */
[C---:B----4-:R-:W-:Y:S08]  /*78f0*/  HMMA.16816.F32.BF16 R136, R16.reuse, R30, R136 ;  /* 0x0000001e1088723c */ /* 0x050ff00000041888 */
[C---:B-----5:R-:W-:Y:S08]  /*7900*/  HMMA.16816.F32.BF16 R148, R16.reuse, R32, R148 ;  /* 0x000000201094723c */ /* 0x060ff00000041894 */
[C---:B------:R-:W-:Y:S01]  /*7910*/  HMMA.16816.F32.BF16 R144, R16.reuse, R34, R144 ;  /* 0x000000221090723c */ /* 0x040fe20000041890 */
[----:B------:R-:W-:Y:S07]  /*7920*/  LDSM.16.M88.4 R32, [R210+0x8000] ;  /* 0x00800000d220783b */ /* 0x000fee0000000200 */
        /* <DEDUP_REMOVED lines=8> */
[----:B------:R-:W2:Y:S07]  /*79b0*/  LDSM.16.M88.4 R20, [R193+0x11000] ;  /* 0x01100000c114783b */ /* 0x000eae0000000200 */
[C---:B-1----:R-:W-:Y:S08]  /*79c0*/  HMMA.16816.F32.BF16 R136, R176.reuse, R6, R136 ;  /* 0x00000006b088723c */ /* 0x042ff00000041888 */
[C---:B---3--:R-:W-:Y:S08]  /*79d0*/  HMMA.16816.F32.BF16 R148, R176.reuse, R8, R148 ;  /* 0x00000008b094723c */ /* 0x048ff00000041894 */
[C---:B------:R-:W-:Y:S01]  /*79e0*/  HMMA.16816.F32.BF16 R144, R176.reuse, R10, R144 ;  /* 0x0000000ab090723c */ /* 0x040fe20000041890 */
[----:B------:R-:W-:Y:S07]  /*79f0*/  LDSM.16.M88.4 R8, [R207+0x8000] ;  /* 0x00800000cf08783b */ /* 0x000fee0000000200 */
[----:B------:R-:W-:Y:S01]  /*7a00*/  HMMA.16816.F32.BF16 R140, R176, R4, R140 ;  /* 0x00000004b08c723c */ /* 0x000fe2000004188c */
[----:B------:R-:W1:Y:S07]  /*7a10*/  LDSM.16.M88.4 R4, [R3+0x10000] ;  /* 0x010000000304783b */ /* 0x000e6e0000000200 */
[----:B------:R-:W-:Y:S08]  /*7a20*/  HMMA.16816.F32.BF16 R12, R168, R180, R12 ;  /* 0x000000b4a80c723c */ /* 0x000ff0000004180c */
[C---:B------:R-:W-:Y:S08]  /*7a30*/  HMMA.16816.F32.BF16 R132, R176.reuse, R200, R132 ;  /* 0x000000c8b084723c */ /* 0x040ff00000041884 */
[----:B------:R-:W-:Y:S08]  /*7a40*/  HMMA.16816.F32.BF16 R172, R176, R202, R172 ;  /* 0x000000cab0ac723c */ /* 0x000ff000000418ac */
[C---:B------:R-:W-:Y:S08]  /*7a50*/  HMMA.16816.F32.BF16 R152, R168.reuse, R182, R152 ;  /* 0x000000b6a898723c */ /* 0x040ff00000041898 */
[----:B------:R-:W-:Y:S08]  /*7a60*/  HMMA.16816.F32.BF16 R136, R168, R162, R136 ;  /* 0x000000a2a888723c */ /* 0x000ff00000041888 */
[----:B----4-:R-:W-:Y:S08]  /*7a70*/  HMMA.16816.F32.BF16 R12, R32, R28, R12 ;  /* 0x0000001c200c723c */ /* 0x010ff0000004180c */
[C---:B------:R-:W-:Y:S08]  /*7a80*/  HMMA.16816.F32.BF16 R132, R168.reuse, R156, R132 ;  /* 0x0000009ca884723c */ /* 0x040ff00000041884 */
[C---:B------:R-:W-:Y:S08]  /*7a90*/  HMMA.16816.F32.BF16 R172, R168.reuse, R158, R172 ;  /* 0x0000009ea8ac723c */ /* 0x040ff000000418ac */
[----:B------:R-:W-:Y:S01]  /*7aa0*/  HMMA.16816.F32.BF16 R140, R168, R160, R140 ;  /* 0x000000a0a88c723c */ /* 0x000fe2000004188c */
[----:B------:R-:W3:Y:S07]  /*7ab0*/  LDSM.16.M88.4 R160, [R3+0x10800] ;  /* 0x0108000003a0783b */ /* 0x000eee0000000200 */
[C---:B------:R-:W-:Y:S08]  /*7ac0*/  HMMA.16816.F32.BF16 R152, R32.reuse, R30, R152 ;  /* 0x0000001e2098723c */ /* 0x040ff00000041898 */
[----:B--2---:R-:W-:Y:S01]  /*7ad0*/  HMMA.16816.F32.BF16 R136, R32, R22, R136 ;  /* 0x000000162088723c */ /* 0x004fe20000041888 */
[----:B------:R-:W-:-:S05]  /*7ae0*/  IMAD.SHL.U32 R22, R208, 0x2, RZ ;  /* 0x00000002d0167824 */ /* 0x000fca00078e00ff */
[----:B------:R-:W-:Y:S02]  /*7af0*/  LOP3.LUT R22, R22, 0x6, RZ, 0xc0, !PT ;  /* 0x0000000616167812 */ /* 0x000fe400078ec0ff */
[----:B------:R-:W-:Y:S03]  /*7b00*/  HMMA.16816.F32.BF16 R148, R168, R164, R148 ;  /* 0x000000a4a894723c */ /* 0x000fe60000041894 */
[----:B------:R-:W-:-:S05]  /*7b10*/  IMAD R22, R199, 0x40, R22 ;  /* 0x00000040c7167824 */ /* 0x000fca00078e0216 */
[----:B------:R-:W-:Y:S08]  /*7b20*/  HMMA.16816.F32.BF16 R144, R168, R166, R144 ;  /* 0x000000a6a890723c */ /* 0x000ff00000041890 */
[----:B-1----:R-:W-:Y:S01]  /*7b30*/  HMMA.16816.F32.BF16 R12, R8, R4, R12 ;  /* 0x00000004080c723c */ /* 0x002fe2000004180c */
[----:B------:R-:W-:-:S05]  /*7b40*/  VIADD R5, R22, 0xffffff40 ;  /* 0xffffff4016057836 */ /* 0x000fca0000000000 */
[C---:B------:R-:W-:Y:S02]  /*7b50*/  ISETP.GE.AND P2, PT, R5.reuse, R198, PT ;  /* 0x000000c60500720c */ /* 0x040fe40003f46270 */
[----:B------:R-:W-:Y:S01]  /*7b60*/  HMMA.16816.F32.BF16 R132, R32, R16, R132 ;  /* 0x000000102084723c */ /* 0x000fe20000041884 */
[----:B------:R-:W-:-:S07]  /*7b70*/  ISETP.GE.AND P1, PT, R5, R196, PT ;  /* 0x000000c40500720c */ /* 0x000fce0003f26270 */
[----:B------:R-:W-:Y:S01]  /*7b80*/  HMMA.16816.F32.BF16 R172, R32, R18, R172 ;  /* 0x0000001220ac723c */ /* 0x000fe200000418ac */
[----:B------:R-:W1:Y:S02]  /*7b90*/  LDSM.16.M88.4 R16, [R3+0x11000] ;  /* 0x011000000310783b */ /* 0x000e640000000200 */
[----:B------:R-:W-:-:S05]  /*7ba0*/  FSEL R14, R14, -INF , !P1 ;  /* 0xff8000000e0e7808 */ /* 0x000fca0004800000 */
[----:B------:R-:W-:Y:S01]  /*7bb0*/  HMMA.16816.F32.BF16 R140, R32, R20, R140 ;  /* 0x00000014208c723c */ /* 0x000fe2000004188c */
[----:B------:R-:W-:-:S05]  /*7bc0*/  VIADD R21, R22, 0xffffff41 ;  /* 0xffffff4116157836 */ /* 0x000fca0000000000 */
[C---:B------:R-:W-:Y:S02]  /*7bd0*/  ISETP.GE.AND P3, PT, R21.reuse, R198, PT ;  /* 0x000000c61500720c */ /* 0x040fe40003f66270 */
[----:B------:R-:W-:Y:S01]  /*7be0*/  HMMA.16816.F32.BF16 R152, R8, R6, R152 ;  /* 0x000000060898723c */ /* 0x000fe20000041898 */
[----:B------:R-:W-:Y:S01]  /*7bf0*/  VIADD R7, R22, 0xffffff48 ;  /* 0xffffff4816077836 */ /* 0x000fe20000000000 */
[----:B------:R-:W-:Y:S02]  /*7c00*/  ISETP.GE.AND P5, PT, R21, R196, PT ;  /* 0x000000c41500720c */ /* 0x000fe40003fa6270 */
[----:B------:R-:W-:Y:S02]  /*7c10*/  FSEL R21, R12, -INF , !P2 ;  /* 0xff8000000c157808 */ /* 0x000fe40005000000 */
[C---:B------:R-:W-:Y:S02]  /*7c20*/  ISETP.GE.AND P4, PT, R7.reuse, R198, PT ;  /* 0x000000c60700720c */ /* 0x040fe40003f86270 */
[----:B------:R-:W-:Y:S01]  /*7c30*/  HMMA.16816.F32.BF16 R148, R32, R24, R148 ;  /* 0x000000182094723c */ /* 0x000fe20000041894 */
[----:B------:R-:W-:Y:S01]  /*7c40*/  ISETP.GE.AND P2, PT, R7, R196, PT ;  /* 0x000000c40700720c */ /* 0x000fe20003f46270 */
[----:B------:R-:W-:Y:S01]  /*7c50*/  VIADD R25, R22, 0xffffff49 ;  /* 0xffffff4916197836 */ /* 0x000fe20000000000 */
[----:B------:R2:W4:Y:S01]  /*7c60*/  LDSM.16.M88.4 R4, [R3+0x11800] ;  /* 0x011800000304783b */ /* 0x0005220000000200 */
[----:B------:R-:W-:Y:S01]  /*7c70*/  FSEL R23, R13, -INF , !P3 ;  /* 0xff8000000d177808 */ /* 0x000fe20005800000 */
[----:B------:R-:W-:-:S04]  /*7c80*/  DEPBAR.LE SB0, 0x0 ;  /* 0x000080000000791a */ /* 0x000fc80000000000 */
[----:B------:R-:W-:Y:S01]  /*7c90*/  HMMA.16816.F32.BF16 R144, R32, R26, R144 ;  /* 0x0000001a2090723c */ /* 0x000fe20000041890 */
[----:B------:R-:W-:Y:S01]  /*7ca0*/  VIADD R27, R22, 0xffffff50 ;  /* 0xffffff50161b7836 */ /* 0x000fe20000000000 */
[----:B------:R-:W-:Y:S02]  /*7cb0*/  FSEL R20, R15, -INF , !P5 ;  /* 0xff8000000f147808 */ /* 0x000fe40006800000 */
[----:B------:R-:W-:Y:S02]  /*7cc0*/  FSEL R13, R152, -INF , !P4 ;  /* 0xff800000980d7808 */ /* 0x000fe40006000000 */
[C---:B------:R-:W-:Y:S02]  /*7cd0*/  ISETP.GE.AND P1, PT, R25.reuse, R198, PT ;  /* 0x000000c61900720c */ /* 0x040fe40003f26270 */
[----:B------:R-:W-:Y:S01]  /*7ce0*/  ISETP.GE.AND P3, PT, R25, R196, PT ;  /* 0x000000c41900720c */ /* 0x000fe20003f66270 */
[C---:B------:R-:W-:Y:S01]  /*7cf0*/  VIADD R25, R22.reuse, 0xffffff51 ;  /* 0xffffff5116197836 */ /* 0x040fe20000000000 */
[C---:B------:R-:W-:Y:S01]  /*7d00*/  ISETP.GE.AND P5, PT, R27.reuse, R198, PT ;  /* 0x000000c61b00720c */ /* 0x040fe20003fa6270 */
[----:B---3--:R-:W-:Y:S01]  /*7d10*/  HMMA.16816.F32.BF16 R148, R8, R160, R148 ;  /* 0x000000a00894723c */ /* 0x008fe20000041894 */
[----:B------:R-:W-:Y:S01]  /*7d20*/  ISETP.GE.AND P4, PT, R27, R196, PT ;  /* 0x000000c41b00720c */ /* 0x000fe20003f86270 */
[----:B------:R-:W-:Y:S01]  /*7d30*/  VIADD R27, R22, 0xffffff58 ;  /* 0xffffff58161b7836 */ /* 0x000fe20000000000 */
[----:B------:R-:W-:-:S02]  /*7d40*/  FSEL R24, R154, -INF , !P2 ;  /* 0xff8000009a187808 */ /* 0x000fc40005000000 */
[----:B------:R-:W-:Y:S01]  /*7d50*/  FSEL R15, R153, -INF , !P1 ;  /* 0xff800000990f7808 */ /* 0x000fe20004800000 */
[C---:B--2---:R-:W-:Y:S01]  /*7d60*/  VIADD R3, R22.reuse, 0xffffff59 ;  /* 0xffffff5916037836 */ /* 0x044fe20000000000 */
[----:B------:R-:W-:Y:S01]  /*7d70*/  FSEL R26, R155, -INF , !P3 ;  /* 0xff8000009b1a7808 */ /* 0x000fe20005800000 */
[----:B-1----:R-:W-:Y:S01]  /*7d80*/  HMMA.16816.F32.BF16 R140, R8, R16, R140 ;  /* 0x00000010088c723c */ /* 0x002fe2000004188c */
[C---:B------:R-:W-:Y:S01]  /*7d90*/  ISETP.GE.AND P2, PT, R25.reuse, R198, PT ;  /* 0x000000c61900720c */ /* 0x040fe20003f46270 */
[----:B------:R-:W-:Y:S01]  /*7da0*/  VIADD R17, R22, 0xffffff60 ;  /* 0xffffff6016117836 */ /* 0x000fe20000000000 */
[----:B------:R-:W-:Y:S02]  /*7db0*/  ISETP.GE.AND P1, PT, R25, R196, PT ;  /* 0x000000c41900720c */ /* 0x000fe40003f26270 */
[----:B------:R-:W-:-:S03]  /*7dc0*/  ISETP.GE.AND P3, PT, R27, R198, PT ;  /* 0x000000c61b00720c */ /* 0x000fc60003f66270 */
[C---:B------:R-:W-:Y:S03]  /*7dd0*/  HMMA.16816.F32.BF16 R144, R8.reuse, R162, R144 ;  /* 0x000000a20890723c */ /* 0x040fe60000041890 */
[----:B------:R-:W-:Y:S02]  /*7de0*/  FSEL R154, R150, -INF , !P4 ;  /* 0xff800000969a7808 */ /* 0x000fe40006000000 */
[----:B------:R-:W-:Y:S02]  /*7df0*/  FSEL R181, R149, -INF , !P2 ;  /* 0xff80000095b57808 */ /* 0x000fe40005000000 */
[----:B------:R-:W-:Y:S01]  /*7e00*/  FSEL R152, R151, -INF , !P1 ;  /* 0xff80000097987808 */ /* 0x000fe20004800000 */
[----:B------:R-:W-:Y:S01]  /*7e10*/  HMMA.16816.F32.BF16 R136, R8, R18, R136 ;  /* 0x000000120888723c */ /* 0x000fe20000041888 */
[----:B------:R-:W-:Y:S01]  /*7e20*/  BAR.SYNC.DEFER_BLOCKING 0x0 ;  /* 0x0000000000007b1d */ /* 0x000fe20000010000 */
[----:B------:R-:W-:-:S02]  /*7e30*/  ISETP.GE.AND P4, PT, R3, R198, PT ;  /* 0x000000c60300720c */ /* 0x000fc40003f86270 */
[----:B------:R-:W-:Y:S01]  /*7e40*/  ISETP.GE.AND P2, PT, R3, R196, PT ;  /* 0x000000c40300720c */ /* 0x000fe20003f46270 */
[----:B------:R-:W-:Y:S01]  /*7e50*/  VIADD R3, R22, 0xffffff61 ;  /* 0xffffff6116037836 */ /* 0x000fe20000000000 */
[----:B------:R-:W-:Y:S02]  /*7e60*/  ISETP.GE.AND P1, PT, R17, R198, PT ;  /* 0x000000c61100720c */ /* 0x000fe40003f26270 */
[----:B------:R-:W-:Y:S01]  /*7e70*/  FSEL R177, R148, -INF , !P5 ;  /* 0xff80000094b17808 */ /* 0x000fe20006800000 */
[----:B----4-:R-:W-:Y:S01]  /*7e80*/  HMMA.16816.F32.BF16 R132, R8, R4, R132 ;  /* 0x000000040884723c */ /* 0x010fe20000041884 */
[-C--:B------:R-:W-:Y:S01]  /*7e90*/  ISETP.GE.AND P5, PT, R27, R196.reuse, PT ;  /* 0x000000c41b00720c */ /* 0x080fe20003fa6270 */
[----:B------:R-:W-:Y:S01]  /*7ea0*/  VIADD R5, R22, 0xffffff70 ;  /* 0xffffff7016057836 */ /* 0x000fe20000000000 */
[----:B------:R-:W-:Y:S02]  /*7eb0*/  FSEL R179, R144, -INF , !P3 ;  /* 0xff80000090b37808 */ /* 0x000fe40005800000 */
[----:B------:R-:W-:Y:S01]  /*7ec0*/  ISETP.GE.AND P3, PT, R17, R196, PT ;  /* 0x000000c41100720c */ /* 0x000fe20003f66270 */
[----:B------:R-:W-:Y:S01]  /*7ed0*/  VIADD R17, R22, 0xffffff68 ;  /* 0xffffff6816117836 */ /* 0x000fe20000000000 */
[----:B------:R-:W-:-:S02]  /*7ee0*/  FSEL R145, R145, -INF , !P4 ;  /* 0xff80000091917808 */ /* 0x000fc40006000000 */
[----:B------:R-:W-:Y:S02]  /*7ef0*/  FSEL R144, R147, -INF , !P2 ;  /* 0xff80000093907808 */ /* 0x000fe40005000000 */
[----:B------:R-:W-:Y:S02]  /*7f00*/  ISETP.GE.AND P4, PT, R3, R196, PT ;  /* 0x000000c40300720c */ /* 0x000fe40003f86270 */
[-C--:B------:R-:W-:Y:S02]  /*7f10*/  ISETP.GE.AND P2, PT, R17, R198.reuse, PT ;  /* 0x000000c61100720c */ /* 0x080fe40003f46270 */
[----:B------:R-:W-:Y:S02]  /*7f20*/  FSEL R146, R146, -INF , !P5 ;  /* 0xff80000092927808 */ /* 0x000fe40006800000 */
[----:B------:R-:W-:Y:S01]  /*7f30*/  ISETP.GE.AND P5, PT, R3, R198, PT ;  /* 0x000000c60300720c */ /* 0x000fe20003fa6270 */
[----:B------:R-:W-:Y:S01]  /*7f40*/  VIADD R3, R22, 0xffffff69 ;  /* 0xffffff6916037836 */ /* 0x000fe20000000000 */
[----:B------:R-:W-:-:S02]  /*7f50*/  FSEL R148, R143, -INF , !P4 ;  /* 0xff8000008f947808 */ /* 0x000fc40006000000 */
[----:B------:R-:W-:Y:S02]  /*7f60*/  FSEL R151, R136, -INF , !P2 ;  /* 0xff80000088977808 */ /* 0x000fe40005000000 */
[C---:B------:R-:W-:Y:S02]  /*7f70*/  ISETP.GE.AND P4, PT, R5.reuse, R198, PT ;  /* 0x000000c60500720c */ /* 0x040fe40003f86270 */
[----:B------:R-:W-:Y:S02]  /*7f80*/  ISETP.GE.AND P2, PT, R5, R196, PT ;  /* 0x000000c40500720c */ /* 0x000fe40003f46270 */
[----:B------:R-:W-:Y:S01]  /*7f90*/  HMMA.16816.F32.BF16 R4, R8, R6, R172 ;  /* 0x000000060804723c */ /* 0x000fe200000418ac */
[----:B------:R-:W-:Y:S01]  /*7fa0*/  FSEL R150, R142, -INF , !P3 ;  /* 0xff8000008e967808 */ /* 0x000fe20005800000 */
[----:B------:R-:W-:Y:S01]  /*7fb0*/  VIADD R9, R22, 0xffffff78 ;  /* 0xffffff7816097836 */ /* 0x000fe20000000000 */
[----:B------:R-:W-:Y:S02]  /*7fc0*/  FSEL R153, R141, -INF , !P5 ;  /* 0xff8000008d997808 */ /* 0x000fe40006800000 */
        /* <DEDUP_REMOVED lines=8> */
[C---:B------:R-:W-:Y:S02]  /*8050*/  ISETP.GE.AND P1, PT, R3.reuse, R198, PT ;  /* 0x000000c60300720c */ /* 0x040fe40003f26270 */
[----:B------:R-:W-:Y:S01]  /*8060*/  ISETP.GE.AND P3, PT, R3, R196, PT ;  /* 0x000000c40300720c */ /* 0x000fe20003f66270 */
[----:B------:R-:W-:Y:S01]  /*8070*/  VIADD R3, R22, 0xffffff79 ;  /* 0xffffff7916037836 */ /* 0x000fe20000000000 */
[----:B------:R-:W-:Y:S02]  /*8080*/  FMNMX3.FTZ R8, R8, R13, R15, !PT ;  /* 0x0000000d08087276 */ /* 0x000fe4000781000f */
[----:B------:R-:W-:Y:S02]  /*8090*/  FSEL R202, R139, -INF , !P5 ;  /* 0xff8000008bca7808 */ /* 0x000fe40006800000 */
[----:B------:R-:W-:Y:S02]  /*80a0*/  FSEL R158, R134, -INF , !P2 ;  /* 0xff800000869e7808 */ /* 0x000fe40005000000 */
[----:B------:R-:W-:-:S02]  /*80b0*/  ISETP.GE.AND P5, PT, R9, R198, PT ;  /* 0x000000c60900720c */ /* 0x000fc40003fa6270 */
[----:B------:R-:W-:Y:S02]  /*80c0*/  ISETP.GE.AND P2, PT, R9, R196, PT ;  /* 0x000000c40900720c */ /* 0x000fe40003f46270 */
[----:B------:R-:W-:Y:S02]  /*80d0*/  FSEL R173, R133, -INF , !P1 ;  /* 0xff80000085ad7808 */ /* 0x000fe40004800000 */
[----:B------:R-:W-:Y:S02]  /*80e0*/  FMNMX3.FTZ R9, R205, R14, R20, !PT ;  /* 0x0000000ecd097276 */ /* 0x000fe40007810014 */
[----:B------:R-:W-:Y:S02]  /*80f0*/  FMNMX3.FTZ R8, R8, R177, R181, !PT ;  /* 0x000000b108087276 */ /* 0x000fe400078100b5 */
[----:B------:R-:W-:Y:S02]  /*8100*/  ISETP.GE.AND P1, PT, R3, R196, PT ;  /* 0x000000c40300720c */ /* 0x000fe40003f26270 */
[----:B------:R-:W-:-:S02]  /*8110*/  FMNMX3.FTZ R9, R9, R24, R26, !PT ;  /* 0x0000001809097276 */ /* 0x000fc4000781001a */
[----:B------:R-:W-:Y:S02]  /*8120*/  FMNMX3.FTZ R8, R8, R179, R145, !PT ;  /* 0x000000b308087276 */ /* 0x000fe40007810091 */
[----:B------:R-:W-:Y:S02]  /*8130*/  FSEL R170, R7, -INF , !P1 ;  /* 0xff80000007aa7808 */ /* 0x000fe40004800000 */
[----:B------:R-:W-:Y:S02]  /*8140*/  ISETP.NE.AND P1, PT, R199, 0x3, PT ;  /* 0x00000003c700780c */ /* 0x000fe40003f25270 */
[----:B------:R-:W-:Y:S02]  /*8150*/  FMNMX3.FTZ R9, R9, R154, R152, !PT ;  /* 0x0000009a09097276 */ /* 0x000fe40007810098 */
[----:B------:R-:W-:Y:S02]  /*8160*/  FMNMX3.FTZ R8, R8, R149, R153, !PT ;  /* 0x0000009508087276 */ /* 0x000fe40007810099 */
[----:B------:R-:W-:-:S02]  /*8170*/  FSEL R159, R132, -INF , !P4 ;  /* 0xff800000849f7808 */ /* 0x000fc40006000000 */
[----:B------:R-:W-:Y:S02]  /*8180*/  ISETP.GE.AND P4, PT, R3, R198, PT ;  /* 0x000000c60300720c */ /* 0x000fe40003f86270 */
[----:B------:R-:W-:Y:S02]  /*8190*/  FMNMX3.FTZ R9, R9, R146, R144, !PT ;  /* 0x0000009209097276 */ /* 0x000fe40007810090 */
[----:B------:R-:W-:Y:S02]  /*81a0*/  FMNMX3.FTZ R8, R8, R151, R155, !PT ;  /* 0x0000009708087276 */ /* 0x000fe4000781009b */
[----:B------:R-:W-:Y:S02]  /*81b0*/  FSEL R156, R6, -INF , !P2 ;  /* 0xff800000069c7808 */ /* 0x000fe40005000000 */
[----:B------:R-:W-:Y:S02]  /*81c0*/  FSEL R175, R4, -INF , !P5 ;  /* 0xff80000004af7808 */ /* 0x000fe40006800000 */
        /* <DEDUP_REMOVED lines=28> */
.L_x_24:
[----:B------:R-:W-:Y:S01]  /*8390*/  FMNMX3.FTZ R7, R7, R158, R172, !PT ;  /* 0x0000009e07077276 */ /* 0x000fe200078100ac */
[----:B------:R-:W2:Y:S01]  /*83a0*/  SHFL.BFLY PT, R5, R6, 0x2, 0x1f ;  /* 0x0c401f0006057f89 */ /* 0x000ea200000e0000 */
[----:B------:R-:W3:Y:S01]  /*83b0*/  LDCU UR4, c[0x0][0x45c] ;  /* 0x00008b80ff0477ac */ /* 0x000ee20008000800 */
[----:B------:R-:W-:Y:S02]  /*83c0*/  MOV R167, 0x20 ;  /* 0x0000002000a77802 */ /* 0x000fe40000000f00 */
[----:B------:R-:W-:Y:S02]  /*83d0*/  FMNMX3.FTZ R7, R7, R156, R170, !PT ;  /* 0x0000009c07077276 */ /* 0x000fe400078100aa */
[C---:B-1----:R-:W-:Y:S02]  /*83e0*/  IADD3 R16, PT, PT, R204.reuse, 0x12000, RZ ;  /* 0x00012000cc107810 */ /* 0x042fe40007ffe0ff */
[----:B------:R-:W-:Y:S01]  /*83f0*/  SEL R167, R167, 0xffffffe0, !P0 ;  /* 0xffffffe0a7a77807 */ /* 0x000fe20004000000 */
[----:B------:R-:W1:Y:S01]  /*8400*/  SHFL.BFLY PT, R4, R7, 0x2, 0x1f ;  /* 0x0c401f0007047f89 */ /* 0x000e6200000e0000 */
[----:B------:R-:W-:-:S02]  /*8410*/  IADD3 R168, PT, PT, R204, 0x12040, RZ ;  /* 0x00012040cca87810 */ /* 0x000fc40007ffe0ff */
[----:B------:R-:W-:Y:S02]  /*8420*/  @P6 IADD3 R168, PT, PT, R16, -0x40, RZ ;  /* 0xffffffc010a86810 */ /* 0x000fe40007ffe0ff */
[C---:B------:R-:W-:Y:S02]  /*8430*/  IADD3 R169, PT, PT, R167.reuse, R204, RZ ;  /* 0x000000cca7a97210 */ /* 0x040fe40007ffe0ff */
[----:B------:R-:W-:Y:S01]  /*8440*/  IADD3 R167, PT, PT, R167, R168, RZ ;  /* 0x000000a8a7a77210 */ /* 0x000fe20007ffe0ff */
[----:B------:R-:W-:Y:S04]  /*8450*/  LDSM.16.MT88.4 R28, [R168] ;  /* 0x00000000a81c783b */ /* 0x000fe80000004200 */
[----:B------:R-:W-:Y:S01]  /*8460*/  LDSM.16.MT88.4 R140, [R168+0x800] ;  /* 0x00080000a88c783b */ /* 0x000fe20000004200 */
[----:B--2---:R-:W-:-:S03]  /*8470*/  FMNMX.FTZ R5, R6, R5, !PT ;  /* 0x0000000506057209 */ /* 0x004fc60007810000 */
[----:B------:R-:W-:Y:S04]  /*8480*/  LDSM.16.MT88.4 R136, [R167+0x800] ;  /* 0x00080000a788783b */ /* 0x000fe80000004200 */
[----:B------:R-:W2:Y:S01]  /*8490*/  SHFL.BFLY PT, R132, R5, 0x1, 0x1f ;  /* 0x0c201f0005847f89 */ /* 0x000ea200000e0000 */
[----:B-1----:R-:W-:-:S05]  /*84a0*/  FMNMX.FTZ R4, R7, R4, !PT ;  /* 0x0000000407047209 */ /* 0x002fca0007810000 */
[----:B------:R-:W1:Y:S01]  /*84b0*/  SHFL.BFLY PT, R3, R4, 0x1, 0x1f ;  /* 0x0c201f0004037f89 */ /* 0x000e6200000e0000 */
[----:B--2---:R-:W-:-:S04]  /*84c0*/  FMNMX.FTZ R132, R5, R132, !PT ;  /* 0x0000008405847209 */ /* 0x004fc80007810000 */
[C---:B------:R-:W-:Y:S01]  /*84d0*/  FSETP.NEU.FTZ.AND P2, PT, R132.reuse, -INF , PT ;  /* 0xff8000008400780b */ /* 0x040fe20003f5d000 */
[----:B---3--:R-:W-:-:S03]  /*84e0*/  FMUL.FTZ R174, R132, UR4 ;  /* 0x0000000484ae7c20 */ /* 0x008fc60008410000 */
        /* <DEDUP_REMOVED lines=15> */
[--C-:B------:R-:W-:Y:S01]  /*85e0*/  FFMA.FTZ R163, R24, UR4, -R171.reuse ;  /* 0x0000000418a37c23 */ /* 0x100fe200080108ab */
[----:B------:R-:W-:Y:S01]  /*85f0*/  FMUL.FTZ R165, R4, UR4 ;  /* 0x0000000404a57c20 */ /* 0x000fe20008410000 */
[----:B------:R-:W2:Y:S01]  /*8600*/  LDSM.16.MT88.4 R20, [R169+0x12000] ;  /* 0x01200000a914783b */ /* 0x000ea20000004200 */
[--C-:B------:R-:W-:Y:S01]  /*8610*/  FFMA.FTZ R164, R26, UR4, -R171.reuse ;  /* 0x000000041aa47c23 */ /* 0x100fe200080108ab */
[--C-:B------:R-:W-:Y:S01]  /*8620*/  FFMA.FTZ R135, R15, UR4, -R174.reuse ;  /* 0x000000040f877c23 */ /* 0x100fe200080108ae */
[--C-:B------:R-:W-:Y:S01]  /*8630*/  FFMA.FTZ R134, R14, UR4, -R171.reuse ;  /* 0x000000040e867c23 */ /* 0x100fe200080108ab */
[----:B------:R-:W-:Y:S01]  /*8640*/  MUFU.EX2 R162, R162 ;  /* 0x000000a200a27308 */ /* 0x000fe20000000800 */
[----:B------:R-:W-:Y:S01]  /*8650*/  LDSM.16.MT88.4 R12, [R204+0x12000] ;  /* 0x01200000cc0c783b */ /* 0x000fe20000004200 */
[--C-:B------:R-:W-:Y:S01]  /*8660*/  FFMA.FTZ R178, R177, UR4, -R174.reuse ;  /* 0x00000004b1b27c23 */ /* 0x100fe200080108ae */
[--C-:B------:R-:W-:Y:S01]  /*8670*/  FFMA.FTZ R177, R181, UR4, -R174.reuse ;  /* 0x00000004b5b17c23 */ /* 0x100fe200080108ae */
[----:B------:R-:W3:Y:S01]  /*8680*/  MUFU.EX2 R165, R165 ;  /* 0x000000a500a57308 */ /* 0x000ee20000000800 */
[--C-:B------:R-:W-:Y:S01]  /*8690*/  FFMA.FTZ R176, R179, UR4, -R174.reuse ;  /* 0x00000004b3b07c23 */ /* 0x100fe200080108ae */
[-C--:B-1----:R-:W-:Y:S01]  /*86a0*/  FMUL.FTZ R24, R44, R166.reuse ;  /* 0x000000a62c187220 */ /* 0x082fe20000410000 */
[-C--:B------:R-:W-:Y:S01]  /*86b0*/  FMUL.FTZ R25, R45, R166.reuse ;  /* 0x000000a62d197220 */ /* 0x080fe20000410000 */
[----:B------:R-:W1:Y:S01]  /*86c0*/  MUFU.EX2 R161, R161 ;  /* 0x000000a100a17308 */ /* 0x000e620000000800 */
[-C--:B------:R-:W-:Y:S01]  /*86d0*/  FMUL.FTZ R16, R36, R166.reuse ;  /* 0x000000a624107220 */ /* 0x080fe20000410000 */
[-C--:B------:R-:W-:Y:S01]  /*86e0*/  FMUL.FTZ R17, R37, R166.reuse ;  /* 0x000000a625117220 */ /* 0x080fe20000410000 */
[-C--:B------:R-:W-:Y:S01]  /*86f0*/  FMUL.FTZ R48, R48, R166.reuse ;  /* 0x000000a630307220 */ /* 0x080fe20000410000 */
[----:B------:R-:W-:Y:S01]  /*8700*/  MUFU.EX2 R160, R160 ;  /* 0x000000a000a07308 */ /* 0x000fe20000000800 */
[-C--:B------:R-:W-:Y:S01]  /*8710*/  FMUL.FTZ R49, R49, R166.reuse ;  /* 0x000000a631317220 */ /* 0x080fe20000410000 */
[-C--:B------:R-:W-:Y:S01]  /*8720*/  FMUL.FTZ R40, R40, R166.reuse ;  /* 0x000000a628287220 */ /* 0x080fe20000410000 */
[-C--:B------:R-:W-:Y:S01]  /*8730*/  FMUL.FTZ R41, R41, R166.reuse ;  /* 0x000000a629297220 */ /* 0x080fe20000410000 */
[----:B------:R-:W4:Y:S01]  /*8740*/  MUFU.EX2 R135, R135 ;  /* 0x0000008700877308 */ /* 0x000f220000000800 */
[----:B------:R-:W-:Y:S01]  /*8750*/  FMUL.FTZ R32, R52, R166 ;  /* 0x000000a634207220 */ /* 0x000fe20000410000 */
[-C--:B---3--:R-:W-:Y:S01]  /*8760*/  FMUL.FTZ R26, R46, R165.reuse ;  /* 0x000000a52e1a7220 */ /* 0x088fe20000410000 */
[-C--:B------:R-:W-:Y:S01]  /*8770*/  FMUL.FTZ R27, R47, R165.reuse ;  /* 0x000000a52f1b7220 */ /* 0x080fe20000410000 */
[----:B------:R-:W-:Y:S01]  /*8780*/  MUFU.EX2 R134, R134 ;  /* 0x0000008600867308 */ /* 0x000fe20000000800 */
[----:B------:R-:W-:Y:S01]  /*8790*/  LDSM.16.MT88.4 R44, [R204+0x14000] ;  /* 0x01400000cc2c783b */ /* 0x000fe20000004200 */
[----:B-1----:R-:W-:Y:S01]  /*87a0*/  F2FP.BF16.F32.PACK_AB R4, R161, R162 ;  /* 0x000000a2a104723e */ /* 0x002fe200000010ff */
[-C--:B------:R-:W-:Y:S01]  /*87b0*/  FMUL.FTZ R18, R38, R165.reuse ;  /* 0x000000a526127220 */ /* 0x080fe20000410000 */
[----:B------:R-:W1:Y:S01]  /*87c0*/  MUFU.EX2 R133, R133 ;  /* 0x0000008500857308 */ /* 0x000e620000000800 */
[-C--:B------:R-:W-:Y:S01]  /*87d0*/  FMUL.FTZ R19, R39, R165.reuse ;  /* 0x000000a527137220 */ /* 0x080fe20000410000 */
[-C--:B------:R-:W-:Y:S01]  /*87e0*/  FMUL.FTZ R50, R50, R165.reuse ;  /* 0x000000a532327220 */ /* 0x080fe20000410000 */
[----:B------:R-:W3:Y:S01]  /*87f0*/  LDSM.16.MT88.4 R36, [R167] ;  /* 0x00000000a724783b */ /* 0x000ee20000004200 */
[----:B------:R-:W-:Y:S01]  /*8800*/  MUFU.EX2 R163, R163 ;  /* 0x000000a300a37308 */ /* 0x000fe20000000800 */
[-C--:B------:R-:W-:Y:S01]  /*8810*/  FMUL.FTZ R51, R51, R165.reuse ;  /* 0x000000a533337220 */ /* 0x080fe20000410000 */
[----:B----4-:R-:W-:Y:S01]  /*8820*/  F2FP.BF16.F32.PACK_AB R6, R135, R160 ;  /* 0x000000a08706723e */ /* 0x010fe200000010ff */
[-C--:B------:R-:W-:Y:S01]  /*8830*/  FMUL.FTZ R42, R42, R165.reuse ;  /* 0x000000a52a2a7220 */ /* 0x080fe20000410000 */
[----:B------:R-:W4:Y:S01]  /*8840*/  MUFU.EX2 R164, R164 ;  /* 0x000000a400a47308 */ /* 0x000f220000000800 */
[-C--:B------:R-:W-:Y:S01]  /*8850*/  FMUL.FTZ R43, R43, R165.reuse ;  /* 0x000000a52b2b7220 */ /* 0x080fe20000410000 */
[-C--:B------:R-:W-:Y:S01]  /*8860*/  FMUL.FTZ R33, R53, R166.reuse ;  /* 0x000000a635217220 */ /* 0x080fe20000410000 */
[-C--:B------:R-:W-:Y:S01]  /*8870*/  FMUL.FTZ R34, R54, R165.reuse ;  /* 0x000000a536227220 */ /* 0x080fe20000410000 */
[-C--:B------:R-:W-:Y:S01]  /*8880*/  FMUL.FTZ R35, R55, R165.reuse ;  /* 0x000000a537237220 */ /* 0x080fe20000410000 */
[----:B------:R-:W-:Y:S01]  /*8890*/  FMUL.FTZ R64, R64, R166 ;  /* 0x000000a640407220 */ /* 0x000fe20000410000 */
[----:B-1----:R-:W-:Y:S01]  /*88a0*/  F2FP.BF16.F32.PACK_AB R5, R133, R134 ;  /* 0x000000868505723e */ /* 0x002fe200000010ff */
[----:B------:R-:W1:Y:S01]  /*88b0*/  LDSM.16.MT88.4 R52, [R169+0x14000] ;  /* 0x01400000a934783b */ /* 0x000e620000004200 */
[-C--:B------:R-:W-:Y:S01]  /*88c0*/  FMUL.FTZ R65, R65, R166.reuse ;  /* 0x000000a641417220 */ /* 0x080fe20000410000 */
[-C--:B------:R-:W-:Y:S01]  /*88d0*/  FMUL.FTZ R66, R66, R165.reuse ;  /* 0x000000a542427220 */ /* 0x080fe20000410000 */
[-C--:B------:R-:W-:Y:S01]  /*88e0*/  FMUL.FTZ R67, R67, R165.reuse ;  /* 0x000000a543437220 */ /* 0x080fe20000410000 */
[-C--:B------:R-:W-:Y:S01]  /*88f0*/  FMUL.FTZ R56, R56, R166.reuse ;  /* 0x000000a638387220 */ /* 0x080fe20000410000 */
[-C--:B------:R-:W-:Y:S01]  /*8900*/  FMUL.FTZ R57, R57, R166.reuse ;  /* 0x000000a639397220 */ /* 0x080fe20000410000 */
[----:B------:R-:W-:Y:S01]  /*8910*/  FMUL.FTZ R58, R58, R165 ;  /* 0x000000a53a3a7220 */ /* 0x000fe20000410000 */
[----:B----4-:R-:W-:Y:S01]  /*8920*/  F2FP.BF16.F32.PACK_AB R7, R164, R163 ;  /* 0x000000a3a407723e */ /* 0x010fe200000010ff */
[-C--:B------:R-:W-:Y:S01]  /*8930*/  FMUL.FTZ R59, R59, R165.reuse ;  /* 0x000000a53b3b7220 */ /* 0x080fe20000410000 */
[-C--:B------:R-:W-:Y:S01]  /*8940*/  FMUL.FTZ R72, R72, R166.reuse ;  /* 0x000000a648487220 */ /* 0x080fe20000410000 */
[-C--:B------:R-:W-:Y:S01]  /*8950*/  FMUL.FTZ R73, R73, R166.reuse ;  /* 0x000000a649497220 */ /* 0x080fe20000410000 */
[-C--:B------:R-:W-:Y:S01]  /*8960*/  FMUL.FTZ R74, R74, R165.reuse ;  /* 0x000000a54a4a7220 */ /* 0x080fe20000410000 */
[-C--:B------:R-:W-:Y:S01]  /*8970*/  FMUL.FTZ R75, R75, R165.reuse ;  /* 0x000000a54b4b7220 */ /* 0x080fe20000410000 */
[-C--:B------:R-:W-:Y:S01]  /*8980*/  FMUL.FTZ R88, R88, R166.reuse ;  /* 0x000000a658587220 */ /* 0x080fe20000410000 */
[C---:B------:R-:W-:Y:S01]  /*8990*/  HMMA.16816.F32.BF16 R24, R4.reuse, R28, R24 ;  /* 0x0000001c0418723c */ /* 0x040fe20000041818 */
[-C--:B------:R-:W-:Y:S01]  /*89a0*/  FMUL.FTZ R89, R89, R166.reuse ;  /* 0x000000a659597220 */ /* 0x080fe20000410000 */
        /* <DEDUP_REMOVED lines=12> */
[----:B------:R-:W4:Y:S01]  /*8a70*/  LDSM.16.MT88.4 R68, [R167+0x2000] ;  /* 0x00200000a744783b */ /* 0x000f220000004200 */
[-C--:B------:R-:W-:Y:S01]  /*8a80*/  FMUL.FTZ R9, R129, R166.reuse ;  /* 0x000000a681097220 */ /* 0x080fe20000410000 */
[C---:B--2---:R-:W-:Y:S01]  /*8a90*/  HMMA.16816.F32.BF16 R16, R4.reuse, R20, R16 ;  /* 0x000000140410723c */ /* 0x044fe20000041810 */
[-C--:B------:R-:W-:Y:S01]  /*8aa0*/  FMUL.FTZ R10, R130, R165.reuse ;  /* 0x000000a5820a7220 */ /* 0x080fe20000410000 */
[-C--:B------:R-:W-:Y:S01]  /*8ab0*/  FMUL.FTZ R11, R131, R165.reuse ;  /* 0x000000a5830b7220 */ /* 0x080fe20000410000 */
[-C--:B------:R-:W-:Y:S01]  /*8ac0*/  FMUL.FTZ R124, R124, R166.reuse ;  /* 0x000000a67c7c7220 */ /* 0x080fe20000410000 */
[-C--:B------:R-:W-:Y:S01]  /*8ad0*/  FMUL.FTZ R125, R125, R166.reuse ;  /* 0x000000a67d7d7220 */ /* 0x080fe20000410000 */
[-C--:B------:R-:W-:Y:S01]  /*8ae0*/  FMUL.FTZ R126, R126, R165.reuse ;  /* 0x000000a57e7e7220 */ /* 0x080fe20000410000 */
[-C--:B------:R-:W-:Y:S01]  /*8af0*/  FMUL.FTZ R127, R127, R165.reuse ;  /* 0x000000a57f7f7220 */ /* 0x080fe20000410000 */
[----:B------:R-:W-:Y:S01]  /*8b00*/  LDSM.16.MT88.4 R128, [R204+0x14800] ;  /* 0x01480000cc80783b */ /* 0x000fe20000004200 */
[C---:B------:R-:W-:Y:S01]  /*8b10*/  HMMA.16816.F32.BF16 R20, R4.reuse, R22, R40 ;  /* 0x000000160414723c */ /* 0x040fe20000041828 */
[-C--:B------:R-:W-:Y:S01]  /*8b20*/  FMUL.FTZ R40, R60, R166.reuse ;  /* 0x000000a63c287220 */ /* 0x080fe20000410000 */
[-C--:B------:R-:W-:Y:S01]  /*8b30*/  FMUL.FTZ R41, R61, R166.reuse ;  /* 0x000000a63d297220 */ /* 0x080fe20000410000 */
[-C--:B------:R-:W-:Y:S01]  /*8b40*/  FMUL.FTZ R42, R62, R165.reuse ;  /* 0x000000a53e2a7220 */ /* 0x080fe20000410000 */
[-C--:B------:R-:W-:Y:S01]  /*8b50*/  FMUL.FTZ R43, R63, R165.reuse ;  /* 0x000000a53f2b7220 */ /* 0x080fe20000410000 */
[--C-:B------:R-:W-:Y:S01]  /*8b60*/  FFMA.FTZ R179, R145, UR4, -R174.reuse ;  /* 0x0000000491b37c23 */ /* 0x100fe200080108ae */
[----:B------:R-:W2:Y:S01]  /*8b70*/  LDSM.16.MT88.4 R60, [R168+0x2000] ;  /* 0x00200000a83c783b */ /* 0x000ea20000004200 */
[--C-:B------:R-:W-:Y:S01]  /*8b80*/  FFMA.FTZ R181, R154, UR4, -R171.reuse ;  /* 0x000000049ab57c23 */ /* 0x100fe200080108ab */
[C---:B---3--:R-:W-:Y:S01]  /*8b90*/  HMMA.16816.F32.BF16 R32, R4.reuse, R36, R32 ;  /* 0x000000240420723c */ /* 0x048fe20000041820 */
[--C-:B------:R-:W-:Y:S01]  /*8ba0*/  FFMA.FTZ R180, R152, UR4, -R171.reuse ;  /* 0x0000000498b47c23 */ /* 0x100fe200080108ab */
[--C-:B------:R-:W-:Y:S01]  /*8bb0*/  FFMA.FTZ R183, R146, UR4, -R171.reuse ;  /* 0x0000000492b77c23 */ /* 0x100fe200080108ab */
[--C-:B------:R-:W-:Y:S01]  /*8bc0*/  FFMA.FTZ R182, R144, UR4, -R171.reuse ;  /* 0x0000000490b67c23 */ /* 0x100fe200080108ab */
[-C--:B------:R-:W-:Y:S01]  /*8bd0*/  FMUL.FTZ R96, R96, R166.reuse ;  /* 0x000000a660607220 */ /* 0x080fe20000410000 */
[-C--:B------:R-:W-:Y:S01]  /*8be0*/  FMUL.FTZ R97, R97, R166.reuse ;  /* 0x000000a661617220 */ /* 0x080fe20000410000 */
[-C--:B------:R-:W-:Y:S01]  /*8bf0*/  FMUL.FTZ R98, R98, R165.reuse ;  /* 0x000000a562627220 */ /* 0x080fe20000410000 */
[-C--:B------:R-:W-:Y:S01]  /*8c00*/  FMUL.FTZ R99, R99, R165.reuse ;  /* 0x000000a563637220 */ /* 0x080fe20000410000 */
[C---:B------:R-:W-:Y:S01]  /*8c10*/  HMMA.16816.F32.BF16 R40, R4.reuse, R44, R40 ;  /* 0x0000002c0428723c */ /* 0x040fe20000041828 */
[----:B------:R-:W-:Y:S01]  /*8c20*/  MUFU.EX2 R178, R178 ;  /* 0x000000b200b27308 */ /* 0x000fe20000000800 */
[-C--:B------:R-:W-:Y:S01]  /*8c30*/  FMUL.FTZ R112, R112, R166.reuse ;  /* 0x000000a670707220 */ /* 0x080fe20000410000 */
[-C--:B------:R-:W-:Y:S01]  /*8c40*/  FMUL.FTZ R113, R113, R166.reuse ;  /* 0x000000a671717220 */ /* 0x080fe20000410000 */
[-C--:B------:R-:W-:Y:S01]  /*8c50*/  FMUL.FTZ R114, R114, R165.reuse ;  /* 0x000000a572727220 */ /* 0x080fe20000410000 */
[----:B------:R-:W3:Y:S01]  /*8c60*/  MUFU.EX2 R177, R177 ;  /* 0x000000b100b17308 */ /* 0x000ee20000000800 */
[-C--:B------:R-:W-:Y:S01]  /*8c70*/  FMUL.FTZ R115, R115, R165.reuse ;  /* 0x000000a573737220 */ /* 0x080fe20000410000 */
[-C--:B------:R-:W-:Y:S01]  /*8c80*/  FMUL.FTZ R116, R116, R166.reuse ;  /* 0x000000a674747220 */ /* 0x080fe20000410000 */
[C---:B------:R-:W-:Y:S01]  /*8c90*/  HMMA.16816.F32.BF16 R44, R4.reuse, R46, R64 ;  /* 0x0000002e042c723c */ /* 0x040fe20000041840 */
[-C--:B------:R-:W-:Y:S01]  /*8ca0*/  FMUL.FTZ R64, R84, R166.reuse ;  /* 0x000000a654407220 */ /* 0x080fe20000410000 */
[-C--:B------:R-:W-:Y:S01]  /*8cb0*/  FMUL.FTZ R65, R85, R166.reuse ;  /* 0x000000a655417220 */ /* 0x080fe20000410000 */
[-C--:B------:R-:W-:Y:S01]  /*8cc0*/  FMUL.FTZ R66, R86, R165.reuse ;  /* 0x000000a556427220 */ /* 0x080fe20000410000 */
[-C--:B------:R-:W-:Y:S01]  /*8cd0*/  FMUL.FTZ R67, R87, R165.reuse ;  /* 0x000000a557437220 */ /* 0x080fe20000410000 */
[----:B------:R-:W-:Y:S01]  /*8ce0*/  MUFU.EX2 R176, R176 ;  /* 0x000000b000b07308 */ /* 0x000fe20000000800 */
[----:B------:R-:W5:Y:S01]  /*8cf0*/  LDSM.16.MT88.4 R84, [R169+0x16000] ;  /* 0x01600000a954783b */ /* 0x000f620000004200 */
[-C--:B------:R-:W-:Y:S01]  /*8d00*/  FMUL.FTZ R117, R117, R166.reuse ;  /* 0x000000a675757220 */ /* 0x080fe20000410000 */
[C---:B------:R-:W-:Y:S01]  /*8d10*/  HMMA.16816.F32.BF16 R36, R4.reuse, R38, R56 ;  /* 0x000000260424723c */ /* 0x040fe20000041838 */
[-C--:B------:R-:W-:Y:S01]  /*8d20*/  FMUL.FTZ R56, R76, R166.reuse ;  /* 0x000000a64c387220 */ /* 0x080fe20000410000 */
[-C--:B------:R-:W-:Y:S01]  /*8d30*/  FMUL.FTZ R57, R77, R166.reuse ;  /* 0x000000a64d397220 */ /* 0x080fe20000410000 */
[-C--:B------:R-:W-:Y:S01]  /*8d40*/  FMUL.FTZ R58, R78, R165.reuse ;  /* 0x000000a54e3a7220 */ /* 0x080fe20000410000 */
[-C--:B------:R-:W-:Y:S01]  /*8d50*/  FMUL.FTZ R59, R79, R165.reuse ;  /* 0x000000a54f3b7220 */ /* 0x080fe20000410000 */
[----:B------:R-:W-:Y:S01]  /*8d60*/  MUFU.EX2 R179, R179 ;  /* 0x000000b300b37308 */ /* 0x000fe20000000800 */
[----:B------:R-:W3:Y:S01]  /*8d70*/  LDSM.16.MT88.4 R76, [R204+0x16000] ;  /* 0x01600000cc4c783b */ /* 0x000ee20000004200 */
[-C--:B------:R-:W-:Y:S01]  /*8d80*/  FMUL.FTZ R118, R118, R165.reuse ;  /* 0x000000a576767220 */ /* 0x080fe20000410000 */
[C---:B-1----:R-:W-:Y:S01]  /*8d90*/  HMMA.16816.F32.BF16 R48, R4.reuse, R52, R48 ;  /* 0x000000340430723c */ /* 0x042fe20000041830 */
[----:B------:R-:W-:Y:S01]  /*8da0*/  MUFU.EX2 R181, R181 ;  /* 0x000000b500b57308 */ /* 0x000fe20000000800 */
[-C--:B------:R-:W-:Y:S01]  /*8db0*/  FMUL.FTZ R119, R119, R165.reuse ;  /* 0x000000a577777220 */ /* 0x080fe20000410000 */
[----:B------:R-:W-:Y:S01]  /*8dc0*/  LDSM.16.MT88.4 R144, [R169+0x12800] ;  /* 0x01280000a990783b */ /* 0x000fe20000004200 */
[--C-:B------:R-:W-:Y:S01]  /*8dd0*/  FFMA.FTZ R184, R149, UR4, -R174.reuse ;  /* 0x0000000495b87c23 */ /* 0x100fe200080108ae */
[----:B------:R-:W1:Y:S01]  /*8de0*/  MUFU.EX2 R180, R180 ;  /* 0x000000b400b47308 */ /* 0x000e620000000800 */
[--C-:B------:R-:W-:Y:S01]  /*8df0*/  FFMA.FTZ R193, R153, UR4, -R174.reuse ;  /* 0x0000000499c17c23 */ /* 0x100fe200080108ae */
[--C-:B------:R-:W-:Y:S01]  /*8e00*/  FFMA.FTZ R185, R151, UR4, -R174.reuse ;  /* 0x0000000497b97c23 */ /* 0x100fe200080108ae */
[C---:B------:R-:W-:Y:S01]  /*8e10*/  HMMA.16816.F32.BF16 R52, R4.reuse, R54, R72 ;  /* 0x000000360434723c */ /* 0x040fe20000041848 */
[-C--:B------:R-:W-:Y:S01]  /*8e20*/  FMUL.FTZ R72, R92, R166.reuse ;  /* 0x000000a65c487220 */ /* 0x080fe20000410000 */
[-C--:B------:R-:W-:Y:S01]  /*8e30*/  FMUL.FTZ R73, R93, R166.reuse ;  /* 0x000000a65d497220 */ /* 0x080fe20000410000 */
[-C--:B------:R-:W-:Y:S01]  /*8e40*/  FMUL.FTZ R74, R94, R165.reuse ;  /* 0x000000a55e4a7220 */ /* 0x080fe20000410000 */
[-C--:B------:R-:W-:Y:S01]  /*8e50*/  FMUL.FTZ R75, R95, R165.reuse ;  /* 0x000000a55f4b7220 */ /* 0x080fe20000410000 */
[----:B------:R-:W-:Y:S01]  /*8e60*/  MUFU.EX2 R183, R183 ;  /* 0x000000b700b77308 */ /* 0x000fe20000000800 */
[----:B------:R-:W1:Y:S01]  /*8e70*/  LDSM.16.MT88.4 R92, [R168+0x4000] ;  /* 0x00400000a85c783b */ /* 0x000e620000004200 */
[--C-:B------:R-:W-:Y:S01]  /*8e80*/  FFMA.FTZ R196, R155, UR4, -R174.reuse ;  /* 0x000000049bc47c23 */ /* 0x100fe200080108ae */
[C---:B----4-:R-:W-:Y:S01]  /*8e90*/  HMMA.16816.F32.BF16 R64, R4.reuse, R68, R64 ;  /* 0x000000440440723c */ /* 0x050fe20000041840 */
[----:B------:R-:W4:Y:S01]  /*8ea0*/  MUFU.EX2 R182, R182 ;  /* 0x000000b600b67308 */ /* 0x000f220000000800 */
[--C-:B------:R-:W-:Y:S01]  /*8eb0*/  FFMA.FTZ R201, R150, UR4, -R171.reuse ;  /* 0x0000000496c97c23 */ /* 0x100fe200080108ab */
[--C-:B------:R-:W-:Y:S01]  /*8ec0*/  FFMA.FTZ R198, R200, UR4, -R171.reuse ;  /* 0x00000004c8c67c23 */ /* 0x100fe200080108ab */
[--C-:B------:R-:W-:Y:S01]  /*8ed0*/  FFMA.FTZ R203, R202, UR4, -R171.reuse ;  /* 0x00000004cacb7c23 */ /* 0x100fe200080108ab */
[----:B------:R-:W-:Y:S01]  /*8ee0*/  MUFU.EX2 R184, R184 ;  /* 0x000000b800b87308 */ /* 0x000fe20000000800 */
[----:B------:R-:W-:Y:S01]  /*8ef0*/  LDSM.16.MT88.4 R152, [R169+0x13000] ;  /* 0x01300000a998783b */ /* 0x000fe20000004200 */
[--C-:B------:R-:W-:Y:S01]  /*8f00*/  FFMA.FTZ R159, R159, UR4, -R174.reuse ;  /* 0x000000049f9f7c23 */ /* 0x100fe200080108ae */
[C---:B------:R-:W-:Y:S01]  /*8f10*/  HMMA.16816.F32.BF16 R68, R4.reuse, R70, R88 ;  /* 0x000000460444723c */ /* 0x040fe20000041858 */
[-C--:B------:R-:W-:Y:S01]  /*8f20*/  FMUL.FTZ R88, R104, R166.reuse ;  /* 0x000000a668587220 */ /* 0x080fe20000410000 */
[-C--:B------:R-:W-:Y:S01]  /*8f30*/  FMUL.FTZ R89, R105, R166.reuse ;  /* 0x000000a669597220 */ /* 0x080fe20000410000 */
[-C--:B------:R-:W-:Y:S01]  /*8f40*/  FMUL.FTZ R90, R106, R165.reuse ;  /* 0x000000a56a5a7220 */ /* 0x080fe20000410000 */
[----:B------:R-:W-:Y:S01]  /*8f50*/  FMUL.FTZ R91, R107, R165 ;  /* 0x000000a56b5b7220 */ /* 0x000fe20000410000 */
[----:B------:R-:W-:Y:S01]  /*8f60*/  MUFU.EX2 R193, R193 ;  /* 0x000000c100c17308 */ /* 0x000fe20000000800 */
[----:B------:R-:W4:Y:S01]  /*8f70*/  LDSM.16.MT88.4 R104, [R167+0x4000] ;  /* 0x00400000a768783b */ /* 0x000f220000004200 */
[----:B------:R-:W-:Y:S01]  /*8f80*/  FFMA.FTZ R202, R173, UR4, -R174 ;  /* 0x00000004adca7c23 */ /* 0x000fe200080108ae */
[----:B--2---:R-:W-:Y:S01]  /*8f90*/  HMMA.16816.F32.BF16 R56, R4, R60, R56 ;  /* 0x0000003c0438723c */ /* 0x004fe20000041838 */
[----:B------:R-:W-:Y:S01]  /*8fa0*/  MUFU.EX2 R185, R185 ;  /* 0x000000b900b97308 */ /* 0x000fe20000000800 */
[----:B------:R-:W-:Y:S01]  /*8fb0*/  FFMA.FTZ R205, R172, UR4, -R171 ;  /* 0x00000004accd7c23 */ /* 0x000fe200080108ab */
[----:B------:R-:W-:-:S02]  /*8fc0*/  FFMA.FTZ R162, R197, R166, R162 ;  /* 0x000000a6c5a27223 */ /* 0x000fc400000100a2 */
[----:B------:R-:W2:Y:S02]  /*8fd0*/  MUFU.EX2 R196, R196 ;  /* 0x000000c400c47308 */ /* 0x000ea40000000800 */
[----:B------:R-:W-:Y:S01]  /*8fe0*/  FADD.FTZ R161, R161, R162 ;  /* 0x000000a2a1a17221 */ /* 0x000fe20000010000 */
[C---:B------:R-:W-:Y:S01]  /*8ff0*/  HMMA.16816.F32.BF16 R60, R4.reuse, R62, R80 ;  /* 0x0000003e043c723c */ /* 0x040fe20000041850 */
[-C--:B------:R-:W-:Y:S01]  /*9000*/  FMUL.FTZ R80, R100, R166.reuse ;  /* 0x000000a664507220 */ /* 0x080fe20000410000 */
[----:B------:R-:W-:Y:S01]  /*9010*/  FMUL.FTZ R81, R101, R166 ;  /* 0x000000a665517220 */ /* 0x000fe20000410000 */
[-C--:B------:R-:W-:Y:S01]  /*9020*/  FMUL.FTZ R82, R102, R165.reuse ;  /* 0x000000a566527220 */ /* 0x080fe20000410000 */
[----:B------:R-:W-:Y:S01]  /*9030*/  FMUL.FTZ R83, R103, R165 ;  /* 0x000000a567537220 */ /* 0x000fe20000410000 */
[----:B------:R-:W-:Y:S01]  /*9040*/  MUFU.EX2 R201, R201 ;  /* 0x000000c900c97308 */ /* 0x000fe20000000800 */
[----:B------:R-:W-:Y:S01]  /*9050*/  LDSM.16.MT88.4 R100, [R169+0x14800] ;  /* 0x01480000a964783b */ /* 0x000fe20000004200 */
[----:B------:R-:W-:Y:S01]  /*9060*/  FADD.FTZ R160, R160, R161 ;  /* 0x000000a1a0a07221 */ /* 0x000fe20000010000 */
[----:B------:R-:W-:Y:S01]  /*9070*/  HMMA.16816.F32.BF16 R8, R4, R12, R8 ;  /* 0x0000000c0408723c */ /* 0x000fe20000041808 */
[----:B------:R-:W-:Y:S02]  /*9080*/  MUFU.EX2 R198, R198 ;  /* 0x000000c600c67308 */ /* 0x000fe40000000800 */
[----:B------:R-:W-:-:S02]  /*9090*/  FADD.FTZ R135, R135, R160 ;  /* 0x000000a087877221 */ /* 0x000fc40000010000 */
[----:B------:R-:W2:Y:S03]  /*90a0*/  MUFU.EX2 R203, R203 ;  /* 0x000000cb00cb7308 */ /* 0x000ea60000000800 */
[C---:B------:R-:W-:Y:S01]  /*90b0*/  HMMA.16816.F32.BF16 R12, R4.reuse, R14, R124 ;  /* 0x0000000e040c723c */ /* 0x040fe2000004187c */
[----:B------:R-:W2:Y:S01]  /*90c0*/  LDSM.16.MT88.4 R124, [R204+0x12800] ;  /* 0x01280000cc7c783b */ /* 0x000ea20000004200 */
[----:B------:R-:W-:Y:S04]  /*90d0*/  MUFU.EX2 R173, R159 ;  /* 0x0000009f00ad7308 */ /* 0x000fe80000000800 */
[----:B------:R-:W-:Y:S02]  /*90e0*/  MUFU.EX2 R202, R202 ;  /* 0x000000ca00ca7308 */ /* 0x000fe40000000800 */
[C---:B-----5:R-:W-:Y:S02]  /*90f0*/  HMMA.16816.F32.BF16 R80, R4.reuse, R84, R80 ;  /* 0x000000540450723c */ /* 0x060fe40000041850 */
[----:B------:R-:W-:Y:S06]  /*9100*/  MUFU.EX2 R205, R205 ;  /* 0x000000cd00cd7308 */ /* 0x000fec0000000800 */
[----:B------:R-:W-:Y:S01]  /*9110*/  HMMA.16816.F32.BF16 R84, R4, R86, R88 ;  /* 0x000000560454723c */ /* 0x000fe20000041858 */
[-C--:B------:R-:W-:Y:S01]  /*9120*/  FMUL.FTZ R88, R108, R166.reuse ;  /* 0x000000a66c587220 */ /* 0x080fe20000410000 */
[----:B------:R-:W-:Y:S01]  /*9130*/  FMUL.FTZ R89, R109, R166 ;  /* 0x000000a66d597220 */ /* 0x000fe20000410000 */
[-C--:B------:R-:W-:Y:S01]  /*9140*/  FMUL.FTZ R90, R110, R165.reuse ;  /* 0x000000a56e5a7220 */ /* 0x080fe20000410000 */
[----:B------:R-:W-:-:S02]  /*9150*/  FMUL.FTZ R91, R111, R165 ;  /* 0x000000a56f5b7220 */ /* 0x000fc40000410000 */
[----:B------:R-:W5:Y:S02]  /*9160*/  LDSM.16.MT88.4 R108, [R167+0x2800] ;  /* 0x00280000a76c783b */ /* 0x000f640000004200 */
[C---:B---3--:R-:W-:Y:S08]  /*9170*/  HMMA.16816.F32.BF16 R72, R4.reuse, R76, R72 ;  /* 0x0000004c0448723c */ /* 0x048ff00000041848 */
[----:B------:R-:W-:Y:S01]  /*9180*/  HMMA.16816.F32.BF16 R76, R4, R78, R96 ;  /* 0x0000004e044c723c */ /* 0x000fe20000041860 */
[-C--:B------:R-:W-:Y:S01]  /*9190*/  FMUL.FTZ R96, R120, R166.reuse ;  /* 0x000000a678607220 */ /* 0x080fe20000410000 */
[----:B------:R-:W-:Y:S01]  /*91a0*/  FMUL.FTZ R97, R121, R166 ;  /* 0x000000a679617220 */ /* 0x000fe20000410000 */
[-C--:B------:R-:W-:Y:S01]  /*91b0*/  FMUL.FTZ R98, R122, R165.reuse ;  /* 0x000000a57a627220 */ /* 0x080fe20000410000 */
[----:B------:R-:W-:-:S02]  /*91c0*/  FMUL.FTZ R99, R123, R165 ;  /* 0x000000a57b637220 */ /* 0x000fc40000410000 */
[----:B------:R-:W-:Y:S02]  /*91d0*/  LDSM.16.MT88.4 R120, [R169+0x16800] ;  /* 0x01680000a978783b */ /* 0x000fe40000004200 */
[C---:B-1----:R-:W-:Y:S08]  /*91e0*/  HMMA.16816.F32.BF16 R88, R4.reuse, R92, R88 ;  /* 0x0000005c0458723c */ /* 0x042ff00000041858 */
[C---:B------:R-:W-:Y:S01]  /*91f0*/  HMMA.16816.F32.BF16 R92, R4.reuse, R94, R112 ;  /* 0x0000005e045c723c */ /* 0x040fe20000041870 */
[----:B------:R-:W1:Y:S07]  /*9200*/  LDSM.16.MT88.4 R112, [R168+0x2800] ;  /* 0x00280000a870783b */ /* 0x000e6e0000004200 */
[C---:B----4-:R-:W-:Y:S08]  /*9210*/  HMMA.16816.F32.BF16 R96, R4.reuse, R104, R96 ;  /* 0x000000680460723c */ /* 0x050ff00000041860 */
[----:B------:R-:W-:Y:S01]  /*9220*/  HMMA.16816.F32.BF16 R4, R4, R106, R116 ;  /* 0x0000006a0404723c */ /* 0x000fe20000041874 */
[----:B------:R-:W-:Y:S01]  /*9230*/  F2FP.BF16.F32.PACK_AB R116, R177, R178 ;  /* 0x000000b2b174723e */ /* 0x000fe200000010ff */
[----:B------:R-:W3:Y:S01]  /*9240*/  LDSM.16.MT88.4 R104, [R204+0x16800] ;  /* 0x01680000cc68783b */ /* 0x000ee20000004200 */
[----:B------:R-:W-:Y:S01]  /*9250*/  F2FP.BF16.F32.PACK_AB R117, R180, R181 ;  /* 0x000000b5b475723e */ /* 0x000fe200000010ff */
[----:B------:R-:W-:Y:S01]  /*9260*/  FADD.FTZ R178, R178, R135 ;  /* 0x00000087b2b27221 */ /* 0x000fe20000010000 */
[----:B------:R-:W-:-:S02]  /*9270*/  F2FP.BF16.F32.PACK_AB R118, R179, R176 ;  /* 0x000000b0b376723e */ /* 0x000fc400000010ff */
[----:B------:R-:W-:Y:S01]  /*9280*/  F2FP.BF16.F32.PACK_AB R119, R182, R183 ;  /* 0x000000b7b677723e */ /* 0x000fe200000010ff */
[----:B------:R-:W-:-:S04]  /*9290*/  FADD.FTZ R177, R177, R178 ;  /* 0x000000b2b1b17221 */ /* 0x000fc80000010000 */
[----:B------:R-:W-:Y:S02]  /*92a0*/  FADD.FTZ R176, R176, R177 ;  /* 0x000000b1b0b07221 */ /* 0x000fe40000010000 */
[----:B--2---:R-:W-:Y:S02]  /*92b0*/  HMMA.16816.F32.BF16 R8, R116, R124, R8 ;  /* 0x0000007c7408723c */ /* 0x004fe40000041808 */
[----:B------:R-:W-:-:S06]  /*92c0*/  FADD.FTZ R179, R179, R176 ;  /* 0x000000b0b3b37221 */ /* 0x000fcc0000010000 */
[C---:B------:R-:W-:Y:S01]  /*92d0*/  HMMA.16816.F32.BF16 R12, R116.reuse, R126, R12 ;  /* 0x0000007e740c723c */ /* 0x040fe2000004180c */
[----:B------:R-:W2:Y:S07]  /*92e0*/  LDSM.16.MT88.4 R124, [R168+0x4800] ;  /* 0x00480000a87c783b */ /* 0x000eae0000004200 */
[C---:B------:R-:W-:Y:S08]  /*92f0*/  HMMA.16816.F32.BF16 R40, R116.reuse, R128, R40 ;  /* 0x000000807428723c */ /* 0x040ff00000041828 */
[C---:B------:R-:W-:Y:S01]  /*9300*/  HMMA.16816.F32.BF16 R44, R116.reuse, R130, R44 ;  /* 0x00000082742c723c */ /* 0x040fe2000004182c */
[----:B------:R-:W4:Y:S07]  /*9310*/  LDSM.16.MT88.4 R128, [R167+0x4800] ;  /* 0x00480000a780783b */ /* 0x000f2e0000004200 */
[C---:B-----5:R-:W-:Y:S08]  /*9320*/  HMMA.16816.F32.BF16 R64, R116.reuse, R108, R64 ;  /* 0x0000006c7440723c */ /* 0x060ff00000041840 */
[C---:B------:R-:W-:Y:S01]  /*9330*/  HMMA.16816.F32.BF16 R68, R116.reuse, R110, R68 ;  /* 0x0000006e7444723c */ /* 0x040fe20000041844 */
[----:B------:R-:W5:Y:S07]  /*9340*/  LDSM.16.MT88.4 R108, [R204+0x13000] ;  /* 0x01300000cc6c783b */ /* 0x000f6e0000004200 */
[----:B------:R-:W-:Y:S01]  /*9350*/  HMMA.16816.F32.BF16 R48, R116, R100, R48 ;  /* 0x000000647430723c */ /* 0x000fe20000041830 */
[----:B------:R-:W-:-:S02]  /*9360*/  FFMA.FTZ R100, R148, UR4, -R171 ;  /* 0x0000000494647c23 */ /* 0x000fc400080108ab */
[----:B------:R-:W-:Y:S02]  /*9370*/  LDSM.16.MT88.4 R148, [R168+0x1000] ;  /* 0x00100000a894783b */ /* 0x000fe40000004200 */
[----:B------:R1:W3:Y:S03]  /*9380*/  MUFU.EX2 R200, R100 ;  /* 0x0000006400c87308 */ /* 0x0002e60000000800 */
[----:B------:R-:W-:Y:S01]  /*9390*/  HMMA.16816.F32.BF16 R52, R116, R102, R52 ;  /* 0x000000667434723c */ /* 0x000fe20000041834 */
[----:B------:R-:W-:Y:S02]  /*93a0*/  F2FP.BF16.F32.PACK_AB R102, R196, R185 ;  /* 0x000000b9c466723e */ /* 0x000fe400000010ff */
[----:B------:R-:W-:-:S05]  /*93b0*/  F2FP.BF16.F32.PACK_AB R103, R203, R198 ;  /* 0x000000c6cb67723e */ /* 0x000fca00000010ff */
[----:B------:R-:W-:Y:S01]  /*93c0*/  HMMA.16816.F32.BF16 R24, R116, R140, R24 ;  /* 0x0000008c7418723c */ /* 0x000fe20000041818 */
[----:B-1----:R-:W-:Y:S02]  /*93d0*/  F2FP.BF16.F32.PACK_AB R100, R193, R184 ;  /* 0x000000b8c164723e */ /* 0x002fe400000010ff */
[----:B---3--:R-:W-:-:S05]  /*93e0*/  F2FP.BF16.F32.PACK_AB R101, R200, R201 ;  /* 0x000000c9c865723e */ /* 0x008fca00000010ff */
[C---:B------:R-:W-:Y:S01]  /*93f0*/  HMMA.16816.F32.BF16 R28, R116.reuse, R142, R28 ;  /* 0x0000008e741c723c */ /* 0x040fe2000004181c */
[----:B------:R-:W1:Y:S07]  /*9400*/  LDSM.16.MT88.4 R140, [R167+0x1000] ;  /* 0x00100000a78c783b */ /* 0x000e6e0000004200 */
[C---:B------:R-:W-:Y:S08]  /*9410*/  HMMA.16816.F32.BF16 R16, R116.reuse, R144, R16 ;  /* 0x000000907410723c */ /* 0x040ff00000041810 */
[C---:B------:R-:W-:Y:S01]  /*9420*/  HMMA.16816.F32.BF16 R20, R116.reuse, R146, R20 ;  /* 0x000000927414723c */ /* 0x040fe20000041814 */
[----:B------:R-:W3:Y:S07]  /*9430*/  LDSM.16.MT88.4 R144, [R204+0x15000] ;  /* 0x01500000cc90783b */ /* 0x000eee0000004200 */
[C---:B------:R-:W-:Y:S08]  /*9440*/  HMMA.16816.F32.BF16 R32, R116.reuse, R136, R32 ;  /* 0x000000887420723c */ /* 0x040ff00000041820 */
[C---:B------:R-:W-:Y:S01]  /*9450*/  HMMA.16816.F32.BF16 R36, R116.reuse, R138, R36 ;  /* 0x0000008a7424723c */ /* 0x040fe20000041824 */
[----:B------:R-:W-:Y:S07]  /*9460*/  LDSM.16.MT88.4 R136, [R169+0x15000] ;  /* 0x01500000a988783b */ /* 0x000fee0000004200 */
        /* <DEDUP_REMOVED lines=8> */
[----:B------:R-:W-:Y:S07]  /*94f0*/  LDSM.16.MT88.4 R120, [R168+0x3000] ;  /* 0x00300000a878783b */ /* 0x000fee0000004200 */
[C---:B--2---:R-:W-:Y:S08]  /*9500*/  HMMA.16816.F32.BF16 R88, R116.reuse, R124, R88 ;  /* 0x0000007c7458723c */ /* 0x044ff00000041858 */
[C---:B------:R-:W-:Y:S08]  /*9510*/  HMMA.16816.F32.BF16 R92, R116.reuse, R126, R92 ;  /* 0x0000007e745c723c */ /* 0x040ff0000004185c */
[C---:B----4-:R-:W-:Y:S08]  /*9520*/  HMMA.16816.F32.BF16 R96, R116.reuse, R128, R96 ;  /* 0x000000807460723c */ /* 0x050ff00000041860 */
[----:B------:R-:W-:Y:S08]  /*9530*/  HMMA.16816.F32.BF16 R116, R116, R130, R4 ;  /* 0x000000827474723c */ /* 0x000ff00000041804 */
[C---:B-----5:R-:W-:Y:S01]  /*9540*/  HMMA.16816.F32.BF16 R128, R100.reuse, R108, R8 ;  /* 0x0000006c6480723c */ /* 0x060fe20000041808 */
[----:B------:R-:W2:Y:S07]  /*9550*/  LDSM.16.MT88.4 R8, [R167+0x3000] ;  /* 0x00300000a708783b */ /* 0x000eae0000004200 */
[C---:B------:R-:W-:Y:S01]  /*9560*/  HMMA.16816.F32.BF16 R124, R100.reuse, R110, R12 ;  /* 0x0000006e647c723c */ /* 0x040fe2000004180c */
[----:B------:R-:W4:Y:S07]  /*9570*/  LDSM.16.MT88.4 R108, [R169+0x17000] ;  /* 0x01700000a96c783b */ /* 0x000f2e0000004200 */
[C---:B-1----:R-:W-:Y:S08]  /*9580*/  HMMA.16816.F32.BF16 R4, R100.reuse, R142, R36 ;  /* 0x0000008e6404723c */ /* 0x042ff00000041824 */
[C---:B---3--:R-:W-:Y:S08]  /*9590*/  HMMA.16816.F32.BF16 R40, R100.reuse, R144, R40 ;  /* 0x000000906428723c */ /* 0x048ff00000041828 */
[C---:B------:R-:W-:Y:S01]  /*95a0*/  HMMA.16816.F32.BF16 R36, R100.reuse, R146, R44 ;  /* 0x000000926424723c */ /* 0x040fe2000004182c */
[----:B------:R-:W1:Y:S07]  /*95b0*/  LDSM.16.MT88.4 R144, [R204+0x13800] ;  /* 0x01380000cc90783b */ /* 0x000e6e0000004200 */
[C---:B------:R-:W-:Y:S08]  /*95c0*/  HMMA.16816.F32.BF16 R88, R100.reuse, R112, R88 ;  /* 0x000000706458723c */ /* 0x040ff00000041858 */
[C---:B--2---:R-:W-:Y:S01]  /*95d0*/  HMMA.16816.F32.BF16 R12, R100.reuse, R8, R64 ;  /* 0x00000008640c723c */ /* 0x044fe20000041840 */
[----:B------:R-:W-:Y:S07]  /*95e0*/  LDSM.16.MT88.4 R64, [R204+0x15800] ;  /* 0x01580000cc40783b */ /* 0x000fee0000004200 */
[----:B------:R-:W-:Y:S01]  /*95f0*/  HMMA.16816.F32.BF16 R8, R100, R10, R68 ;  /* 0x0000000a6408723c */ /* 0x000fe20000041844 */
[--C-:B------:R-:W-:Y:S01]  /*9600*/  FFMA.FTZ R68, R175, UR4, -R174.reuse ;  /* 0x00000004af447c23 */ /* 0x100fe200080108ae */
[----:B------:R-:W-:-:S03]  /*9610*/  FFMA.FTZ R175, R157, UR4, -R174 ;  /* 0x000000049daf7c23 */ /* 0x000fc600080108ae */
[----:B------:R2:W-:Y:S03]  /*9620*/  MUFU.EX2 R174, R68 ;  /* 0x0000004400ae7308 */ /* 0x0005e60000000800 */
[C---:B----4-:R-:W-:Y:S01]  /*9630*/  HMMA.16816.F32.BF16 R80, R100.reuse, R108, R80 ;  /* 0x0000006c6450723c */ /* 0x050fe20000041850 */
[--C-:B------:R-:W-:Y:S01]  /*9640*/  FFMA.FTZ R108, R158, UR4, -R171.reuse ;  /* 0x000000049e6c7c23 */ /* 0x100fe200080108ab */
[----:B------:R-:W3:Y:S04]  /*9650*/  MUFU.EX2 R175, R175 ;  /* 0x000000af00af7308 */ /* 0x000ee80000000800 */
[----:B------:R-:W-:Y:S02]  /*9660*/  MUFU.EX2 R172, R108 ;  /* 0x0000006c00ac7308 */ /* 0x000fe40000000800 */
[C---:B------:R-:W-:Y:S01]  /*9670*/  HMMA.16816.F32.BF16 R112, R100.reuse, R114, R92 ;  /* 0x000000726470723c */ /* 0x040fe2000004185c */
[--C-:B------:R-:W-:Y:S01]  /*9680*/  FFMA.FTZ R92, R156, UR4, -R171.reuse ;  /* 0x000000049c5c7c23 */ /* 0x100fe200080108ab */
[----:B------:R-:W-:Y:S01]  /*9690*/  FFMA.FTZ R171, R170, UR4, -R171 ;  /* 0x00000004aaab7c23 */ /* 0x000fe200080108ab */
[----:B------:R-:W4:Y:S02]  /*96a0*/  LDSM.16.MT88.4 R156, [R204+0x17800] ;  /* 0x01780000cc9c783b */ /* 0x000f240000004200 */
[----:B------:R-:W-:Y:S02]  /*96b0*/  MUFU.EX2 R170, R92 ;  /* 0x0000005c00aa7308 */ /* 0x000fe40000000800 */
[----:B--2---:R-:W-:Y:S01]  /*96c0*/  LDSM.16.MT88.4 R68, [R169+0x13800] ;  /* 0x01380000a944783b */ /* 0x004fe20000004200 */
[----:B------:R-:W-:Y:S01]  /*96d0*/  HMMA.16816.F32.BF16 R44, R100, R138, R52 ;  /* 0x0000008a642c723c */ /* 0x000fe20000041834 */
[----:B------:R-:W2:Y:S01]  /*96e0*/  MUFU.EX2 R171, R171 ;  /* 0x000000ab00ab7308 */ /* 0x000ea20000000800 */
[----:B---3--:R-:W-:-:S06]  /*96f0*/  F2FP.BF16.F32.PACK_AB R138, R175, R174 ;  /* 0x000000aeaf8a723e */ /* 0x008fcc00000010ff */
[----:B------:R-:W-:Y:S01]  /*9700*/  HMMA.16816.F32.BF16 R52, R100, R122, R60 ;  /* 0x0000007a6434723c */ /* 0x000fe2000004183c */
[----:B------:R-:W3:Y:S01]  /*9710*/  LDSM.16.MT88.4 R60, [R167+0x5000] ;  /* 0x00500000a73c783b */ /* 0x000ee20000004200 */
[----:B--2---:R-:W-:-:S06]  /*9720*/  F2FP.BF16.F32.PACK_AB R139, R171, R170 ;  /* 0x000000aaab8b723e */ /* 0x004fcc00000010ff */
[C---:B------:R-:W-:Y:S08]  /*9730*/  HMMA.16816.F32.BF16 R72, R100.reuse, R104, R72 ;  /* 0x000000686448723c */ /* 0x040ff00000041848 */
[C---:B------:R-:W-:Y:S01]  /*9740*/  HMMA.16816.F32.BF16 R76, R100.reuse, R106, R76 ;  /* 0x0000006a644c723c */ /* 0x040fe2000004184c */
[----:B------:R-:W2:Y:S07]  /*9750*/  LDSM.16.MT88.4 R104, [R169+0x15800] ;  /* 0x01580000a968783b */ /* 0x000eae0000004200 */
[C---:B------:R-:W-:Y:S08]  /*9760*/  HMMA.16816.F32.BF16 R24, R100.reuse, R148, R24 ;  /* 0x000000946418723c */ /* 0x040ff00000041818 */
[C---:B------:R-:W-:Y:S01]  /*9770*/  HMMA.16816.F32.BF16 R28, R100.reuse, R150, R28 ;  /* 0x00000096641c723c */ /* 0x040fe2000004181c */
[----:B------:R-:W5:Y:S07]  /*9780*/  LDSM.16.MT88.4 R148, [R168+0x1800] ;  /* 0x00180000a894783b */ /* 0x000f6e0000004200 */
[C---:B------:R-:W-:Y:S08]  /*9790*/  HMMA.16816.F32.BF16 R16, R100.reuse, R152, R16 ;  /* 0x000000986410723c */ /* 0x040ff00000041810 */
[C---:B------:R-:W-:Y:S01]  /*97a0*/  HMMA.16816.F32.BF16 R20, R100.reuse, R154, R20 ;  /* 0x0000009a6414723c */ /* 0x040fe20000041814 */
[----:B------:R-:W-:Y:S07]  /*97b0*/  LDSM.16.MT88.4 R152, [R169+0x17800] ;  /* 0x01780000a998783b */ /* 0x000fee0000004200 */
[----:B------:R-:W-:Y:S01]  /*97c0*/  HMMA.16816.F32.BF16 R48, R100, R136, R48 ;  /* 0x000000886430723c */ /* 0x000fe20000041830 */
[----:B------:R-:W-:-:S02]  /*97d0*/  F2FP.BF16.F32.PACK_AB R136, R202, R173 ;  /* 0x000000adca88723e */ /* 0x000fc400000010ff */
[----:B------:R-:W-:-:S05]  /*97e0*/  F2FP.BF16.F32.PACK_AB R137, R205, R172 ;  /* 0x000000accd89723e */ /* 0x000fca00000010ff */
[----:B------:R-:W-:Y:S01]  /*97f0*/  HMMA.16816.F32.BF16 R84, R100, R110, R84 ;  /* 0x0000006e6454723c */ /* 0x000fe20000041854 */
[----:B------:R-:W5:Y:S07]  /*9800*/  LDSM.16.MT88.4 R108, [R168+0x3800] ;  /* 0x00380000a86c783b */ /* 0x000f6e0000004200 */
[C---:B-1----:R-:W-:Y:S08]  /*9810*/  HMMA.16816.F32.BF16 R128, R136.reuse, R144, R128 ;  /* 0x000000908880723c */ /* 0x042ff00000041880 */
[----:B------:R-:W-:Y:S01]  /*9820*/  HMMA.16816.F32.BF16 R124, R136, R146, R124 ;  /* 0x00000092887c723c */ /* 0x000fe2000004187c */
[----:B------:R-:W1:Y:S07]  /*9830*/  LDSM.16.MT88.4 R144, [R167+0x1800] ;  /* 0x00180000a790783b */ /* 0x000e6e0000004200 */
[----:B------:R-:W-:Y:S08]  /*9840*/  HMMA.16816.F32.BF16 R56, R100, R120, R56 ;  /* 0x000000786438723c */ /* 0x000ff00000041838 */
[----:B----4-:R-:W-:Y:S08]  /*9850*/  HMMA.16816.F32.BF16 R92, R136, R156, R72 ;  /* 0x0000009c885c723c */ /* 0x010ff00000041848 */
[C---:B---3--:R-:W-:Y:S08]  /*9860*/  HMMA.16816.F32.BF16 R120, R100.reuse, R60, R96 ;  /* 0x0000003c6478723c */ /* 0x048ff00000041860 */
[----:B------:R-:W-:Y:S08]  /*9870*/  HMMA.16816.F32.BF16 R116, R100, R62, R116 ;  /* 0x0000003e6474723c */ /* 0x000ff00000041874 */
[C---:B--2---:R-:W-:Y:S08]  /*9880*/  HMMA.16816.F32.BF16 R72, R136.reuse, R106, R44 ;  /* 0x0000006a8848723c */ /* 0x044ff0000004182c */
[C---:B------:R-:W-:Y:S08]  /*9890*/  HMMA.16816.F32.BF16 R60, R136.reuse, R64, R40 ;  /* 0x00000040883c723c */ /* 0x040ff00000041828 */
[----:B-----5:R-:W-:Y:S01]  /*98a0*/  HMMA.16816.F32.BF16 R44, R136, R148, R24 ;  /* 0x00000094882c723c */ /* 0x020fe20000041818 */
[----:B------:R-:W-:-:S04]  /*98b0*/  FFMA.FTZ R24, R195, R165, R134 ;  /* 0x000000a5c3187223 */ /* 0x000fc80000010086 */
[----:B------:R-:W-:-:S03]  /*98c0*/  FADD.FTZ R24, R133, R24 ;  /* 0x0000001885187221 */ /* 0x000fc60000010000 */
[----:B------:R-:W-:Y:S01]  /*98d0*/  HMMA.16816.F32.BF16 R32, R100, R140, R32 ;  /* 0x0000008c6420723c */ /* 0x000fe20000041820 */
[----:B------:R-:W2:Y:S01]  /*98e0*/  LDSM.16.MT88.4 R140, [R168+0x5800] ;  /* 0x00580000a88c783b */ /* 0x000ea20000004200 */
[----:B------:R-:W-:-:S04]  /*98f0*/  FADD.FTZ R163, R163, R24 ;  /* 0x00000018a3a37221 */ /* 0x000fc80000010000 */
[----:B------:R-:W-:Y:S02]  /*9900*/  FADD.FTZ R164, R164, R163 ;  /* 0x000000a3a4a47221 */ /* 0x000fe40000010000 */
[----:B------:R-:W-:Y:S02]  /*9910*/  HMMA.16816.F32.BF16 R64, R136, R66, R36 ;  /* 0x000000428840723c */ /* 0x000fe40000041824 */
[----:B------:R-:W-:-:S04]  /*9920*/  FADD.FTZ R181, R181, R164 ;  /* 0x000000a4b5b57221 */ /* 0x000fc80000010000 */
[----:B------:R-:W-:Y:S02]  /*9930*/  FADD.FTZ R180, R180, R181 ;  /* 0x000000b5b4b47221 */ /* 0x000fe40000010000 */
[----:B------:R-:W-:Y:S01]  /*9940*/  HMMA.16816.F32.BF16 R36, R136, R68, R16 ;  /* 0x000000448824723c */ /* 0x000fe20000041810 */
[----:B------:R-:W3:Y:S01]  /*9950*/  LDSM.16.MT88.4 R16, [R167+0x3800] ;  /* 0x00380000a710783b */ /* 0x000ee20000004200 */
[----:B------:R-:W-:-:S04]  /*9960*/  FADD.FTZ R183, R183, R180 ;  /* 0x000000b4b7b77221 */ /* 0x000fc80000010000 */
[----:B------:R-:W-:Y:S02]  /*9970*/  FADD.FTZ R182, R182, R183 ;  /* 0x000000b7b6b67221 */ /* 0x000fe40000010000 */
[C---:B------:R-:W-:Y:S01]  /*9980*/  HMMA.16816.F32.BF16 R40, R136.reuse, R70, R20 ;  /* 0x000000468828723c */ /* 0x040fe20000041814 */
[----:B------:R-:W4:Y:S07]  /*9990*/  LDSM.16.MT88.4 R20, [R167+0x5800] ;  /* 0x00580000a714783b */ /* 0x000f2e0000004200 */
[C---:B------:R-:W-:Y:S08]  /*99a0*/  HMMA.16816.F32.BF16 R96, R136.reuse, R158, R76 ;  /* 0x0000009e8860723c */ /* 0x040ff0000004184c */
[C---:B------:R-:W-:Y:S08]  /*99b0*/  HMMA.16816.F32.BF16 R76, R136.reuse, R108, R56 ;  /* 0x0000006c884c723c */ /* 0x040ff00000041838 */
[----:B-1----:R-:W-:Y:S01]  /*99c0*/  HMMA.16816.F32.BF16 R56, R136, R146, R4 ;  /* 0x000000928838723c */ /* 0x002fe20000041804 */
[----:B------:R-:W-:Y:S01]  /*99d0*/  FADD.FTZ R4, R184, R179 ;  /* 0x000000b3b8047221 */ /* 0x000fe20000010000 */
[----:B------:R-:W-:-:S03]  /*99e0*/  FADD.FTZ R5, R201, R182 ;  /* 0x000000b6c9057221 */ /* 0x000fc60000010000 */
[----:B------:R-:W-:Y:S01]  /*99f0*/  FADD.FTZ R4, R193, R4 ;  /* 0x00000004c1047221 */ /* 0x000fe20000010000 */
[----:B------:R-:W-:Y:S01]  /*9a00*/  FADD.FTZ R5, R200, R5 ;  /* 0x00000005c8057221 */ /* 0x000fe20000010000 */
[----:B------:R-:W-:Y:S01]  /*9a10*/  IADD3 R193, PT, PT, R199, -0x4, RZ ;  /* 0xfffffffcc7c17810 */ /* 0x000fe20007ffe0ff */
        /* <DEDUP_REMOVED lines=16> */
[C---:B--2---:R-:W-:Y:S08]  /*9b20*/  HMMA.16816.F32.BF16 R108, R136.reuse, R140, R88 ;  /* 0x0000008c886c723c */ /* 0x044ff00000041858 */
[C---:B------:R-:W-:Y:S08]  /*9b30*/  HMMA.16816.F32.BF16 R48, R136.reuse, R150, R28 ;  /* 0x000000968830723c */ /* 0x040ff0000004181c */
[C---:B------:R-:W-:Y:S08]  /*9b40*/  HMMA.16816.F32.BF16 R112, R136.reuse, R142, R112 ;  /* 0x0000008e8870723c */ /* 0x040ff00000041870 */
[C---:B------:R-:W-:Y:S08]  /*9b50*/  HMMA.16816.F32.BF16 R52, R136.reuse, R144, R32 ;  /* 0x000000908834723c */ /* 0x040ff00000041820 */
[C---:B---3--:R-:W-:Y:S08]  /*9b60*/  HMMA.16816.F32.BF16 R84, R136.reuse, R16, R12 ;  /* 0x000000108854723c */ /* 0x048ff0000004180c */
[C---:B------:R-:W-:Y:S08]  /*9b70*/  HMMA.16816.F32.BF16 R88, R136.reuse, R18, R8 ;  /* 0x000000128858723c */ /* 0x040ff00000041808 */
[C---:B----4-:R-:W-:Y:S08]  /*9b80*/  HMMA.16816.F32.BF16 R120, R136.reuse, R20, R120 ;  /* 0x000000148878723c */ /* 0x050ff00000041878 */
[----:B------:R-:W-:-:S15]  /*9b90*/  HMMA.16816.F32.BF16 R116, R136, R22, R116 ;  /* 0x000000168874723c */ /* 0x000fde0000041874 */
[----:B------:R-:W-:-:S05]  /*9ba0*/  NOP ;  /* 0x0000000000007918 */ /* 0x000fca0000000000 */
.L_x_22:
[----:B------:R-:W-:-:S13]  /*9bb0*/  ISETP.GE.AND P1, PT, R193, RZ, PT ;  /* 0x000000ffc100720c */ /* 0x000fda0003f26270 */
[----:B------:R-:W-:Y:S05]  /*9bc0*/  @!P1 BRA `(.L_x_25) ;  /* 0x0000002400e49947 */ /* 0x000fea0003800000 */
[----:B------:R-:W-:Y:S01]  /*9bd0*/  IMAD.SHL.U32 R4, R208, 0x20, RZ ;  /* 0x00000020d0047824 */ /* 0x000fe200078e00ff */
[C---:B------:R-:W-:Y:S01]  /*9be0*/  LOP3.LUT R5, R0.reuse, 0x200, RZ, 0xc0, !PT ;  /* 0x0000020000057812 */ /* 0x040fe200078ec0ff */
[----:B------:R-:W1:Y:S01]  /*9bf0*/  LDCU.64 UR6, c[0x0][0x3c0] ;  /* 0x00007800ff0677ac */ /* 0x000e620008000a00 */
[----:B------:R-:W-:Y:S01]  /*9c00*/  LOP3.LUT R187, R187, 0x1c0, R0, 0xf8, !PT ;  /* 0x000001c0bbbb7812 */ /* 0x000fe200078ef800 */
[----:B------:R-:W-:Y:S01]  /*9c10*/  IMAD.MOV.U32 R184, RZ, RZ, 0x20 ;  /* 0x00000020ffb87424 */ /* 0x000fe200078e00ff */
[----:B------:R-:W-:Y:S01]  /*9c20*/  SHF.R.U32.HI R6, RZ, 0x1, R208 ;  /* 0x00000001ff067819 */ /* 0x000fe200000116d0 */
[----:B------:R-:W-:Y:S01]  /*9c30*/  IMAD.MOV.U32 R133, RZ, RZ, R132 ;  /* 0x000000ffff857224 */ /* 0x000fe200078e0084 */
[----:B------:R-:W-:Y:S01]  /*9c40*/  LOP3.LUT R4, R5, 0x7c00, R4, 0xf8, !PT ;  /* 0x00007c0005047812 */ /* 0x000fe200078ef804 */
[----:B------:R-:W2:Y:S01]  /*9c50*/  LDCU UR4, c[0x0][0x45c] ;  /* 0x00008b80ff0477ac */ /* 0x000ea20008000800 */
[----:B------:R-:W-:Y:S02]  /*9c60*/  LOP3.LUT R5, R0, 0x400, RZ, 0xc0, !PT ;  /* 0x0000040000057812 */ /* 0x000fe400078ec0ff */
[----:B------:R-:W-:-:S02]  /*9c70*/  LOP3.LUT R208, R187, 0x8, R208, 0x78, !PT ;  /* 0x00000008bbd07812 */ /* 0x000fc400078e78d0 */
[----:B------:R-:W-:Y:S02]  /*9c80*/  LOP3.LUT R177, R187, 0x8, R6, 0x78, !PT ;  /* 0x00000008bbb17812 */ /* 0x000fe400078e7806 */
[----:B------:R-:W-:Y:S01]  /*9c90*/  SEL R184, R184, 0xffffffe0, !P0 ;  /* 0xffffffe0b8b87807 */ /* 0x000fe20004000000 */
[----:B------:R-:W-:Y:S01]  /*9ca0*/  IMAD R187, R208, 0x2, R5 ;  /* 0x00000002d0bb7824 */ /* 0x000fe200078e0205 */
[----:B------:R-:W-:Y:S02]  /*9cb0*/  LOP3.LUT R182, R4, R177, RZ, 0xfc, !PT ;  /* 0x000000b104b67212 */ /* 0x000fe400078efcff */
[----:B------:R-:W-:Y:S01]  /*9cc0*/  LOP3.LUT R177, R177, 0x200, R0, 0xf8, !PT ;  /* 0x00000200b1b17812 */ /* 0x000fe200078ef800 */
[----:B------:R-:W-:Y:S01]  /*9cd0*/  IMAD.MOV.U32 R0, RZ, RZ, R3 ;  /* 0x000000ffff007224 */ /* 0x000fe200078e0003 */
[----:B------:R-:W-:Y:S01]  /*9ce0*/  IADD3 R187, PT, PT, R187, UR5, RZ ;  /* 0x00000005bbbb7c10 */ /* 0x000fe2000fffe0ff */
[----:B-1----:R-:W-:Y:S01]  /*9cf0*/  USHF.L.U64.HI UR8, UR6, 0x5, UR7 ;  /* 0x0000000506087899 */ /* 0x002fe20008010207 */
[----:B------:R-:W-:Y:S01]  /*9d00*/  LEA R182, R182, UR5, 0x1 ;  /* 0x00000005b6b67c11 */ /* 0x000fe2000f8e08ff */
[----:B------:R-:W-:Y:S01]  /*9d10*/  USHF.L.U32 UR9, UR6, 0x5, URZ ;  /* 0x0000000506097899 */ /* 0x000fe200080006ff */
[----:B------:R-:W-:Y:S01]  /*9d20*/  LEA R177, R177, UR5, 0x1 ;  /* 0x00000005b1b17c11 */ /* 0x000fe2000f8e08ff */
[C---:B------:R-:W-:Y:S01]  /*9d30*/  IMAD.IADD R185, R187.reuse, 0x1, R2 ;  /* 0x00000001bbb97824 */ /* 0x040fe200078e0202 */
[----:B------:R-:W-:Y:S01]  /*9d40*/  IADD3 R178, PT, PT, R184, R182, RZ ;  /* 0x000000b6b8b27210 */ /* 0x000fe20007ffe0ff */
[----:B------:R-:W-:Y:S01]  /*9d50*/  IMAD.IADD R181, R2, 0x1, R182 ;  /* 0x0000000102b57824 */ /* 0x000fe200078e02b6 */
[----:B------:R-:W1:Y:S01]  /*9d60*/  LDCU.64 UR6, c[0x0][0x3c0] ;  /* 0x00007800ff0677ac */ /* 0x000e620008000a00 */
[----:B------:R-:W-:Y:S01]  /*9d70*/  IMAD.IADD R179, R187, 0x1, R184 ;  /* 0x00000001bbb37824 */ /* 0x000fe200078e02b8 */
[----:B------:R-:W-:Y:S01]  /*9d80*/  IADD3 R183, PT, PT, R184, R185, RZ ;  /* 0x000000b9b8b77210 */ /* 0x000fe20007ffe0ff */
[----:B------:R-:W-:-:S02]  /*9d90*/  VIADD R198, R177, 0x12000 ;  /* 0x00012000b1c67836 */ /* 0x000fc40000000000 */
[C---:B------:R-:W-:Y:S02]  /*9da0*/  IMAD.IADD R176, R184.reuse, 0x1, R177 ;  /* 0x00000001b8b07824 */ /* 0x040fe400078e02b1 */
[----:B------:R-:W-:Y:S02]  /*9db0*/  VIADD R196, R177, 0x12040 ;  /* 0x00012040b1c47836 */ /* 0x000fe40000000000 */
[----:B------:R-:W-:Y:S01]  /*9dc0*/  IMAD.IADD R180, R184, 0x1, R181 ;  /* 0x00000001b8b47824 */ /* 0x000fe200078e02b5 */
[----:B--2---:R-:W-:Y:S06]  /*9dd0*/  BRA `(.L_x_26) ;  /* 0x00000000005c7947 */ /* 0x004fec0003800000 */
.L_x_28:
[----:B------:R-:W1:Y:S01]  /*9de0*/  LDC.64 R2, c[0x0][0x3b8] ;  /* 0x0000ee00ff027b82 */ /* 0x000e620000000a00 */
[----:B------:R-:W-:Y:S04]  /*9df0*/  VIADD R139, R193, 0xffffffff ;  /* 0xffffffffc18b7836 */ /* 0x000fe80000000000 */
[C---:B-1----:R-:W-:Y:S04]  /*9e00*/  IMAD.WIDE.U32 R136, R139.reuse, R2, RZ ;  /* 0x000000028b887225 */ /* 0x042fe800078e00ff */
[----:B------:R-:W-:Y:S01]  /*9e10*/  IMAD R137, R139, R3, R137 ;  /* 0x000000038b897224 */ /* 0x000fe200078e0289 */
[C---:B------:R-:W-:Y:S01]  /*9e20*/  LEA R138, P1, R136.reuse, R191, 0x7 ;  /* 0x000000bf888a7211 */ /* 0x040fe200078238ff */
[C---:B------:R-:W-:Y:S03]  /*9e30*/  IMAD.SHL.U32 R141, R136.reuse, 0x40, RZ ;  /* 0x00000040888d7824 */ /* 0x040fe600078e00ff */
[--C-:B------:R-:W-:Y:S02]  /*9e40*/  LEA.HI.X R139, R136, R190, R137.reuse, 0x7, P1 ;  /* 0x000000be888b7211 */ /* 0x100fe400008f3c89 */
[----:B------:R-:W-:Y:S02]  /*9e50*/  LEA R134, P0, R2, R141, 0x5 ;  /* 0x0000008d02867211 */ /* 0x000fe400078028ff */
[----:B------:R-:W-:Y:S01]  /*9e60*/  SHF.L.U64.HI R132, R136, 0x6, R137 ;  /* 0x0000000688847819 */ /* 0x000fe20000010289 */
[----:B------:R-:W-:Y:S01]  /*9e70*/  @!PT LDS RZ, [RZ] ;  /* 0x00000000fffff984 */ /* 0x000fe20000000800 */
[----:B------:R-:W-:Y:S01]  /*9e80*/  @!PT LDS RZ, [RZ] ;  /* 0x00000000fffff984 */ /* 0x000fe20000000800 */
[----:B------:R-:W-:Y:S01]  /*9e90*/  @!PT LDS RZ, [RZ] ;  /* 0x00000000fffff984 */ /* 0x000fe20000000800 */
[----:B------:R1:W-:Y:S03]  /*9ea0*/  LDGSTS.E.BYPASS.LTC128B.128 [R194+0xc000], desc[UR12][R138.64] ;  /* 0x0c0000008ac27fae */ /* 0x0003e6000b981a0c */
[----:B------:R-:W-:Y:S01]  /*9eb0*/  LEA.HI.X R3, R2, R132, R3, 0x5, P0 ;  /* 0x0000008402037211 */ /* 0x000fe200000f2c03 */
[----:B------:R1:W-:Y:S01]  /*9ec0*/  LDGSTS.E.BYPASS.LTC128B.128 [R194+0xe000], desc[UR12][R138.64+0x80] ;  /* 0x0e0000808ac27fae */ /* 0x0003e2000b981a0c */
[C---:B------:R-:W-:Y:S03]  /*9ed0*/  LEA R140, P0, R134.reuse, R191, 0x1 ;  /* 0x000000bf868c7211 */ /* 0x040fe600078008ff */
[----:B------:R1:W-:Y:S01]  /*9ee0*/  LDGSTS.E.BYPASS.LTC128B.128 [R194+0x10000], desc[UR12][R138.64+0x100] ;  /* 0x100001008ac27fae */ /* 0x0003e2000b981a0c */
[----:B------:R-:W-:Y:S05]  /*9ef0*/  LEA.HI.X R141, R134, R190, R3, 0x1, P0 ;  /* 0x000000be868d7211 */ /* 0x000fea00000f0c03 */
[----:B------:R1:W-:Y:S04]  /*9f00*/  LDGSTS.E.BYPASS.LTC128B.128 [R194+0xd000], desc[UR12][R140.64] ;  /* 0x0d0000008cc27fae */ /* 0x0003e8000b981a0c */
[----:B------:R1:W-:Y:S04]  /*9f10*/  LDGSTS.E.BYPASS.LTC128B.128 [R194+0xf000], desc[UR12][R140.64+0x80] ;  /* 0x0f0000808cc27fae */ /* 0x0003e8000b981a0c */
[----:B------:R1:W-:Y:S04]  /*9f20*/  LDGSTS.E.BYPASS.LTC128B.128 [R194+0x11000], desc[UR12][R140.64+0x100] ;  /* 0x110001008cc27fae */ /* 0x0003e8000b981a0c */
[----:B------:R-:W0:Y:S01]  /*9f30*/  LDGDEPBAR ;  /* 0x00000000000079af */ /* 0x000e220000000000 */
[----:B------:R-:W-:Y:S05]  /*9f40*/  BRA `(.L_x_27) ;  /* 0x0000000c00107947 */ /* 0x000fea0003800000 */
.L_x_26:
[----:B------:R-:W-:Y:S04]  /*9f50*/  DEPBAR.LE SB0, 0x0 ;  /* 0x000080000000791a */ /* 0x000fe80000000000 */
[----:B------:R-:W-:Y:S01]  /*9f60*/  BAR.SYNC.DEFER_BLOCKING 0x0 ;  /* 0x0000000000007b1d */ /* 0x000fe20000010000 */
[C---:B-1----:R-:W-:Y:S04]  /*9f70*/  IMAD.WIDE.U32 R2, R193.reuse, UR6, RZ ;  /* 0x00000006c1027c25 */ /* 0x042fe8000f8e00ff */
[C---:B------:R-:W-:Y:S01]  /*9f80*/  IMAD R3, R193.reuse, UR7, R3 ;  /* 0x00000007c1037c24 */ /* 0x040fe2000f8e0203 */
[CC--:B------:R-:W-:Y:S02]  /*9f90*/  LEA R202, P1, R2.reuse, R189.reuse, 0x7 ;  /* 0x000000bd02ca7211 */ /* 0x0c0fe400078238ff */
[C---:B------:R-:W-:Y:S02]  /*9fa0*/  LEA R132, P0, R2.reuse, UR9, 0x6 ;  /* 0x0000000902847c11 */ /* 0x040fe4000f8030ff */
[CCC-:B------:R-:W-:Y:S02]  /*9fb0*/  LEA.HI.X R203, R2.reuse, R188.reuse, R3.reuse, 0x7, P1 ;  /* 0x000000bc02cb7211 */ /* 0x1c0fe400008f3c03 */
[----:B------:R-:W-:Y:S02]  /*9fc0*/  LEA.HI.X R135, R2, UR8, R3, 0x6, P0 ;  /* 0x0000000802877c11 */ /* 0x000fe400080f3403 */
[C---:B------:R-:W-:Y:S04]  /*9fd0*/  LEA R200, P0, R132.reuse, R189, 0x1 ;  /* 0x000000bd84c87211 */ /* 0x040fe800078008ff */
[----:B------:R-:W-:Y:S02]  /*9fe0*/  LEA.HI.X R201, R132, R188, R135, 0x1, P0 ;  /* 0x000000bc84c97211 */ /* 0x000fe400000f0c87 */
[----:B------:R-:W-:Y:S01]  /*9ff0*/  ISETP.NE.AND P0, PT, R193, RZ, PT ;  /* 0x000000ffc100720c */ /* 0x000fe20003f05270 */
[----:B------:R-:W-:Y:S01]  /*a000*/  @!PT LDS RZ, [RZ] ;  /* 0x00000000fffff984 */ /* 0x000fe20000000800 */
[----:B------:R-:W-:Y:S01]  /*a010*/  @!PT LDS RZ, [RZ] ;  /* 0x00000000fffff984 */ /* 0x000fe20000000800 */
[----:B------:R-:W-:Y:S01]  /*a020*/  @!PT LDS RZ, [RZ] ;  /* 0x00000000fffff984 */ /* 0x000fe20000000800 */
[----:B------:R1:W-:Y:S05]  /*a030*/  LDGSTS.E.BYPASS.LTC128B.128 [R194+0x12000], desc[UR12][R202.64] ;  /* 0x12000000cac27fae */ /* 0x0003ea000b981a0c */
[----:B------:R1:W-:Y:S05]  /*a040*/  LDGSTS.E.BYPASS.LTC128B.128 [R194+0x14000], desc[UR12][R202.64+0x80] ;  /* 0x14000080cac27fae */ /* 0x0003ea000b981a0c */
[----:B------:R1:W-:Y:S05]  /*a050*/  LDGSTS.E.BYPASS.LTC128B.128 [R194+0x16000], desc[UR12][R202.64+0x100] ;  /* 0x16000100cac27fae */ /* 0x0003ea000b981a0c */
[----:B------:R1:W-:Y:S05]  /*a060*/  LDGSTS.E.BYPASS.LTC128B.128 [R194+0x13000], desc[UR12][R200.64] ;  /* 0x13000000c8c27fae */ /* 0x0003ea000b981a0c */
[----:B------:R1:W-:Y:S05]  /*a070*/  LDGSTS.E.BYPASS.LTC128B.128 [R194+0x15000], desc[UR12][R200.64+0x80] ;  /* 0x15000080c8c27fae */ /* 0x0003ea000b981a0c */
[----:B------:R1:W-:Y:S05]  /*a080*/  LDGSTS.E.BYPASS.LTC128B.128 [R194+0x17000], desc[UR12][R200.64+0x100] ;  /* 0x17000100c8c27fae */ /* 0x0003ea000b981a0c */
[----:B------:R-:W-:Y:S05]  /*a090*/  LDSM.16.M88.4 R136, [R182] ;  /* 0x00000000b688783b */ /* 0x000fea0000000200 */
[----:B------:R-:W2:Y:S05]  /*a0a0*/  LDSM.16.M88.4 R140, [R187+0xc000] ;  /* 0x00c00000bb8c783b */ /* 0x000eaa0000000200 */
[----:B------:R-:W3:Y:S05]  /*a0b0*/  LDSM.16.M88.4 R144, [R187+0xc800] ;  /* 0x00c80000bb90783b */ /* 0x000eea0000000200 */
[----:B------:R-:W4:Y:S05]  /*a0c0*/  LDSM.16.M88.4 R148, [R187+0xd000] ;  /* 0x00d00000bb94783b */ /* 0x000f2a0000000200 */
[----:B------:R-:W0:Y:S05]  /*a0d0*/  LDGDEPBAR ;  /* 0x00000000000079af */ /* 0x000e2a0000000000 */
[----:B------:R-:W5:Y:S05]  /*a0e0*/  LDSM.16.M88.4 R152, [R187+0xd800] ;  /* 0x00d80000bb98783b */ /* 0x000f6a0000000200 */
[----:B------:R-:W-:Y:S05]  /*a0f0*/  LDSM.16.M88.4 R156, [R178] ;  /* 0x00000000b29c783b */ /* 0x000fea0000000200 */
[----:B------:R-:W1:Y:S05]  /*a100*/  LDSM.16.M88.4 R160, [R179+0xc000] ;  /* 0x00c00000b3a0783b */ /* 0x000e6a0000000200 */
[----:B------:R-:W-:Y:S05]  /*a110*/  LDSM.16.M88.4 R164, [R179+0xd000] ;  /* 0x00d00000b3a4783b */ /* 0x000fea0000000200 */
[----:B------:R-:W-:Y:S01]  /*a120*/  LDSM.16.M88.4 R168, [R183+0xc000] ;  /* 0x00c00000b7a8783b */ /* 0x000fe20000000200 */
[C---:B--2---:R-:W-:Y:S04]  /*a130*/  HMMA.16816.F32.BF16 R4, R136.reuse, R140, RZ ;  /* 0x0000008c8804723c */ /* 0x044fe800000418ff */
[----:B------:R-:W-:Y:S04]  /*a140*/  LDSM.16.M88.4 R172, [R183+0xc800] ;  /* 0x00c80000b7ac783b */ /* 0x000fe80000000200 */
[C---:B------:R-:W-:Y:S01]  /*a150*/  HMMA.16816.F32.BF16 R8, R136.reuse, R142, RZ ;  /* 0x0000008e8808723c */ /* 0x040fe200000418ff */
[----:B------:R-:W2:Y:S07]  /*a160*/  LDSM.16.M88.4 R140, [R179+0xc800] ;  /* 0x00c80000b38c783b */ /* 0x000eae0000000200 */
[C---:B---3--:R-:W-:Y:S08]  /*a170*/  HMMA.16816.F32.BF16 R12, R136.reuse, R144, RZ ;  /* 0x00000090880c723c */ /* 0x048ff000000418ff */
[C---:B------:R-:W-:Y:S01]  /*a180*/  HMMA.16816.F32.BF16 R16, R136.reuse, R146, RZ ;  /* 0x000000928810723c */ /* 0x040fe200000418ff */
[----:B------:R-:W3:Y:S07]  /*a190*/  LDSM.16.M88.4 R144, [R179+0xd800] ;  /* 0x00d80000b390783b */ /* 0x000eee0000000200 */
[C---:B----4-:R-:W-:Y:S08]  /*a1a0*/  HMMA.16816.F32.BF16 R20, R136.reuse, R148, RZ ;  /* 0x000000948814723c */ /* 0x050ff000000418ff */
[C---:B------:R-:W-:Y:S01]  /*a1b0*/  HMMA.16816.F32.BF16 R24, R136.reuse, R150, RZ ;  /* 0x000000968818723c */ /* 0x040fe200000418ff */
[----:B------:R-:W-:Y:S07]  /*a1c0*/  LDSM.16.M88.4 R148, [R185+0xc000] ;  /* 0x00c00000b994783b */ /* 0x000fee0000000200 */
[C---:B-----5:R-:W-:Y:S08]  /*a1d0*/  HMMA.16816.F32.BF16 R28, R136.reuse, R152, RZ ;  /* 0x00000098881c723c */ /* 0x060ff000000418ff */
[----:B------:R-:W-:Y:S01]  /*a1e0*/  HMMA.16816.F32.BF16 R32, R136, R154, RZ ;  /* 0x0000009a8820723c */ /* 0x000fe200000418ff */
[----:B------:R-:W4:Y:S05]  /*a1f0*/  LDSM.16.M88.4 R136, [R181] ;  /* 0x00000000b588783b */ /* 0x000f2a0000000200 */
[----:B------:R-:W5:Y:S02]  /*a200*/  LDSM.16.M88.4 R152, [R185+0xc800] ;  /* 0x00c80000b998783b */ /* 0x000f640000000200 */
[C---:B-1----:R-:W-:Y:S08]  /*a210*/  HMMA.16816.F32.BF16 R4, R156.reuse, R160, R4 ;  /* 0x000000a09c04723c */ /* 0x042ff00000041804 */
[C---:B------:R-:W-:Y:S01]  /*a220*/  HMMA.16816.F32.BF16 R8, R156.reuse, R162, R8 ;  /* 0x000000a29c08723c */ /* 0x040fe20000041808 */
[----:B------:R-:W-:Y:S07]  /*a230*/  LDSM.16.M88.4 R160, [R185+0xd800] ;  /* 0x00d80000b9a0783b */ /* 0x000fee0000000200 */
[C---:B--2---:R-:W-:Y:S08]  /*a240*/  HMMA.16816.F32.BF16 R12, R156.reuse, R140, R12 ;  /* 0x0000008c9c0c723c */ /* 0x044ff0000004180c */
[C---:B------:R-:W-:Y:S01]  /*a250*/  HMMA.16816.F32.BF16 R16, R156.reuse, R142, R16 ;  /* 0x0000008e9c10723c */ /* 0x040fe20000041810 */
[----:B------:R-:W1:Y:S07]  /*a260*/  LDSM.16.M88.4 R140, [R185+0xd000] ;  /* 0x00d00000b98c783b */ /* 0x000e6e0000000200 */
[C---:B------:R-:W-:Y:S08]  /*a270*/  HMMA.16816.F32.BF16 R20, R156.reuse, R164, R20 ;  /* 0x000000a49c14723c */ /* 0x040ff00000041814 */
[C---:B------:R-:W-:Y:S01]  /*a280*/  HMMA.16816.F32.BF16 R24, R156.reuse, R166, R24 ;  /* 0x000000a69c18723c */ /* 0x040fe20000041818 */
[----:B------:R-:W2:Y:S07]  /*a290*/  LDSM.16.M88.4 R164, [R180] ;  /* 0x00000000b4a4783b */ /* 0x000eae0000000200 */
[C---:B---3--:R-:W-:Y:S08]  /*a2a0*/  HMMA.16816.F32.BF16 R28, R156.reuse, R144, R28 ;  /* 0x000000909c1c723c */ /* 0x048ff0000004181c */
[----:B------:R-:W-:Y:S01]  /*a2b0*/  HMMA.16816.F32.BF16 R32, R156, R146, R32 ;  /* 0x000000929c20723c */ /* 0x000fe20000041820 */
[----:B------:R-:W3:Y:S05]  /*a2c0*/  LDSM.16.M88.4 R144, [R183+0xd000] ;  /* 0x00d00000b790783b */ /* 0x000eea0000000200 */
[----:B------:R-:W-:Y:S02]  /*a2d0*/  LDSM.16.M88.4 R156, [R187+0xf000] ;  /* 0x00f00000bb9c783b */ /* 0x000fe40000000200 */
[C---:B----4-:R-:W-:Y:S08]  /*a2e0*/  HMMA.16816.F32.BF16 R4, R136.reuse, R148, R4 ;  /* 0x000000948804723c */ /* 0x050ff00000041804 */
[C---:B------:R-:W-:Y:S01]  /*a2f0*/  HMMA.16816.F32.BF16 R8, R136.reuse, R150, R8 ;  /* 0x000000968808723c */ /* 0x040fe20000041808 */
[----:B------:R-:W4:Y:S07]  /*a300*/  LDSM.16.M88.4 R148, [R183+0xd800] ;  /* 0x00d80000b794783b */ /* 0x000f2e0000000200 */
[C---:B-----5:R-:W-:Y:S08]  /*a310*/  HMMA.16816.F32.BF16 R12, R136.reuse, R152, R12 ;  /* 0x00000098880c723c */ /* 0x060ff0000004180c */
[C---:B------:R-:W-:Y:S01]  /*a320*/  HMMA.16816.F32.BF16 R16, R136.reuse, R154, R16 ;  /* 0x0000009a8810723c */ /* 0x040fe20000041810 */
[----:B------:R-:W-:Y:S07]  /*a330*/  LDSM.16.M88.4 R152, [R187+0xe800] ;  /* 0x00e80000bb98783b */ /* 0x000fee0000000200 */
[C---:B-1----:R-:W-:Y:S08]  /*a340*/  HMMA.16816.F32.BF16 R20, R136.reuse, R140, R20 ;  /* 0x0000008c8814723c */ /* 0x042ff00000041814 */
[C---:B------:R-:W-:Y:S01]  /*a350*/  HMMA.16816.F32.BF16 R24, R136.reuse, R142, R24 ;  /* 0x0000008e8818723c */ /* 0x040fe20000041818 */
[----:B------:R-:W-:Y:S07]  /*a360*/  LDSM.16.M88.4 R140, [R187+0xe000] ;  /* 0x00e00000bb8c783b */ /* 0x000fee0000000200 */
[C---:B------:R-:W-:Y:S08]  /*a370*/  HMMA.16816.F32.BF16 R28, R136.reuse, R160, R28 ;  /* 0x000000a0881c723c */ /* 0x040ff0000004181c */
[----:B------:R-:W-:Y:S01]  /*a380*/  HMMA.16816.F32.BF16 R32, R136, R162, R32 ;  /* 0x000000a28820723c */ /* 0x000fe20000041820 */
[----:B------:R-:W1:Y:S05]  /*a390*/  LDSM.16.M88.4 R136, [R182+0x4000] ;  /* 0x00400000b688783b */ /* 0x000e6a0000000200 */
[----:B------:R-:W-:Y:S02]  /*a3a0*/  LDSM.16.M88.4 R160, [R179+0xe000] ;  /* 0x00e00000b3a0783b */ /* 0x000fe40000000200 */
[C---:B--2---:R-:W-:Y:S08]  /*a3b0*/  HMMA.16816.F32.BF16 R4, R164.reuse, R168, R4 ;  /* 0x000000a8a404723c */ /* 0x044ff00000041804 */
[C---:B------:R-:W-:Y:S01]  /*a3c0*/  HMMA.16816.F32.BF16 R8, R164.reuse, R170, R8 ;  /* 0x000000aaa408723c */ /* 0x040fe20000041808 */
[----:B------:R-:W-:Y:S07]  /*a3d0*/  LDSM.16.M88.4 R168, [R183+0xe000] ;  /* 0x00e00000b7a8783b */ /* 0x000fee0000000200 */
[C---:B------:R-:W-:Y:S08]  /*a3e0*/  HMMA.16816.F32.BF16 R12, R164.reuse, R172, R12 ;  /* 0x000000aca40c723c */ /* 0x040ff0000004180c */
[C---:B------:R-:W-:Y:S01]  /*a3f0*/  HMMA.16816.F32.BF16 R16, R164.reuse, R174, R16 ;  /* 0x000000aea410723c */ /* 0x040fe20000041810 */
[----:B------:R-:W-:Y:S07]  /*a400*/  LDSM.16.M88.4 R172, [R179+0x10800] ;  /* 0x01080000b3ac783b */ /* 0x000fee0000000200 */
[C---:B---3--:R-:W-:Y:S08]  /*a410*/  HMMA.16816.F32.BF16 R20, R164.reuse, R144, R20 ;  /* 0x00000090a414723c */ /* 0x048ff00000041814 */
[C---:B------:R-:W-:Y:S01]  /*a420*/  HMMA.16816.F32.BF16 R24, R164.reuse, R146, R24 ;  /* 0x00000092a418723c */ /* 0x040fe20000041818 */
[----:B------:R-:W2:Y:S07]  /*a430*/  LDSM.16.M88.4 R144, [R187+0xf800] ;  /* 0x00f80000bb90783b */ /* 0x000eae0000000200 */
[C---:B----4-:R-:W-:Y:S08]  /*a440*/  HMMA.16816.F32.BF16 R28, R164.reuse, R148, R28 ;  /* 0x00000094a41c723c */ /* 0x050ff0000004181c */
[----:B------:R-:W-:Y:S01]  /*a450*/  HMMA.16816.F32.BF16 R32, R164, R150, R32 ;  /* 0x00000096a420723c */ /* 0x000fe20000041820 */
[----:B------:R-:W3:Y:S05]  /*a460*/  LDSM.16.M88.4 R148, [R178+0x4000] ;  /* 0x00400000b294783b */ /* 0x000eea0000000200 */
[----:B------:R-:W-:Y:S02]  /*a470*/  LDSM.16.M88.4 R164, [R180+0x4000] ;  /* 0x00400000b4a4783b */ /* 0x000fe40000000200 */
[C---:B-1----:R-:W-:Y:S08]  /*a480*/  HMMA.16816.F32.BF16 R4, R136.reuse, R140, R4 ;  /* 0x0000008c8804723c */ /* 0x042ff00000041804 */
[C---:B------:R-:W-:Y:S01]  /*a490*/  HMMA.16816.F32.BF16 R8, R136.reuse, R142, R8 ;  /* 0x0000008e8808723c */ /* 0x040fe20000041808 */
[----:B------:R-:W1:Y:S07]  /*a4a0*/  LDSM.16.M88.4 R140, [R179+0xe800] ;  /* 0x00e80000b38c783b */ /* 0x000e6e0000000200 */
[C---:B------:R-:W-:Y:S08]  /*a4b0*/  HMMA.16816.F32.BF16 R12, R136.reuse, R152, R12 ;  /* 0x00000098880c723c */ /* 0x040ff0000004180c */
[C---:B------:R-:W-:Y:S01]  /*a4c0*/  HMMA.16816.F32.BF16 R16, R136.reuse, R154, R16 ;  /* 0x0000009a8810723c */ /* 0x040fe20000041810 */
[----:B------:R-:W4:Y:S07]  /*a4d0*/  LDSM.16.M88.4 R152, [R179+0xf000] ;  /* 0x00f00000b398783b */ /* 0x000f2e0000000200 */
[C---:B------:R-:W-:Y:S08]  /*a4e0*/  HMMA.16816.F32.BF16 R20, R136.reuse, R156, R20 ;  /* 0x0000009c8814723c */ /* 0x040ff00000041814 */
[C---:B------:R-:W-:Y:S01]  /*a4f0*/  HMMA.16816.F32.BF16 R24, R136.reuse, R158, R24 ;  /* 0x0000009e8818723c */ /* 0x040fe20000041818 */
[----:B------:R-:W5:Y:S07]  /*a500*/  LDSM.16.M88.4 R156, [R179+0xf800] ;  /* 0x00f80000b39c783b */ /* 0x000f6e0000000200 */
[C---:B--2---:R-:W-:Y:S08]  /*a510*/  HMMA.16816.F32.BF16 R28, R136.reuse, R144, R28 ;  /* 0x00000090881c723c */ /* 0x044ff0000004181c */
[----:B------:R-:W-:Y:S01]  /*a520*/  HMMA.16816.F32.BF16 R32, R136, R146, R32 ;  /* 0x000000928820723c */ /* 0x000fe20000041820 */
[----:B------:R-:W-:Y:S05]  /*a530*/  LDSM.16.M88.4 R136, [R181+0x4000] ;  /* 0x00400000b588783b */ /* 0x000fea0000000200 */
[----:B------:R-:W2:Y:S02]  /*a540*/  LDSM.16.M88.4 R144, [R185+0xe000] ;  /* 0x00e00000b990783b */ /* 0x000ea40000000200 */
[C---:B---3--:R-:W-:Y:S08]  /*a550*/  HMMA.16816.F32.BF16 R4, R148.reuse, R160, R4 ;  /* 0x000000a09404723c */ /* 0x048ff00000041804 */
[C---:B------:R-:W-:Y:S01]  /*a560*/  HMMA.16816.F32.BF16 R8, R148.reuse, R162, R8 ;  /* 0x000000a29408723c */ /* 0x040fe20000041808 */
[----:B------:R-:W3:Y:S07]  /*a570*/  LDSM.16.M88.4 R160, [R185+0xe800] ;  /* 0x00e80000b9a0783b */ /* 0x000eee0000000200 */
[C---:B-1----:R-:W-:Y:S08]  /*a580*/  HMMA.16816.F32.BF16 R12, R148.reuse, R140, R12 ;  /* 0x0000008c940c723c */ /* 0x042ff0000004180c */
[C---:B------:R-:W-:Y:S01]  /*a590*/  HMMA.16816.F32.BF16 R16, R148.reuse, R142, R16 ;  /* 0x0000008e9410723c */ /* 0x040fe20000041810 */
[----:B------:R-:W1:Y:S07]  /*a5a0*/  LDSM.16.M88.4 R140, [R185+0xf000] ;  /* 0x00f00000b98c783b */ /* 0x000e6e0000000200 */
[C---:B----4-:R-:W-:Y:S08]  /*a5b0*/  HMMA.16816.F32.BF16 R20, R148.reuse, R152, R20 ;  /* 0x000000989414723c */ /* 0x050ff00000041814 */
[C---:B------:R-:W-:Y:S01]  /*a5c0*/  HMMA.16816.F32.BF16 R24, R148.reuse, R154, R24 ;  /* 0x0000009a9418723c */ /* 0x040fe20000041818 */
[----:B------:R-:W4:Y:S07]  /*a5d0*/  LDSM.16.M88.4 R152, [R185+0xf800] ;  /* 0x00f80000b998783b */ /* 0x000f2e0000000200 */
[C---:B-----5:R-:W-:Y:S08]  /*a5e0*/  HMMA.16816.F32.BF16 R28, R148.reuse, R156, R28 ;  /* 0x0000009c941c723c */ /* 0x060ff0000004181c */
[----:B------:R-:W-:Y:S01]  /*a5f0*/  HMMA.16816.F32.BF16 R32, R148, R158, R32 ;  /* 0x0000009e9420723c */ /* 0x000fe20000041820 */
[----:B------:R-:W-:Y:S05]  /*a600*/  LDSM.16.M88.4 R148, [R183+0xf000] ;  /* 0x00f00000b794783b */ /* 0x000fea0000000200 */
[----:B------:R-:W-:Y:S02]  /*a610*/  LDSM.16.M88.4 R156, [R183+0xf800] ;  /* 0x00f80000b79c783b */ /* 0x000fe40000000200 */
[C---:B--2---:R-:W-:Y:S08]  /*a620*/  HMMA.16816.F32.BF16 R4, R136.reuse, R144, R4 ;  /* 0x000000908804723c */ /* 0x044ff00000041804 */
[C---:B------:R-:W-:Y:S01]  /*a630*/  HMMA.16816.F32.BF16 R8, R136.reuse, R146, R8 ;  /* 0x000000928808723c */ /* 0x040fe20000041808 */
[----:B------:R-:W2:Y:S07]  /*a640*/  LDSM.16.M88.4 R144, [R183+0xe800] ;  /* 0x00e80000b790783b */ /* 0x000eae0000000200 */
[C---:B---3--:R-:W-:Y:S08]  /*a650*/  HMMA.16816.F32.BF16 R12, R136.reuse, R160, R12 ;  /* 0x000000a0880c723c */ /* 0x048ff0000004180c */
[C---:B------:R-:W-:Y:S01]  /*a660*/  HMMA.16816.F32.BF16 R16, R136.reuse, R162, R16 ;  /* 0x000000a28810723c */ /* 0x040fe20000041810 */
[----:B------:R-:W-:Y:S07]  /*a670*/  LDSM.16.M88.4 R160, [R187+0x11800] ;  /* 0x01180000bba0783b */ /* 0x000fee0000000200 */
[C---:B-1----:R-:W-:Y:S08]  /*a680*/  HMMA.16816.F32.BF16 R20, R136.reuse, R140, R20 ;  /* 0x0000008c8814723c */ /* 0x042ff00000041814 */
[C---:B------:R-:W-:Y:S01]  /*a690*/  HMMA.16816.F32.BF16 R24, R136.reuse, R142, R24 ;  /* 0x0000008e8818723c */ /* 0x040fe20000041818 */
[----:B------:R-:W-:Y:S07]  /*a6a0*/  LDSM.16.M88.4 R140, [R187+0x10000] ;  /* 0x01000000bb8c783b */ /* 0x000fee0000000200 */
[C---:B----4-:R-:W-:Y:S08]  /*a6b0*/  HMMA.16816.F32.BF16 R28, R136.reuse, R152, R28 ;  /* 0x00000098881c723c */ /* 0x050ff0000004181c */
[----:B------:R-:W-:Y:S01]  /*a6c0*/  HMMA.16816.F32.BF16 R32, R136, R154, R32 ;  /* 0x0000009a8820723c */ /* 0x000fe20000041820 */
[----:B------:R-:W1:Y:S05]  /*a6d0*/  LDSM.16.M88.4 R136, [R182+0x8000] ;  /* 0x00800000b688783b */ /* 0x000e6a0000000200 */
[----:B------:R-:W-:Y:S02]  /*a6e0*/  LDSM.16.M88.4 R152, [R187+0x11000] ;  /* 0x01100000bb98783b */ /* 0x000fe40000000200 */
[C---:B------:R-:W-:Y:S08]  /*a6f0*/  HMMA.16816.F32.BF16 R4, R164.reuse, R168, R4 ;  /* 0x000000a8a404723c */ /* 0x040ff00000041804 */
[C---:B------:R-:W-:Y:S01]  /*a700*/  HMMA.16816.F32.BF16 R8, R164.reuse, R170, R8 ;  /* 0x000000aaa408723c */ /* 0x040fe20000041808 */
[----:B------:R-:W-:Y:S07]  /*a710*/  LDSM.16.M88.4 R168, [R179+0x10000] ;  /* 0x01000000b3a8783b */ /* 0x000fee0000000200 */
[C---:B--2---:R-:W-:Y:S08]  /*a720*/  HMMA.16816.F32.BF16 R12, R164.reuse, R144, R12 ;  /* 0x00000090a40c723c */ /* 0x044ff0000004180c */
[C---:B------:R-:W-:Y:S01]  /*a730*/  HMMA.16816.F32.BF16 R16, R164.reuse, R146, R16 ;  /* 0x00000092a410723c */ /* 0x040fe20000041810 */
[----:B------:R-:W2:Y:S07]  /*a740*/  LDSM.16.M88.4 R144, [R187+0x10800] ;  /* 0x01080000bb90783b */ /* 0x000eae0000000200 */
[C---:B------:R-:W-:Y:S08]  /*a750*/  HMMA.16816.F32.BF16 R20, R164.reuse, R148, R20 ;  /* 0x00000094a414723c */ /* 0x040ff00000041814 */
[C---:B------:R-:W-:Y:S01]  /*a760*/  HMMA.16816.F32.BF16 R24, R164.reuse, R150, R24 ;  /* 0x00000096a418723c */ /* 0x040fe20000041818 */
[----:B------:R-:W3:Y:S07]  /*a770*/  LDSM.16.M88.4 R148, [R178+0x8000] ;  /* 0x00800000b294783b */ /* 0x000eee0000000200 */
[C---:B------:R-:W-:Y:S08]  /*a780*/  HMMA.16816.F32.BF16 R28, R164.reuse, R156, R28 ;  /* 0x0000009ca41c723c */ /* 0x040ff0000004181c */
[----:B------:R-:W-:Y:S01]  /*a790*/  HMMA.16816.F32.BF16 R32, R164, R158, R32 ;  /* 0x0000009ea420723c */ /* 0x000fe20000041820 */
[----:B------:R-:W4:Y:S05]  /*a7a0*/  LDSM.16.M88.4 R156, [R179+0x11000] ;  /* 0x01100000b39c783b */ /* 0x000f2a0000000200 */
[----:B------:R-:W-:Y:S02]  /*a7b0*/  LDSM.16.M88.4 R164, [R180+0x8000] ;  /* 0x00800000b4a4783b */ /* 0x000fe40000000200 */
[C---:B-1----:R-:W-:Y:S08]  /*a7c0*/  HMMA.16816.F32.BF16 R4, R136.reuse, R140, R4 ;  /* 0x0000008c8804723c */ /* 0x042ff00000041804 */
[C---:B------:R-:W-:Y:S01]  /*a7d0*/  HMMA.16816.F32.BF16 R8, R136.reuse, R142, R8 ;  /* 0x0000008e8808723c */ /* 0x040fe20000041808 */
[----:B------:R-:W1:Y:S07]  /*a7e0*/  LDSM.16.M88.4 R140, [R179+0x11800] ;  /* 0x01180000b38c783b */ /* 0x000e6e0000000200 */
[C---:B--2---:R-:W-:Y:S08]  /*a7f0*/  HMMA.16816.F32.BF16 R12, R136.reuse, R144, R12 ;  /* 0x00000090880c723c */ /* 0x044ff0000004180c */
[C---:B------:R-:W-:Y:S01]  /*a800*/  HMMA.16816.F32.BF16 R16, R136.reuse, R146, R16 ;  /* 0x000000928810723c */ /* 0x040fe20000041810 */
[----:B------:R-:W-:Y:S07]  /*a810*/  LDSM.16.M88.4 R144, [R185+0x10000] ;  /* 0x01000000b990783b */ /* 0x000fee0000000200 */
[C---:B------:R-:W-:Y:S08]  /*a820*/  HMMA.16816.F32.BF16 R20, R136.reuse, R152, R20 ;  /* 0x000000988814723c */ /* 0x040ff00000041814 */
[C---:B------:R-:W-:Y:S01]  /*a830*/  HMMA.16816.F32.BF16 R24, R136.reuse, R154, R24 ;  /* 0x0000009a8818723c */ /* 0x040fe20000041818 */
[----:B------:R-:W-:Y:S07]  /*a840*/  LDSM.16.M88.4 R152, [R185+0x10800] ;  /* 0x01080000b998783b */ /* 0x000fee0000000200 */
[C---:B------:R-:W-:Y:S08]  /*a850*/  HMMA.16816.F32.BF16 R28, R136.reuse, R160, R28 ;  /* 0x000000a0881c723c */ /* 0x040ff0000004181c */
[----:B------:R-:W-:Y:S01]  /*a860*/  HMMA.16816.F32.BF16 R32, R136, R162, R32 ;  /* 0x000000a28820723c */ /* 0x000fe20000041820 */
[----:B------:R-:W2:Y:S05]  /*a870*/  LDSM.16.M88.4 R136, [R181+0x8000] ;  /* 0x00800000b588783b */ /* 0x000eaa0000000200 */
[----:B------:R-:W-:Y:S02]  /*a880*/  LDSM.16.M88.4 R160, [R185+0x11800] ;  /* 0x01180000b9a0783b */ /* 0x000fe40000000200 */
[C---:B---3--:R-:W-:Y:S08]  /*a890*/  HMMA.16816.F32.BF16 R4, R148.reuse, R168, R4 ;  /* 0x000000a89404723c */ /* 0x048ff00000041804 */
[C---:B------:R-:W-:Y:S01]  /*a8a0*/  HMMA.16816.F32.BF16 R8, R148.reuse, R170, R8 ;  /* 0x000000aa9408723c */ /* 0x040fe20000041808 */
[----:B------:R-:W-:Y:S07]  /*a8b0*/  LDSM.16.M88.4 R168, [R183+0x10000] ;  /* 0x01000000b7a8783b */ /* 0x000fee0000000200 */
[C---:B------:R-:W-:Y:S08]  /*a8c0*/  HMMA.16816.F32.BF16 R12, R148.reuse, R172, R12 ;  /* 0x000000ac940c723c */ /* 0x040ff0000004180c */
[C---:B------:R-:W-:Y:S08]  /*a8d0*/  HMMA.16816.F32.BF16 R16, R148.reuse, R174, R16 ;  /* 0x000000ae9410723c */ /* 0x040ff00000041810 */
[C---:B----4-:R-:W-:Y:S08]  /*a8e0*/  HMMA.16816.F32.BF16 R20, R148.reuse, R156, R20 ;  /* 0x0000009c9414723c */ /* 0x050ff00000041814 */
[C---:B------:R-:W-:Y:S01]  /*a8f0*/  HMMA.16816.F32.BF16 R24, R148.reuse, R158, R24 ;  /* 0x0000009e9418723c */ /* 0x040fe20000041818 */
[----:B------:R-:W3:Y:S07]  /*a900*/  LDSM.16.M88.4 R156, [R185+0x11000] ;  /* 0x01100000b99c783b */ /* 0x000eee0000000200 */
[C---:B-1----:R-:W-:Y:S08]  /*a910*/  HMMA.16816.F32.BF16 R28, R148.reuse, R140, R28 ;  /* 0x0000008c941c723c */ /* 0x042ff0000004181c */
[----:B------:R-:W-:Y:S01]  /*a920*/  HMMA.16816.F32.BF16 R32, R148, R142, R32 ;  /* 0x0000008e9420723c */ /* 0x000fe20000041820 */
[----:B------:R-:W1:Y:S05]  /*a930*/  LDSM.16.M88.4 R140, [R183+0x10800] ;  /* 0x01080000b78c783b */ /* 0x000e6a0000000200 */
[----:B------:R-:W4:Y:S02]  /*a940*/  LDSM.16.M88.4 R148, [R183+0x11000] ;  /* 0x01100000b794783b */ /* 0x000f240000000200 */
[C---:B--2---:R-:W-:Y:S08]  /*a950*/  HMMA.16816.F32.BF16 R4, R136.reuse, R144, R4 ;  /* 0x000000908804723c */ /* 0x044ff00000041804 */
[C---:B------:R-:W-:Y:S01]  /*a960*/  HMMA.16816.F32.BF16 R8, R136.reuse, R146, R8 ;  /* 0x000000928808723c */ /* 0x040fe20000041808 */
[----:B------:R-:W2:Y:S01]  /*a970*/  LDSM.16.M88.4 R144, [R183+0x11800] ;  /* 0x01180000b790783b */ /* 0x000ea20000000200 */
[----:B------:R-:W-:Y:S04]  /*a980*/  DEPBAR.LE SB0, 0x0 ;  /* 0x000080000000791a */ /* 0x000fe80000000000 */
[----:B------:R-:W-:Y:S02]  /*a990*/  BAR.SYNC.DEFER_BLOCKING 0x0 ;  /* 0x0000000000007b1d */ /* 0x000fe40000010000 */
[C---:B------:R-:W-:Y:S08]  /*a9a0*/  HMMA.16816.F32.BF16 R12, R136.reuse, R152, R12 ;  /* 0x00000098880c723c */ /* 0x040ff0000004180c */
[C---:B------:R-:W-:Y:S08]  /*a9b0*/  HMMA.16816.F32.BF16 R16, R136.reuse, R154, R16 ;  /* 0x0000009a8810723c */ /* 0x040ff00000041810 */
[C---:B---3--:R-:W-:Y:S08]  /*a9c0*/  HMMA.16816.F32.BF16 R20, R136.reuse, R156, R20 ;  /* 0x0000009c8814723c */ /* 0x048ff00000041814 */
[C---:B------:R-:W-:Y:S08]  /*a9d0*/  HMMA.16816.F32.BF16 R24, R136.reuse, R158, R24 ;  /* 0x0000009e8818723c */ /* 0x040ff00000041818 */
[C---:B------:R-:W-:Y:S08]  /*a9e0*/  HMMA.16816.F32.BF16 R28, R136.reuse, R160, R28 ;  /* 0x000000a0881c723c */ /* 0x040ff0000004181c */
[----:B------:R-:W-:Y:S08]  /*a9f0*/  HMMA.16816.F32.BF16 R32, R136, R162, R32 ;  /* 0x000000a28820723c */ /* 0x000ff00000041820 */
[C---:B------:R-:W-:Y:S08]  /*aa00*/  HMMA.16816.F32.BF16 R4, R164.reuse, R168, R4 ;  /* 0x000000a8a404723c */ /* 0x040ff00000041804 */
[C---:B------:R-:W-:Y:S08]  /*aa10*/  HMMA.16816.F32.BF16 R8, R164.reuse, R170, R8 ;  /* 0x000000aaa408723c */ /* 0x040ff00000041808 */
[C---:B-1----:R-:W-:Y:S03]  /*aa20*/  HMMA.16816.F32.BF16 R12, R164.reuse, R140, R12 ;  /* 0x0000008ca40c723c */ /* 0x042fe6000004180c */
[----:B------:R-:W-:Y:S02]  /*aa30*/  FMNMX3.FTZ R3, R133, R4, R5, !PT ;  /* 0x0000000485037276 */ /* 0x000fe40007810005 */
[----:B------:R-:W-:Y:S03]  /*aa40*/  FMNMX3.FTZ R2, R0, R6, R7, !PT ;  /* 0x0000000600027276 */ /* 0x000fe60007810007 */
[C---:B------:R-:W-:Y:S03]  /*aa50*/  HMMA.16816.F32.BF16 R16, R164.reuse, R142, R16 ;  /* 0x0000008ea410723c */ /* 0x040fe60000041810 */
[----:B------:R-:W-:Y:S02]  /*aa60*/  FMNMX3.FTZ R3, R3, R8, R9, !PT ;  /* 0x0000000803037276 */ /* 0x000fe40007810009 */
[----:B------:R-:W-:Y:S03]  /*aa70*/  FMNMX3.FTZ R2, R2, R10, R11, !PT ;  /* 0x0000000a02027276 */ /* 0x000fe6000781000b */
[C---:B----4-:R-:W-:Y:S03]  /*aa80*/  HMMA.16816.F32.BF16 R20, R164.reuse, R148, R20 ;  /* 0x00000094a414723c */ /* 0x050fe60000041814 */
[----:B------:R-:W-:Y:S02]  /*aa90*/  FMNMX3.FTZ R3, R3, R12, R13, !PT ;  /* 0x0000000c03037276 */ /* 0x000fe4000781000d */
[----:B------:R-:W-:Y:S03]  /*aaa0*/  FMNMX3.FTZ R2, R2, R14, R15, !PT ;  /* 0x0000000e02027276 */ /* 0x000fe6000781000f */
[C---:B------:R-:W-:Y:S03]  /*aab0*/  HMMA.16816.F32.BF16 R24, R164.reuse, R150, R24 ;  /* 0x00000096a418723c */ /* 0x040fe60000041818 */
[----:B------:R-:W-:Y:S02]  /*aac0*/  FMNMX3.FTZ R3, R3, R16, R17, !PT ;  /* 0x0000001003037276 */ /* 0x000fe40007810011 */
[----:B------:R-:W-:Y:S03]  /*aad0*/  FMNMX3.FTZ R2, R2, R18, R19, !PT ;  /* 0x0000001202027276 */ /* 0x000fe60007810013 */
[C---:B--2---:R-:W-:Y:S03]  /*aae0*/  HMMA.16816.F32.BF16 R28, R164.reuse, R144, R28 ;  /* 0x00000090a41c723c */ /* 0x044fe6000004181c */
[----:B------:R-:W-:Y:S02]  /*aaf0*/  FMNMX3.FTZ R199, R3, R20, R21, !PT ;  /* 0x0000001403c77276 */ /* 0x000fe40007810015 */
[----:B------:R-:W-:Y:S03]  /*ab00*/  FMNMX3.FTZ R135, R2, R22, R23, !PT ;  /* 0x0000001602877276 */ /* 0x000fe60007810017 */
[----:B------:R-:W-:Y:S03]  /*ab10*/  HMMA.16816.F32.BF16 R32, R164, R146, R32 ;  /* 0x00000092a420723c */ /* 0x000fe60000041820 */
[----:B------:R-:W-:Y:S02]  /*ab20*/  FMNMX3.FTZ R199, R199, R24, R25, !PT ;  /* 0x00000018c7c77276 */ /* 0x000fe40007810019 */
[----:B------:R-:W-:Y:S06]  /*ab30*/  FMNMX3.FTZ R135, R135, R26, R27, !PT ;  /* 0x0000001a87877276 */ /* 0x000fec000781001b */
[----:B------:R-:W-:Y:S02]  /*ab40*/  FMNMX3.FTZ R199, R199, R28, R29, !PT ;  /* 0x0000001cc7c77276 */ /* 0x000fe4000781001d */
[----:B------:R-:W-:Y:S06]  /*ab50*/  FMNMX3.FTZ R135, R135, R30, R31, !PT ;  /* 0x0000001e87877276 */ /* 0x000fec000781001f */
[----:B------:R-:W-:Y:S02]  /*ab60*/  FMNMX3.FTZ R199, R199, R32, R33, !PT ;  /* 0x00000020c7c77276 */ /* 0x000fe40007810021 */
[----:B------:R-:W-:Y:S01]  /*ab70*/  FMNMX3.FTZ R135, R135, R34, R35, !PT ;  /* 0x0000002287877276 */ /* 0x000fe20007810023 */
[----:B------:R-:W-:Y:S06]  /*ab80*/  @P0 BRA `(.L_x_28) ;  /* 0xfffffff000940947 */ /* 0x000fec000383ffff */
.L_x_27:
[----:B------:R-:W2:Y:S08]  /*ab90*/  SHFL.BFLY PT, R132, R199, 0x2, 0x1f ;  /* 0x0c401f00c7847f89 */ /* 0x000eb000000e0000 */
[----:B------:R-:W3:Y:S08]  /*aba0*/  SHFL.BFLY PT, R2, R135, 0x2, 0x1f ;  /* 0x0c401f0087027f89 */ /* 0x000ef000000e0000 */
[----:B-1----:R-:W-:Y:S08]  /*abb0*/  LDSM.16.MT88.4 R140, [R176+0x12000] ;  /* 0x01200000b08c783b */ /* 0x002ff00000004200 */
[----:B------:R-:W-:Y:S01]  /*abc0*/  LDSM.16.MT88.4 R156, [R177+0x16800] ;  /* 0x01680000b19c783b */ /* 0x000fe20000004200 */
[----:B--2---:R-:W-:Y:S02]  /*abd0*/  FMNMX.FTZ R137, R199, R132, !PT ;  /* 0x00000084c7897209 */ /* 0x004fe40007810000 */
[----:B---3--:R-:W-:Y:S05]  /*abe0*/  FMNMX.FTZ R136, R135, R2, !PT ;  /* 0x0000000287887209 */ /* 0x008fea0007810000 */
[----:B------:R-:W1:Y:S08]  /*abf0*/  SHFL.BFLY PT, R132, R137, 0x1, 0x1f ;  /* 0x0c201f0089847f89 */ /* 0x000e7000000e0000 */
[----:B------:R-:W2:Y:S01]  /*ac00*/  SHFL.BFLY PT, R3, R136, 0x1, 0x1f ;  /* 0x0c201f0088037f89 */ /* 0x000ea200000e0000 */
[----:B-1----:R-:W-:Y:S02]  /*ac10*/  FMNMX.FTZ R132, R137, R132, !PT ;  /* 0x0000008489847209 */ /* 0x002fe40007810000 */
[----:B--2---:R-:W-:Y:S03]  /*ac20*/  FMNMX.FTZ R3, R136, R3, !PT ;  /* 0x0000000388037209 */ /* 0x004fe60007810000 */
[C---:B------:R-:W-:Y:S02]  /*ac30*/  FMUL.FTZ R168, R132.reuse, UR4 ;  /* 0x0000000484a87c20 */ /* 0x040fe40008410000 */
[----:B------:R-:W1:Y:S01]  /*ac40*/  LDSM.16.MT88.4 R136, [R177+0x12000] ;  /* 0x01200000b188783b */ /* 0x000e620000004200 */
[C---:B------:R-:W-:Y:S01]  /*ac50*/  FSETP.NEU.FTZ.AND P1, PT, R132.reuse, -INF , PT ;  /* 0xff8000008400780b */ /* 0x040fe20003f3d000 */
[----:B------:R-:W-:Y:S01]  /*ac60*/  FADD.FTZ R134, -R132, R133 ;  /* 0x0000008584867221 */ /* 0x000fe20000010100 */
[C---:B------:R-:W-:Y:S01]  /*ac70*/  FMUL.FTZ R166, R3.reuse, UR4 ;  /* 0x0000000403a67c20 */ /* 0x040fe20008410000 */
[C---:B------:R-:W-:Y:S01]  /*ac80*/  FSETP.NEU.FTZ.AND P0, PT, R3.reuse, -INF , PT ;  /* 0xff8000000300780b */ /* 0x040fe20003f1d000 */
[----:B------:R-:W-:Y:S01]  /*ac90*/  FADD.FTZ R133, -R3, R0 ;  /* 0x0000000003857221 */ /* 0x000fe20000010100 */
[----:B------:R-:W-:Y:S01]  /*aca0*/  FSEL R168, R168, RZ, P1 ;  /* 0x000000ffa8a87208 */ /* 0x000fe20000800000 */
[----:B------:R-:W-:Y:S01]  /*acb0*/  FMUL.FTZ R2, R134, UR4 ;  /* 0x0000000486027c20 */ /* 0x000fe20008410000 */
[----:B------:R-:W-:Y:S01]  /*acc0*/  FSEL R166, R166, RZ, P0 ;  /* 0x000000ffa6a67208 */ /* 0x000fe20000000000 */
[----:B------:R-:W-:Y:S01]  /*acd0*/  FMUL.FTZ R0, R133, UR4 ;  /* 0x0000000485007c20 */ /* 0x000fe20008410000 */
[----:B------:R-:W-:Y:S01]  /*ace0*/  MOV R133, R196 ;  /* 0x000000c400857202 */ /* 0x000fe20000000f00 */
[--C-:B------:R-:W-:Y:S01]  /*acf0*/  FFMA.FTZ R161, R4, UR4, -R168.reuse ;  /* 0x0000000404a17c23 */ /* 0x100fe200080108a8 */
[----:B------:R-:W-:Y:S01]  /*ad00*/  FFMA.FTZ R162, R5, UR4, -R168 ;  /* 0x0000000405a27c23 */ /* 0x000fe200080108a8 */
[--C-:B------:R-:W-:Y:S01]  /*ad10*/  FFMA.FTZ R167, R6, UR4, -R166.reuse ;  /* 0x0000000406a77c23 */ /* 0x100fe200080108a6 */
[----:B------:R-:W-:Y:S01]  /*ad20*/  FFMA.FTZ R135, R7, UR4, -R166 ;  /* 0x0000000407877c23 */ /* 0x000fe200080108a6 */
[--C-:B------:R-:W-:Y:S01]  /*ad30*/  FFMA.FTZ R160, R8, UR4, -R168.reuse ;  /* 0x0000000408a07c23 */ /* 0x100fe200080108a8 */
[----:B------:R-:W-:Y:S01]  /*ad40*/  FFMA.FTZ R163, R9, UR4, -R168 ;  /* 0x0000000409a37c23 */ /* 0x000fe200080108a8 */
[--C-:B------:R-:W-:Y:S01]  /*ad50*/  FFMA.FTZ R165, R10, UR4, -R166.reuse ;  /* 0x000000040aa57c23 */ /* 0x100fe200080108a6 */
[----:B------:R-:W-:Y:S01]  /*ad60*/  FFMA.FTZ R164, R11, UR4, -R166 ;  /* 0x000000040ba47c23 */ /* 0x000fe200080108a6 */
[----:B------:R-:W2:Y:S01]  /*ad70*/  MUFU.EX2 R2, R2 ;  /* 0x0000000200027308 */ /* 0x000ea20000000800 */
[----:B------:R-:W-:Y:S01]  /*ad80*/  @P6 IADD3 R133, PT, PT, R198, -0x40, RZ ;  /* 0xffffffc0c6856810 */ /* 0x000fe20007ffe0ff */
[----:B------:R-:W-:Y:S01]  /*ad90*/  FFMA.FTZ R199, R32, UR4, -R168 ;  /* 0x0000000420c77c23 */ /* 0x000fe200080108a8 */
[----:B------:R-:W-:Y:S07]  /*ada0*/  FFMA.FTZ R201, R34, UR4, -R166 ;  /* 0x0000000422c97c23 */ /* 0x000fee00080108a6 */
[----:B------:R-:W3:Y:S01]  /*adb0*/  MUFU.EX2 R0, R0 ;  /* 0x0000000000007308 */ /* 0x000ee20000000800 */
[----:B------:R-:W-:Y:S01]  /*adc0*/  IADD3 R134, PT, PT, R184, R133, RZ ;  /* 0x00000085b8867210 */ /* 0x000fe20007ffe0ff */
[----:B------:R-:W4:Y:S01]  /*add0*/  LDSM.16.MT88.4 R144, [R133] ;  /* 0x000000008590783b */ /* 0x000f220000004200 */
[--C-:B------:R-:W-:Y:S07]  /*ade0*/  FFMA.FTZ R169, R12, UR4, -R168.reuse ;  /* 0x000000040ca97c23 */ /* 0x100fee00080108a8 */
[----:B------:R-:W-:Y:S01]  /*adf0*/  MUFU.EX2 R161, R161 ;  /* 0x000000a100a17308 */ /* 0x000fe20000000800 */
[----:B------:R-:W-:Y:S01]  /*ae00*/  FFMA.FTZ R170, R13, UR4, -R168 ;  /* 0x000000040daa7c23 */ /* 0x000fe200080108a8 */
[--C-:B------:R-:W-:Y:S01]  /*ae10*/  FFMA.FTZ R172, R14, UR4, -R166.reuse ;  /* 0x000000040eac7c23 */ /* 0x100fe200080108a6 */
[----:B------:R-:W-:Y:S07]  /*ae20*/  FFMA.FTZ R171, R15, UR4, -R166 ;  /* 0x000000040fab7c23 */ /* 0x000fee00080108a6 */
[----:B------:R-:W5:Y:S01]  /*ae30*/  MUFU.EX2 R162, R162 ;  /* 0x000000a200a27308 */ /* 0x000f620000000800 */
[--C-:B------:R-:W-:Y:S01]  /*ae40*/  FFMA.FTZ R173, R16, UR4, -R168.reuse ;  /* 0x0000000410ad7c23 */ /* 0x100fe200080108a8 */
[C---:B--2---:R-:W-:Y:S01]  /*ae50*/  FMUL.FTZ R4, R2.reuse, R128 ;  /* 0x0000008002047220 */ /* 0x044fe20000410000 */
[C---:B------:R-:W-:Y:S07]  /*ae60*/  FMUL.FTZ R5, R2.reuse, R129 ;  /* 0x0000008102057220 */ /* 0x040fee0000410000 */
[----:B------:R-:W-:Y:S01]  /*ae70*/  MUFU.EX2 R167, R167 ;  /* 0x000000a700a77308 */ /* 0x000fe20000000800 */
[----:B------:R-:W-:Y:S01]  /*ae80*/  FMUL.FTZ R8, R2, R124 ;  /* 0x0000007c02087220 */ /* 0x000fe20000410000 */
[C---:B---3--:R-:W-:Y:S01]  /*ae90*/  FMUL.FTZ R6, R0.reuse, R130 ;  /* 0x0000008200067220 */ /* 0x048fe20000410000 */
[----:B------:R-:W-:Y:S07]  /*aea0*/  FMUL.FTZ R7, R0, R131 ;  /* 0x0000008300077220 */ /* 0x000fee0000410000 */
[----:B------:R-:W2:Y:S01]  /*aeb0*/  MUFU.EX2 R135, R135 ;  /* 0x0000008700877308 */ /* 0x000ea20000000800 */
[----:B------:R-:W-:Y:S01]  /*aec0*/  FMUL.FTZ R9, R2, R125 ;  /* 0x0000007d02097220 */ /* 0x000fe20000410000 */
[C---:B------:R-:W-:Y:S01]  /*aed0*/  FMUL.FTZ R10, R0.reuse, R126 ;  /* 0x0000007e000a7220 */ /* 0x040fe20000410000 */
[----:B------:R-:W-:Y:S07]  /*aee0*/  FMUL.FTZ R11, R0, R127 ;  /* 0x0000007f000b7220 */ /* 0x000fee0000410000 */
[----:B------:R-:W-:Y:S01]  /*aef0*/  MUFU.EX2 R160, R160 ;  /* 0x000000a000a07308 */ /* 0x000fe20000000800 */
[----:B------:R-:W3:Y:S01]  /*af00*/  LDSM.16.MT88.4 R124, [R134] ;  /* 0x00000000867c783b */ /* 0x000ee20000004200 */
[----:B-----5:R-:W-:Y:S01]  /*af10*/  F2FP.BF16.F32.PACK_AB R128, R162, R161 ;  /* 0x000000a1a280723e */ /* 0x020fe200000010ff */
[C---:B------:R-:W-:Y:S07]  /*af20*/  FMUL.FTZ R36, R2.reuse, R36 ;  /* 0x0000002402247220 */ /* 0x040fee0000410000 */
[----:B------:R-:W5:Y:S01]  /*af30*/  MUFU.EX2 R163, R163 ;  /* 0x000000a300a37308 */ /* 0x000f620000000800 */
[----:B------:R-:W-:Y:S01]  /*af40*/  FMUL.FTZ R37, R2, R37 ;  /* 0x0000002502257220 */ /* 0x000fe20000410000 */
[C---:B------:R-:W-:Y:S01]  /*af50*/  FMUL.FTZ R38, R0.reuse, R38 ;  /* 0x0000002600267220 */ /* 0x040fe20000410000 */
[----:B------:R-:W-:Y:S07]  /*af60*/  FMUL.FTZ R39, R0, R39 ;  /* 0x0000002700277220 */ /* 0x000fee0000410000 */
[----:B------:R-:W-:Y:S01]  /*af70*/  MUFU.EX2 R165, R165 ;  /* 0x000000a500a57308 */ /* 0x000fe20000000800 */
[C---:B------:R-:W-:Y:S01]  /*af80*/  FMUL.FTZ R40, R2.reuse, R40 ;  /* 0x0000002802287220 */ /* 0x040fe20000410000 */
[----:B--2---:R-:W-:Y:S01]  /*af90*/  F2FP.BF16.F32.PACK_AB R129, R135, R167 ;  /* 0x000000a78781723e */ /* 0x004fe200000010ff */
[----:B------:R-:W-:Y:S07]  /*afa0*/  FMUL.FTZ R41, R2, R41 ;  /* 0x0000002902297220 */ /* 0x000fee0000410000 */
[----:B------:R-:W2:Y:S01]  /*afb0*/  MUFU.EX2 R164, R164 ;  /* 0x000000a400a47308 */ /* 0x000ea20000000800 */
[C---:B------:R-:W-:Y:S01]  /*afc0*/  FMUL.FTZ R42, R0.reuse, R42 ;  /* 0x0000002a002a7220 */ /* 0x040fe20000410000 */
[----:B------:R-:W-:Y:S01]  /*afd0*/  FMUL.FTZ R43, R0, R43 ;  /* 0x0000002b002b7220 */ /* 0x000fe20000410000 */
[----:B------:R-:W-:Y:S01]  /*afe0*/  LDSM.16.MT88.4 R148, [R133+0x2800] ;  /* 0x002800008594783b */ /* 0x000fe20000004200 */
[C---:B------:R-:W-:Y:S01]  /*aff0*/  FMUL.FTZ R12, R2.reuse, R120 ;  /* 0x00000078020c7220 */ /* 0x040fe20000410000 */
[----:B------:R-:W-:Y:S01]  /*b000*/  FMUL.FTZ R13, R2, R121 ;  /* 0x00000079020d7220 */ /* 0x000fe20000410000 */
[----:B-----5:R-:W-:Y:S01]  /*b010*/  F2FP.BF16.F32.PACK_AB R130, R163, R160 ;  /* 0x000000a0a382723e */ /* 0x020fe200000010ff */
[C---:B------:R-:W-:Y:S01]  /*b020*/  FMUL.FTZ R14, R0.reuse, R122 ;  /* 0x0000007a000e7220 */ /* 0x040fe20000410000 */
[----:B------:R-:W-:Y:S01]  /*b030*/  FMUL.FTZ R15, R0, R123 ;  /* 0x0000007b000f7220 */ /* 0x000fe20000410000 */
[C---:B------:R-:W-:Y:S01]  /*b040*/  FMUL.FTZ R44, R2.reuse, R44 ;  /* 0x0000002c022c7220 */ /* 0x040fe20000410000 */
[----:B------:R-:W-:Y:S01]  /*b050*/  FMUL.FTZ R45, R2, R45 ;  /* 0x0000002d022d7220 */ /* 0x000fe20000410000 */
[----:B------:R-:W-:Y:S01]  /*b060*/  LDSM.16.MT88.4 R120, [R176+0x12800] ;  /* 0x01280000b078783b */ /* 0x000fe20000004200 */
[C---:B------:R-:W-:Y:S01]  /*b070*/  FMUL.FTZ R46, R0.reuse, R46 ;  /* 0x0000002e002e7220 */ /* 0x040fe20000410000 */
[----:B------:R-:W-:Y:S01]  /*b080*/  FMUL.FTZ R47, R0, R47 ;  /* 0x0000002f002f7220 */ /* 0x000fe20000410000 */
[----:B--2---:R-:W-:Y:S01]  /*b090*/  F2FP.BF16.F32.PACK_AB R131, R164, R165 ;  /* 0x000000a5a483723e */ /* 0x004fe200000010ff */
[C---:B------:R-:W-:Y:S01]  /*b0a0*/  FMUL.FTZ R48, R2.reuse, R48 ;  /* 0x0000003002307220 */ /* 0x040fe20000410000 */
[----:B------:R-:W-:Y:S01]  /*b0b0*/  FMUL.FTZ R49, R2, R49 ;  /* 0x0000003102317220 */ /* 0x000fe20000410000 */
[C---:B------:R-:W-:Y:S01]  /*b0c0*/  FMUL.FTZ R50, R0.reuse, R50 ;  /* 0x0000003200327220 */ /* 0x040fe20000410000 */
[----:B------:R-:W-:Y:S01]  /*b0d0*/  FMUL.FTZ R51, R0, R51 ;  /* 0x0000003300337220 */ /* 0x000fe20000410000 */
[----:B------:R-:W-:Y:S01]  /*b0e0*/  LDSM.16.MT88.4 R152, [R134+0x2800] ;  /* 0x002800008698783b */ /* 0x000fe20000004200 */
[C---:B------:R-:W-:Y:S01]  /*b0f0*/  FMUL.FTZ R52, R2.reuse, R52 ;  /* 0x0000003402347220 */ /* 0x040fe20000410000 */
[C---:B-1----:R-:W-:Y:S01]  /*b100*/  HMMA.16816.F32.BF16 R4, R128.reuse, R136, R4 ;  /* 0x000000888004723c */ /* 0x042fe20000041804 */
[----:B------:R-:W-:Y:S04]  /*b110*/  MUFU.EX2 R169, R169 ;  /* 0x000000a900a97308 */ /* 0x000fe80000000800 */
[----:B------:R-:W-:Y:S01]  /*b120*/  FMUL.FTZ R53, R2, R53 ;  /* 0x0000003502357220 */ /* 0x000fe20000410000 */
[C---:B------:R-:W-:Y:S01]  /*b130*/  FMUL.FTZ R54, R0.reuse, R54 ;  /* 0x0000003600367220 */ /* 0x040fe20000410000 */
[----:B------:R-:W-:Y:S01]  /*b140*/  FMUL.FTZ R55, R0, R55 ;  /* 0x0000003700377220 */ /* 0x000fe20000410000 */
[C---:B------:R-:W-:Y:S01]  /*b150*/  HMMA.16816.F32.BF16 R8, R128.reuse, R138, R8 ;  /* 0x0000008a8008723c */ /* 0x040fe20000041808 */
[----:B------:R-:W1:Y:S02]  /*b160*/  LDSM.16.MT88.4 R136, [R177+0x14000] ;  /* 0x01400000b188783b */ /* 0x000e640000004200 */
[----:B------:R-:W2:Y:S01]  /*b170*/  MUFU.EX2 R170, R170 ;  /* 0x000000aa00aa7308 */ /* 0x000ea20000000800 */
[C---:B------:R-:W-:Y:S01]  /*b180*/  FMUL.FTZ R56, R2.reuse, R56 ;  /* 0x0000003802387220 */ /* 0x040fe20000410000 */
[----:B------:R-:W-:Y:S01]  /*b190*/  FMUL.FTZ R57, R2, R57 ;  /* 0x0000003902397220 */ /* 0x000fe20000410000 */
[C---:B------:R-:W-:Y:S01]  /*b1a0*/  FMUL.FTZ R58, R0.reuse, R58 ;  /* 0x0000003a003a7220 */ /* 0x040fe20000410000 */
[----:B------:R-:W-:Y:S01]  /*b1b0*/  FMUL.FTZ R59, R0, R59 ;  /* 0x0000003b003b7220 */ /* 0x000fe20000410000 */
[C---:B------:R-:W-:Y:S01]  /*b1c0*/  FMUL.FTZ R60, R2.reuse, R60 ;  /* 0x0000003c023c7220 */ /* 0x040fe20000410000 */
[C---:B------:R-:W-:Y:S04]  /*b1d0*/  HMMA.16816.F32.BF16 R36, R128.reuse, R140, R36 ;  /* 0x0000008c8024723c */ /* 0x040fe80000041824 */
[----:B------:R-:W-:Y:S01]  /*b1e0*/  MUFU.EX2 R172, R172 ;  /* 0x000000ac00ac7308 */ /* 0x000fe20000000800 */
[----:B------:R-:W-:Y:S01]  /*b1f0*/  FMUL.FTZ R61, R2, R61 ;  /* 0x0000003d023d7220 */ /* 0x000fe20000410000 */
[C---:B------:R-:W-:Y:S01]  /*b200*/  FMUL.FTZ R62, R0.reuse, R62 ;  /* 0x0000003e003e7220 */ /* 0x040fe20000410000 */
[----:B------:R-:W-:Y:S01]  /*b210*/  FMUL.FTZ R63, R0, R63 ;  /* 0x0000003f003f7220 */ /* 0x000fe20000410000 */
[C---:B------:R-:W-:Y:S01]  /*b220*/  FMUL.FTZ R64, R2.reuse, R64 ;  /* 0x0000004002407220 */ /* 0x040fe20000410000 */
[----:B------:R-:W-:Y:S01]  /*b230*/  FMUL.FTZ R65, R2, R65 ;  /* 0x0000004102417220 */ /* 0x000fe20000410000 */
[C---:B------:R-:W-:Y:S01]  /*b240*/  HMMA.16816.F32.BF16 R40, R128.reuse, R142, R40 ;  /* 0x0000008e8028723c */ /* 0x040fe20000041828 */
[----:B------:R-:W5:Y:S03]  /*b250*/  LDSM.16.MT88.4 R140, [R176+0x14000] ;  /* 0x01400000b08c783b */ /* 0x000f660000004200 */
[----:B------:R-:W2:Y:S01]  /*b260*/  MUFU.EX2 R171, R171 ;  /* 0x000000ab00ab7308 */ /* 0x000ea20000000800 */
[C---:B------:R-:W-:Y:S01]  /*b270*/  FMUL.FTZ R66, R0.reuse, R66 ;  /* 0x0000004200427220 */ /* 0x040fe20000410000 */
[----:B------:R-:W-:Y:S01]  /*b280*/  FMUL.FTZ R67, R0, R67 ;  /* 0x0000004300437220 */ /* 0x000fe20000410000 */
[C---:B------:R-:W-:Y:S01]  /*b290*/  FMUL.FTZ R68, R2.reuse, R68 ;  /* 0x0000004402447220 */ /* 0x040fe20000410000 */
[----:B------:R-:W-:Y:S01]  /*b2a0*/  FMUL.FTZ R69, R2, R69 ;  /* 0x0000004502457220 */ /* 0x000fe20000410000 */
[C---:B------:R-:W-:Y:S01]  /*b2b0*/  FMUL.FTZ R70, R0.reuse, R70 ;  /* 0x0000004600467220 */ /* 0x040fe20000410000 */
[C---:B----4-:R-:W-:Y:S04]  /*b2c0*/  HMMA.16816.F32.BF16 R44, R128.reuse, R144, R44 ;  /* 0x00000090802c723c */ /* 0x050fe8000004182c */
[----:B------:R-:W-:Y:S01]  /*b2d0*/  MUFU.EX2 R173, R173 ;  /* 0x000000ad00ad7308 */ /* 0x000fe20000000800 */
[----:B------:R-:W-:Y:S01]  /*b2e0*/  FMUL.FTZ R71, R0, R71 ;  /* 0x0000004700477220 */ /* 0x000fe20000410000 */
[C---:B------:R-:W-:Y:S01]  /*b2f0*/  FMUL.FTZ R72, R2.reuse, R72 ;  /* 0x0000004802487220 */ /* 0x040fe20000410000 */
[----:B------:R-:W-:Y:S01]  /*b300*/  FMUL.FTZ R73, R2, R73 ;  /* 0x0000004902497220 */ /* 0x000fe20000410000 */
[C---:B------:R-:W-:Y:S01]  /*b310*/  FMUL.FTZ R74, R0.reuse, R74 ;  /* 0x0000004a004a7220 */ /* 0x040fe20000410000 */
[----:B------:R-:W-:Y:S01]  /*b320*/  FMUL.FTZ R75, R0, R75 ;  /* 0x0000004b004b7220 */ /* 0x000fe20000410000 */
[C---:B------:R-:W-:Y:S01]  /*b330*/  HMMA.16816.F32.BF16 R48, R128.reuse, R146, R48 ;  /* 0x000000928030723c */ /* 0x040fe20000041830 */
[----:B------:R-:W-:Y:S03]  /*b340*/  LDSM.16.MT88.4 R144, [R176+0x14800] ;  /* 0x01480000b090783b */ /* 0x000fe60000004200 */
[----:B------:R-:W-:Y:S01]  /*b350*/  MUFU.EX2 R199, R199 ;  /* 0x000000c700c77308 */ /* 0x000fe20000000800 */
[C---:B------:R-:W-:Y:S01]  /*b360*/  FMUL.FTZ R76, R2.reuse, R76 ;  /* 0x0000004c024c7220 */ /* 0x040fe20000410000 */
[----:B------:R-:W-:Y:S01]  /*b370*/  FMUL.FTZ R77, R2, R77 ;  /* 0x0000004d024d7220 */ /* 0x000fe20000410000 */
[C---:B------:R-:W-:Y:S01]  /*b380*/  FMUL.FTZ R78, R0.reuse, R78 ;  /* 0x0000004e004e7220 */ /* 0x040fe20000410000 */
[----:B------:R-:W-:Y:S01]  /*b390*/  FMUL.FTZ R79, R0, R79 ;  /* 0x0000004f004f7220 */ /* 0x000fe20000410000 */
[C---:B------:R-:W-:Y:S01]  /*b3a0*/  FMUL.FTZ R80, R2.reuse, R80 ;  /* 0x0000005002507220 */ /* 0x040fe20000410000 */
[C---:B---3--:R-:W-:Y:S04]  /*b3b0*/  HMMA.16816.F32.BF16 R52, R128.reuse, R124, R52 ;  /* 0x0000007c8034723c */ /* 0x048fe80000041834 */
[----:B------:R-:W-:Y:S01]  /*b3c0*/  MUFU.EX2 R201, R201 ;  /* 0x000000c900c97308 */ /* 0x000fe20000000800 */
[----:B------:R-:W-:Y:S01]  /*b3d0*/  FMUL.FTZ R81, R2, R81 ;  /* 0x0000005102517220 */ /* 0x000fe20000410000 */
[C---:B------:R-:W-:Y:S01]  /*b3e0*/  FMUL.FTZ R82, R0.reuse, R82 ;  /* 0x0000005200527220 */ /* 0x040fe20000410000 */
[----:B------:R-:W-:Y:S01]  /*b3f0*/  FMUL.FTZ R83, R0, R83 ;  /* 0x0000005300537220 */ /* 0x000fe20000410000 */
[C---:B------:R-:W-:Y:S01]  /*b400*/  FMUL.FTZ R84, R2.reuse, R84 ;  /* 0x0000005402547220 */ /* 0x040fe20000410000 */
[----:B------:R-:W-:Y:S01]  /*b410*/  FMUL.FTZ R85, R2, R85 ;  /* 0x0000005502557220 */ /* 0x000fe20000410000 */
[C---:B------:R-:W-:Y:S01]  /*b420*/  HMMA.16816.F32.BF16 R56, R128.reuse, R126, R56 ;  /* 0x0000007e8038723c */ /* 0x040fe20000041838 */
[----:B------:R-:W3:Y:S02]  /*b430*/  LDSM.16.MT88.4 R124, [R133+0x2000] ;  /* 0x00200000857c783b */ /* 0x000ee40000004200 */
[C---:B------:R-:W-:Y:S01]  /*b440*/  FMUL.FTZ R86, R0.reuse, R86 ;  /* 0x0000005600567220 */ /* 0x040fe20000410000 */
[----:B------:R-:W-:Y:S01]  /*b450*/  FMUL.FTZ R87, R0, R87 ;  /* 0x0000005700577220 */ /* 0x000fe20000410000 */
[C---:B------:R-:W-:Y:S01]  /*b460*/  FMUL.FTZ R88, R2.reuse, R88 ;  /* 0x0000005802587220 */ /* 0x040fe20000410000 */
[----:B------:R-:W-:Y:S01]  /*b470*/  FMUL.FTZ R89, R2, R89 ;  /* 0x0000005902597220 */ /* 0x000fe20000410000 */
[C---:B------:R-:W-:Y:S01]  /*b480*/  FMUL.FTZ R90, R0.reuse, R90 ;  /* 0x0000005a005a7220 */ /* 0x040fe20000410000 */
[C---:B-1----:R-:W-:Y:S03]  /*b490*/  HMMA.16816.F32.BF16 R60, R128.reuse, R136, R60 ;  /* 0x00000088803c723c */ /* 0x042fe6000004183c */
[----:B------:R-:W-:Y:S01]  /*b4a0*/  FMUL.FTZ R91, R0, R91 ;  /* 0x0000005b005b7220 */ /* 0x000fe20000410000 */
[C---:B------:R-:W-:Y:S01]  /*b4b0*/  FMUL.FTZ R92, R2.reuse, R92 ;  /* 0x0000005c025c7220 */ /* 0x040fe20000410000 */
[----:B------:R-:W-:Y:S01]  /*b4c0*/  FMUL.FTZ R93, R2, R93 ;  /* 0x0000005d025d7220 */ /* 0x000fe20000410000 */
[C---:B------:R-:W-:Y:S01]  /*b4d0*/  FMUL.FTZ R94, R0.reuse, R94 ;  /* 0x0000005e005e7220 */ /* 0x040fe20000410000 */
[----:B------:R-:W-:Y:S01]  /*b4e0*/  FMUL.FTZ R95, R0, R95 ;  /* 0x0000005f005f7220 */ /* 0x000fe20000410000 */
[C---:B------:R-:W-:Y:S01]  /*b4f0*/  HMMA.16816.F32.BF16 R64, R128.reuse, R138, R64 ;  /* 0x0000008a8040723c */ /* 0x040fe20000041840 */
[----:B------:R-:W1:Y:S02]  /*b500*/  LDSM.16.MT88.4 R136, [R134+0x2000] ;  /* 0x002000008688783b */ /* 0x000e640000004200 */
[C---:B------:R-:W-:Y:S01]  /*b510*/  FMUL.FTZ R96, R2.reuse, R96 ;  /* 0x0000006002607220 */ /* 0x040fe20000410000 */
[----:B------:R-:W-:Y:S01]  /*b520*/  FMUL.FTZ R97, R2, R97 ;  /* 0x0000006102617220 */ /* 0x000fe20000410000 */
[C---:B------:R-:W-:Y:S01]  /*b530*/  FMUL.FTZ R98, R0.reuse, R98 ;  /* 0x0000006200627220 */ /* 0x040fe20000410000 */
[----:B------:R-:W-:Y:S01]  /*b540*/  FMUL.FTZ R99, R0, R99 ;  /* 0x0000006300637220 */ /* 0x000fe20000410000 */
[C---:B------:R-:W-:Y:S01]  /*b550*/  FMUL.FTZ R100, R2.reuse, R100 ;  /* 0x0000006402647220 */ /* 0x040fe20000410000 */
[C---:B-----5:R-:W-:Y:S03]  /*b560*/  HMMA.16816.F32.BF16 R68, R128.reuse, R140, R68 ;  /* 0x0000008c8044723c */ /* 0x060fe60000041844 */
[----:B------:R-:W-:Y:S01]  /*b570*/  FMUL.FTZ R101, R2, R101 ;  /* 0x0000006502657220 */ /* 0x000fe20000410000 */
[C---:B------:R-:W-:Y:S01]  /*b580*/  FMUL.FTZ R102, R0.reuse, R102 ;  /* 0x0000006600667220 */ /* 0x040fe20000410000 */
[----:B------:R-:W-:Y:S01]  /*b590*/  FMUL.FTZ R103, R0, R103 ;  /* 0x0000006700677220 */ /* 0x000fe20000410000 */
[C---:B------:R-:W-:Y:S01]  /*b5a0*/  FMUL.FTZ R104, R2.reuse, R104 ;  /* 0x0000006802687220 */ /* 0x040fe20000410000 */
[----:B------:R-:W-:Y:S01]  /*b5b0*/  FMUL.FTZ R105, R2, R105 ;  /* 0x0000006902697220 */ /* 0x000fe20000410000 */
[C---:B------:R-:W-:Y:S01]  /*b5c0*/  HMMA.16816.F32.BF16 R72, R128.reuse, R142, R72 ;  /* 0x0000008e8048723c */ /* 0x040fe20000041848 */
[----:B------:R-:W4:Y:S02]  /*b5d0*/  LDSM.16.MT88.4 R140, [R177+0x16000] ;  /* 0x01600000b18c783b */ /* 0x000f240000004200 */
[C---:B------:R-:W-:Y:S01]  /*b5e0*/  FMUL.FTZ R106, R0.reuse, R106 ;  /* 0x0000006a006a7220 */ /* 0x040fe20000410000 */
[----:B------:R-:W-:Y:S01]  /*b5f0*/  FMUL.FTZ R107, R0, R107 ;  /* 0x0000006b006b7220 */ /* 0x000fe20000410000 */
[C---:B------:R-:W-:Y:S01]  /*b600*/  FMUL.FTZ R108, R2.reuse, R108 ;  /* 0x0000006c026c7220 */ /* 0x040fe20000410000 */
[----:B------:R-:W-:Y:S01]  /*b610*/  FMUL.FTZ R109, R2, R109 ;  /* 0x0000006d026d7220 */ /* 0x000fe20000410000 */
[C---:B------:R-:W-:Y:S01]  /*b620*/  FMUL.FTZ R110, R0.reuse, R110 ;  /* 0x0000006e006e7220 */ /* 0x040fe20000410000 */
[----:B------:R-:W-:Y:S01]  /*b630*/  FMUL.FTZ R111, R0, R111 ;  /* 0x0000006f006f7220 */ /* 0x000fe20000410000 */
[C---:B---3--:R-:W-:Y:S03]  /*b640*/  HMMA.16816.F32.BF16 R76, R128.reuse, R124, R76 ;  /* 0x0000007c804c723c */ /* 0x048fe6000004184c */
[C---:B------:R-:W-:Y:S01]  /*b650*/  FMUL.FTZ R112, R2.reuse, R112 ;  /* 0x0000007002707220 */ /* 0x040fe20000410000 */
[----:B------:R-:W-:Y:S01]  /*b660*/  FMUL.FTZ R113, R2, R113 ;  /* 0x0000007102717220 */ /* 0x000fe20000410000 */
[C---:B------:R-:W-:Y:S01]  /*b670*/  FMUL.FTZ R114, R0.reuse, R114 ;  /* 0x0000007200727220 */ /* 0x040fe20000410000 */
[----:B------:R-:W-:Y:S01]  /*b680*/  FMUL.FTZ R115, R0, R115 ;  /* 0x0000007300737220 */ /* 0x000fe20000410000 */
[----:B------:R-:W-:Y:S01]  /*b690*/  FFMA.FTZ R174, R17, UR4, -R168 ;  /* 0x0000000411ae7c23 */ /* 0x000fe200080108a8 */
[C---:B------:R-:W-:Y:S01]  /*b6a0*/  HMMA.16816.F32.BF16 R80, R128.reuse, R126, R80 ;  /* 0x0000007e8050723c */ /* 0x040fe20000041850 */
[----:B------:R-:W3:Y:S02]  /*b6b0*/  LDSM.16.MT88.4 R124, [R176+0x16000] ;  /* 0x01600000b07c783b */ /* 0x000ee40000004200 */
[--C-:B------:R-:W-:Y:S01]  /*b6c0*/  FFMA.FTZ R200, R18, UR4, -R166.reuse ;  /* 0x0000000412c87c23 */ /* 0x100fe200080108a6 */
[----:B------:R-:W-:Y:S01]  /*b6d0*/  FFMA.FTZ R175, R19, UR4, -R166 ;  /* 0x0000000413af7c23 */ /* 0x000fe200080108a6 */
[----:B------:R-:W5:Y:S01]  /*b6e0*/  MUFU.EX2 R174, R174 ;  /* 0x000000ae00ae7308 */ /* 0x000f620000000800 */
[----:B------:R-:W-:Y:S01]  /*b6f0*/  FMUL.FTZ R16, R2, R116 ;  /* 0x0000007402107220 */ /* 0x000fe20000410000 */
[----:B--2---:R-:W-:Y:S01]  /*b700*/  F2FP.BF16.F32.PACK_AB R116, R170, R169 ;  /* 0x000000a9aa74723e */ /* 0x004fe200000010ff */
[C---:B-1----:R-:W-:Y:S07]  /*b710*/  HMMA.16816.F32.BF16 R84, R128.reuse, R136, R84 ;  /* 0x000000888054723c */ /* 0x042fee0000041854 */
[----:B------:R-:W-:Y:S01]  /*b720*/  MUFU.EX2 R200, R200 ;  /* 0x000000c800c87308 */ /* 0x000fe20000000800 */
[----:B------:R-:W-:Y:S01]  /*b730*/  FMUL.FTZ R17, R2, R117 ;  /* 0x0000007502117220 */ /* 0x000fe20000410000 */
[----:B------:R-:W-:Y:S08]  /*b740*/  F2FP.BF16.F32.PACK_AB R117, R171, R172 ;  /* 0x000000acab75723e */ /* 0x000ff000000010ff */
[----:B------:R-:W1:Y:S01]  /*b750*/  MUFU.EX2 R175, R175 ;  /* 0x000000af00af7308 */ /* 0x000e620000000800 */
[C---:B------:R-:W-:Y:S01]  /*b760*/  FMUL.FTZ R18, R0.reuse, R118 ;  /* 0x0000007600127220 */ /* 0x040fe20000410000 */
[----:B------:R-:W-:Y:S01]  /*b770*/  FMUL.FTZ R19, R0, R119 ;  /* 0x0000007700137220 */ /* 0x000fe20000410000 */
[C---:B------:R-:W-:Y:S01]  /*b780*/  HMMA.16816.F32.BF16 R88, R128.reuse, R138, R88 ;  /* 0x0000008a8058723c */ /* 0x040fe20000041858 */
[----:B------:R-:W2:Y:S02]  /*b790*/  LDSM.16.MT88.4 R136, [R133+0x4000] ;  /* 0x004000008588783b */ /* 0x000ea40000004200 */
[----:B-----5:R-:W-:Y:S01]  /*b7a0*/  F2FP.BF16.F32.PACK_AB R118, R174, R173 ;  /* 0x000000adae76723e */ /* 0x020fe200000010ff */
[----:B------:R-:W-:Y:S01]  /*b7b0*/  FFMA.FTZ R161, R2, R197, R161 ;  /* 0x000000c502a17223 */ /* 0x000fe200000100a1 */
[C---:B------:R-:W-:Y:S01]  /*b7c0*/  ISETP.NE.AND P0, PT, R193.reuse, RZ, PT ;  /* 0x000000ffc100720c */ /* 0x040fe20003f05270 */
[----:B------:R-:W-:Y:S01]  /*b7d0*/  FFMA.FTZ R167, R0, R195, R167 ;  /* 0x000000c300a77223 */ /* 0x000fe200000100a7 */
[----:B------:R-:W-:Y:S01]  /*b7e0*/  IADD3 R193, PT, PT, R193, -0x1, RZ ;  /* 0xffffffffc1c17810 */ /* 0x000fe20007ffe0ff */
[C---:B----4-:R-:W-:Y:S03]  /*b7f0*/  HMMA.16816.F32.BF16 R92, R128.reuse, R140, R92 ;  /* 0x0000008c805c723c */ /* 0x050fe6000004185c */
[----:B-1----:R-:W-:Y:S01]  /*b800*/  F2FP.BF16.F32.PACK_AB R119, R175, R200 ;  /* 0x000000c8af77723e */ /* 0x002fe200000010ff */
[----:B------:R-:W-:Y:S01]  /*b810*/  FADD.FTZ R161, R162, R161 ;  /* 0x000000a1a2a17221 */ /* 0x000fe20000010000 */
[----:B------:R-:W-:Y:S03]  /*b820*/  FADD.FTZ R0, R135, R167 ;  /* 0x000000a787007221 */ /* 0x000fe60000010000 */
[C---:B------:R-:W-:Y:S01]  /*b830*/  HMMA.16816.F32.BF16 R96, R128.reuse, R142, R96 ;  /* 0x0000008e8060723c */ /* 0x040fe20000041860 */
[----:B------:R-:W1:Y:S02]  /*b840*/  LDSM.16.MT88.4 R140, [R134+0x4000] ;  /* 0x00400000868c783b */ /* 0x000e640000004200 */
[----:B------:R-:W-:Y:S01]  /*b850*/  FADD.FTZ R160, R160, R161 ;  /* 0x000000a1a0a07221 */ /* 0x000fe20000010000 */
[----:B------:R-:W-:Y:S03]  /*b860*/  FADD.FTZ R165, R165, R0 ;  /* 0x00000000a5a57221 */ /* 0x000fe60000010000 */
[----:B------:R-:W-:Y:S01]  /*b870*/  FADD.FTZ R0, R163, R160 ;  /* 0x000000a0a3007221 */ /* 0x000fe20000010000 */
[----:B------:R-:W-:Y:S01]  /*b880*/  FADD.FTZ R165, R164, R165 ;  /* 0x000000a5a4a57221 */ /* 0x000fe20000010000 */
[C---:B---3--:R-:W-:Y:S03]  /*b890*/  HMMA.16816.F32.BF16 R100, R128.reuse, R124, R100 ;  /* 0x0000007c8064723c */ /* 0x048fe60000041864 */
[----:B------:R-:W-:Y:S01]  /*b8a0*/  FADD.FTZ R169, R169, R0 ;  /* 0x00000000a9a97221 */ /* 0x000fe20000010000 */
[----:B------:R-:W-:Y:S03]  /*b8b0*/  FADD.FTZ R172, R172, R165 ;  /* 0x000000a5acac7221 */ /* 0x000fe60000010000 */
[----:B------:R-:W-:Y:S01]  /*b8c0*/  FADD.FTZ R170, R170, R169 ;  /* 0x000000a9aaaa7221 */ /* 0x000fe20000010000 */
[C---:B------:R-:W-:Y:S01]  /*b8d0*/  HMMA.16816.F32.BF16 R104, R128.reuse, R126, R104 ;  /* 0x0000007e8068723c */ /* 0x040fe20000041868 */
[----:B------:R-:W3:Y:S02]  /*b8e0*/  LDSM.16.MT88.4 R124, [R177+0x12800] ;  /* 0x01280000b17c783b */ /* 0x000ee40000004200 */
[----:B------:R-:W-:Y:S04]  /*b8f0*/  FADD.FTZ R171, R171, R172 ;  /* 0x000000acabab7221 */ /* 0x000fe80000010000 */
[----:B------:R-:W-:Y:S01]  /*b900*/  FADD.FTZ R200, R200, R171 ;  /* 0x000000abc8c87221 */ /* 0x000fe20000010000 */
[C---:B--2---:R-:W-:Y:S03]  /*b910*/  HMMA.16816.F32.BF16 R108, R128.reuse, R136, R108 ;  /* 0x00000088806c723c */ /* 0x044fe6000004186c */
[----:B------:R-:W-:Y:S05]  /*b920*/  FADD.FTZ R200, R175, R200 ;  /* 0x000000c8afc87221 */ /* 0x000fea0000010000 */
[C---:B------:R-:W-:Y:S01]  /*b930*/  HMMA.16816.F32.BF16 R112, R128.reuse, R138, R112 ;  /* 0x0000008a8070723c */ /* 0x040fe20000041870 */
[----:B------:R-:W2:Y:S07]  /*b940*/  LDSM.16.MT88.4 R136, [R133+0x800] ;  /* 0x000800008588783b */ /* 0x000eae0000004200 */
[C---:B-1----:R-:W-:Y:S08]  /*b950*/  HMMA.16816.F32.BF16 R12, R128.reuse, R140, R12 ;  /* 0x0000008c800c723c */ /* 0x042ff0000004180c */
[----:B------:R-:W-:Y:S01]  /*b960*/  HMMA.16816.F32.BF16 R16, R128, R142, R16 ;  /* 0x0000008e8010723c */ /* 0x000fe20000041810 */
[----:B------:R-:W1:Y:S07]  /*b970*/  LDSM.16.MT88.4 R128, [R134+0x800] ;  /* 0x000800008680783b */ /* 0x000e6e0000004200 */
[C---:B---3--:R-:W-:Y:S01]  /*b980*/  HMMA.16816.F32.BF16 R4, R116.reuse, R124, R4 ;  /* 0x0000007c7404723c */ /* 0x048fe20000041804 */
[----:B------:R-:W3:Y:S07]  /*b990*/  LDSM.16.MT88.4 R140, [R177+0x14800] ;  /* 0x01480000b18c783b */ /* 0x000eee0000004200 */
[C---:B------:R-:W-:Y:S01]  /*b9a0*/  HMMA.16816.F32.BF16 R8, R116.reuse, R126, R8 ;  /* 0x0000007e7408723c */ /* 0x040fe20000041808 */
[----:B------:R-:W4:Y:S07]  /*b9b0*/  LDSM.16.MT88.4 R124, [R176+0x16800] ;  /* 0x01680000b07c783b */ /* 0x000f2e0000004200 */
[C---:B------:R-:W-:Y:S08]  /*b9c0*/  HMMA.16816.F32.BF16 R36, R116.reuse, R120, R36 ;  /* 0x000000787424723c */ /* 0x040ff00000041824 */
[C---:B------:R-:W-:Y:S01]  /*b9d0*/  HMMA.16816.F32.BF16 R40, R116.reuse, R122, R40 ;  /* 0x0000007a7428723c */ /* 0x040fe20000041828 */
[----:B------:R-:W5:Y:S07]  /*b9e0*/  LDSM.16.MT88.4 R120, [R133+0x4800] ;  /* 0x004800008578783b */ /* 0x000f6e0000004200 */
[C---:B--2---:R-:W-:Y:S08]  /*b9f0*/  HMMA.16816.F32.BF16 R44, R116.reuse, R136, R44 ;  /* 0x00000088742c723c */ /* 0x044ff0000004182c */
[C---:B------:R-:W-:Y:S01]  /*ba00*/  HMMA.16816.F32.BF16 R48, R116.reuse, R138, R48 ;  /* 0x0000008a7430723c */ /* 0x040fe20000041830 */
[----:B------:R-:W-:Y:S07]  /*ba10*/  LDSM.16.MT88.4 R136, [R176+0x15000] ;  /* 0x01500000b088783b */ /* 0x000fee0000004200 */
[C---:B-1----:R-:W-:Y:S08]  /*ba20*/  HMMA.16816.F32.BF16 R52, R116.reuse, R128, R52 ;  /* 0x000000807434723c */ /* 0x042ff00000041834 */
[C---:B------:R-:W-:Y:S01]  /*ba30*/  HMMA.16816.F32.BF16 R56, R116.reuse, R130, R56 ;  /* 0x000000827438723c */ /* 0x040fe20000041838 */
[----:B------:R-:W1:Y:S07]  /*ba40*/  LDSM.16.MT88.4 R128, [R134+0x4800] ;  /* 0x004800008680783b */ /* 0x000e6e0000004200 */
[C---:B---3--:R-:W-:Y:S08]  /*ba50*/  HMMA.16816.F32.BF16 R60, R116.reuse, R140, R60 ;  /* 0x0000008c743c723c */ /* 0x048ff0000004183c */
        /* <DEDUP_REMOVED lines=8> */
[C---:B------:R-:W-:Y:S03]  /*bae0*/  HMMA.16816.F32.BF16 R84, R116.reuse, R152, R84 ;  /* 0x000000987454723c */ /* 0x040fe60000041854 */
[--C-:B------:R-:W-:Y:S01]  /*baf0*/  FFMA.FTZ R152, R20, UR4, -R168.reuse ;  /* 0x0000000414987c23 */ /* 0x100fe200080108a8 */
[--C-:B------:R-:W-:Y:S04]  /*bb00*/  FFMA.FTZ R153, R21, UR4, -R168.reuse ;  /* 0x0000000415997c23 */ /* 0x100fe800080108a8 */
[C---:B------:R-:W-:Y:S01]  /*bb10*/  HMMA.16816.F32.BF16 R88, R116.reuse, R154, R88 ;  /* 0x0000009a7458723c */ /* 0x040fe20000041858 */
[----:B------:R-:W-:Y:S02]  /*bb20*/  MUFU.EX2 R152, R152 ;  /* 0x0000009800987308 */ /* 0x000fe40000000800 */
[----:B------:R-:W-:Y:S01]  /*bb30*/  FFMA.FTZ R155, R24, UR4, -R168 ;  /* 0x00000004189b7c23 */ /* 0x000fe200080108a8 */
[----:B------:R-:W-:Y:S07]  /*bb40*/  FFMA.FTZ R154, R23, UR4, -R166 ;  /* 0x00000004179a7c23 */ /* 0x000fee00080108a6 */
[----:B------:R-:W2:Y:S01]  /*bb50*/  MUFU.EX2 R153, R153 ;  /* 0x0000009900997308 */ /* 0x000ea20000000800 */
[C---:B------:R-:W-:Y:S09]  /*bb60*/  HMMA.16816.F32.BF16 R92, R116.reuse, R156, R92 ;  /* 0x0000009c745c723c */ /* 0x040ff2000004185c */
[----:B------:R-:W-:Y:S01]  /*bb70*/  MUFU.EX2 R155, R155 ;  /* 0x0000009b009b7308 */ /* 0x000fe20000000800 */
[----:B------:R-:W-:Y:S01]  /*bb80*/  FFMA.FTZ R156, R25, UR4, -R168 ;  /* 0x00000004199c7c23 */ /* 0x000fe200080108a8 */
[--C-:B------:R-:W-:Y:S08]  /*bb90*/  FFMA.FTZ R157, R22, UR4, -R166.reuse ;  /* 0x00000004169d7c23 */ /* 0x100ff000080108a6 */
[----:B------:R-:W-:Y:S01]  /*bba0*/  MUFU.EX2 R154, R154 ;  /* 0x0000009a009a7308 */ /* 0x000fe20000000800 */
[C---:B------:R-:W-:Y:S09]  /*bbb0*/  HMMA.16816.F32.BF16 R96, R116.reuse, R158, R96 ;  /* 0x0000009e7460723c */ /* 0x040ff20000041860 */
[----:B------:R-:W3:Y:S01]  /*bbc0*/  MUFU.EX2 R156, R156 ;  /* 0x0000009c009c7308 */ /* 0x000ee20000000800 */
[--C-:B------:R-:W-:Y:S01]  /*bbd0*/  FFMA.FTZ R158, R26, UR4, -R166.reuse ;  /* 0x000000041a9e7c23 */ /* 0x100fe200080108a6 */
[----:B------:R-:W-:Y:S01]  /*bbe0*/  FFMA.FTZ R159, R27, UR4, -R166 ;  /* 0x000000041b9f7c23 */ /* 0x000fe200080108a6 */
[----:B--2---:R-:W-:Y:S01]  /*bbf0*/  F2FP.BF16.F32.PACK_AB R20, R153, R152 ;  /* 0x000000989914723e */ /* 0x004fe200000010ff */
[----:B------:R-:W-:Y:S06]  /*bc00*/  LDSM.16.MT88.4 R24, [R176+0x13000] ;  /* 0x01300000b018783b */ /* 0x000fec0000004200 */
[----:B------:R-:W2:Y:S01]  /*bc10*/  MUFU.EX2 R157, R157 ;  /* 0x0000009d009d7308 */ /* 0x000ea20000000800 */
[C---:B----4-:R-:W-:Y:S09]  /*bc20*/  HMMA.16816.F32.BF16 R100, R116.reuse, R124, R100 ;  /* 0x0000007c7464723c */ /* 0x050ff20000041864 */
[----:B------:R-:W-:Y:S01]  /*bc30*/  MUFU.EX2 R158, R158 ;  /* 0x0000009e009e7308 */ /* 0x000fe20000000800 */
[----:B---3--:R-:W-:Y:S01]  /*bc40*/  F2FP.BF16.F32.PACK_AB R22, R156, R155 ;  /* 0x0000009b9c16723e */ /* 0x008fe200000010ff */
[C---:B------:R-:W-:Y:S01]  /*bc50*/  HMMA.16816.F32.BF16 R104, R116.reuse, R126, R104 ;  /* 0x0000007e7468723c */ /* 0x040fe20000041868 */
[----:B------:R-:W3:Y:S07]  /*bc60*/  LDSM.16.MT88.4 R124, [R177+0x13000] ;  /* 0x01300000b17c783b */ /* 0x000eee0000004200 */
[----:B------:R-:W4:Y:S01]  /*bc70*/  MUFU.EX2 R159, R159 ;  /* 0x0000009f009f7308 */ /* 0x000f220000000800 */
[C---:B--2---:R-:W-:Y:S01]  /*bc80*/  F2FP.BF16.F32.PACK_AB R21, R154.reuse, R157 ;  /* 0x0000009d9a15723e */ /* 0x044fe200000010ff */
[----:B------:R-:W-:Y:S01]  /*bc90*/  FADD.FTZ R157, R157, R200 ;  /* 0x000000c89d9d7221 */ /* 0x000fe20000010000 */
[C---:B-----5:R-:W-:Y:S03]  /*bca0*/  HMMA.16816.F32.BF16 R108, R116.reuse, R120, R108 ;  /* 0x00000078746c723c */ /* 0x060fe6000004186c */
[----:B------:R-:W-:Y:S05]  /*bcb0*/  FADD.FTZ R157, R154, R157 ;  /* 0x0000009d9a9d7221 */ /* 0x000fea0000010000 */
[C---:B------:R-:W-:Y:S01]  /*bcc0*/  HMMA.16816.F32.BF16 R112, R116.reuse, R122, R112 ;  /* 0x0000007a7470723c */ /* 0x040fe20000041870 */
[----:B------:R-:W2:Y:S02]  /*bcd0*/  LDSM.16.MT88.4 R120, [R133+0x1000] ;  /* 0x001000008578783b */ /* 0x000ea40000004200 */
[C---:B----4-:R-:W-:Y:S01]  /*bce0*/  F2FP.BF16.F32.PACK_AB R23, R159.reuse, R158 ;  /* 0x0000009e9f17723e */ /* 0x050fe200000010ff */
[----:B------:R-:W-:Y:S04]  /*bcf0*/  FADD.FTZ R158, R158, R157 ;  /* 0x0000009d9e9e7221 */ /* 0x000fe80000010000 */
[C---:B-1----:R-:W-:Y:S03]  /*bd00*/  HMMA.16816.F32.BF16 R12, R116.reuse, R128, R12 ;  /* 0x00000080740c723c */ /* 0x042fe6000004180c */
[----:B------:R-:W-:Y:S05]  /*bd10*/  FADD.FTZ R158, R159, R158 ;  /* 0x0000009e9f9e7221 */ /* 0x000fea0000010000 */
        /* <DEDUP_REMOVED lines=16> */
[C---:B------:R-:W-:Y:S08]  /*be20*/  HMMA.16816.F32.BF16 R64, R20.reuse, R130, R64 ;  /* 0x000000821440723c */ /* 0x040ff00000041840 */
        /* <DEDUP_REMOVED lines=11> */
[--C-:B------:R-:W-:Y:S01]  /*bee0*/  FFMA.FTZ R149, R29, UR4, -R168.reuse ;  /* 0x000000041d957c23 */ /* 0x100fe200080108a8 */
[----:B------:R-:W-:Y:S03]  /*bef0*/  FFMA.FTZ R168, R33, UR4, -R168 ;  /* 0x0000000421a87c23 */ /* 0x000fe600080108a8 */
[C---:B------:R-:W-:Y:S01]  /*bf00*/  HMMA.16816.F32.BF16 R96, R20.reuse, R150, R96 ;  /* 0x000000961460723c */ /* 0x040fe20000041860 */
[----:B------:R-:W-:Y:S02]  /*bf10*/  MUFU.EX2 R148, R148 ;  /* 0x0000009400947308 */ /* 0x000fe40000000800 */
[--C-:B------:R-:W-:Y:S01]  /*bf20*/  FFMA.FTZ R151, R30, UR4, -R166.reuse ;  /* 0x000000041e977c23 */ /* 0x100fe200080108a6 */
[--C-:B------:R-:W-:Y:S01]  /*bf30*/  FFMA.FTZ R150, R31, UR4, -R166.reuse ;  /* 0x000000041f967c23 */ /* 0x100fe200080108a6 */
[----:B------:R-:W-:Y:S01]  /*bf40*/  FFMA.FTZ R166, R35, UR4, -R166 ;  /* 0x0000000423a67c23 */ /* 0x000fe200080108a6 */
[----:B------:R-:W-:Y:S05]  /*bf50*/  LDSM.16.MT88.4 R28, [R176+0x13800] ;  /* 0x01380000b01c783b */ /* 0x000fea0000004200 */
[----:B------:R-:W2:Y:S01]  /*bf60*/  MUFU.EX2 R149, R149 ;  /* 0x0000009500957308 */ /* 0x000ea20000000800 */
[C---:B----4-:R-:W-:Y:S09]  /*bf70*/  HMMA.16816.F32.BF16 R100, R20.reuse, R124, R100 ;  /* 0x0000007c1464723c */ /* 0x050ff20000041864 */
[----:B------:R-:W-:Y:S01]  /*bf80*/  MUFU.EX2 R151, R151 ;  /* 0x0000009700977308 */ /* 0x000fe20000000800 */
[----:B------:R-:W-:Y:S09]  /*bf90*/  LDSM.16.MT88.4 R32, [R176+0x15800] ;  /* 0x01580000b020783b */ /* 0x000ff20000004200 */
[----:B------:R-:W3:Y:S01]  /*bfa0*/  MUFU.EX2 R150, R150 ;  /* 0x0000009600967308 */ /* 0x000ee20000000800 */
[C---:B------:R-:W-:Y:S09]  /*bfb0*/  HMMA.16816.F32.BF16 R104, R20.reuse, R126, R104 ;  /* 0x0000007e1468723c */ /* 0x040ff20000041868 */
[----:B------:R-:W4:Y:S01]  /*bfc0*/  MUFU.EX2 R168, R168 ;  /* 0x000000a800a87308 */ /* 0x000f220000000800 */
[----:B------:R-:W4:Y:S09]  /*bfd0*/  LDSM.16.MT88.4 R124, [R177+0x13800] ;  /* 0x01380000b17c783b */ /* 0x000f320000004200 */
[----:B------:R-:W4:Y:S01]  /*bfe0*/  MUFU.EX2 R166, R166 ;  /* 0x000000a600a67308 */ /* 0x000f220000000800 */
[C---:B-----5:R-:W-:Y:S08]  /*bff0*/  HMMA.16816.F32.BF16 R108, R20.reuse, R24, R108 ;  /* 0x00000018146c723c */ /* 0x060ff0000004186c */
[C---:B------:R-:W-:Y:S01]  /*c000*/  HMMA.16816.F32.BF16 R112, R20.reuse, R26, R112 ;  /* 0x0000001a1470723c */ /* 0x040fe20000041870 */
[----:B------:R-:W5:Y:S07]  /*c010*/  LDSM.16.MT88.4 R24, [R177+0x15800] ;  /* 0x01580000b118783b */ /* 0x000f6e0000004200 */
[C---:B-1----:R-:W-:Y:S03]  /*c020*/  HMMA.16816.F32.BF16 R12, R20.reuse, R116, R12 ;  /* 0x00000074140c723c */ /* 0x042fe6000004180c */
[----:B--2---:R-:W-:Y:S02]  /*c030*/  F2FP.BF16.F32.PACK_AB R116, R149, R148 ;  /* 0x000000949574723e */ /* 0x004fe400000010ff */
[----:B---3--:R-:W-:Y:S01]  /*c040*/  F2FP.BF16.F32.PACK_AB R117, R150, R151 ;  /* 0x000000979675723e */ /* 0x008fe200000010ff */
[----:B------:R-:W-:Y:S02]  /*c050*/  FADD.FTZ R151, R151, R158 ;  /* 0x0000009e97977221 */ /* 0x000fe40000010000 */
[----:B------:R-:W-:Y:S01]  /*c060*/  HMMA.16816.F32.BF16 R16, R20, R118, R16 ;  /* 0x000000761410723c */ /* 0x000fe20000041810 */
[----:B------:R-:W1:Y:S02]  /*c070*/  LDSM.16.MT88.4 R20, [R177+0x17800] ;  /* 0x01780000b114783b */ /* 0x000e640000004200 */
[----:B----4-:R-:W-:Y:S01]  /*c080*/  F2FP.BF16.F32.PACK_AB R118, R168, R199 ;  /* 0x000000c7a876723e */ /* 0x010fe200000010ff */
[----:B------:R-:W-:Y:S01]  /*c090*/  FADD.FTZ R150, R150, R151 ;  /* 0x0000009796967221 */ /* 0x000fe20000010000 */
[C---:B------:R-:W-:Y:S03]  /*c0a0*/  F2FP.BF16.F32.PACK_AB R119, R166.reuse, R201 ;  /* 0x000000c9a677723e */ /* 0x040fe600000010ff */
[----:B------:R-:W-:Y:S04]  /*c0b0*/  FADD.FTZ R195, R201, R150 ;  /* 0x00000096c9c37221 */ /* 0x000fe80000010000 */
[----:B------:R-:W-:Y:S01]  /*c0c0*/  FADD.FTZ R195, R166, R195 ;  /* 0x000000c3a6c37221 */ /* 0x000fe20000010000 */
[C---:B------:R-:W-:Y:S01]  /*c0d0*/  HMMA.16816.F32.BF16 R128, R116.reuse, R124, R4 ;  /* 0x0000007c7480723c */ /* 0x040fe20000041804 */
[----:B------:R-:W2:Y:S07]  /*c0e0*/  LDSM.16.MT88.4 R4, [R176+0x17800] ;  /* 0x01780000b004783b */ /* 0x000eae0000004200 */
[C---:B------:R-:W-:Y:S01]  /*c0f0*/  HMMA.16816.F32.BF16 R124, R116.reuse, R126, R8 ;  /* 0x0000007e747c723c */ /* 0x040fe20000041808 */
[----:B------:R3:W4:Y:S07]  /*c100*/  LDSM.16.MT88.4 R8, [R133+0x5800] ;  /* 0x005800008508783b */ /* 0x00072e0000004200 */
[C---:B------:R-:W-:Y:S08]  /*c110*/  HMMA.16816.F32.BF16 R36, R116.reuse, R28, R36 ;  /* 0x0000001c7424723c */ /* 0x040ff00000041824 */
[C---:B------:R-:W-:Y:S08]  /*c120*/  HMMA.16816.F32.BF16 R40, R116.reuse, R30, R40 ;  /* 0x0000001e7428723c */ /* 0x040ff00000041828 */
[C---:B------:R-:W-:Y:S03]  /*c130*/  HMMA.16816.F32.BF16 R44, R116.reuse, R120, R44 ;  /* 0x00000078742c723c */ /* 0x040fe6000004182c */
[----:B---3--:R-:W-:Y:S05]  /*c140*/  MOV R133, R132 ;  /* 0x0000008400857202 */ /* 0x008fea0000000f00 */
[C---:B------:R-:W-:Y:S08]  /*c150*/  HMMA.16816.F32.BF16 R48, R116.reuse, R122, R48 ;  /* 0x0000007a7430723c */ /* 0x040ff00000041830 */
[C---:B------:R-:W-:Y:S08]  /*c160*/  HMMA.16816.F32.BF16 R52, R116.reuse, R136, R52 ;  /* 0x000000887434723c */ /* 0x040ff00000041834 */
[C---:B------:R-:W-:Y:S08]  /*c170*/  HMMA.16816.F32.BF16 R56, R116.reuse, R138, R56 ;  /* 0x0000008a7438723c */ /* 0x040ff00000041838 */
[C---:B-----5:R-:W-:Y:S08]  /*c180*/  HMMA.16816.F32.BF16 R60, R116.reuse, R24, R60 ;  /* 0x00000018743c723c */ /* 0x060ff0000004183c */
        /* <DEDUP_REMOVED lines=8> */
[C---:B------:R-:W-:Y:S01]  /*c210*/  HMMA.16816.F32.BF16 R96, R116.reuse, R22, R96 ;  /* 0x000000167460723c */ /* 0x040fe20000041860 */
[----:B------:R-:W1:Y:S07]  /*c220*/  LDSM.16.MT88.4 R20, [R134+0x5800] ;  /* 0x005800008614783b */ /* 0x000e6e0000004200 */
[C---:B--2---:R-:W-:Y:S03]  /*c230*/  HMMA.16816.F32.BF16 R100, R116.reuse, R4, R100 ;  /* 0x000000047464723c */ /* 0x044fe60000041864 */
[----:B------:R-:W-:Y:S04]  /*c240*/  FADD.FTZ R5, R173, R170 ;  /* 0x000000aaad057221 */ /* 0x000fe80000010000 */
[----:B------:R-:W-:Y:S01]  /*c250*/  FADD.FTZ R5, R174, R5 ;  /* 0x00000005ae057221 */ /* 0x000fe20000010000 */
[C---:B------:R-:W-:Y:S03]  /*c260*/  HMMA.16816.F32.BF16 R104, R116.reuse, R6, R104 ;  /* 0x000000067468723c */ /* 0x040fe60000041868 */
[----:B------:R-:W-:Y:S04]  /*c270*/  FADD.FTZ R0, R152, R5 ;  /* 0x0000000598007221 */ /* 0x000fe80000010000 */
[----:B------:R-:W-:Y:S01]  /*c280*/  FADD.FTZ R0, R153, R0 ;  /* 0x0000000099007221 */ /* 0x000fe20000010000 */
[C---:B----4-:R-:W-:Y:S03]  /*c290*/  HMMA.16816.F32.BF16 R108, R116.reuse, R8, R108 ;  /* 0x00000008746c723c */ /* 0x050fe6000004186c */
[----:B------:R-:W-:Y:S04]  /*c2a0*/  FADD.FTZ R5, R155, R0 ;  /* 0x000000009b057221 */ /* 0x000fe80000010000 */
[----:B------:R-:W-:Y:S01]  /*c2b0*/  FADD.FTZ R5, R156, R5 ;  /* 0x000000059c057221 */ /* 0x000fe20000010000 */
[C---:B------:R-:W-:Y:S03]  /*c2c0*/  HMMA.16816.F32.BF16 R112, R116.reuse, R10, R112 ;  /* 0x0000000a7470723c */ /* 0x040fe60000041870 */
[----:B------:R-:W-:Y:S04]  /*c2d0*/  FADD.FTZ R0, R148, R5 ;  /* 0x0000000594007221 */ /* 0x000fe80000010000 */
[----:B------:R-:W-:Y:S01]  /*c2e0*/  FADD.FTZ R0, R149, R0 ;  /* 0x0000000095007221 */ /* 0x000fe20000010000 */
[C---:B-1----:R-:W-:Y:S03]  /*c2f0*/  HMMA.16816.F32.BF16 R120, R116.reuse, R20, R12 ;  /* 0x000000147478723c */ /* 0x042fe6000004180c */
[----:B------:R-:W-:Y:S01]  /*c300*/  FADD.FTZ R197, R199, R0 ;  /* 0x00000000c7c57221 */ /* 0x000fe20000010000 */
[----:B------:R-:W-:Y:S03]  /*c310*/  MOV R0, R3 ;  /* 0x0000000300007202 */ /* 0x000fe60000000f00 */
[----:B------:R-:W-:Y:S01]  /*c320*/  FADD.FTZ R197, R168, R197 ;  /* 0x000000c5a8c57221 */ /* 0x000fe20000010000 */
[----:B------:R-:W-:Y:S01]  /*c330*/  HMMA.16816.F32.BF16 R116, R116, R22, R16 ;  /* 0x000000167474723c */ /* 0x000fe20000041810 */
[----:B------:R-:W-:Y:S08]  /*c340*/  @!UPT UIADD3 URZ, UPT, UPT, URZ, URZ, URZ ;  /* 0x000000fffffff290 */ /* 0x000ff0000fffe0ff */
[----:B------:R-:W-:Y:S11]  /*c350*/  @P0 BRA `(.L_x_26) ;  /* 0xffffffd800fc0947 */ /* 0x000ff6000383ffff */
.L_x_25:
[----:B------:R-:W1:Y:S01]  /*c360*/  SHFL.BFLY PT, R12, R197, 0x2, 0x1f ;  /* 0x0c401f00c50c7f89 */ /* 0x000e6200000e0000 */
[----:B------:R-:W2:Y:S01]  /*c370*/  S2UR UR4, SR_CgaCtaId ;  /* 0x00000000000479c3 */ /* 0x000ea20000008800 */
[----:B------:R-:W-:Y:S02]  /*c380*/  UMOV UR5, 0x400 ;  /* 0x0000040000057882 */ /* 0x000fe40000000000 */
[----:B------:R-:W3:Y:S01]  /*c390*/  SHFL.BFLY PT, R0, R195, 0x2, 0x1f ;  /* 0x0c401f00c3007f89 */ /* 0x000ee200000e0000 */
[----:B------:R-:W4:Y:S04]  /*c3a0*/  S2R R4, SR_TID.X ;  /* 0x0000000000047919 */ /* 0x000f280000002100 */
[----:B------:R-:W4:Y:S01]  /*c3b0*/  LDC.U8 R24, c[0x0][0x548] ;  /* 0x00015200ff187b82 */ /* 0x000f220000000000 */
[----:B------:R-:W4:Y:S01]  /*c3c0*/  S2R R20, SR_CTAID.Z ;  /* 0x0000000000147919 */ /* 0x000f220000002700 */
[----:B-1----:R-:W-:Y:S01]  /*c3d0*/  FADD.FTZ R12, R12, R197 ;  /* 0x000000c50c0c7221 */ /* 0x002fe20000010000 */
[----:B--2---:R-:W-:Y:S01]  /*c3e0*/  ULEA UR4, UR4, UR5, 0x18 ;  /* 0x0000000504047291 */ /* 0x004fe2000f8ec0ff */
[----:B---3--:R-:W-:-:S03]  /*c3f0*/  FADD.FTZ R11, R0, R195 ;  /* 0x000000c3000b7221 */ /* 0x008fc60000010000 */
[----:B------:R-:W1:Y:S04]  /*c400*/  SHFL.BFLY PT, R7, R12, 0x1, 0x1f ;  /* 0x0c201f000c077f89 */ /* 0x000e6800000e0000 */
[----:B------:R-:W2:Y:S01]  /*c410*/  SHFL.BFLY PT, R6, R11, 0x1, 0x1f ;  /* 0x0c201f000b067f89 */ /* 0x000ea200000e0000 */
[C---:B----4-:R-:W-:Y:S02]  /*c420*/  SHF.L.U32 R9, R4.reuse, 0x4, RZ ;  /* 0x0000000404097819 */ /* 0x050fe400000006ff */
[----:B------:R-:W-:Y:S02]  /*c430*/  SHF.L.U32 R2, R4, 0x1, RZ ;  /* 0x0000000104027819 */ /* 0x000fe400000006ff */
[----:B------:R-:W-:Y:S02]  /*c440*/  LOP3.LUT R9, R9, 0x1c0, RZ, 0xc0, !PT ;  /* 0x000001c009097812 */ /* 0x000fe400078ec0ff */
[----:B------:R-:W-:-:S02]  /*c450*/  LOP3.LUT R5, R2, 0x6, RZ, 0xc0, !PT ;  /* 0x0000000602057812 */ /* 0x000fc400078ec0ff */
[----:B------:R-:W-:Y:S02]  /*c460*/  LOP3.LUT R9, R9, 0x38, R2, 0xf8, !PT ;  /* 0x0000003809097812 */ /* 0x000fe400078ef802 */
[----:B------:R-:W-:Y:S02]  /*c470*/  MOV R2, 0x10 ;  /* 0x0000001000027802 */ /* 0x000fe40000000f00 */
[----:B------:R-:W-:Y:S01]  /*c480*/  LOP3.LUT P0, RZ, R4, 0x4, RZ, 0xc0, !PT ;  /* 0x0000000404ff7812 */ /* 0x000fe2000780c0ff */
[----:B-1----:R-:W-:Y:S01]  /*c490*/  FADD.FTZ R7, R12, R7 ;  /* 0x000000070c077221 */ /* 0x002fe20000010000 */
[----:B------:R-:W-:Y:S02]  /*c4a0*/  SHF.L.U32 R0, R4, 0x5, RZ ;  /* 0x0000000504007819 */ /* 0x000fe400000006ff */
[----:B------:R-:W-:Y:S01]  /*c4b0*/  SEL R2, R2, 0xfffffff0, !P0 ;  /* 0xfffffff002027807 */ /* 0x000fe20004000000 */
[----:B--2---:R-:W-:Y:S01]  /*c4c0*/  FADD.FTZ R6, R11, R6 ;  /* 0x000000060b067221 */ /* 0x004fe20000010000 */
[----:B------:R-:W-:Y:S01]  /*c4d0*/  LOP3.LUT R0, R5, 0x7c00, R0, 0xf8, !PT ;  /* 0x00007c0005007812 */ /* 0x000fe200078ef800 */
[----:B------:R-:W1:Y:S01]  /*c4e0*/  MUFU.RCP R10, R7 ;  /* 0x00000007000a7308 */ /* 0x000e620000001000 */
[----:B------:R-:W-:-:S02]  /*c4f0*/  LOP3.LUT P0, RZ, R4, 0x10, RZ, 0xc0, !PT ;  /* 0x0000001004ff7812 */ /* 0x000fc4000780c0ff */
[----:B------:R-:W-:Y:S02]  /*c500*/  LOP3.LUT R0, R0, R9, RZ, 0xfc, !PT ;  /* 0x0000000900007212 */ /* 0x000fe400078efcff */
[----:B------:R-:W-:Y:S02]  /*c510*/  MOV R5, 0x20 ;  /* 0x0000002000057802 */ /* 0x000fe40000000f00 */
[----:B------:R-:W-:Y:S01]  /*c520*/  LOP3.LUT P1, RZ, R4, 0x8, RZ, 0xc0, !PT ;  /* 0x0000000804ff7812 */ /* 0x000fe2000782c0ff */
[----:B------:R-:W2:Y:S01]  /*c530*/  MUFU.RCP R8, R6 ;  /* 0x0000000600087308 */ /* 0x000ea20000001000 */
[----:B------:R-:W-:Y:S02]  /*c540*/  LEA R9, R0, UR4, 0x1 ;  /* 0x0000000400097c11 */ /* 0x000fe4000f8e08ff */
[----:B------:R-:W-:Y:S02]  /*c550*/  SEL R0, R5, 0xffffffe0, !P1 ;  /* 0xffffffe005007807 */ /* 0x000fe40004800000 */
[----:B------:R-:W-:-:S02]  /*c560*/  IADD3 R13, PT, PT, R9, 0x40, RZ ;  /* 0x00000040090d7810 */ /* 0x000fc40007ffe0ff */
[----:B------:R-:W-:Y:S02]  /*c570*/  @P0 IADD3 R13, PT, PT, R9, -0x40, RZ ;  /* 0xffffffc0090d0810 */ /* 0x000fe40007ffe0ff */
[----:B------:R-:W-:Y:S02]  /*c580*/  FSETP.NE.FTZ.AND P4, PT, R7, RZ, PT ;  /* 0x000000ff0700720b */ /* 0x000fe40003f95000 */
[----:B------:R-:W-:Y:S02]  /*c590*/  FSETP.NE.FTZ.AND P3, PT, R6, RZ, PT ;  /* 0x000000ff0600720b */ /* 0x000fe40003f75000 */
[----:B------:R-:W-:Y:S02]  /*c5a0*/  IADD3 R11, PT, PT, R9, R0, RZ ;  /* 0x00000000090b7210 */ /* 0x000fe40007ffe0ff */
[----:B------:R-:W-:Y:S02]  /*c5b0*/  IADD3 R17, PT, PT, R0, R13, RZ ;  /* 0x0000000d00117210 */ /* 0x000fe40007ffe0ff */
[----:B------:R-:W3:Y:S01]  /*c5c0*/  LDC.U8 R0, c[0x0][0x549] ;  /* 0x00015240ff007b82 */ /* 0x000ee20000000000 */
[----:B-1----:R-:W-:-:S02]  /*c5d0*/  FSEL R10, R10, 1, P4 ;  /* 0x3f8000000a0a7808 */ /* 0x002fc40002000000 */
[----:B--2---:R-:W-:Y:S02]  /*c5e0*/  FSEL R8, R8, 1, P3 ;  /* 0x3f80000008087808 */ /* 0x004fe40001800000 */
[----:B------:R-:W-:Y:S01]  /*c5f0*/  IADD3 R5, PT, PT, R9, R2, RZ ;  /* 0x0000000209057210 */ /* 0x000fe20007ffe0ff */
[C---:B------:R-:W-:Y:S01]  /*c600*/  FMUL.FTZ R128, R10.reuse, R128 ;  /* 0x000000800a807220 */ /* 0x040fe20000410000 */
[----:B------:R-:W-:Y:S01]  /*c610*/  FMUL.FTZ R129, R10, R129 ;  /* 0x000000810a817220 */ /* 0x000fe20000410000 */
        /* <DEDUP_REMOVED lines=22> */
[----:B------:R-:W-:Y:S01]  /*c780*/  F2FP.BF16.F32.PACK_AB R128, R129, R128 ;  /* 0x000000808180723e */ /* 0x000fe200000010ff */
[C---:B------:R-:W-:Y:S01]  /*c790*/  FMUL.FTZ R52, R10.reuse, R52 ;  /* 0x000000340a347220 */ /* 0x040fe20000410000 */
[----:B------:R-:W-:Y:S01]  /*c7a0*/  F2FP.BF16.F32.PACK_AB R130, R131, R130 ;  /* 0x000000828382723e */ /* 0x000fe200000010ff */
        /* <DEDUP_REMOVED lines=19> */
[----:B------:R-:W-:Y:S01]  /*c8e0*/  IADD3 R15, PT, PT, R2, R11, RZ ;  /* 0x0000000b020f7210 */ /* 0x000fe20007ffe0ff */
        /* <DEDUP_REMOVED lines=9> */
[----:B------:R-:W-:Y:S01]  /*c980*/  STS [R9], R128 ;  /* 0x0000008009007388 */ /* 0x000fe20000000800 */
[----:B------:R-:W-:Y:S01]  /*c990*/  F2FP.BF16.F32.PACK_AB R50, R51, R50 ;  /* 0x000000323332723e */ /* 0x000fe200000010ff */
[----:B------:R-:W-:Y:S01]  /*c9a0*/  FMUL.FTZ R72, R10, R72 ;  /* 0x000000480a487220 */ /* 0x000fe20000410000 */
[----:B------:R-:W-:Y:S01]  /*c9b0*/  IADD3 R19, PT, PT, R2, R13, RZ ;  /* 0x0000000d02137210 */ /* 0x000fe20007ffe0ff */
[----:B------:R-:W-:Y:S01]  /*c9c0*/  STS [R9+0x400], R130 ;  /* 0x0004008209007388 */ /* 0x000fe20000000800 */
[----:B------:R-:W-:Y:S01]  /*c9d0*/  FMUL.FTZ R73, R10, R73 ;  /* 0x000000490a497220 */ /* 0x000fe20000410000 */
[C---:B------:R-:W-:Y:S01]  /*c9e0*/  FMUL.FTZ R74, R8.reuse, R74 ;  /* 0x0000004a084a7220 */ /* 0x040fe20000410000 */
[----:B------:R-:W-:Y:S01]  /*c9f0*/  FMUL.FTZ R75, R8, R75 ;  /* 0x0000004b084b7220 */ /* 0x000fe20000410000 */
[----:B------:R-:W-:Y:S01]  /*ca00*/  F2FP.BF16.F32.PACK_AB R52, R53, R52 ;  /* 0x000000343534723e */ /* 0x000fe200000010ff */
[----:B------:R-:W-:Y:S01]  /*ca10*/  STS [R5], R124 ;  /* 0x0000007c05007388 */ /* 0x000fe20000000800 */
[----:B------:R-:W-:Y:S01]  /*ca20*/  F2FP.BF16.F32.PACK_AB R54, R55, R54 ;  /* 0x000000363736723e */ /* 0x000fe200000010ff */
[C---:B------:R-:W-:Y:S01]  /*ca30*/  FMUL.FTZ R76, R10.reuse, R76 ;  /* 0x0000004c0a4c7220 */ /* 0x040fe20000410000 */
[----:B------:R-:W-:Y:S01]  /*ca40*/  FMUL.FTZ R77, R10, R77 ;  /* 0x0000004d0a4d7220 */ /* 0x000fe20000410000 */
[----:B------:R-:W-:Y:S01]  /*ca50*/  STS [R5+0x400], R126 ;  /* 0x0004007e05007388 */ /* 0x000fe20000000800 */
        /* <DEDUP_REMOVED lines=39> */
[----:B---3--:R-:W-:Y:S01]  /*ccd0*/  ISETP.NE.AND P2, PT, R0, RZ, PT ;  /* 0x000000ff0000720c */ /* 0x008fe20003f45270 */
        /* <DEDUP_REMOVED lines=13> */
[----:B------:R-:W-:Y:S01]  /*cdb0*/  STS [R9+0x4000], R60 ;  /* 0x0040003c09007388 */ /* 0x000fe20000000800 */
        /* <DEDUP_REMOVED lines=17> */
[----:B------:R-:W-:Y:S01]  /*ced0*/  FMUL.FTZ R112, R10, R112 ;  /* 0x000000700a707220 */ /* 0x000fe20000410000 */
[----:B------:R-:W-:Y:S01]  /*cee0*/  ISETP.NE.AND P0, PT, R192, -0x1, PT ;  /* 0xffffffffc000780c */ /* 0x000fe20003f05270 */
[----:B------:R-:W-:Y:S01]  /*cef0*/  STS [R11+0x4400], R70 ;  /* 0x004400460b007388 */ /* 0x000fe20000000800 */
[----:B------:R-:W-:Y:S01]  /*cf00*/  FMUL.FTZ R113, R10, R113 ;  /* 0x000000710a717220 */ /* 0x000fe20000410000 */
        /* <DEDUP_REMOVED lines=16> */
[----:B------:R-:W-:Y:S01]  /*d010*/  F2FP.BF16.F32.PACK_AB R100, R101, R100 ;  /* 0x000000646564723e */ /* 0x000fe200000010ff */
[----:B------:R-:W1:Y:S01]  /*d020*/  LDC R2, c[0x0][0x434] ;  /* 0x00010d00ff027b82 */ /* 0x000e620000000800 */
[----:B------:R-:W-:Y:S01]  /*d030*/  F2FP.BF16.F32.PACK_AB R102, R103, R102 ;  /* 0x000000666766723e */ /* 0x000fe200000010ff */
[----:B------:R-:W-:Y:S01]  /*d040*/  STS [R19+0x4000], R80 ;  /* 0x0040005013007388 */ /* 0x000fe20000000800 */
[----:B------:R-:W-:Y:S01]  /*d050*/  F2FP.BF16.F32.PACK_AB R104, R105, R104 ;  /* 0x000000686968723e */ /* 0x000fe200000010ff */
[C---:B------:R-:W-:Y:S01]  /*d060*/  FMUL.FTZ R30, R8.reuse, R118 ;  /* 0x00000076081e7220 */ /* 0x040fe20000410000 */
[----:B------:R-:W-:Y:S01]  /*d070*/  F2FP.BF16.F32.PACK_AB R106, R107, R106 ;  /* 0x0000006a6b6a723e */ /* 0x000fe200000010ff */
[----:B------:R-:W-:Y:S01]  /*d080*/  STS [R19+0x4400], R82 ;  /* 0x0044005213007388 */ /* 0x000fe20000000800 */
[----:B------:R-:W-:Y:S01]  /*d090*/  F2FP.BF16.F32.PACK_AB R108, R109, R108 ;  /* 0x0000006c6d6c723e */ /* 0x000fe200000010ff */
[----:B------:R-:W1:Y:S01]  /*d0a0*/  @P2 LDC R23, c[0x0][0x430] ;  /* 0x00010c00ff172b82 */ /* 0x000e620000000800 */
[----:B------:R-:W-:Y:S01]  /*d0b0*/  F2FP.BF16.F32.PACK_AB R110, R111, R110 ;  /* 0x0000006e6f6e723e */ /* 0x000fe200000010ff */
[----:B------:R-:W-:Y:S01]  /*d0c0*/  STS [R17+0x4000], R84 ;  /* 0x0040005411007388 */ /* 0x000fe20000000800 */
[----:B------:R-:W-:Y:S01]  /*d0d0*/  F2FP.BF16.F32.PACK_AB R112, R113, R112 ;  /* 0x000000707170723e */ /* 0x000fe200000010ff */
[----:B------:R-:W-:Y:S01]  /*d0e0*/  FMUL.FTZ R119, R8, R119 ;  /* 0x0000007708777220 */ /* 0x000fe20000410000 */
[----:B------:R-:W-:Y:S01]  /*d0f0*/  F2FP.BF16.F32.PACK_AB R114, R115, R114 ;  /* 0x000000727372723e */ /* 0x000fe200000010ff */
[----:B------:R-:W-:Y:S01]  /*d100*/  STS [R17+0x4400], R86 ;  /* 0x0044005611007388 */ /* 0x000fe20000000800 */
[----:B------:R-:W-:-:S02]  /*d110*/  F2FP.BF16.F32.PACK_AB R120, R121, R120 ;  /* 0x000000787978723e */ /* 0x000fc400000010ff */
[----:B------:R-:W-:Y:S01]  /*d120*/  F2FP.BF16.F32.PACK_AB R122, R123, R122 ;  /* 0x0000007a7b7a723e */ /* 0x000fe200000010ff */
[----:B------:R-:W-:Y:S01]  /*d130*/  STS [R21+0x4000], R88 ;  /* 0x0040005815007388 */ /* 0x000fe20000000800 */
[----:B------:R-:W-:Y:S02]  /*d140*/  F2FP.BF16.F32.PACK_AB R116, R117, R116 ;  /* 0x000000747574723e */ /* 0x000fe400000010ff */
[----:B------:R-:W-:Y:S01]  /*d150*/  SHF.L.U32 R14, R4, 0x3, RZ ;  /* 0x00000003040e7819 */ /* 0x000fe200000006ff */
[----:B------:R-:W-:Y:S01]  /*d160*/  STS [R21+0x4400], R90 ;  /* 0x0044005a15007388 */ /* 0x000fe20000000800 */
[----:B------:R-:W-:Y:S02]  /*d170*/  F2FP.BF16.F32.PACK_AB R30, R119, R30 ;  /* 0x0000001e771e723e */ /* 0x000fe400000010ff */
[----:B------:R-:W-:Y:S01]  /*d180*/  @P2 MOV R22, 0x1 ;  /* 0x0000000100162802 */ /* 0x000fe20000000f00 */
[----:B------:R-:W-:Y:S04]  /*d190*/  STS [R9+0x8000], R92 ;  /* 0x0080005c09007388 */ /* 0x000fe80000000800 */
[----:B------:R2:W-:Y:S04]  /*d1a0*/  STS [R9+0x8400], R94 ;  /* 0x0084005e09007388 */ /* 0x0005e80000000800 */
[----:B------:R-:W-:Y:S04]  /*d1b0*/  STS [R5+0x8000], R96 ;  /* 0x0080006005007388 */ /* 0x000fe80000000800 */
[----:B------:R-:W-:Y:S04]  /*d1c0*/  STS [R5+0x8400], R98 ;  /* 0x0084006205007388 */ /* 0x000fe80000000800 */
[----:B------:R-:W-:Y:S04]  /*d1d0*/  STS [R11+0x8000], R100 ;  /* 0x008000640b007388 */ /* 0x000fe80000000800 */
[----:B------:R3:W-:Y:S04]  /*d1e0*/  STS [R11+0x8400], R102 ;  /* 0x008400660b007388 */ /* 0x0007e80000000800 */
[----:B------:R-:W-:Y:S04]  /*d1f0*/  STS [R15+0x8000], R104 ;  /* 0x008000680f007388 */ /* 0x000fe80000000800 */
[----:B------:R4:W-:Y:S01]  /*d200*/  STS [R15+0x8400], R106 ;  /* 0x0084006a0f007388 */ /* 0x0009e20000000800 */
[----:B--2---:R-:W1:Y:S03]  /*d210*/  LDC R9, c[0x0][0x434] ;  /* 0x00010d00ff097b82 */ /* 0x004e660000000800 */
[----:B------:R-:W-:Y:S04]  /*d220*/  STS [R13+0x8000], R108 ;  /* 0x0080006c0d007388 */ /* 0x000fe80000000800 */
[----:B------:R2:W-:Y:S04]  /*d230*/  STS [R13+0x8400], R110 ;  /* 0x0084006e0d007388 */ /* 0x0005e80000000800 */
[----:B------:R-:W-:Y:S04]  /*d240*/  STS [R19+0x8000], R112 ;  /* 0x0080007013007388 */ /* 0x000fe80000000800 */
[----:B------:R5:W-:Y:S01]  /*d250*/  STS [R19+0x8400], R114 ;  /* 0x0084007213007388 */ /* 0x000be20000000800 */
[----:B---3--:R-:W3:Y:S03]  /*d260*/  @P0 LDC.64 R10, c[0x0][0x408] ;  /* 0x00010200ff0a0b82 */ /* 0x008ee60000000a00 */
[----:B------:R1:W-:Y:S04]  /*d270*/  STS [R17+0x8000], R120 ;  /* 0x0080007811007388 */ /* 0x0003e80000000800 */
[----:B------:R1:W-:Y:S01]  /*d280*/  STS [R17+0x8400], R122 ;  /* 0x0084007a11007388 */ /* 0x0003e20000000800 */
[----:B----4-:R-:W4:Y:S01]  /*d290*/  @P2 LDC R15, c[0x0][0x430] ;  /* 0x00010c00ff0f2b82 */ /* 0x010f220000000800 */
[----:B-1----:R-:W-:Y:S01]  /*d2a0*/  @P2 IMAD R9, R23, R2, RZ ;  /* 0x0000000217092224 */ /* 0x002fe200078e02ff */
[----:B------:R-:W1:Y:S01]  /*d2b0*/  S2R R0, SR_CTAID.X ;  /* 0x0000000000007919 */ /* 0x000e620000002500 */
[----:B------:R-:W1:Y:S05]  /*d2c0*/  S2R R5, SR_CTAID.Y ;  /* 0x0000000000057919 */ /* 0x000e6a0000002600 */
[----:B--2---:R-:W2:Y:S01]  /*d2d0*/  @!P0 LDC.64 R12, c[0x0][0x400] ;  /* 0x00010000ff0c8b82 */ /* 0x004ea20000000a00 */
[----:B------:R1:W-:Y:S01]  /*d2e0*/  STS [R21+0x8000], R116 ;  /* 0x0080007415007388 */ /* 0x0003e20000000800 */
[----:B-----5:R-:W-:-:S04]  /*d2f0*/  LOP3.LUT R19, R14, 0x1f8, RZ, 0xc0, !PT ;  /* 0x000001f80e137812 */ /* 0x020fc800078ec0ff */
[----:B------:R-:W-:-:S04]  /*d300*/  LOP3.LUT R19, R19, 0x38, R4, 0x78, !PT ;  /* 0x0000003813137812 */ /* 0x000fc800078e7804 */
[----:B------:R-:W-:Y:S01]  /*d310*/  LOP3.LUT R8, R19, 0x1e00, R14, 0xf8, !PT ;  /* 0x00001e0013087812 */ /* 0x000fe200078ef80e */
[----:B---3--:R-:W-:Y:S06]  /*d320*/  @P2 BRA `(.L_x_29) ;  /* 0x0000000000202947 */ /* 0x008fec0003800000 */
[----:B------:R-:W-:Y:S01]  /*d330*/  ISETP.NE.AND P1, PT, R24, RZ, PT ;  /* 0x000000ff1800720c */ /* 0x000fe20003f25270 */
[----:B------:R-:W3:-:S12]  /*d340*/  LDC R17, c[0x0][0x3e0] ;  /* 0x0000f800ff117b82 */ /* 0x000ed80000000800 */
[----:B------:R-:W3:Y:S01]  /*d350*/  @P1 LDC R22, c[0x0][0x454] ;  /* 0x00011500ff161b82 */ /* 0x000ee20000000800 */
[----:B----4-:R-:W-:Y:S02]  /*d360*/  @P1 MOV R15, 0x1 ;  /* 0x00000001000f1802 */ /* 0x010fe40000000f00 */
[----:B------:R-:W-:-:S05]  /*d370*/  @!P1 MOV R15, 0x1 ;  /* 0x00000001000f9802 */ /* 0x000fca0000000f00 */
[----:B------:R-:W4:Y:S01]  /*d380*/  @P1 LDC R9, c[0x0][0x454] ;  /* 0x00011500ff091b82 */ /* 0x000f220000000800 */
[-C--:B---3--:R-:W-:Y:S02]  /*d390*/  @P1 IMAD R22, R22, R17.reuse, RZ ;  /* 0x0000001116161224 */ /* 0x088fe400078e02ff */
[----:B------:R-:W-:-:S07]  /*d3a0*/  @!P1 IMAD R22, R2, R17, RZ ;  /* 0x0000001102169224 */ /* 0x000fce00078e02ff */
.L_x_29:
[----:B------:R3:W-:Y:S01]  /*d3b0*/  STS [R21+0x8400], R30 ;  /* 0x0084001e15007388 */ /* 0x0007e20000000800 */
[----:B------:R-:W-:Y:S01]  /*d3c0*/  LEA R8, R8, UR4, 0x1 ;  /* 0x0000000408087c11 */ /* 0x000fe2000f8e08ff */
[----:B-12---:R-:W-:Y:S01]  /*d3d0*/  @!P0 IMAD.WIDE.U32 R26, R5, R12, RZ ;  /* 0x0000000c051a8225 */ /* 0x006fe200078e00ff */
[----:B------:R-:W-:Y:S01]  /*d3e0*/  ISETP.NE.AND P1, PT, R24, RZ, !P2 ;  /* 0x000000ff1800720c */ /* 0x000fe20005725270 */
[----:B------:R-:W-:Y:S01]  /*d3f0*/  BAR.SYNC.DEFER_BLOCKING 0x0 ;  /* 0x0000000000007b1d */ /* 0x000fe20000010000 */
[C---:B------:R-:W-:Y:S01]  /*d400*/  ISETP.NE.AND P2, PT, R192.reuse, -0x1, PT ;  /* 0xffffffffc000780c */ /* 0x040fe20003f45270 */
[----:B------:R-:W-:Y:S01]  /*d410*/  @P0 IMAD.WIDE.U32 R24, R192, R10, RZ ;  /* 0x0000000ac0180225 */ /* 0x000fe200078e00ff */
[----:B------:R-:W-:Y:S02]  /*d420*/  SHF.R.U32.HI R28, RZ, 0x1, R4 ;  /* 0x00000001ff1c7819 */ /* 0x000fe40000011604 */
[----:B------:R-:W-:-:S03]  /*d430*/  LOP3.LUT P5, RZ, R4, 0x3, RZ, 0xc0, !PT ;  /* 0x0000000304ff7812 */ /* 0x000fc600078ac0ff */
[----:B------:R-:W1:Y:S01]  /*d440*/  @P4 LDC R23, c[0x0][0x458] ;  /* 0x00011600ff174b82 */ /* 0x000e620000000800 */
[----:B------:R-:W2:Y:S01]  /*d450*/  @P4 MUFU.LG2 R7, R7 ;  /* 0x0000000700074308 */ /* 0x000ea20000000c00 */
[C---:B------:R-:W-:Y:S01]  /*d460*/  @!P0 IMAD R13, R5.reuse, R13, R27 ;  /* 0x0000000d050d8224 */ /* 0x040fe200078e021b */
[----:B------:R-:W-:Y:S01]  /*d470*/  LOP3.LUT R28, R28, 0x70, RZ, 0xc0, !PT ;  /* 0x000000701c1c7812 */ /* 0x000fe200078ec0ff */
[----:B------:R-:W-:Y:S01]  /*d480*/  @P0 IMAD R13, R192, R11, R25 ;  /* 0x0000000bc00d0224 */ /* 0x000fe200078e0219 */
[----:B------:R-:W-:Y:S01]  /*d490*/  BSSY.RECONVERGENT B0, `(.L_x_30) ;  /* 0x000002a000007945 */ /* 0x000fe20003800200 */
[----:B----4-:R-:W-:Y:S02]  /*d4a0*/  IMAD R10, R20, R9, RZ ;  /* 0x00000009140a7224 */ /* 0x010fe400078e02ff */
[----:B------:R-:W4:Y:S01]  /*d4b0*/  @P3 LDC R12, c[0x0][0x458] ;  /* 0x00011600ff0c3b82 */ /* 0x000f220000000800 */
[----:B------:R-:W5:Y:S01]  /*d4c0*/  @P3 MUFU.LG2 R6, R6 ;  /* 0x0000000600063308 */ /* 0x000f620000000c00 */
[----:B------:R-:W-:-:S02]  /*d4d0*/  @!P2 IMAD R192, R5, R2, RZ ;  /* 0x0000000205c0a224 */ /* 0x000fc400078e02ff */
[----:B------:R-:W-:Y:S02]  /*d4e0*/  IMAD R27, R0, R15, RZ ;  /* 0x0000000f001b7224 */ /* 0x000fe400078e02ff */
[----:B------:R-:W-:Y:S01]  /*d4f0*/  @!P1 IMAD R10, R5, R22, R10 ;  /* 0x00000016050a9224 */ /* 0x000fe200078e020a */
[----:B---3--:R-:W-:Y:S01]  /*d500*/  SHF.R.U32.HI R21, RZ, 0x2, R4 ;  /* 0x00000002ff157819 */ /* 0x008fe20000011604 */
[----:B------:R-:W-:Y:S01]  /*d510*/  IMAD.SHL.U32 R27, R27, 0x80, RZ ;  /* 0x000000801b1b7824 */ /* 0x000fe200078e00ff */
[----:B------:R-:W-:Y:S01]  /*d520*/  SHF.R.S32.HI R2, RZ, 0x1f, R192 ;  /* 0x0000001fff027819 */ /* 0x000fe200000114c0 */
[----:B------:R3:W3:Y:S01]  /*d530*/  LDS.128 R16, [R8+0x3000] ;  /* 0x0030000008107984 */ /* 0x0006e20000000c00 */
[----:B------:R-:W-:Y:S01]  /*d540*/  LOP3.LUT R9, R28, 0x7, R21, 0xf8, !PT ;  /* 0x000000071c097812 */ /* 0x000fe200078ef815 */
[----:B--2---:R-:W-:Y:S01]  /*d550*/  @P4 FMUL.FTZ R7, R7, 0.69314718246459960938 ;  /* 0x3f31721807074820 */ /* 0x004fe20000410000 */
[----:B------:R-:W-:Y:S01]  /*d560*/  SEL R21, R192, RZ, P1 ;  /* 0x000000ffc0157207 */ /* 0x000fe20000800000 */
[----:B------:R-:W-:Y:S01]  /*d570*/  IMAD.MOV.U32 R11, RZ, RZ, 0x7f800000 ;  /* 0x7f800000ff0b7424 */ /* 0x000fe200078e00ff */
[----:B------:R-:W-:Y:S01]  /*d580*/  SEL R2, R2, RZ, P1 ;  /* 0x000000ff02027207 */ /* 0x000fe20000800000 */
[----:B------:R-:W-:Y:S01]  /*d590*/  IMAD.MOV.U32 R5, RZ, RZ, 0x7f800000 ;  /* 0x7f800000ff057424 */ /* 0x000fe200078e00ff */
[--C-:B------:R-:W-:Y:S01]  /*d5a0*/  IADD3 R21, P2, P1, R27, R21, R10.reuse ;  /* 0x000000151b157210 */ /* 0x100fe2000795e00a */
[----:B-1----:R-:W-:Y:S01]  /*d5b0*/  @P4 FFMA.FTZ R11, R132, R23, R7 ;  /* 0x00000017840b4223 */ /* 0x002fe20000010007 */
[----:B-----5:R-:W-:Y:S01]  /*d5c0*/  @P3 FMUL.FTZ R6, R6, 0.69314718246459960938 ;  /* 0x3f31721806063820 */ /* 0x020fe20000410000 */
[----:B------:R-:W-:-:S02]  /*d5d0*/  SHF.R.S32.HI R29, RZ, 0x1f, R10 ;  /* 0x0000001fff1d7819 */ /* 0x000fc4000001140a */
[----:B------:R-:W-:Y:S01]  /*d5e0*/  SHF.R.S32.HI R27, RZ, 0x1f, R27 ;  /* 0x0000001fff1b7819 */ /* 0x000fe2000001141b */
[----:B----4-:R-:W-:-:S03]  /*d5f0*/  @P3 FFMA.FTZ R5, R3, R12, R6 ;  /* 0x0000000c03053223 */ /* 0x010fc60000010006 */
[----:B------:R-:W-:Y:S01]  /*d600*/  IADD3.X R27, PT, PT, R27, R2, R29, P2, P1 ;  /* 0x000000021b1b7210 */ /* 0x000fe200017e241d */
[----:B---3--:R-:W-:Y:S06]  /*d610*/  @P5 BRA `(.L_x_31) ;  /* 0x0000000000445947 */ /* 0x008fec0003800000 */
[C---:B------:R-:W-:Y:S01]  /*d620*/  VIADD R10, R9.reuse, 0x8 ;  /* 0x00000008090a7836 */ /* 0x040fe20000000000 */
[----:B------:R-:W-:-:S04]  /*d630*/  ISETP.GE.AND P4, PT, R9, R186, PT ;  /* 0x000000ba0900720c */ /* 0x000fc80003f86270 */
[----:B------:R-:W-:-:S09]  /*d640*/  ISETP.GE.AND P3, PT, R10, R186, PT ;  /* 0x000000ba0a00720c */ /* 0x000fd20003f66270 */
[----:B------:R-:W1:Y:S01]  /*d650*/  @!P4 LDC.64 R6, c[0x0][0x420] ;  /* 0x00010800ff06cb82 */ /* 0x000e620000000a00 */
[----:B------:R-:W-:-:S03]  /*d660*/  @!P4 IMAD R12, R9, R15, RZ ;  /* 0x0000000f090cc224 */ /* 0x000fc600078e02ff */
[----:B------:R-:W-:Y:S02]  /*d670*/  @!P3 IMAD R10, R10, R15, RZ ;  /* 0x0000000f0a0ab224 */ /* 0x000fe400078e02ff */
[-C--:B------:R-:W-:Y:S02]  /*d680*/  @!P4 IADD3 R9, P2, PT, R12, R21.reuse, RZ ;  /* 0x000000150c09c210 */ /* 0x080fe40007f5e0ff */
[----:B------:R-:W2:Y:S01]  /*d690*/  @!P3 LDC.64 R2, c[0x0][0x420] ;  /* 0x00010800ff02bb82 */ /* 0x000ea20000000a00 */
[----:B------:R-:W-:Y:S02]  /*d6a0*/  @!P3 IADD3 R21, P1, PT, R10, R21, RZ ;  /* 0x000000150a15b210 */ /* 0x000fe40007f3e0ff */
[-C--:B------:R-:W-:Y:S02]  /*d6b0*/  @!P4 LEA.HI.X.SX32 R12, R12, R27.reuse, 0x1, P2 ;  /* 0x0000001b0c0cc211 */ /* 0x080fe400010f0eff */
[----:B------:R-:W-:Y:S02]  /*d6c0*/  @!P3 LEA.HI.X.SX32 R10, R10, R27, 0x1, P1 ;  /* 0x0000001b0a0ab211 */ /* 0x000fe400008f0eff */
[----:B-1----:R-:W-:-:S04]  /*d6d0*/  @!P4 LEA R6, P2, R9, R6, 0x2 ;  /* 0x000000060906c211 */ /* 0x002fc800078410ff */
[----:B------:R-:W-:Y:S02]  /*d6e0*/  @!P4 LEA.HI.X R7, R9, R7, R12, 0x2, P2 ;  /* 0x000000070907c211 */ /* 0x000fe400010f140c */
[----:B--2---:R-:W-:-:S03]  /*d6f0*/  @!P3 LEA R2, P1, R21, R2, 0x2 ;  /* 0x000000021502b211 */ /* 0x004fc600078210ff */
[----:B------:R1:W-:Y:S01]  /*d700*/  @!P4 STG.E desc[UR12][R6.64], R11 ;  /* 0x0000000b0600c986 */ /* 0x0003e2000c10190c */
[----:B------:R-:W-:-:S05]  /*d710*/  @!P3 LEA.HI.X R3, R21, R3, R10, 0x2, P1 ;  /* 0x000000031503b211 */ /* 0x000fca00008f140a */
[----:B------:R1:W-:Y:S04]  /*d720*/  @!P3 STG.E desc[UR12][R2.64], R5 ;  /* 0x000000050200b986 */ /* 0x0003e8000c10190c */
.L_x_31:
[----:B------:R-:W-:Y:S05]  /*d730*/  BSYNC.RECONVERGENT B0 ;  /* 0x0000000000007941 */ /* 0x000fea0003800200 */
.L_x_30:
[----:B------:R-:W2:Y:S01]  /*d740*/  LDCU.64 UR4, c[0x0][0x410] ;  /* 0x00008200ff0477ac */ /* 0x000ea20008000a00 */
[----:B------:R-:W-:Y:S01]  /*d750*/  @P0 IMAD.MOV.U32 R26, RZ, RZ, R24 ;  /* 0x000000ffff1a0224 */ /* 0x000fe200078e0018 */
[----:B-1----:R-:W-:Y:S01]  /*d760*/  LOP3.LUT R7, R14, 0x38, RZ, 0xc0, !PT ;  /* 0x000000380e077812 */ /* 0x002fe200078ec0ff */
[----:B------:R-:W-:Y:S01]  /*d770*/  IMAD.WIDE.U32 R10, R0, 0x80, RZ ;  /* 0x00000080000a7825 */ /* 0x000fe200078e00ff */
[----:B------:R-:W-:Y:S01]  /*d780*/  SHF.R.U32.HI R3, RZ, 0x3, R4 ;  /* 0x00000003ff037819 */ /* 0x000fe20000011604 */
[----:B------:R-:W-:Y:S01]  /*d790*/  BSSY.RECONVERGENT B0, `(.L_x_32) ;  /* 0x000001d000007945 */ /* 0x000fe20003800200 */
[----:B------:R-:W-:Y:S02]  /*d7a0*/  IADD3 R24, P0, PT, R7, R26, RZ ;  /* 0x0000001a07187210 */ /* 0x000fe40007f1e0ff */
[C---:B------:R-:W-:Y:S01]  /*d7b0*/  ISETP.GE.AND P3, PT, R3.reuse, R186, PT ;  /* 0x000000ba0300720c */ /* 0x040fe20003f66270 */
[----:B------:R-:W-:Y:S01]  /*d7c0*/  VIADD R5, R3, 0x20 ;  /* 0x0000002003057836 */ /* 0x000fe20000000000 */
[----:B------:R-:W-:Y:S01]  /*d7d0*/  LOP3.LUT R2, R10, R3, RZ, 0xfc, !PT ;  /* 0x000000030a027212 */ /* 0x000fe200078efcff */
[----:B------:R-:W-:-:S02]  /*d7e0*/  IMAD.X R25, RZ, RZ, R13, P0 ;  /* 0x000000ffff197224 */ /* 0x000fc400000e060d */
[----:B------:R-:W-:Y:S01]  /*d7f0*/  VIADD R7, R3, 0x40 ;  /* 0x0000004003077836 */ /* 0x000fe20000000000 */
[-C--:B------:R-:W-:Y:S01]  /*d800*/  ISETP.GE.AND P2, PT, R5, R186.reuse, PT ;  /* 0x000000ba0500720c */ /* 0x080fe20003f46270 */
[----:B------:R-:W-:Y:S01]  /*d810*/  VIADD R5, R3, 0x60 ;  /* 0x0000006003057836 */ /* 0x000fe20000000000 */
[----:B------:R1:W3:Y:S01]  /*d820*/  LDS.128 R12, [R8+0x4000] ;  /* 0x00400000080c7984 */ /* 0x0002e20000000c00 */
[C---:B--2---:R-:W-:Y:S01]  /*d830*/  IMAD.WIDE.U32 R24, R20.reuse, UR4, R24 ;  /* 0x0000000414187c25 */ /* 0x044fe2000f8e0018 */
[-C--:B------:R-:W-:Y:S02]  /*d840*/  ISETP.GE.AND P1, PT, R7, R186.reuse, PT ;  /* 0x000000ba0700720c */ /* 0x080fe40003f26270 */
[----:B------:R-:W-:Y:S01]  /*d850*/  ISETP.GE.AND P0, PT, R5, R186, PT ;  /* 0x000000ba0500720c */ /* 0x000fe20003f06270 */
[----:B------:R-:W-:Y:S01]  /*d860*/  IMAD R27, R20, UR5, R25 ;  /* 0x00000005141b7c24 */ /* 0x000fe2000f8e0219 */
[----:B------:R1:W2:Y:S04]  /*d870*/  LDS.128 R4, [R8+0x8000] ;  /* 0x0080000008047984 */ /* 0x0002a80000000c00 */
[----:B------:R1:W4:Y:S01]  /*d880*/  LDS.128 R20, [R8] ;  /* 0x0000000008147984 */ /* 0x0003220000000c00 */
[----:B------:R-:W-:Y:S06]  /*d890*/  @P3 BRA `(.L_x_33) ;  /* 0x0000000000303947 */ /* 0x000fec0003800000 */
[----:B------:R-:W5:Y:S01]  /*d8a0*/  LDCU.64 UR6, c[0x0][0x408] ;  /* 0x00008100ff0677ac */ /* 0x000f620008000a00 */
[----:B------:R-:W-:Y:S01]  /*d8b0*/  MOV R26, R24 ;  /* 0x00000018001a7202 */ /* 0x000fe20000000f00 */
[----:B------:R-:W1:Y:S01]  /*d8c0*/  LDCU.64 UR4, c[0x0][0x3f0] ;  /* 0x00007e00ff0477ac */ /* 0x000e620008000a00 */
[----:B-----5:R-:W-:-:S03]  /*d8d0*/  IMAD R3, R11, UR6, RZ ;  /* 0x000000060b037c24 */ /* 0x020fc6000f8e02ff */
[----:B------:R-:W-:-:S04]  /*d8e0*/  IMAD.WIDE.U32 R28, R2, UR6, R26 ;  /* 0x00000006021c7c25 */ /* 0x000fc8000f8e001a */
[----:B------:R-:W-:Y:S01]  /*d8f0*/  IMAD R0, R2, UR7, R3 ;  /* 0x0000000702007c24 */ /* 0x000fe2000f8e0203 */
[----:B-1----:R-:W-:-:S04]  /*d900*/  LEA R30, P3, R28, UR4, 0x1 ;  /* 0x000000041c1e7c11 */ /* 0x002fc8000f8608ff */
[----:B------:R-:W-:-:S04]  /*d910*/  IADD3 R0, PT, PT, R0, R29, RZ ;  /* 0x0000001d00007210 */ /* 0x000fc80007ffe0ff */
[----:B------:R-:W-:-:S05]  /*d920*/  LEA.HI.X R31, R28, UR5, R0, 0x1, P3 ;  /* 0x000000051c1f7c11 */ /* 0x000fca00098f0c00 */
[----:B----4-:R1:W-:Y:S04]  /*d930*/  STG.E.128 desc[UR12][R30.64], R20 ;  /* 0x000000141e007986 */ /* 0x0103e8000c101d0c */
[----:B---3--:R1:W-:Y:S04]  /*d940*/  STG.E.128 desc[UR12][R30.64+0x80], R12 ;  /* 0x0000800c1e007986 */ /* 0x0083e8000c101d0c */
[----:B--2---:R1:W-:Y:S02]  /*d950*/  STG.E.128 desc[UR12][R30.64+0x100], R4 ;  /* 0x000100041e007986 */ /* 0x0043e4000c101d0c */
.L_x_33:
[----:B------:R-:W-:Y:S05]  /*d960*/  BSYNC.RECONVERGENT B0 ;  /* 0x0000000000007941 */ /* 0x000fea0003800200 */
.L_x_32:
[----:B-1--4-:R1:W4:Y:S01]  /*d970*/  LDS.128 R20, [R8+0x1000] ;  /* 0x0010000008147984 */ /* 0x0123220000000c00 */
[----:B------:R-:W-:Y:S03]  /*d980*/  BSSY.RECONVERGENT B0, `(.L_x_34) ;  /* 0x0000013000007945 */ /* 0x000fe60003800200 */
[----:B---3--:R1:W3:Y:S04]  /*d990*/  LDS.128 R12, [R8+0x5000] ;  /* 0x00500000080c7984 */ /* 0x0082e80000000c00 */
[----:B--2---:R1:W2:Y:S01]  /*d9a0*/  LDS.128 R4, [R8+0x9000] ;  /* 0x0090000008047984 */ /* 0x0042a20000000c00 */
[----:B------:R-:W-:Y:S05]  /*d9b0*/  @P2 BRA `(.L_x_35) ;  /* 0x00000000003c2947 */ /* 0x000fea0003800000 */
[----:B------:R-:W5:Y:S01]  /*d9c0*/  LDCU.64 UR6, c[0x0][0x408] ;  /* 0x00008100ff0677ac */ /* 0x000f620008000a00 */
[----:B------:R-:W-:Y:S01]  /*d9d0*/  IADD3 R3, P2, PT, R2, 0x20, RZ ;  /* 0x0000002002037810 */ /* 0x000fe20007f5e0ff */
[----:B------:R-:W-:Y:S01]  /*d9e0*/  IMAD.MOV.U32 R28, RZ, RZ, R24 ;  /* 0x000000ffff1c7224 */ /* 0x000fe200078e0018 */
[----:B------:R-:W-:Y:S01]  /*d9f0*/  MOV R29, R27 ;  /* 0x0000001b001d7202 */ /* 0x000fe20000000f00 */
[----:B------:R-:W1:Y:S02]  /*da00*/  LDCU.64 UR4, c[0x0][0x3f0] ;  /* 0x00007e00ff0477ac */ /* 0x000e640008000a00 */
[----:B------:R-:W-:-:S04]  /*da10*/  IMAD.X R0, RZ, RZ, R11, P2 ;  /* 0x000000ffff007224 */ /* 0x000fc800010e060b */
[----:B-----5:R-:W-:Y:S02]  /*da20*/  IMAD R0, R0, UR6, RZ ;  /* 0x0000000600007c24 */ /* 0x020fe4000f8e02ff */
        /* <DEDUP_REMOVED lines=8> */
.L_x_35:
[----:B------:R-:W-:Y:S05]  /*dab0*/  BSYNC.RECONVERGENT B0 ;  /* 0x0000000000007941 */ /* 0x000fea0003800200 */
.L_x_34:
        /* <DEDUP_REMOVED lines=20> */
.L_x_37:
[----:B------:R-:W-:Y:S05]  /*dc00*/  BSYNC.RECONVERGENT B0 ;  /* 0x0000000000007941 */ /* 0x000fea0003800200 */
.L_x_36:
[----:B-12---:R1:W2:Y:S04]  /*dc10*/  LDS.128 R4, [R8+0x7000] ;  /* 0x0070000008047984 */ /* 0x0062a80000000c00 */
[----:B---3--:R1:W3:Y:S01]  /*dc20*/  LDS.128 R12, [R8+0xb000] ;  /* 0x00b00000080c7984 */ /* 0x0082e20000000c00 */
[----:B------:R-:W-:Y:S05]  /*dc30*/  @P0 EXIT ;  /* 0x000000000000094d */ /* 0x000fea0003800000 */
[----:B------:R-:W5:Y:S01]  /*dc40*/  LDCU.64 UR6, c[0x0][0x408] ;  /* 0x00008100ff0677ac */ /* 0x000f620008000a00 */
[----:B------:R-:W-:Y:S01]  /*dc50*/  IADD3 R2, P0, PT, R2, 0x60, RZ ;  /* 0x0000006002027810 */ /* 0x000fe20007f1e0ff */
[----:B-1----:R-:W-:Y:S01]  /*dc60*/  IMAD.MOV.U32 R8, RZ, RZ, R24 ;  /* 0x000000ffff087224 */ /* 0x002fe200078e0018 */
        /* <DEDUP_REMOVED lines=9> */
[----:B------:R-:W-:Y:S04]  /*dd00*/  STG.E.128 desc[UR12][R2.64], R16 ;  /* 0x0000001002007986 */ /* 0x000fe8000c101d0c */
[----:B--2---:R-:W-:Y:S04]  /*dd10*/  STG.E.128 desc[UR12][R2.64+0x80], R4 ;  /* 0x0000800402007986 */ /* 0x004fe8000c101d0c */
[----:B---3--:R-:W-:Y:S01]  /*dd20*/  STG.E.128 desc[UR12][R2.64+0x100], R12 ;  /* 0x0001000c02007986 */ /* 0x008fe2000c101d0c */
[----:B------:R-:W-:Y:S05]  /*dd30*/  EXIT ;  /* 0x000000000000794d */ /* 0x000fea0003800000 */
.L_x_38:
[----:B------:R-:W-:-:S00]  /*dd40*/  BRA `(.L_x_38) ;  /* 0xfffffffc00fc7947 */ /* 0x000fc0000383ffff */
[----:B------:R-:W-:-:S00]  /*dd50*/  NOP ;  /* 0x0000000000007918 */ /* 0x000fc00000000000 */
        /* <DEDUP_REMOVED lines=10> */
.L_x_932:


//--------------------- .text._ZN5flash16flash_fwd_kernelI23Flash_fwd_kernel_traitsILi192ELi128ELi64ELi8ELb0ELb0EN7cutlass10bfloat16_tE19Flash_kernel_traitsILi192ELi128ELi64ELi8ES3_EELb0ELb1ELb0ELb0ELb0ELb1ELb1ELb0EEEvNS_16Flash_fwd_paramsE --------------------------
	.section	.text._ZN5flash16flash_fwd_kernelI23Flash_fwd_kernel_traitsILi192ELi128ELi64ELi8ELb0ELb0EN7cutlass10bfloat16_tE19Flash_kernel_traitsILi192ELi128ELi64ELi8ES3_EELb0ELb1ELb0ELb0ELb0ELb1ELb1ELb0EEEvNS_16Flash_fwd_paramsE,"ax",@progbits
	.align	128
        .global         _ZN5flash16flash_fwd_kernelI23Flash_fwd_kernel_traitsILi192ELi128ELi64ELi8ELb0ELb0EN7cutlass10bfloat16_tE19Flash_kernel_traitsILi192ELi128ELi64ELi8ES3_EELb0ELb1ELb0ELb0ELb0ELb1ELb1ELb0EEEvNS_16Flash_fwd_paramsE
        .type           _ZN5flash16flash_fwd_kernelI23Flash_fwd_kernel_traitsILi192ELi128ELi64ELi8ELb0ELb0EN7cutlass10bfloat16_tE19Flash_kernel_traitsILi192ELi128ELi64ELi8ES3_EELb0ELb1ELb0ELb0ELb0ELb1ELb1ELb0EEEvNS_16Flash_fwd_paramsE,@function
        .size           _ZN5flash16flash_fwd_kernelI23Flash_fwd_kernel_traitsILi192ELi128ELi64ELi8ELb0ELb0EN7cutlass10bfloat16_tE19Flash_kernel_traitsILi192ELi128ELi64ELi8ES3_EELb0ELb1ELb0ELb0ELb0ELb1ELb1ELb0EEEvNS_16Flash_fwd_paramsE,(.L_x_933 - _ZN5flash16flash_fwd_kernelI23Flash_fwd_kernel_traitsILi192ELi128ELi64ELi8ELb0ELb0EN7cutlass10bfloat16_tE19Flash_kernel_traitsILi192ELi128ELi64ELi8ES3_EELb0ELb1ELb0ELb0ELb0ELb1ELb1ELb0EEEvNS_16Flash_fwd_paramsE)
        .other          _ZN5flash16flash_fwd_kernelI23Flash_fwd_kernel_traitsILi192ELi128ELi64ELi8ELb0ELb0EN7cutlass10bfloat16_tE19Flash_kernel_traitsILi192ELi128ELi64ELi8ES3_EELb0ELb1ELb0ELb0ELb0ELb1ELb1ELb0EEEvNS_16Flash_fwd_paramsE,@"STO_CUDA_ENTRY STV_DEFAULT"
_ZN5flash16flash_fwd_kernelI23Flash_fwd_kernel_traitsILi192ELi128ELi64ELi8ELb0ELb0EN7cutlass10bfloat16_tE19Flash_kernel_traitsILi192ELi128ELi64ELi8ES3_EELb0ELb1ELb0ELb0ELb0ELb1ELb1ELb0EEEvNS_16Flash_fwd_paramsE:
.text._ZN5flash16flash_fwd_kernelI23Flash_fwd_kernel_traitsILi192ELi128ELi64ELi8ELb0ELb0EN7cutlass10bfloat16_tE19Flash_kernel_traitsILi192ELi128ELi64ELi8ES3_EELb0ELb1ELb0ELb0ELb0ELb1ELb1ELb0EEEvNS_16Flash_fwd_paramsE:
[----:B------:R-:W-:Y:S08]  /*0000*/  LDC R1, c[0x0][0x37c] ;  /* 0x0000df00ff017b82 */ /* 0x000ff00000000800 */
[----:B------:R-:W1:Y:S01]  /*0010*/  LDC.64 R2, c[0x0][0x460] ;  /* 0x00011800ff027b82 */ /* 0x000e620000000a00 */
[----:B------:R-:W2:Y:S01]  /*0020*/  S2R R18, SR_CTAID.Y ;  /* 0x0000000000127919 */ /* 0x000ea20000002600 */
[----:B------:R-:W3:Y:S01]  /*0030*/  LDCU.64 UR12, c[0x0][0x358] ;  /* 0x00006b00ff0c77ac */ /* 0x000ee20008000a00 */
[----:B------:R-:W-:Y:S01]  /*0040*/  IMAD.MOV.U32 R200, RZ, RZ, -0x1 ;  /* 0xffffffffffc87424 */ /* 0x000fe200078e00ff */
[----:B------:R-:W4:Y:S04]  /*0050*/  LDCU.64 UR4, c[0x0][0x478] ;  /* 0x00008f00ff0477ac */ /* 0x000f280008000a00 */
[----:B------:R-:W2:Y:S01]  /*0060*/  LDC.64 R4, c[0x0][0x460] ;  /* 0x00011800ff047b82 */ /* 0x000ea20000000a00 */
[----:B------:R-:W3:Y:S01]  /*0070*/  LDCU.64 UR6, c[0x0][0x470] ;  /* 0x00008e00ff0677ac */ /* 0x000ee20008000a00 */
[----:B-1----:R-:W-:-:S02]  /*0080*/  ISETP.NE.U32.AND P0, PT, R2, RZ, PT ;  /* 0x000000ff0200720c */ /* 0x002fc40003f05070 */
[----:B------:R-:W-:Y:S02]  /*0090*/  ISETP.NE.U32.AND P4, PT, R2, RZ, PT ;  /* 0x000000ff0200720c */ /* 0x000fe40003f85070 */
[C---:B------:R-:W-:Y:S02]  /*00a0*/  ISETP.NE.AND.EX P0, PT, R3.reuse, RZ, PT, P0 ;  /* 0x000000ff0300720c */ /* 0x040fe40003f05300 */
[----:B------:R-:W-:Y:S02]  /*00b0*/  ISETP.NE.AND.EX P4, PT, R3, RZ, PT, P4 ;  /* 0x000000ff0300720c */ /* 0x000fe40003f85340 */
[----:B----4-:R-:W-:Y:S01]  /*00c0*/  ISETP.NE.U32.AND P2, PT, RZ, UR4, PT ;  /* 0x00000004ff007c0c */ /* 0x010fe2000bf45070 */
[C---:B--2---:R-:W-:Y:S01]  /*00d0*/  IMAD.WIDE.U32 R14, R18.reuse, 0x4, R4 ;  /* 0x00000004120e7825 */ /* 0x044fe200078e0004 */
[----:B---3--:R-:W-:Y:S01]  /*00e0*/  ISETP.NE.U32.AND P3, PT, RZ, UR6, PT ;  /* 0x00000006ff007c0c */ /* 0x008fe2000bf65070 */
[----:B------:R-:W1:Y:S01]  /*00f0*/  LDC.64 R4, c[0x0][0x468] ;  /* 0x00011a00ff047b82 */ /* 0x000e620000000a00 */
[----:B------:R-:W-:Y:S01]  /*0100*/  ISETP.NE.AND.EX P2, PT, RZ, UR5, PT, P2 ;  /* 0x00000005ff007c0c */ /* 0x000fe2000bf45320 */
[----:B------:R-:W-:Y:S01]  /*0110*/  IMAD.SHL.U32 R11, R18, 0x4, RZ ;  /* 0x00000004120b7824 */ /* 0x000fe200078e00ff */
[----:B------:R-:W-:-:S03]  /*0120*/  ISETP.NE.AND.EX P3, PT, RZ, UR7, PT, P3 ;  /* 0x00000007ff007c0c */ /* 0x000fc6000bf65330 */
[----:B------:R-:W2:Y:S04]  /*0130*/  @P0 LDG.E R200, desc[UR12][R14.64] ;  /* 0x0000000c0ec80981 */ /* 0x000ea8000c1e1900 */
[----:B------:R-:W2:Y:S01]  /*0140*/  @P4 LDG.E R9, desc[UR12][R14.64+0x4] ;  /* 0x0000040c0e094981 */ /* 0x000ea2000c1e1900 */
[----:B------:R-:W-:Y:S01]  /*0150*/  SHF.R.U32.HI R0, RZ, 0x1e, R18 ;  /* 0x0000001eff007819 */ /* 0x000fe20000011612 */
[----:B------:R-:W-:Y:S02]  /*0160*/  IMAD.MOV.U32 R7, RZ, RZ, RZ ;  /* 0x000000ffff077224 */ /* 0x000fe400078e00ff */
[C---:B------:R-:W-:Y:S02]  /*0170*/  @P2 IADD3 R2, P0, PT, R11.reuse, UR4, RZ ;  /* 0x000000040b022c10 */ /* 0x040fe4000ff1e0ff */
[----:B------:R-:W-:-:S02]  /*0180*/  @P3 IADD3 R12, P1, PT, R11, UR6, RZ ;  /* 0x000000060b0c3c10 */ /* 0x000fc4000ff3e0ff */
[C---:B------:R-:W-:Y:S01]  /*0190*/  @P2 IADD3.X R3, PT, PT, R0.reuse, UR5, RZ, P0, !PT ;  /* 0x0000000500032c10 */ /* 0x040fe200087fe4ff */
[----:B------:R-:W3:Y:S01]  /*01a0*/  S2R R16, SR_CTAID.X ;  /* 0x0000000000107919 */ /* 0x000ee20000002500 */
[----:B------:R-:W4:Y:S01]  /*01b0*/  LDCU.U8 UR4, c[0x0][0x532] ;  /* 0x0000a640ff0477ac */ /* 0x000f220008000000 */
[----:B------:R-:W2:Y:S01]  /*01c0*/  @!P4 LDC R92, c[0x0][0x434] ;  /* 0x00010d00ff5ccb82 */ /* 0x000ea20000000800 */
[C---:B------:R-:W-:Y:S01]  /*01d0*/  @P3 IADD3.X R13, PT, PT, R0.reuse, UR7, RZ, P1, !PT ;  /* 0x00000007000d3c10 */ /* 0x040fe20008ffe4ff */
[----:B------:R1:W5:Y:S02]  /*01e0*/  @P2 LDG.E R6, desc[UR12][R2.64] ;  /* 0x0000000c02062981 */ /* 0x000364000c1e1900 */
[----:B-1----:R-:W-:Y:S02]  /*01f0*/  IADD3 R10, P0, PT, R11, R4, RZ ;  /* 0x000000040b0a7210 */ /* 0x002fe40007f1e0ff */
[----:B------:R1:W5:Y:S03]  /*0200*/  @P3 LDG.E R7, desc[UR12][R12.64] ;  /* 0x0000000c0c073981 */ /* 0x000366000c1e1900 */
[----:B------:R-:W-:Y:S01]  /*0210*/  IMAD.X R11, R0, 0x1, R5, P0 ;  /* 0x00000001000b7824 */ /* 0x000fe200000e0605 */
[----:B------:R-:W-:Y:S01]  /*0220*/  ISETP.NE.U32.AND P0, PT, R4, RZ, PT ;  /* 0x000000ff0400720c */ /* 0x000fe20003f05070 */
[----:B------:R-:W1:Y:S03]  /*0230*/  @!P2 LDC R0, c[0x0][0x43c] ;  /* 0x00010f00ff00ab82 */ /* 0x000e660000000800 */
[----:B------:R-:W-:-:S02]  /*0240*/  ISETP.NE.AND.EX P0, PT, R5, RZ, PT, P0 ;  /* 0x000000ff0500720c */ /* 0x000fc40003f05300 */
[----:B------:R-:W-:Y:S02]  /*0250*/  ISETP.EQ.U32.AND P3, PT, R4, RZ, PT ;  /* 0x000000ff0400720c */ /* 0x000fe40003f62070 */
[----:B----4-:R-:W-:-:S09]  /*0260*/  ISETP.NE.AND P1, PT, RZ, UR4, PT ;  /* 0x00000004ff007c0c */ /* 0x010fd2000bf25270 */
[----:B------:R-:W4:Y:S01]  /*0270*/  @!P0 LDC R4, c[0x0][0x438] ;  /* 0x00010e00ff048b82 */ /* 0x000f220000000800 */
[----:B------:R-:W-:-:S07]  /*0280*/  ISETP.EQ.OR.EX P3, PT, R5, RZ, !P1, P3 ;  /* 0x000000ff0500720c */ /* 0x000fce0004f62730 */
[----:B------:R-:W1:Y:S01]  /*0290*/  @!P2 LDC.64 R2, c[0x0][0x488] ;  /* 0x00012200ff02ab82 */ /* 0x000e620000000a00 */
        /* <DEDUP_REMOVED lines=9> */
.L_x_39:
        /* <DEDUP_REMOVED lines=51> */
.L_x_41:
        /* <DEDUP_REMOVED lines=44> */
.L_x_43:
[----:B------:R-:W-:Y:S05]  /*0920*/  BSYNC.RECONVERGENT B0 ;  /* 0x0000000000007941 */ /* 0x000fea0003800200 */
.L_x_42:
        /* <DEDUP_REMOVED lines=19> */
.L_x_45:
[----:B------:R-:W-:Y:S05]  /*0a60*/  BSYNC.RECONVERGENT B0 ;  /* 0x0000000000007941 */ /* 0x000fea0003800200 */
.L_x_44:
        /* <DEDUP_REMOVED lines=17> */
.L_x_47:
[----:B------:R-:W-:Y:S05]  /*0b80*/  BSYNC.RECONVERGENT B0 ;  /* 0x0000000000007941 */ /* 0x000fea0003800200 */
.L_x_46:
        /* <DEDUP_REMOVED lines=19> */
.L_x_49:
[----:B------:R-:W-:Y:S05]  /*0cc0*/  BSYNC.RECONVERGENT B0 ;  /* 0x0000000000007941 */ /* 0x000fea0003800200 */
.L_x_48:
        /* <DEDUP_REMOVED lines=11> */
.L_x_51:
[----:B------:R-:W-:Y:S05]  /*0d80*/  BSYNC.RECONVERGENT B0 ;  /* 0x0000000000007941 */ /* 0x000fea0003800200 */
.L_x_50:
        /* <DEDUP_REMOVED lines=10> */
.L_x_53:
[----:B------:R-:W-:Y:S05]  /*0e30*/  BSYNC.RECONVERGENT B0 ;  /* 0x0000000000007941 */ /* 0x000fea0003800200 */
.L_x_52:
        /* <DEDUP_REMOVED lines=10> */
.L_x_55:
[----:B------:R-:W-:Y:S05]  /*0ee0*/  BSYNC.RECONVERGENT B0 ;  /* 0x0000000000007941 */ /* 0x000fea0003800200 */
.L_x_54:
        /* <DEDUP_REMOVED lines=10> */
.L_x_40:
        /* <DEDUP_REMOVED lines=22> */
.L_x_56:
[----:B------:R-:W1:Y:S01]  /*10f0*/  LDC.64 R184, c[0x0][0x3b8] ;  /* 0x0000ee00ffb87b82 */ /* 0x000e620000000a00 */
[----:B------:R-:W-:-:S05]  /*1100*/  IADD3 R26, PT, PT, R7, R8, RZ ;  /* 0x00000008071a7210 */ /* 0x000fca0007ffe0ff */
[C---:B-1----:R-:W-:Y:S02]  /*1110*/  IMAD R4, R26.reuse, R185, RZ ;  /* 0x000000b91a047224 */ /* 0x042fe400078e02ff */
[----:B------:R-:W-:-:S05]  /*1120*/  IMAD.WIDE.U32 R26, R26, R184, RZ ;  /* 0x000000b81a1a7225 */ /* 0x000fca00078e00ff */
[----:B------:R-:W-:Y:S02]  /*1130*/  IADD3 R4, PT, PT, R27, R4, RZ ;  /* 0x000000041b047210 */ /* 0x000fe40007ffe0ff */
.L_x_57:
        /* <DEDUP_REMOVED lines=39> */
.L_x_58:
[----:B------:R-:W1:Y:S01]  /*13b0*/  LDC.64 R2, c[0x0][0x3c0] ;  /* 0x0000f000ff027b82 */ /* 0x000e620000000a00 */
[----:B------:R-:W-:-:S05]  /*13c0*/  IADD3 R7, PT, PT, R7, R8, RZ ;  /* 0x0000000807077210 */ /* 0x000fca0007ffe0ff */
[C---:B-1----:R-:W-:Y:S02]  /*13d0*/  IMAD R18, R7.reuse, R3, RZ ;  /* 0x0000000307127224 */ /* 0x042fe400078e02ff */
[----:B------:R-:W-:-:S05]  /*13e0*/  IMAD.WIDE.U32 R20, R7, R2, RZ ;  /* 0x0000000207147225 */ /* 0x000fca00078e00ff */
[----:B------:R-:W-:-:S07]  /*13f0*/  IADD3 R18, PT, PT, R21, R18, RZ ;  /* 0x0000001215127210 */ /* 0x000fce0007ffe0ff */
.L_x_59:
        /* <DEDUP_REMOVED lines=29> */
[----:B------:R-:W-:-:S02]  /*15d0*/  LOP3.LUT R23, R191, 0x1f8, RZ, 0xc0, !PT ;  /* 0x000001f8bf177812 */ /* 0x000fc400078ec0ff */
[----:B------:R-:W5:Y:S01]  /*15e0*/  @!P4 LDC.64 R10, c[0x0][0x3b0] ;  /* 0x0000ec00ff0acb82 */ /* 0x000f620000000a00 */
[----:B------:R-:W-:Y:S01]  /*15f0*/  @!P0 IMAD.X R21, RZ, RZ, R17, P1 ;  /* 0x000000ffff158224 */ /* 0x000fe200008e0611 */
[----:B------:R-:W-:Y:S01]  /*1600*/  SHF.R.U32.HI R90, RZ, 0x1, R190 ;  /* 0x00000001ff5a7819 */ /* 0x000fe200000116be */
        /* <DEDUP_REMOVED lines=9> */
[----:B-1----:R-:W-:Y:S01]  /*16a0*/  @!P0 IMAD R21, R21, R4, RZ ;  /* 0x0000000415158224 */ /* 0x002fe200078e02ff */
[----:B---3--:R-:W-:Y:S01]  /*16b0*/  LEA R199, P1, R26, UR10, 0x1 ;  /* 0x0000000a1ac77c11 */ /* 0x008fe2000f8208ff */
[----:B------:R-:W-:-:S02]  /*16c0*/  IMAD.SHL.U32 R82, R184, 0x40, RZ ;  /* 0x00000040b8527824 */ /* 0x000fc400078e00ff */
[----:B------:R-:W-:Y:S01]  /*16d0*/  @!P0 IMAD R21, R32, R5, R21 ;  /* 0x0000000520158224 */ /* 0x000fe200078e0215 */
[----:B------:R-:W-:Y:S01]  /*16e0*/  LEA.HI.X R198, R26, UR11, R198, 0x1, P1 ;  /* 0x0000000b1ac67c11 */ /* 0x000fe200088f0cc6 */
[--C-:B------:R-:W-:Y:S02]  /*16f0*/  @!P0 IMAD.WIDE.U32 R32, R32, R4, R14.reuse ;  /* 0x0000000420208225 */ /* 0x100fe400078e000e */
[----:B------:R-:W1:Y:S02]  /*1700*/  @!P6 LDC.64 R4, c[0x0][0x3b0] ;  /* 0x0000ec00ff04eb82 */ /* 0x000e640000000a00 */
[-C--:B-----5:R-:W-:Y:S02]  /*1710*/  @!P4 IMAD R22, R17, R10.reuse, RZ ;  /* 0x0000000a1116c224 */ /* 0x0a0fe400078e02ff */
[----:B------:R-:W-:Y:S01]  /*1720*/  @!P4 IMAD.WIDE.U32 R28, R16, R10, R14 ;  /* 0x0000000a101cc225 */ /* 0x000fe200078e000e */
[----:B--2---:R-:W-:-:S03]  /*1730*/  @!P0 LEA R30, P1, R32, R6, 0x1 ;  /* 0x00000006201e8211 */ /* 0x004fc600078208ff */
[----:B------:R-:W-:Y:S01]  /*1740*/  @!P4 IMAD R11, R16, R11, R22 ;  /* 0x0000000b100bc224 */ /* 0x000fe200078e0216 */
[----:B------:R-:W-:Y:S01]  /*1750*/  LOP3.LUT R6, R23, 0x38, R190, 0x78, !PT ;  /* 0x0000003817067812 */ /* 0x000fe200078e78be */
[----:B------:R-:W-:Y:S02]  /*1760*/  VIADD R10, R189, 0xffffffff ;  /* 0xffffffffbd0a7836 */ /* 0x000fe40000000000 */
[----:B------:R-:W-:Y:S01]  /*1770*/  @!P4 IMAD.IADD R24, R29, 0x1, R11 ;  /* 0x000000011d18c824 */ /* 0x000fe200078e020b */
[----:B------:R-:W-:Y:S01]  /*1780*/  LOP3.LUT R6, R6, 0x1e00, R191, 0xf8, !PT ;  /* 0x00001e0006067812 */ /* 0x000fe200078ef8bf */
[----:B------:R-:W-:Y:S01]  /*1790*/  IMAD R22, R10, -0x40, R85 ;  /* 0xffffffc00a167824 */ /* 0x000fe200078e0255 */
[----:B----4-:R-:W-:Y:S01]  /*17a0*/  @!P4 LEA R26, P2, R28, R8, 0x1 ;  /* 0x000000081c1ac211 */ /* 0x010fe200078408ff */
[----:B------:R-:W-:Y:S01]  /*17b0*/  @!P0 IMAD.IADD R8, R33, 0x1, R21 ;  /* 0x0000000121088824 */ /* 0x000fe200078e0215 */
[----:B------:R-:W-:Y:S01]  /*17c0*/  LEA R202, R6, UR5, 0x1 ;  /* 0x0000000506ca7c11 */ /* 0x000fe2000f8e08ff */
[----:B------:R-:W-:Y:S01]  /*17d0*/  @!P6 IMAD.MOV.U32 R23, RZ, RZ, R15 ;  /* 0x000000ffff17e224 */ /* 0x000fe200078e000f */
[----:B------:R-:W-:Y:S01]  /*17e0*/  @!P4 LEA.HI.X R27, R28, R9, R24, 0x1, P2 ;  /* 0x000000091c1bc211 */ /* 0x000fe200010f0c18 */
[----:B------:R-:W-:Y:S01]  /*17f0*/  IMAD.SHL.U32 R84, R184, 0x20, RZ ;  /* 0x00000020b8547824 */ /* 0x000fe200078e00ff */
[----:B------:R-:W-:Y:S01]  /*1800*/  @!P0 LEA.HI.X R31, R32, R7, R8, 0x1, P1 ;  /* 0x00000007201f8211 */ /* 0x000fe200008f0c08 */
[----:B------:R-:W-:Y:S01]  /*1810*/  IMAD.MOV.U32 R80, RZ, RZ, 0x20 ;  /* 0x00000020ff507424 */ /* 0x000fe200078e00ff */
[----:B------:R-:W-:Y:S01]  /*1820*/  @!P6 IADD3 R11, P1, PT, R16, 0x40, RZ ;  /* 0x00000040100be810 */ /* 0x000fe20007f3e0ff */
[----:B------:R-:W2:Y:S01]  /*1830*/  @!P6 LDC.64 R8, c[0x0][0x380] ;  /* 0x0000e000ff08eb82 */ /* 0x000ea20000000a00 */
[CC--:B------:R-:W-:Y:S01]  /*1840*/  ISETP.GE.AND P3, PT, R19.reuse, R22.reuse, PT ;  /* 0x000000161300720c */ /* 0x0c0fe20003f66270 */
[----:B------:R-:W-:Y:S01]  /*1850*/  @!PT LDS RZ, [RZ] ;  /* 0x00000000fffff984 */ /* 0x000fe20000000800 */
[----:B------:R-:W-:Y:S01]  /*1860*/  @!PT LDS RZ, [RZ] ;  /* 0x00000000fffff984 */ /* 0x000fe20000000800 */
[----:B------:R-:W-:Y:S01]  /*1870*/  @!PT LDS RZ, [RZ] ;  /* 0x00000000fffff984 */ /* 0x000fe20000000800 */
[----:B------:R-:W-:Y:S01]  /*1880*/  @!P4 LDGSTS.E.BYPASS.LTC128B.128 [R202], desc[UR12][R26.64] ;  /* 0x000000001acacfae */ /* 0x000fe2000b981a0c */
[----:B------:R-:W-:Y:S01]  /*1890*/  ISETP.GE.AND P2, PT, R19, R22, PT ;  /* 0x000000161300720c */ /* 0x000fe20003f46270 */
[----:B------:R-:W-:-:S02]  /*18a0*/  @!P6 IMAD.X R19, RZ, RZ, R17, P1 ;  /* 0x000000ffff13e224 */ /* 0x000fc400008e0611 */
[----:B------:R-:W-:Y:S01]  /*18b0*/  @!P4 LDGSTS.E.BYPASS.LTC128B.128 [R202+0x4000], desc[UR12][R26.64+0x80] ;  /* 0x040000801acacfae */ /* 0x000fe2000b981a0c */
[----:B------:R-:W-:Y:S01]  /*18c0*/  IMAD.SHL.U32 R134, R190, 0x2, RZ ;  /* 0x00000002be867824 */ /* 0x000fe200078e00ff */
[----:B------:R-:W3:Y:S02]  /*18d0*/  @!P5 LDC.64 R6, c[0x0][0x3b0] ;  /* 0x0000ec00ff06db82 */ /* 0x000ee40000000a00 */
[----:B------:R-:W-:Y:S01]  /*18e0*/  @!P4 LDGSTS.E.BYPASS.LTC128B.128 [R202+0x8000], desc[UR12][R26.64+0x100] ;  /* 0x080001001acacfae */ /* 0x000fe2000b981a0c */
[----:B------:R-:W-:Y:S01]  /*18f0*/  ISETP.GE.AND P4, PT, R13, R22, PT ;  /* 0x000000160d00720c */ /* 0x000fe20003f86270 */
[----:B-1----:R-:W-:Y:S01]  /*1900*/  @!P6 IMAD R22, R19, R4, RZ ;  /* 0x000000041316e224 */ /* 0x002fe200078e02ff */
[----:B------:R-:W-:Y:S01]  /*1910*/  LOP3.LUT R134, R134, 0x6, RZ, 0xc0, !PT ;  /* 0x0000000686867812 */ /* 0x000fe200078ec0ff */
[----:B------:R-:W-:Y:S02]  /*1920*/  @!P0 LDGSTS.E.BYPASS.LTC128B.128 [R202+0x1000], desc[UR12][R30.64] ;  /* 0x010000001eca8fae */ /* 0x000fe4000b981a0c */
[----:B------:R-:W-:-:S02]  /*1930*/  @!P6 IMAD R19, R11, R5, R22 ;  /* 0x000000050b13e224 */ /* 0x000fc400078e0216 */
[----:B------:R-:W-:Y:S01]  /*1940*/  @!P6 IMAD.MOV.U32 R22, RZ, RZ, R14 ;  /* 0x000000ffff16e224 */ /* 0x000fe200078e000e */
[----:B------:R-:W-:Y:S01]  /*1950*/  @!P0 LDGSTS.E.BYPASS.LTC128B.128 [R202+0x5000], desc[UR12][R30.64+0x80] ;  /* 0x050000801eca8fae */ /* 0x000fe2000b981a0c */
[----:B------:R-:W-:Y:S02]  /*1960*/  IMAD R134, R189, 0x40, R134 ;  /* 0x00000040bd867824 */ /* 0x000fe400078e0286 */
[----:B------:R-:W-:Y:S01]  /*1970*/  @!P6 IMAD.WIDE.U32 R22, R11, R4, R22 ;  /* 0x000000040b16e225 */ /* 0x000fe200078e0016 */
[----:B------:R-:W-:Y:S01]  /*1980*/  @!P0 LDGSTS.E.BYPASS.LTC128B.128 [R202+0x9000], desc[UR12][R30.64+0x100] ;  /* 0x090001001eca8fae */ /* 0x000fe2000b981a0c */
[----:B------:R-:W-:Y:S01]  /*1990*/  IADD3 R20, P0, PT, R187, R20, RZ ;  /* 0x00000014bb147210 */ /* 0x000fe20007f1e0ff */
[----:B------:R-:W1:Y:S01]  /*19a0*/  @!P5 LDC.64 R4, c[0x0][0x380] ;  /* 0x0000e000ff04db82 */ /* 0x000e620000000a00 */
[----:B------:R-:W-:Y:S01]  /*19b0*/  IMAD R11, R81, R10, RZ ;  /* 0x0000000a510b7224 */ /* 0x000fe200078e02ff */
[----:B--2---:R-:W-:Y:S02]  /*19c0*/  @!P6 LEA R8, P1, R22, R8, 0x1 ;  /* 0x000000081608e211 */ /* 0x004fe400078208ff */
[----:B------:R-:W-:Y:S01]  /*19d0*/  IMAD.X R21, RZ, RZ, R18, P0 ;  /* 0x000000ffff157224 */ /* 0x000fe200000e0612 */
[----:B------:R-:W-:Y:S01]  /*19e0*/  @!P5 IADD3 R16, P0, PT, R16, 0x60, RZ ;  /* 0x000000601010d810 */ /* 0x000fe20007f1e0ff */
[----:B------:R-:W-:-:S02]  /*19f0*/  @!P6 IMAD.IADD R18, R23, 0x1, R19 ;  /* 0x000000011712e824 */ /* 0x000fc400078e0213 */
[----:B------:R-:W-:-:S03]  /*1a00*/  IMAD.WIDE.U32 R20, R13, R2, R20 ;  /* 0x000000020d147225 */ /* 0x000fc600078e0014 */
[----:B------:R-:W-:Y:S01]  /*1a10*/  @!P6 LEA.HI.X R9, R22, R9, R18, 0x1, P1 ;  /* 0x000000091609e211 */ /* 0x000fe200008f0c12 */
[----:B------:R-:W-:Y:S02]  /*1a20*/  @!P5 IMAD.X R17, RZ, RZ, R17, P0 ;  /* 0x000000ffff11d224 */ /* 0x000fe400000e0611 */
[----:B------:R-:W-:Y:S02]  /*1a30*/  IMAD.WIDE.U32 R18, R82, R10, RZ ;  /* 0x0000000a52127225 */ /* 0x000fe400078e00ff */
[----:B------:R-:W-:Y:S02]  /*1a40*/  @!P6 LDGSTS.E.BYPASS.LTC128B.128 [R202+0x2000], desc[UR12][R8.64] ;  /* 0x0200000008caefae */ /* 0x000fe4000b981a0c */
[-C--:B---3--:R-:W-:Y:S02]  /*1a50*/  @!P5 IMAD R17, R17, R6.reuse, RZ ;  /* 0x000000061111d224 */ /* 0x088fe400078e02ff */
[----:B------:R-:W-:Y:S01]  /*1a60*/  @!P5 IMAD.WIDE.U32 R14, R16, R6, R14 ;  /* 0x00000006100ed225 */ /* 0x000fe200078e000e */
[----:B------:R-:W-:Y:S01]  /*1a70*/  @!P3 IADD3 R6, P0, PT, R84, R18, RZ ;  /* 0x000000125406b210 */ /* 0x000fe20007f1e0ff */
[----:B------:R-:W-:Y:S02]  /*1a80*/  @!P6 LDGSTS.E.BYPASS.LTC128B.128 [R202+0x6000], desc[UR12][R8.64+0x80] ;  /* 0x0600008008caefae */ /* 0x000fe4000b981a0c */
[----:B------:R-:W-:Y:S01]  /*1a90*/  @!P5 IMAD R7, R16, R7, R17 ;  /* 0x000000071007d224 */ /* 0x000fe200078e0211 */
[----:B------:R-:W-:Y:S01]  /*1aa0*/  @!P4 LEA R16, P1, R18, R199, 0x1 ;  /* 0x000000c71210c211 */ /* 0x000fe200078208ff */
[----:B------:R-:W-:Y:S01]  /*1ab0*/  IMAD.IADD R11, R19, 0x1, R11 ;  /* 0x00000001130b7824 */ /* 0x000fe200078e020b */
[----:B------:R-:W-:Y:S01]  /*1ac0*/  @!P6 LDGSTS.E.BYPASS.LTC128B.128 [R202+0xa000], desc[UR12][R8.64+0x100] ;  /* 0x0a00010008caefae */ /* 0x000fe2000b981a0c */
[----:B------:R-:W-:Y:S01]  /*1ad0*/  @!P5 IMAD.IADD R7, R15, 0x1, R7 ;  /* 0x000000010f07d824 */ /* 0x000fe200078e0207 */
[----:B------:R-:W-:Y:S01]  /*1ae0*/  LOP3.LUT P6, RZ, R190, 0x4, RZ, 0xc0, !PT ;  /* 0x00000004beff7812 */ /* 0x000fe200078cc0ff */
[----:B------:R-:W-:Y:S01]  /*1af0*/  IMAD R21, R13, R3, R21 ;  /* 0x000000030d157224 */ /* 0x000fe200078e0215 */
[--C-:B------:R-:W-:Y:S01]  /*1b00*/  @!P4 LEA.HI.X R17, R18, R198, R11.reuse, 0x1, P1 ;  /* 0x000000c61211c211 */ /* 0x100fe200008f0c0b */
[----:B------:R-:W-:Y:S01]  /*1b10*/  @!P3 IMAD.X R11, R83, 0x1, R11, P0 ;  /* 0x00000001530bb824 */ /* 0x000fe200000e060b */
[----:B-1----:R-:W-:Y:S01]  /*1b20*/  @!P5 LEA R4, P1, R14, R4, 0x1 ;  /* 0x000000040e04d211 */ /* 0x002fe200078208ff */
[----:B------:R-:W-:Y:S01]  /*1b30*/  IMAD R13, R12, UR6, RZ ;  /* 0x000000060c0d7c24 */ /* 0x000fe2000f8e02ff */
[----:B------:R-:W-:Y:S01]  /*1b40*/  @!P3 LEA R18, P0, R6, R199, 0x1 ;  /* 0x000000c70612b211 */ /* 0x000fe200078008ff */
[----:B------:R-:W-:Y:S01]  /*1b50*/  IMAD.WIDE.U32 R20, R0, UR6, R20 ;  /* 0x0000000600147c25 */ /* 0x000fe2000f8e0014 */
[----:B------:R-:W-:-:S02]  /*1b60*/  @!P5 LEA.HI.X R5, R14, R5, R7, 0x1, P1 ;  /* 0x000000050e05d211 */ /* 0x000fc400008f0c07 */
[----:B------:R-:W-:Y:S01]  /*1b70*/  @!P3 LEA.HI.X R19, R6, R198, R11, 0x1, P0 ;  /* 0x000000c60613b211 */ /* 0x000fe200000f0c0b */
[----:B------:R-:W-:Y:S01]  /*1b80*/  IMAD R13, R0, UR7, R13 ;  /* 0x00000007000d7c24 */ /* 0x000fe2000f8e020d */
[----:B------:R-:W1:Y:S01]  /*1b90*/  LDCU.64 UR6, c[0x0][0x390] ;  /* 0x00007200ff0677ac */ /* 0x000e620008000a00 */
[----:B------:R-:W-:Y:S01]  /*1ba0*/  @!P5 LDGSTS.E.BYPASS.LTC128B.128 [R202+0x3000], desc[UR12][R4.64] ;  /* 0x0300000004cadfae */ /* 0x000fe2000b981a0c */
[C---:B------:R-:W-:Y:S01]  /*1bb0*/  SHF.L.U64.HI R7, R2.reuse, 0x6, R3 ;  /* 0x0000000602077819 */ /* 0x040fe20000010203 */
[----:B------:R-:W-:Y:S02]  /*1bc0*/  IMAD.SHL.U32 R11, R2, 0x40, RZ ;  /* 0x00000040020b7824 */ /* 0x000fe400078e00ff */
[----:B------:R-:W-:Y:S01]  /*1bd0*/  @!P5 LDGSTS.E.BYPASS.LTC128B.128 [R202+0x7000], desc[UR12][R4.64+0x80] ;  /* 0x0700008004cadfae */ /* 0x000fe2000b981a0c */
[C---:B------:R-:W-:Y:S02]  /*1be0*/  IMAD.SHL.U32 R0, R190.reuse, 0x40, RZ ;  /* 0x00000040be007824 */ /* 0x040fe400078e00ff */
[----:B------:R-:W-:Y:S01]  /*1bf0*/  IMAD.IADD R13, R21, 0x1, R13 ;  /* 0x00000001150d7824 */ /* 0x000fe200078e020d */
[----:B------:R2:W-:Y:S01]  /*1c00*/  @!P5 LDGSTS.E.BYPASS.LTC128B.128 [R202+0xb000], desc[UR12][R4.64+0x100] ;  /* 0x0b00010004cadfae */ /* 0x0005e2000b981a0c */
[----:B------:R-:W-:Y:S01]  /*1c10*/  IMAD.SHL.U32 R6, R190, 0x20, RZ ;  /* 0x00000020be067824 */ /* 0x000fe200078e00ff */
[----:B------:R-:W-:-:S02]  /*1c20*/  LOP3.LUT R135, R187, 0x1c0, R0, 0xf8, !PT ;  /* 0x000001c0bb877812 */ /* 0x000fc400078ef800 */
[----:B------:R-:W-:Y:S01]  /*1c30*/  @!P4 LDGSTS.E.BYPASS.LTC128B.128 [R202+0xc000], desc[UR12][R16.64] ;  /* 0x0c00000010cacfae */ /* 0x000fe2000b981a0c */
[----:B------:R-:W-:-:S03]  /*1c40*/  LOP3.LUT R195, R0, 0x400, RZ, 0xc0, !PT ;  /* 0x0000040000c37812 */ /* 0x000fc600078ec0ff */
[----:B------:R-:W-:Y:S01]  /*1c50*/  @!P4 LDGSTS.E.BYPASS.LTC128B.128 [R202+0xe000], desc[UR12][R16.64+0x80] ;  /* 0x0e00008010cacfae */ /* 0x000fe2000b981a0c */
[C---:B-1----:R-:W-:Y:S01]  /*1c60*/  LEA R197, P1, R20.reuse, UR6, 0x1 ;  /* 0x0000000614c57c11 */ /* 0x042fe2000f8208ff */
[----:B------:R-:W1:Y:S02]  /*1c70*/  LDCU UR6, c[0x0][0x50c] ;  /* 0x0000a180ff0677ac */ /* 0x000e640008000800 */
[----:B------:R-:W-:Y:S01]  /*1c80*/  @!P4 LDGSTS.E.BYPASS.LTC128B.128 [R202+0x10000], desc[UR12][R16.64+0x100] ;  /* 0x1000010010cacfae */ /* 0x000fe2000b981a0c */
[----:B------:R-:W-:-:S03]  /*1c90*/  LEA.HI.X R196, R20, UR7, R13, 0x1, P1 ;  /* 0x0000000714c47c11 */ /* 0x000fc600088f0c0d */
[----:B------:R-:W-:Y:S04]  /*1ca0*/  @!P3 LDGSTS.E.BYPASS.LTC128B.128 [R202+0xd000], desc[UR12][R18.64] ;  /* 0x0d00000012cabfae */ /* 0x000fe8000b981a0c */
[----:B------:R-:W-:Y:S04]  /*1cb0*/  @!P3 LDGSTS.E.BYPASS.LTC128B.128 [R202+0xf000], desc[UR12][R18.64+0x80] ;  /* 0x0f00008012cabfae */ /* 0x000fe8000b981a0c */
[----:B------:R3:W-:Y:S01]  /*1cc0*/  @!P3 LDGSTS.E.BYPASS.LTC128B.128 [R202+0x11000], desc[UR12][R18.64+0x100] ;  /* 0x1100010012cabfae */ /* 0x0007e2000b981a0c */
[----:B--2---:R-:W-:-:S03]  /*1cd0*/  IMAD R5, R7, R10, RZ ;  /* 0x0000000a07057224 */ /* 0x004fc600078e02ff */
[----:B------:R-:W0:Y:S01]  /*1ce0*/  LDGDEPBAR ;  /* 0x00000000000079af */ /* 0x000e220000000000 */
[----:B------:R-:W-:Y:S01]  /*1cf0*/  IMAD.WIDE.U32 R10, R11, R10, RZ ;  /* 0x0000000a0b0a7225 */ /* 0x000fe200078e00ff */
[----:B------:R-:W-:-:S03]  /*1d00*/  LOP3.LUT R7, R0, 0x200, RZ, 0xc0, !PT ;  /* 0x0000020000077812 */ /* 0x000fc600078ec0ff */
[----:B------:R-:W-:Y:S01]  /*1d10*/  IMAD.IADD R5, R11, 0x1, R5 ;  /* 0x000000010b057824 */ /* 0x000fe200078e0205 */
[----:B------:R-:W-:Y:S02]  /*1d20*/  @!P2 LEA R4, P0, R2, R10, 0x5 ;  /* 0x0000000a0204a211 */ /* 0x000fe400078028ff */
[----:B------:R-:W-:Y:S02]  /*1d30*/  @!P4 LEA R8, P1, R10, R197, 0x1 ;  /* 0x000000c50a08c211 */ /* 0x000fe400078208ff */
[----:B------:R-:W-:Y:S02]  /*1d40*/  LOP3.LUT R6, R7, 0x7c00, R6, 0xf8, !PT ;  /* 0x00007c0007067812 */ /* 0x000fe400078ef806 */
[----:B------:R-:W-:Y:S02]  /*1d50*/  @!P2 LEA.HI.X R7, R2, R5, R3, 0x5, P0 ;  /* 0x000000050207a211 */ /* 0x000fe400000f2c03 */
[----:B------:R-:W-:Y:S02]  /*1d60*/  LOP3.LUT R3, R135, 0x8, R90, 0x78, !PT ;  /* 0x0000000887037812 */ /* 0x000fe400078e785a */
[----:B------:R-:W-:-:S02]  /*1d70*/  @!P4 LEA.HI.X R9, R10, R196, R5, 0x1, P1 ;  /* 0x000000c40a09c211 */ /* 0x000fc400008f0c05 */
[C---:B------:R-:W-:Y:S01]  /*1d80*/  @!P2 LEA R10, P0, R4.reuse, R197, 0x1 ;  /* 0x000000c5040aa211 */ /* 0x040fe200078008ff */
[----:B------:R-:W-:Y:S01]  /*1d90*/  IMAD.IADD R6, R3, 0x1, R6 ;  /* 0x0000000103067824 */ /* 0x000fe200078e0206 */
[----:B------:R-:W-:Y:S02]  /*1da0*/  LOP3.LUT R2, R135, 0x8, R190, 0x78, !PT ;  /* 0x0000000887027812 */ /* 0x000fe400078e78be */
[----:B------:R-:W-:Y:S01]  /*1db0*/  @!P2 LEA.HI.X R11, R4, R196, R7, 0x1, P0 ;  /* 0x000000c4040ba211 */ /* 0x000fe200000f0c07 */
[----:B------:R-:W-:-:S04]  /*1dc0*/  DEPBAR.LE SB0, 0x0 ;  /* 0x000080000000791a */ /* 0x000fc80000000000 */
[----:B------:R-:W-:Y:S01]  /*1dd0*/  BAR.SYNC.DEFER_BLOCKING 0x0 ;  /* 0x0000000000007b1d */ /* 0x000fe20000010000 */
[----:B------:R-:W-:Y:S01]  /*1de0*/  IMAD R195, R2, 0x2, R195 ;  /* 0x0000000202c37824 */ /* 0x000fe200078e02c3 */
[----:B------:R-:W-:Y:S01]  /*1df0*/  LEA R97, R6, UR5, 0x1 ;  /* 0x0000000506617c11 */ /* 0x000fe2000f8e08ff */
[----:B------:R-:W-:Y:S01]  /*1e00*/  IMAD.MOV.U32 R2, RZ, RZ, 0x40 ;  /* 0x00000040ff027424 */ /* 0x000fe200078e00ff */
[----:B------:R-:W-:Y:S01]  /*1e10*/  LOP3.LUT P0, RZ, R190, 0x2, RZ, 0xc0, !PT ;  /* 0x00000002beff7812 */ /* 0x000fe2000780c0ff */
[----:B------:R-:W-:Y:S01]  /*1e20*/  VIADD R89, R195, UR5 ;  /* 0x00000005c3597c36 */ /* 0x000fe20008000000 */
[----:B------:R-:W-:Y:S02]  /*1e30*/  LOP3.LUT R90, R90, 0x1f0, RZ, 0xc0, !PT ;  /* 0x000001f05a5a7812 */ /* 0x000fe400078ec0ff */
[----:B------:R-:W-:Y:S02]  /*1e40*/  SEL R80, R80, 0xffffffe0, !P0 ;  /* 0xffffffe050507807 */ /* 0x000fe40004000000 */
[----:B------:R-:W-:-:S02]  /*1e50*/  SEL R2, R2, 0xffffffc0, !P6 ;  /* 0xffffffc002027807 */ /* 0x000fc40007000000 */
[----:B------:R-:W-:Y:S01]  /*1e60*/  IADD3 R91, PT, PT, R90, 0x1, R91 ;  /* 0x000000015a5b7810 */ /* 0x000fe20007ffe05b */
[--C-:B------:R-:W-:Y:S02]  /*1e70*/  IMAD.IADD R94, R97, 0x1, R80.reuse ;  /* 0x00000001615e7824 */ /* 0x100fe400078e0250 */
[----:B------:R-:W-:Y:S02]  /*1e80*/  IMAD.IADD R88, R89, 0x1, R80 ;  /* 0x0000000159587824 */ /* 0x000fe400078e0250 */
[--C-:B------:R-:W-:Y:S02]  /*1e90*/  IMAD.IADD R95, R97, 0x1, R2.reuse ;  /* 0x00000001615f7824 */ /* 0x100fe400078e0202 */
        /* <DEDUP_REMOVED lines=22> */
[----:B------:R-:W4:Y:S04]  /*2000*/  LDSM.16.M88.4 R28, [R195+UR5+0xc000] ;  /* 0x00c00005c31c783b */ /* 0x000f280008000200 */
[----:B------:R-:W5:Y:S04]  /*2010*/  LDSM.16.M88.4 R48, [R195+UR5+0xc800] ;  /* 0x00c80005c330783b */ /* 0x000f680008000200 */
[----:B------:R-:W1:Y:S04]  /*2020*/  LDSM.16.M88.4 R40, [R195+UR5+0xd000] ;  /* 0x00d00005c328783b */ /* 0x000e680008000200 */
[----:B---3--:R-:W-:Y:S04]  /*2030*/  LDSM.16.M88.4 R16, [R94] ;  /* 0x000000005e10783b */ /* 0x008fe80000000200 */
[----:B------:R-:W-:Y:S04]  /*2040*/  LDSM.16.M88.4 R4, [R88+0xc000] ;  /* 0x00c000005804783b */ /* 0x000fe80000000200 */
[----:B--2---:R-:W2:Y:S04]  /*2050*/  LDSM.16.M88.4 R8, [R195+UR5+0xd800] ;  /* 0x00d80005c308783b */ /* 0x004ea80008000200 */
[----:B------:R-:W3:Y:S04]  /*2060*/  LDSM.16.M88.4 R60, [R88+0xc800] ;  /* 0x00c80000583c783b */ /* 0x000ee80000000200 */
[----:B------:R-:W3:Y:S04]  /*2070*/  LDSM.16.M88.4 R56, [R88+0xd000] ;  /* 0x00d000005838783b */ /* 0x000ee80000000200 */
[----:B------:R-:W3:Y:S04]  /*2080*/  LDSM.16.M88.4 R24, [R88+0xd800] ;  /* 0x00d800005818783b */ /* 0x000ee80000000200 */
[----:B------:R-:W-:Y:S01]  /*2090*/  LDSM.16.M88.4 R32, [R95] ;  /* 0x000000005f20783b */ /* 0x000fe20000000200 */
[C---:B----4-:R-:W-:Y:S03]  /*20a0*/  HMMA.16816.F32.BF16 R20, R64.reuse, R28, RZ ;  /* 0x0000001c4014723c */ /* 0x050fe600000418ff */
[----:B------:R-:W-:Y:S04]  /*20b0*/  LDSM.16.M88.4 R12, [R89+0xc000] ;  /* 0x00c00000590c783b */ /* 0x000fe80000000200 */
[----:B------:R-:W-:Y:S01]  /*20c0*/  LDSM.16.M88.4 R72, [R89+0xd800] ;  /* 0x00d800005948783b */ /* 0x000fe20000000200 */
[C---:B------:R-:W-:Y:S03]  /*20d0*/  HMMA.16816.F32.BF16 R28, R64.reuse, R30, RZ ;  /* 0x0000001e401c723c */ /* 0x040fe600000418ff */
[----:B------:R-:W-:Y:S04]  /*20e0*/  LDSM.16.M88.4 R68, [R87+0xc000] ;  /* 0x00c000005744783b */ /* 0x000fe80000000200 */
[----:B------:R-:W-:Y:S01]  /*20f0*/  LDSM.16.M88.4 R76, [R88+0x10000] ;  /* 0x01000000584c783b */ /* 0x000fe20000000200 */
[C---:B-----5:R-:W-:Y:S03]  /*2100*/  HMMA.16816.F32.BF16 R52, R64.reuse, R48, RZ ;  /* 0x000000304034723c */ /* 0x060fe600000418ff */
[----:B------:R-:W0:Y:S05]  /*2110*/  LDGDEPBAR ;  /* 0x00000000000079af */ /* 0x000e2a0000000000 */
[C---:B-1----:R-:W-:Y:S08]  /*2120*/  HMMA.16816.F32.BF16 R44, R64.reuse, R40, RZ ;  /* 0x00000028402c723c */ /* 0x042ff000000418ff */
[C---:B------:R-:W-:Y:S08]  /*2130*/  HMMA.16816.F32.BF16 R48, R64.reuse, R50, RZ ;  /* 0x000000324030723c */ /* 0x040ff000000418ff */
[C---:B------:R-:W-:Y:S08]  /*2140*/  HMMA.16816.F32.BF16 R40, R64.reuse, R42, RZ ;  /* 0x0000002a4028723c */ /* 0x040ff000000418ff */
[C---:B--2---:R-:W-:Y:S08]  /*2150*/  HMMA.16816.F32.BF16 R36, R64.reuse, R8, RZ ;  /* 0x000000084024723c */ /* 0x044ff000000418ff */
[----:B------:R-:W-:Y:S01]  /*2160*/  HMMA.16816.F32.BF16 R64, R64, R10, RZ ;  /* 0x0000000a4040723c */ /* 0x000fe200000418ff */
[----:B------:R-:W1:Y:S07]  /*2170*/  LDSM.16.M88.4 R8, [R89+0xc800] ;  /* 0x00c800005908783b */ /* 0x000e6e0000000200 */
[C---:B------:R-:W-:Y:S08]  /*2180*/  HMMA.16816.F32.BF16 R20, R16.reuse, R4, R20 ;  /* 0x000000041014723c */ /* 0x040ff00000041814 */
[C---:B------:R-:W-:Y:S01]  /*2190*/  HMMA.16816.F32.BF16 R28, R16.reuse, R6, R28 ;  /* 0x00000006101c723c */ /* 0x040fe2000004181c */
[----:B------:R-:W2:Y:S07]  /*21a0*/  LDSM.16.M88.4 R4, [R89+0xd000] ;  /* 0x00d000005904783b */ /* 0x000eae0000000200 */
[C---:B---3--:R-:W-:Y:S08]  /*21b0*/  HMMA.16816.F32.BF16 R52, R16.reuse, R60, R52 ;  /* 0x0000003c1034723c */ /* 0x048ff00000041834 */
[C---:B------:R-:W-:Y:S01]  /*21c0*/  HMMA.16816.F32.BF16 R48, R16.reuse, R62, R48 ;  /* 0x0000003e1030723c */ /* 0x040fe20000041830 */
[----:B------:R-:W-:Y:S07]  /*21d0*/  LDSM.16.M88.4 R60, [R87+0xc800] ;  /* 0x00c80000573c783b */ /* 0x000fee0000000200 */
[C---:B------:R-:W-:Y:S08]  /*21e0*/  HMMA.16816.F32.BF16 R44, R16.reuse, R56, R44 ;  /* 0x00000038102c723c */ /* 0x040ff0000004182c */
[C---:B------:R-:W-:Y:S01]  /*21f0*/  HMMA.16816.F32.BF16 R40, R16.reuse, R58, R40 ;  /* 0x0000003a1028723c */ /* 0x040fe20000041828 */
[----:B------:R-:W-:Y:S07]  /*2200*/  LDSM.16.M88.4 R56, [R87+0xd000] ;  /* 0x00d000005738783b */ /* 0x000fee0000000200 */
[C---:B------:R-:W-:Y:S08]  /*2210*/  HMMA.16816.F32.BF16 R36, R16.reuse, R24, R36 ;  /* 0x000000181024723c */ /* 0x040ff00000041824 */
[----:B------:R-:W-:Y:S01]  /*2220*/  HMMA.16816.F32.BF16 R64, R16, R26, R64 ;  /* 0x0000001a1040723c */ /* 0x000fe20000041840 */
[----:B------:R-:W3:Y:S04]  /*2230*/  LDSM.16.M88.4 R16, [R93] ;  /* 0x000000005d10783b */ /* 0x000ee80000000200 */
[----:B------:R-:W4:Y:S03]  /*2240*/  LDSM.16.M88.4 R24, [R87+0xd800] ;  /* 0x00d800005718783b */ /* 0x000f260000000200 */
[C---:B-1----:R-:W-:Y:S08]  /*2250*/  HMMA.16816.F32.BF16 R52, R32.reuse, R8, R52 ;  /* 0x000000082034723c */ /* 0x042ff00000041834 */
[C---:B------:R-:W-:Y:S01]  /*2260*/  HMMA.16816.F32.BF16 R48, R32.reuse, R10, R48 ;  /* 0x0000000a2030723c */ /* 0x040fe20000041830 */
[----:B------:R-:W-:Y:S07]  /*2270*/  LDSM.16.M88.4 R8, [R97+0x4000] ;  /* 0x004000006108783b */ /* 0x000fee0000000200 */
[C---:B--2---:R-:W-:Y:S08]  /*2280*/  HMMA.16816.F32.BF16 R44, R32.reuse, R4, R44 ;  /* 0x00000004202c723c */ /* 0x044ff0000004182c */
[C---:B------:R-:W-:Y:S01]  /*2290*/  HMMA.16816.F32.BF16 R40, R32.reuse, R6, R40 ;  /* 0x000000062028723c */ /* 0x040fe20000041828 */
[----:B------:R-:W1:Y:S07]  /*22a0*/  LDSM.16.M88.4 R4, [R195+UR5+0xe800] ;  /* 0x00e80005c304783b */ /* 0x000e6e0008000200 */
[C---:B------:R-:W-:Y:S08]  /*22b0*/  HMMA.16816.F32.BF16 R20, R32.reuse, R12, R20 ;  /* 0x0000000c2014723c */ /* 0x040ff00000041814 */
[C---:B------:R-:W-:Y:S01]  /*22c0*/  HMMA.16816.F32.BF16 R28, R32.reuse, R14, R28 ;  /* 0x0000000e201c723c */ /* 0x040fe2000004181c */
[----:B------:R-:W2:Y:S07]  /*22d0*/  LDSM.16.M88.4 R12, [R195+UR5+0xe000] ;  /* 0x00e00005c30c783b */ /* 0x000eae0008000200 */
[C---:B------:R-:W-:Y:S08]  /*22e0*/  HMMA.16816.F32.BF16 R36, R32.reuse, R72, R36 ;  /* 0x000000482024723c */ /* 0x040ff00000041824 */
[----:B------:R-:W-:Y:S01]  /*22f0*/  HMMA.16816.F32.BF16 R64, R32, R74, R64 ;  /* 0x0000004a2040723c */ /* 0x000fe20000041840 */
[----:B------:R-:W5:Y:S04]  /*2300*/  LDSM.16.M88.4 R32, [R195+UR5+0xf000] ;  /* 0x00f00005c320783b */ /* 0x000f680008000200 */
[----:B------:R-:W-:Y:S03]  /*2310*/  LDSM.16.M88.4 R72, [R87+0xf800] ;  /* 0x00f800005748783b */ /* 0x000fe60000000200 */
[C---:B---3--:R-:W-:Y:S08]  /*2320*/  HMMA.16816.F32.BF16 R52, R16.reuse, R60, R52 ;  /* 0x0000003c1034723c */ /* 0x048ff00000041834 */
[C---:B------:R-:W-:Y:S01]  /*2330*/  HMMA.16816.F32.BF16 R48, R16.reuse, R62, R48 ;  /* 0x0000003e1030723c */ /* 0x040fe20000041830 */
[----:B------:R-:W-:Y:S07]  /*2340*/  LDSM.16.M88.4 R60, [R97+0x8000] ;  /* 0x00800000613c783b */ /* 0x000fee0000000200 */
[C---:B------:R-:W-:Y:S08]  /*2350*/  HMMA.16816.F32.BF16 R20, R16.reuse, R68, R20 ;  /* 0x000000441014723c */ /* 0x040ff00000041814 */
[C---:B------:R-:W-:Y:S01]  /*2360*/  HMMA.16816.F32.BF16 R28, R16.reuse, R70, R28 ;  /* 0x00000046101c723c */ /* 0x040fe2000004181c */
[----:B------:R-:W-:Y:S07]  /*2370*/  LDSM.16.M88.4 R68, [R93+0x4000] ;  /* 0x004000005d44783b */ /* 0x000fee0000000200 */
[C---:B------:R-:W-:Y:S08]  /*2380*/  HMMA.16816.F32.BF16 R44, R16.reuse, R56, R44 ;  /* 0x00000038102c723c */ /* 0x040ff0000004182c */
[C---:B------:R-:W-:Y:S01]  /*2390*/  HMMA.16816.F32.BF16 R40, R16.reuse, R58, R40 ;  /* 0x0000003a1028723c */ /* 0x040fe20000041828 */
[----:B------:R-:W-:Y:S07]  /*23a0*/  LDSM.16.M88.4 R56, [R88+0xe800] ;  /* 0x00e800005838783b */ /* 0x000fee0000000200 */
[C---:B----4-:R-:W-:Y:S08]  /*23b0*/  HMMA.16816.F32.BF16 R36, R16.reuse, R24, R36 ;  /* 0x000000181024723c */ /* 0x050ff00000041824 */
[----:B------:R-:W-:Y:S01]  /*23c0*/  HMMA.16816.F32.BF16 R64, R16, R26, R64 ;  /* 0x0000001a1040723c */ /* 0x000fe20000041840 */
[----:B------:R-:W3:Y:S04]  /*23d0*/  LDSM.16.M88.4 R16, [R195+UR5+0xf800] ;  /* 0x00f80005c310783b */ /* 0x000ee80008000200 */
[----:B------:R-:W-:Y:S03]  /*23e0*/  LDSM.16.M88.4 R24, [R94+0x4000] ;  /* 0x004000005e18783b */ /* 0x000fe60000000200 */
[C---:B-1----:R-:W-:Y:S08]  /*23f0*/  HMMA.16816.F32.BF16 R52, R8.reuse, R4, R52 ;  /* 0x000000040834723c */ /* 0x042ff00000041834 */
[C---:B------:R-:W-:Y:S01]  /*2400*/  HMMA.16816.F32.BF16 R48, R8.reuse, R6, R48 ;  /* 0x000000060830723c */ /* 0x040fe20000041830 */
[----:B------:R-:W1:Y:S07]  /*2410*/  LDSM.16.M88.4 R4, [R88+0xf000] ;  /* 0x00f000005804783b */ /* 0x000e6e0000000200 */
[C---:B--2---:R-:W-:Y:S08]  /*2420*/  HMMA.16816.F32.BF16 R20, R8.reuse, R12, R20 ;  /* 0x0000000c0814723c */ /* 0x044ff00000041814 */
[C---:B------:R-:W-:Y:S01]  /*2430*/  HMMA.16816.F32.BF16 R28, R8.reuse, R14, R28 ;  /* 0x0000000e081c723c */ /* 0x040fe2000004181c */
[----:B------:R-:W2:Y:S07]  /*2440*/  LDSM.16.M88.4 R12, [R88+0xe000] ;  /* 0x00e00000580c783b */ /* 0x000eae0000000200 */
[C---:B-----5:R-:W-:Y:S08]  /*2450*/  HMMA.16816.F32.BF16 R44, R8.reuse, R32, R44 ;  /* 0x00000020082c723c */ /* 0x060ff0000004182c */
[C---:B------:R-:W-:Y:S01]  /*2460*/  HMMA.16816.F32.BF16 R40, R8.reuse, R34, R40 ;  /* 0x000000220828723c */ /* 0x040fe20000041828 */
[----:B------:R-:W4:Y:S07]  /*2470*/  LDSM.16.M88.4 R32, [R88+0xf800] ;  /* 0x00f800005820783b */ /* 0x000f2e0000000200 */
[C---:B---3--:R-:W-:Y:S08]  /*2480*/  HMMA.16816.F32.BF16 R36, R8.reuse, R16, R36 ;  /* 0x000000100824723c */ /* 0x048ff00000041824 */
[----:B------:R-:W-:Y:S01]  /*2490*/  HMMA.16816.F32.BF16 R64, R8, R18, R64 ;  /* 0x000000120840723c */ /* 0x000fe20000041840 */
[----:B------:R-:W-:Y:S04]  /*24a0*/  LDSM.16.M88.4 R8, [R95+0x4000] ;  /* 0x004000005f08783b */ /* 0x000fe80000000200 */
[----:B------:R-:W3:Y:S03]  /*24b0*/  LDSM.16.M88.4 R16, [R89+0xe000] ;  /* 0x00e000005910783b */ /* 0x000ee60000000200 */
        /* <DEDUP_REMOVED lines=8> */
[----:B------:R-:W5:Y:S07]  /*2540*/  LDSM.16.M88.4 R56, [R87+0xe000] ;  /* 0x00e000005738783b */ /* 0x000f6e0000000200 */
[C---:B----4-:R-:W-:Y:S08]  /*2550*/  HMMA.16816.F32.BF16 R36, R24.reuse, R32, R36 ;  /* 0x000000201824723c */ /* 0x050ff00000041824 */
[----:B------:R-:W-:Y:S01]  /*2560*/  HMMA.16816.F32.BF16 R64, R24, R34, R64 ;  /* 0x000000221840723c */ /* 0x000fe20000041840 */
[----:B------:R-:W4:Y:S04]  /*2570*/  LDSM.16.M88.4 R24, [R89+0xf800] ;  /* 0x00f800005918783b */ /* 0x000f280000000200 */
[----:B------:R-:W4:Y:S03]  /*2580*/  LDSM.16.M88.4 R32, [R195+UR5+0x10000] ;  /* 0x01000005c320783b */ /* 0x000f260008000200 */
[C---:B---3--:R-:W-:Y:S08]  /*2590*/  HMMA.16816.F32.BF16 R20, R8.reuse, R16, R20 ;  /* 0x000000100814723c */ /* 0x048ff00000041814 */
[C---:B------:R-:W-:Y:S01]  /*25a0*/  HMMA.16816.F32.BF16 R28, R8.reuse, R18, R28 ;  /* 0x00000012081c723c */ /* 0x040fe2000004181c */
[----:B------:R-:W3:Y:S07]  /*25b0*/  LDSM.16.M88.4 R16, [R87+0xe800] ;  /* 0x00e800005710783b */ /* 0x000eee0000000200 */
[C---:B-1----:R-:W-:Y:S08]  /*25c0*/  HMMA.16816.F32.BF16 R44, R8.reuse, R4, R44 ;  /* 0x00000004082c723c */ /* 0x042ff0000004182c */
[C---:B------:R-:W-:Y:S01]  /*25d0*/  HMMA.16816.F32.BF16 R40, R8.reuse, R6, R40 ;  /* 0x000000060828723c */ /* 0x040fe20000041828 */
[----:B------:R-:W1:Y:S07]  /*25e0*/  LDSM.16.M88.4 R4, [R87+0xf000] ;  /* 0x00f000005704783b */ /* 0x000e6e0000000200 */
[C---:B--2---:R-:W-:Y:S08]  /*25f0*/  HMMA.16816.F32.BF16 R52, R8.reuse, R12, R52 ;  /* 0x0000000c0834723c */ /* 0x044ff00000041834 */
[----:B------:R-:W-:Y:S01]  /*2600*/  HMMA.16816.F32.BF16 R48, R8, R14, R48 ;  /* 0x0000000e0830723c */ /* 0x000fe20000041830 */
[----:B------:R-:W2:Y:S07]  /*2610*/  LDSM.16.M88.4 R12, [R94+0x8000] ;  /* 0x008000005e0c783b */ /* 0x000eae0000000200 */
[C---:B-----5:R-:W-:Y:S08]  /*2620*/  HMMA.16816.F32.BF16 R20, R68.reuse, R56, R20 ;  /* 0x000000384414723c */ /* 0x060ff00000041814 */
[----:B------:R-:W-:Y:S01]  /*2630*/  HMMA.16816.F32.BF16 R28, R68, R58, R28 ;  /* 0x0000003a441c723c */ /* 0x000fe2000004181c */
[----:B------:R-:W-:Y:S07]  /*2640*/  LDSM.16.M88.4 R56, [R195+UR5+0x10800] ;  /* 0x01080005c338783b */ /* 0x000fee0008000200 */
[C---:B----4-:R-:W-:Y:S08]  /*2650*/  HMMA.16816.F32.BF16 R36, R8.reuse, R24, R36 ;  /* 0x000000180824723c */ /* 0x050ff00000041824 */
[----:B------:R-:W-:Y:S01]  /*2660*/  HMMA.16816.F32.BF16 R64, R8, R26, R64 ;  /* 0x0000001a0840723c */ /* 0x000fe20000041840 */
[----:B------:R-:W-:Y:S04]  /*2670*/  LDSM.16.M88.4 R8, [R95+0x8000] ;  /* 0x008000005f08783b */ /* 0x000fe80000000200 */
[----:B------:R-:W4:Y:S03]  /*2680*/  LDSM.16.M88.4 R24, [R89+0x10000] ;  /* 0x010000005918783b */ /* 0x000f260000000200 */
[C---:B------:R-:W-:Y:S08]  /*2690*/  HMMA.16816.F32.BF16 R20, R60.reuse, R32, R20 ;  /* 0x000000203c14723c */ /* 0x040ff00000041814 */
[----:B------:R-:W-:Y:S01]  /*26a0*/  HMMA.16816.F32.BF16 R28, R60, R34, R28 ;  /* 0x000000223c1c723c */ /* 0x000fe2000004181c */
[----:B------:R-:W-:Y:S07]  /*26b0*/  LDSM.16.M88.4 R32, [R88+0x10800] ;  /* 0x010800005820783b */ /* 0x000fee0000000200 */
[C---:B---3--:R-:W-:Y:S08]  /*26c0*/  HMMA.16816.F32.BF16 R52, R68.reuse, R16, R52 ;  /* 0x000000104434723c */ /* 0x048ff00000041834 */
[C---:B------:R-:W-:Y:S01]  /*26d0*/  HMMA.16816.F32.BF16 R48, R68.reuse, R18, R48 ;  /* 0x000000124430723c */ /* 0x040fe20000041830 */
[----:B------:R-:W-:Y:S07]  /*26e0*/  LDSM.16.M88.4 R16, [R87+0x10000] ;  /* 0x010000005710783b */ /* 0x000fee0000000200 */
[C---:B-1----:R-:W-:Y:S08]  /*26f0*/  HMMA.16816.F32.BF16 R44, R68.reuse, R4, R44 ;  /* 0x00000004442c723c */ /* 0x042ff0000004182c */
[----:B------:R-:W-:Y:S01]  /*2700*/  HMMA.16816.F32.BF16 R40, R68, R6, R40 ;  /* 0x000000064428723c */ /* 0x000fe20000041828 */
[----:B------:R-:W1:Y:S07]  /*2710*/  LDSM.16.M88.4 R4, [R93+0x8000] ;  /* 0x008000005d04783b */ /* 0x000e6e0000000200 */
[C---:B--2---:R-:W-:Y:S08]  /*2720*/  HMMA.16816.F32.BF16 R20, R12.reuse, R76, R20 ;  /* 0x0000004c0c14723c */ /* 0x044ff00000041814 */
[----:B------:R-:W-:Y:S08]  /*2730*/  HMMA.16816.F32.BF16 R28, R12, R78, R28 ;  /* 0x0000004e0c1c723c */ /* 0x000ff0000004181c */
[----:B------:R-:W-:Y:S08]  /*2740*/  HMMA.16816.F32.BF16 R36, R68, R72, R36 ;  /* 0x000000484424723c */ /* 0x000ff00000041824 */
[----:B----4-:R-:W-:Y:S08]  /*2750*/  HMMA.16816.F32.BF16 R20, R8, R24, R20 ;  /* 0x000000180814723c */ /* 0x010ff00000041814 */
[----:B------:R-:W-:Y:S08]  /*2760*/  HMMA.16816.F32.BF16 R64, R68, R74, R64 ;  /* 0x0000004a4440723c */ /* 0x000ff00000041840 */
[----:B------:R-:W-:Y:S01]  /*2770*/  HMMA.16816.F32.BF16 R28, R8, R26, R28 ;  /* 0x0000001a081c723c */ /* 0x000fe2000004181c */
[----:B------:R-:W2:Y:S07]  /*2780*/  LDSM.16.M88.4 R24, [R195+UR5+0x11000] ;  /* 0x01100005c318783b */ /* 0x000eae0008000200 */
[C---:B------:R-:W-:Y:S01]  /*2790*/  HMMA.16816.F32.BF16 R68, R60.reuse, R56, R52 ;  /* 0x000000383c44723c */ /* 0x040fe20000041834 */
[----:B------:R-:W3:Y:S07]  /*27a0*/  LDSM.16.M88.4 R52, [R89+0x10800] ;  /* 0x010800005934783b */ /* 0x000eee0000000200 */
[----:B------:R-:W-:Y:S08]  /*27b0*/  HMMA.16816.F32.BF16 R48, R60, R58, R48 ;  /* 0x0000003a3c30723c */ /* 0x000ff00000041830 */
[C---:B-1----:R-:W-:Y:S08]  /*27c0*/  HMMA.16816.F32.BF16 R20, R4.reuse, R16, R20 ;  /* 0x000000100414723c */ /* 0x042ff00000041814 */
[----:B------:R-:W-:Y:S01]  /*27d0*/  HMMA.16816.F32.BF16 R28, R4, R18, R28 ;  /* 0x00000012041c723c */ /* 0x000fe2000004181c */
[----:B------:R-:W1:Y:S07]  /*27e0*/  LDSM.16.M88.4 R16, [R88+0x11000] ;  /* 0x011000005810783b */ /* 0x000e6e0000000200 */
[C---:B------:R-:W-:Y:S01]  /*27f0*/  HMMA.16816.F32.BF16 R72, R12.reuse, R32, R68 ;  /* 0x000000200c48723c */ /* 0x040fe20000041844 */
[----:B------:R-:W-:Y:S02]  /*2800*/  LDSM.16.M88.4 R68, [R87+0x10800] ;  /* 0x010800005744783b */ /* 0x000fe40000000200 */
[----:B------:R-:W-:Y:S01]  /*2810*/  FMUL.FTZ R20, R20, UR6 ;  /* 0x0000000614147c20 */ /* 0x000fe20008410000 */
[----:B------:R-:W-:Y:S01]  /*2820*/  FMUL.FTZ R57, R21, UR6 ;  /* 0x0000000615397c20 */ /* 0x000fe20008410000 */
[----:B------:R-:W-:Y:S01]  /*2830*/  FMUL.FTZ R58, R22, UR6 ;  /* 0x00000006163a7c20 */ /* 0x000fe20008410000 */
[----:B------:R-:W-:Y:S01]  /*2840*/  FMUL.FTZ R59, R23, UR6 ;  /* 0x00000006173b7c20 */ /* 0x000fe20008410000 */
[----:B------:R4:W5:Y:S01]  /*2850*/  MUFU.TANH R56, R20 ;  /* 0x0000001400387308 */ /* 0x0009620000002400 */
[----:B------:R-:W-:Y:S01]  /*2860*/  HMMA.16816.F32.BF16 R48, R12, R34, R48 ;  /* 0x000000220c30723c */ /* 0x000fe20000041830 */
[----:B------:R-:W5:Y:S02]  /*2870*/  LDSM.16.M88.4 R32, [R195+UR5+0x11800] ;  /* 0x01180005c320783b */ /* 0x000f640008000200 */
[----:B------:R-:W-:Y:S01]  /*2880*/  FMUL.FTZ R28, R28, UR6 ;  /* 0x000000061c1c7c20 */ /* 0x000fe20008410000 */
[----:B------:R-:W-:Y:S01]  /*2890*/  FMUL.FTZ R30, R30, UR6 ;  /* 0x000000061e1e7c20 */ /* 0x000fe20008410000 */
[----:B------:R-:W-:Y:S01]  /*28a0*/  FMUL.FTZ R31, R31, UR6 ;  /* 0x000000061f1f7c20 */ /* 0x000fe20008410000 */
[----:B------:R-:W-:Y:S01]  /*28b0*/  FMUL.FTZ R29, R29, UR6 ;  /* 0x000000061d1d7c20 */ /* 0x000fe20008410000 */
[----:B------:R-:W-:Y:S01]  /*28c0*/  MUFU.TANH R57, R57 ;  /* 0x0000003900397308 */ /* 0x000fe20000002400 */
[C---:B--2---:R-:W-:Y:S07]  /*28d0*/  HMMA.16816.F32.BF16 R44, R60.reuse, R24, R44 ;  /* 0x000000183c2c723c */ /* 0x044fee000004182c */
[----:B------:R-:W2:Y:S01]  /*28e0*/  MUFU.TANH R58, R58 ;  /* 0x0000003a003a7308 */ /* 0x000ea20000002400 */
[----:B------:R-:W-:Y:S01]  /*28f0*/  HMMA.16816.F32.BF16 R40, R60, R26, R40 ;  /* 0x0000001a3c28723c */ /* 0x000fe20000041828 */
[----:B----4-:R-:W4:Y:S04]  /*2900*/  LDSM.16.M88.4 R20, [R89+0x11000] ;  /* 0x011000005914783b */ /* 0x010f280000000200 */
[----:B------:R-:W2:Y:S02]  /*2910*/  LDSM.16.M88.4 R24, [R88+0x11800] ;  /* 0x011800005818783b */ /* 0x000ea40000000200 */
[----:B------:R-:W-:Y:S01]  /*2920*/  MUFU.TANH R59, R59 ;  /* 0x0000003b003b7308 */ /* 0x000fe20000002400 */
[C---:B---3--:R-:W-:Y:S07]  /*2930*/  HMMA.16816.F32.BF16 R72, R8.reuse, R52, R72 ;  /* 0x000000340848723c */ /* 0x048fee0000041848 */
[----:B------:R-:W-:Y:S01]  /*2940*/  MUFU.TANH R28, R28 ;  /* 0x0000001c001c7308 */ /* 0x000fe20000002400 */
[----:B------:R-:W-:Y:S07]  /*2950*/  HMMA.16816.F32.BF16 R48, R8, R54, R48 ;  /* 0x000000360830723c */ /* 0x000fee0000041830 */
[----:B------:R-:W-:Y:S01]  /*2960*/  MUFU.TANH R30, R30 ;  /* 0x0000001e001e7308 */ /* 0x000fe20000002400 */
[C---:B-1----:R-:W-:Y:S01]  /*2970*/  HMMA.16816.F32.BF16 R52, R12.reuse, R16, R44 ;  /* 0x000000100c34723c */ /* 0x042fe2000004182c */
[----:B------:R-:W-:Y:S06]  /*2980*/  LDSM.16.M88.4 R44, [R87+0x11000] ;  /* 0x01100000572c783b */ /* 0x000fec0000000200 */
[----:B------:R-:W-:Y:S01]  /*2990*/  MUFU.TANH R31, R31 ;  /* 0x0000001f001f7308 */ /* 0x000fe20000002400 */
[----:B------:R-:W-:Y:S01]  /*29a0*/  HMMA.16816.F32.BF16 R40, R12, R18, R40 ;  /* 0x000000120c28723c */ /* 0x000fe20000041828 */
[----:B------:R-:W1:Y:S06]  /*29b0*/  LDSM.16.M88.4 R16, [R89+0x11800] ;  /* 0x011800005910783b */ /* 0x000e6c0000000200 */
[----:B------:R-:W3:Y:S01]  /*29c0*/  MUFU.TANH R29, R29 ;  /* 0x0000001d001d7308 */ /* 0x000ee20000002400 */
[C---:B-----5:R-:W-:Y:S08]  /*29d0*/  HMMA.16816.F32.BF16 R36, R60.reuse, R32, R36 ;  /* 0x000000203c24723c */ /* 0x060ff00000041824 */
[----:B------:R-:W-:Y:S08]  /*29e0*/  HMMA.16816.F32.BF16 R64, R60, R34, R64 ;  /* 0x000000223c40723c */ /* 0x000ff00000041840 */
[C---:B----4-:R-:W-:Y:S08]  /*29f0*/  HMMA.16816.F32.BF16 R52, R8.reuse, R20, R52 ;  /* 0x000000140834723c */ /* 0x050ff00000041834 */
[----:B------:R-:W-:Y:S01]  /*2a00*/  HMMA.16816.F32.BF16 R40, R8, R22, R40 ;  /* 0x000000160828723c */ /* 0x000fe20000041828 */
[----:B------:R-:W4:Y:S01]  /*2a10*/  LDSM.16.M88.4 R20, [R87+0x11800] ;  /* 0x011800005714783b */ /* 0x000f220000000200 */
[----:B------:R-:W-:-:S06]  /*2a20*/  DEPBAR.LE SB0, 0x0 ;  /* 0x000080000000791a */ /* 0x000fcc0000000000 */
[----:B--2---:R-:W-:Y:S01]  /*2a30*/  HMMA.16816.F32.BF16 R36, R12, R24, R36 ;  /* 0x000000180c24723c */ /* 0x004fe20000041824 */
[----:B------:R-:W-:-:S04]  /*2a40*/  SHF.R.U32.HI R25, RZ, 0x2, R190 ;  /* 0x00000002ff197819 */ /* 0x000fc800000116be */
[----:B------:R-:W-:-:S03]  /*2a50*/  LOP3.LUT R25, R25, 0x7, RZ, 0xc0, !PT ;  /* 0x0000000719197812 */ /* 0x000fc600078ec0ff */
[----:B------:R-:W-:Y:S01]  /*2a60*/  HMMA.16816.F32.BF16 R64, R12, R26, R64 ;  /* 0x0000001a0c40723c */ /* 0x000fe20000041840 */
[----:B------:R-:W-:Y:S01]  /*2a70*/  IADD3 R25, PT, PT, -R92, R91, R25 ;  /* 0x0000005b5c197210 */ /* 0x000fe20007ffe119 */
[C---:B------:R-:W-:Y:S02]  /*2a80*/  VIADD R13, R134.reuse, 0xffffffc9 ;  /* 0xffffffc9860d7836 */ /* 0x040fe40000000000 */
[C---:B------:R-:W-:Y:S01]  /*2a90*/  VIADD R15, R134.reuse, 0xffffffd0 ;  /* 0xffffffd0860f7836 */ /* 0x040fe20000000000 */
[--C-:B------:R-:W-:Y:S01]  /*2aa0*/  IADD3 R86, PT, PT, R25, R86, R85.reuse ;  /* 0x0000005619567210 */ /* 0x100fe20007ffe055 */
[----:B------:R-:W-:Y:S02]  /*2ab0*/  VIADD R25, R134, 0xffffffc0 ;  /* 0xffffffc086197836 */ /* 0x000fe40000000000 */
[----:B------:R-:W-:Y:S01]  /*2ac0*/  HMMA.16816.F32.BF16 R72, R4, R68, R72 ;  /* 0x000000440448723c */ /* 0x000fe20000041848 */
[C---:B------:R-:W-:Y:S02]  /*2ad0*/  VIMNMX R188, PT, PT, R86.reuse, R85, PT ;  /* 0x0000005556bc7248 */ /* 0x040fe40003fe0100 */
[----:B------:R-:W-:-:S02]  /*2ae0*/  VIADDMNMX R186, R86, 0x8, R85, PT ;  /* 0x0000000856ba7846 */ /* 0x000fc40003800155 */
[C---:B------:R-:W-:Y:S02]  /*2af0*/  ISETP.GE.AND P1, PT, R25.reuse, R188, PT ;  /* 0x000000bc1900720c */ /* 0x040fe40003f26270 */
[----:B------:R-:W-:Y:S01]  /*2b00*/  ISETP.GE.AND P2, PT, R25, R186, PT ;  /* 0x000000ba1900720c */ /* 0x000fe20003f46270 */
[----:B------:R-:W-:Y:S01]  /*2b10*/  HMMA.16816.F32.BF16 R48, R4, R70, R48 ;  /* 0x000000460430723c */ /* 0x000fe20000041830 */
[----:B------:R-:W-:Y:S02]  /*2b20*/  FSEL R35, R56, -INF , !P1 ;  /* 0xff80000038237808 */ /* 0x000fe40004800000 */
[----:B------:R-:W-:Y:S02]  /*2b30*/  FSEL R25, R58, -INF , !P2 ;  /* 0xff8000003a197808 */ /* 0x000fe40005000000 */
[----:B------:R-:W-:-:S03]  /*2b40*/  ISETP.GE.AND P2, PT, R13, R188, PT ;  /* 0x000000bc0d00720c */ /* 0x000fc60003f46270 */
[C---:B-1----:R-:W-:Y:S01]  /*2b50*/  HMMA.16816.F32.BF16 R36, R8.reuse, R16, R36 ;  /* 0x000000100824723c */ /* 0x042fe20000041824 */
[----:B------:R-:W-:Y:S01]  /*2b60*/  VIADD R17, R134, 0xffffffc1 ;  /* 0xffffffc186117836 */ /* 0x000fe20000000000 */
[----:B---3--:R-:W-:Y:S01]  /*2b70*/  FSEL R29, R29, -INF , !P2 ;  /* 0xff8000001d1d7808 */ /* 0x008fe20005000000 */
[----:B------:R-:W-:Y:S01]  /*2b80*/  FMUL.FTZ R68, R72, UR6 ;  /* 0x0000000648447c20 */ /* 0x000fe20008410000 */
[----:B------:R-:W-:Y:S01]  /*2b90*/  FMUL.FTZ R69, R73, UR6 ;  /* 0x0000000649457c20 */ /* 0x000fe20008410000 */
[----:B------:R-:W-:Y:S01]  /*2ba0*/  FMUL.FTZ R70, R74, UR6 ;  /* 0x000000064a467c20 */ /* 0x000fe20008410000 */
[----:B------:R-:W-:Y:S01]  /*2bb0*/  FMUL.FTZ R71, R75, UR6 ;  /* 0x000000064b477c20 */ /* 0x000fe20008410000 */
[C---:B------:R-:W-:Y:S01]  /*2bc0*/  ISETP.GE.AND P4, PT, R17.reuse, R188, PT ;  /* 0x000000bc1100720c */ /* 0x040fe20003f86270 */
[----:B------:R-:W-:Y:S01]  /*2bd0*/  HMMA.16816.F32.BF16 R64, R8, R18, R64 ;  /* 0x000000120840723c */ /* 0x000fe20000041840 */
[----:B------:R-:W1:Y:S01]  /*2be0*/  MUFU.TANH R68, R68 ;  /* 0x0000004400447308 */ /* 0x000e620000002400 */
[-C--:B------:R-:W-:Y:S01]  /*2bf0*/  ISETP.GE.AND P5, PT, R17, R186.reuse, PT ;  /* 0x000000ba1100720c */ /* 0x080fe20003fa6270 */
[----:B------:R-:W-:Y:S01]  /*2c00*/  FMUL.FTZ R32, R48, UR6 ;  /* 0x0000000630207c20 */ /* 0x000fe20008410000 */
[----:B------:R-:W-:Y:S01]  /*2c10*/  FMUL.FTZ R33, R49, UR6 ;  /* 0x0000000631217c20 */ /* 0x000fe20008410000 */
[----:B------:R-:W-:Y:S01]  /*2c20*/  FMUL.FTZ R24, R51, UR6 ;  /* 0x0000000633187c20 */ /* 0x000fe20008410000 */
[----:B------:R-:W-:Y:S01]  /*2c30*/  VIADD R17, R134, 0xffffffc8 ;  /* 0xffffffc886117836 */ /* 0x000fe20000000000 */
[----:B------:R-:W-:Y:S01]  /*2c40*/  FSEL R57, R57, -INF , !P4 ;  /* 0xff80000039397808 */ /* 0x000fe20006000000 */
[C---:B------:R-:W-:Y:S01]  /*2c50*/  HMMA.16816.F32.BF16 R52, R4.reuse, R44, R52 ;  /* 0x0000002c0434723c */ /* 0x040fe20000041834 */
[----:B------:R-:W-:Y:S01]  /*2c60*/  MUFU.TANH R69, R69 ;  /* 0x0000004500457308 */ /* 0x000fe20000002400 */
[----:B------:R-:W-:Y:S01]  /*2c70*/  FMUL.FTZ R44, R50, UR6 ;  /* 0x00000006322c7c20 */ /* 0x000fe20008410000 */
[----:B------:R-:W-:Y:S01]  /*2c80*/  ISETP.GE.AND P4, PT, R13, R186, PT ;  /* 0x000000ba0d00720c */ /* 0x000fe20003f86270 */
[C---:B------:R-:W-:Y:S01]  /*2c90*/  VIADD R13, R134.reuse, 0xffffffd1 ;  /* 0xffffffd1860d7836 */ /* 0x040fe20000000000 */
[C---:B------:R-:W-:Y:S01]  /*2ca0*/  ISETP.GE.AND P3, PT, R17.reuse, R188, PT ;  /* 0x000000bc1100720c */ /* 0x040fe20003f66270 */
[C---:B------:R-:W-:Y:S01]  /*2cb0*/  VIADD R9, R134.reuse, 0xffffffd8 ;  /* 0xffffffd886097836 */ /* 0x040fe20000000000 */
[----:B------:R-:W-:Y:S01]  /*2cc0*/  ISETP.GE.AND P1, PT, R17, R186, PT ;  /* 0x000000ba1100720c */ /* 0x000fe20003f26270 */
[----:B------:R-:W-:Y:S01]  /*2cd0*/  HMMA.16816.F32.BF16 R40, R4, R46, R40 ;  /* 0x0000002e0428723c */ /* 0x000fe20000041828 */
[----:B------:R-:W2:Y:S01]  /*2ce0*/  MUFU.TANH R70, R70 ;  /* 0x0000004600467308 */ /* 0x000ea20000002400 */
[----:B------:R-:W-:Y:S01]  /*2cf0*/  FSEL R59, R59, -INF , !P5 ;  /* 0xff8000003b3b7808 */ /* 0x000fe20006800000 */
[----:B------:R-:W-:Y:S01]  /*2d00*/  VIADD R11, R134, 0xffffffd9 ;  /* 0xffffffd9860b7836 */ /* 0x000fe20000000000 */
[----:B------:R-:W-:-:S02]  /*2d10*/  ISETP.GE.AND P5, PT, R15, R188, PT ;  /* 0x000000bc0f00720c */ /* 0x000fc40003fa6270 */
[----:B------:R-:W-:Y:S02]  /*2d20*/  FSEL R27, R30, -INF , !P1 ;  /* 0xff8000001e1b7808 */ /* 0x000fe40004800000 */
[C---:B----4-:R-:W-:Y:S01]  /*2d30*/  HMMA.16816.F32.BF16 R36, R4.reuse, R20, R36 ;  /* 0x000000140424723c */ /* 0x050fe20000041824 */
[----:B------:R-:W3:Y:S01]  /*2d40*/  MUFU.TANH R71, R71 ;  /* 0x0000004700477308 */ /* 0x000ee20000002400 */
[----:B------:R-:W-:Y:S01]  /*2d50*/  ISETP.GE.AND P1, PT, R13, R188, PT ;  /* 0x000000bc0d00720c */ /* 0x000fe20003f26270 */
[----:B------:R-:W-:Y:S01]  /*2d60*/  FMUL.FTZ R52, R52, UR6 ;  /* 0x0000000634347c20 */ /* 0x000fe20008410000 */
[----:B------:R-:W-:Y:S01]  /*2d70*/  FMUL.FTZ R55, R55, UR6 ;  /* 0x0000000637377c20 */ /* 0x000fe20008410000 */
[----:B------:R-:W-:Y:S01]  /*2d80*/  FMUL.FTZ R53, R53, UR6 ;  /* 0x0000000635357c20 */ /* 0x000fe20008410000 */
[----:B------:R-:W-:Y:S01]  /*2d90*/  FSEL R31, R31, -INF , !P4 ;  /* 0xff8000001f1f7808 */ /* 0x000fe20006000000 */
[----:B------:R-:W-:Y:S01]  /*2da0*/  FMUL.FTZ R54, R54, UR6 ;  /* 0x0000000636367c20 */ /* 0x000fe20008410000 */
[----:B------:R-:W-:Y:S01]  /*2db0*/  HMMA.16816.F32.BF16 R4, R4, R22, R64 ;  /* 0x000000160404723c */ /* 0x000fe20000041840 */
[----:B------:R-:W4:Y:S01]  /*2dc0*/  MUFU.TANH R32, R32 ;  /* 0x0000002000207308 */ /* 0x000f220000002400 */
[----:B-1----:R-:W-:Y:S01]  /*2dd0*/  FSEL R17, R68, -INF , !P5 ;  /* 0xff80000044117808 */ /* 0x002fe20006800000 */
[----:B------:R-:W-:Y:S01]  /*2de0*/  FMUL.FTZ R40, R40, UR6 ;  /* 0x0000000628287c20 */ /* 0x000fe20008410000 */
[----:B------:R-:W-:Y:S01]  /*2df0*/  FMUL.FTZ R179, R41, UR6 ;  /* 0x0000000629b37c20 */ /* 0x000fe20008410000 */
[----:B------:R-:W-:Y:S01]  /*2e00*/  FSEL R41, R28, -INF , !P3 ;  /* 0xff8000001c297808 */ /* 0x000fe20005800000 */
[----:B------:R-:W-:Y:S01]  /*2e10*/  FMUL.FTZ R43, R43, UR6 ;  /* 0x000000062b2b7c20 */ /* 0x000fe20008410000 */
[----:B------:R-:W-:Y:S01]  /*2e20*/  ISETP.GE.AND P3, PT, R15, R186, PT ;  /* 0x000000ba0f00720c */ /* 0x000fe20003f66270 */
[----:B------:R-:W-:Y:S01]  /*2e30*/  FMUL.FTZ R42, R42, UR6 ;  /* 0x000000062a2a7c20 */ /* 0x000fe20008410000 */
[----:B------:R-:W1:Y:S01]  /*2e40*/  MUFU.TANH R33, R33 ;  /* 0x0000002100217308 */ /* 0x000e620000002400 */
[----:B------:R-:W-:Y:S01]  /*2e50*/  ISETP.GE.AND P4, PT, R9, R188, PT ;  /* 0x000000bc0900720c */ /* 0x000fe20003f86270 */
[----:B------:R-:W-:Y:S01]  /*2e60*/  FMUL.FTZ R193, R37, UR6 ;  /* 0x0000000625c17c20 */ /* 0x000fe20008410000 */
[-C--:B------:R-:W-:Y:S01]  /*2e70*/  ISETP.GE.AND P5, PT, R9, R186.reuse, PT ;  /* 0x000000ba0900720c */ /* 0x080fe20003fa6270 */
[C---:B------:R-:W-:Y:S01]  /*2e80*/  VIADD R9, R134.reuse, 0xffffffe0 ;  /* 0xffffffe086097836 */ /* 0x040fe20000000000 */
[----:B------:R-:W-:Y:S01]  /*2e90*/  ISETP.GE.AND P2, PT, R13, R186, PT ;  /* 0x000000ba0d00720c */ /* 0x000fe20003f46270 */
[----:B------:R-:W-:Y:S01]  /*2ea0*/  VIADD R37, R134, 0xffffffe8 ;  /* 0xffffffe886257836 */ /* 0x000fe20000000000 */
[----:B--2---:R-:W-:Y:S01]  /*2eb0*/  FSEL R13, R70, -INF , !P3 ;  /* 0xff800000460d7808 */ /* 0x004fe20005800000 */
[----:B------:R-:W2:Y:S01]  /*2ec0*/  MUFU.TANH R44, R44 ;  /* 0x0000002c002c7308 */ /* 0x000ea20000002400 */
[----:B------:R-:W-:Y:S01]  /*2ed0*/  FSEL R19, R69, -INF , !P1 ;  /* 0xff80000045137808 */ /* 0x000fe20004800000 */
[----:B------:R-:W-:Y:S01]  /*2ee0*/  FMUL.FTZ R4, R4, UR6 ;  /* 0x0000000604047c20 */ /* 0x000fe20008410000 */
[C---:B------:R-:W-:Y:S01]  /*2ef0*/  ISETP.GE.AND P3, PT, R11.reuse, R188, PT ;  /* 0x000000bc0b00720c */ /* 0x040fe20003f66270 */
[----:B------:R-:W-:Y:S01]  /*2f00*/  FMUL.FTZ R36, R36, UR6 ;  /* 0x0000000624247c20 */ /* 0x000fe20008410000 */
[----:B------:R-:W-:Y:S01]  /*2f10*/  ISETP.GE.AND P1, PT, R11, R186, PT ;  /* 0x000000ba0b00720c */ /* 0x000fe20003f26270 */
[----:B------:R-:W-:Y:S01]  /*2f20*/  FMUL.FTZ R38, R38, UR6 ;  /* 0x0000000626267c20 */ /* 0x000fe20008410000 */
[----:B---3--:R-:W-:Y:S01]  /*2f30*/  FSEL R11, R71, -INF , !P2 ;  /* 0xff800000470b7808 */ /* 0x008fe20005000000 */
[----:B------:R-:W3:Y:S01]  /*2f40*/  MUFU.TANH R24, R24 ;  /* 0x0000001800187308 */ /* 0x000ee20000002400 */
[----:B----4-:R-:W-:Y:S01]  /*2f50*/  FSEL R21, R32, -INF , !P4 ;  /* 0xff80000020157808 */ /* 0x010fe20006000000 */
[----:B------:R-:W-:Y:S01]  /*2f60*/  FMUL.FTZ R177, R5, UR6 ;  /* 0x0000000605b17c20 */ /* 0x000fe20008410000 */
[C---:B------:R-:W-:Y:S01]  /*2f70*/  ISETP.GE.AND P2, PT, R9.reuse, R188, PT ;  /* 0x000000bc0900720c */ /* 0x040fe20003f46270 */
[----:B------:R-:W-:Y:S01]  /*2f80*/  FMUL.FTZ R171, R6, UR6 ;  /* 0x0000000606ab7c20 */ /* 0x000fe20008410000 */
[----:B------:R-:W-:Y:S01]  /*2f90*/  ISETP.GE.AND P4, PT, R9, R186, PT ;  /* 0x000000ba0900720c */ /* 0x000fe20003f86270 */
[C---:B------:R-:W-:Y:S01]  /*2fa0*/  VIADD R9, R134.reuse, 0xffffffe1 ;  /* 0xffffffe186097836 */ /* 0x040fe20000000000 */
[----:B-1----:R-:W-:Y:S01]  /*2fb0*/  FSEL R23, R33, -INF , !P3 ;  /* 0xff80000021177808 */ /* 0x002fe20005800000 */
[----:B------:R-:W1:Y:S01]  /*2fc0*/  MUFU.TANH R213, R52 ;  /* 0x0000003400d57308 */ /* 0x000e620000002400 */
[----:B------:R-:W-:Y:S01]  /*2fd0*/  VIADD R33, R134, 0xfffffff0 ;  /* 0xfffffff086217836 */ /* 0x000fe20000000000 */
[----:B--2---:R-:W-:Y:S01]  /*2fe0*/  FSEL R15, R44, -INF , !P5 ;  /* 0xff8000002c0f7808 */ /* 0x004fe20006800000 */
[----:B------:R-:W-:Y:S01]  /*2ff0*/  FMUL.FTZ R39, R39, UR6 ;  /* 0x0000000627277c20 */ /* 0x000fe20008410000 */
[----:B------:R-:W-:Y:S01]  /*3000*/  ISETP.GE.AND P5, PT, R9, R188, PT ;  /* 0x000000bc0900720c */ /* 0x000fe20003fa6270 */
[----:B------:R-:W-:Y:S01]  /*3010*/  FMUL.FTZ R7, R7, UR6 ;  /* 0x0000000607077c20 */ /* 0x000fe20008410000 */
[----:B------:R-:W-:Y:S01]  /*3020*/  ISETP.GE.AND P3, PT, R9, R186, PT ;  /* 0x000000ba0900720c */ /* 0x000fe20003f66270 */
[----:B------:R-:W-:Y:S01]  /*3030*/  VIADD R5, R134, 0xfffffff9 ;  /* 0xfffffff986057836 */ /* 0x000fe20000000000 */
[----:B------:R-:W2:Y:S01]  /*3040*/  MUFU.TANH R203, R55 ;  /* 0x0000003700cb7308 */ /* 0x000ea20000002400 */
[----:B------:R-:W-:-:S02]  /*3050*/  FMNMX3.FTZ R8, R35, R57, R41, !PT ;  /* 0x0000003923087276 */ /* 0x000fc40007810029 */
[----:B---3--:R-:W-:Y:S02]  /*3060*/  FSEL R9, R24, -INF , !P1 ;  /* 0xff80000018097808 */ /* 0x008fe40004800000 */
[----:B------:R-:W-:Y:S02]  /*3070*/  ISETP.GE.AND P1, PT, R37, R188, PT ;  /* 0x000000bc2500720c */ /* 0x000fe40003f26270 */
[----:B------:R-:W-:Y:S01]  /*3080*/  FMNMX3.FTZ R6, R8, R29, R17, !PT ;  /* 0x0000001d08067276 */ /* 0x000fe20007810011 */
[----:B------:R-:W3:Y:S01]  /*3090*/  MUFU.TANH R181, R40 ;  /* 0x0000002800b57308 */ /* 0x000ee20000002400 */
[----:B-1----:R-:W-:Y:S02]  /*30a0*/  FSEL R213, R213, -INF , !P2 ;  /* 0xff800000d5d57808 */ /* 0x002fe40005000000 */
[----:B------:R-:W-:Y:S01]  /*30b0*/  ISETP.GE.AND P2, PT, R37, R186, PT ;  /* 0x000000ba2500720c */ /* 0x000fe20003f46270 */
[----:B------:R-:W-:Y:S01]  /*30c0*/  VIADD R37, R134, 0xffffffe9 ;  /* 0xffffffe986257836 */ /* 0x000fe20000000000 */
[----:B------:R-:W-:-:S03]  /*30d0*/  FMNMX3.FTZ R6, R6, R19, R21, !PT ;  /* 0x0000001306067276 */ /* 0x000fc60007810015 */
[----:B------:R-:W1:Y:S01]  /*30e0*/  MUFU.TANH R211, R53 ;  /* 0x0000003500d37308 */ /* 0x000e620000002400 */
[----:B--2---:R-:W-:Y:S02]  /*30f0*/  FSEL R203, R203, -INF , !P3 ;  /* 0xff800000cbcb7808 */ /* 0x004fe40005800000 */
[----:B------:R-:W-:Y:S02]  /*3100*/  ISETP.GE.AND P3, PT, R33, R188, PT ;  /* 0x000000bc2100720c */ /* 0x000fe40003f66270 */
[----:B------:R-:W-:-:S03]  /*3110*/  FMNMX3.FTZ R6, R6, R23, R213, !PT ;  /* 0x0000001706067276 */ /* 0x000fc600078100d5 */
[----:B------:R-:W2:Y:S01]  /*3120*/  MUFU.TANH R205, R43 ;  /* 0x0000002b00cd7308 */ /* 0x000ea20000002400 */
[----:B---3--:R-:W-:Y:S02]  /*3130*/  FSEL R181, R181, -INF , !P1 ;  /* 0xff800000b5b57808 */ /* 0x008fe40004800000 */
[----:B------:R-:W-:Y:S01]  /*3140*/  ISETP.GE.AND P1, PT, R33, R186, PT ;  /* 0x000000ba2100720c */ /* 0x000fe20003f26270 */
[----:B------:R-:W-:-:S04]  /*3150*/  VIADD R33, R134, 0xfffffff8 ;  /* 0xfffffff886217836 */ /* 0x000fc80000000000 */
[----:B------:R-:W3:Y:S01]  /*3160*/  MUFU.TANH R209, R54 ;  /* 0x0000003600d17308 */ /* 0x000ee20000002400 */
[----:B-1----:R-:W-:Y:S02]  /*3170*/  FSEL R211, R211, -INF , !P5 ;  /* 0xff800000d3d37808 */ /* 0x002fe40006800000 */
[----:B------:R-:W-:Y:S02]  /*3180*/  ISETP.GE.AND P5, PT, R37, R186, PT ;  /* 0x000000ba2500720c */ /* 0x000fe40003fa6270 */
[----:B------:R-:W-:-:S03]  /*3190*/  FMNMX3.FTZ R6, R6, R211, R181, !PT ;  /* 0x000000d306067276 */ /* 0x000fc600078100b5 */
[----:B------:R1:W4:Y:S01]  /*31a0*/  MUFU.TANH R183, R4 ;  /* 0x0000000400b77308 */ /* 0x0003220000002400 */
[----:B--2---:R-:W-:Y:S02]  /*31b0*/  FSEL R205, R205, -INF , !P5 ;  /* 0xff800000cdcd7808 */ /* 0x004fe40006800000 */
[----:B------:R-:W-:-:S05]  /*31c0*/  ISETP.GE.AND P5, PT, R33, R188, PT ;  /* 0x000000bc2100720c */ /* 0x000fca0003fa6270 */
[----:B------:R-:W2:Y:S01]  /*31d0*/  MUFU.TANH R207, R42 ;  /* 0x0000002a00cf7308 */ /* 0x000ea20000002400 */
[----:B---3--:R-:W-:Y:S02]  /*31e0*/  FSEL R209, R209, -INF , !P4 ;  /* 0xff800000d1d17808 */ /* 0x008fe40006000000 */
[----:B------:R-:W-:Y:S01]  /*31f0*/  ISETP.GE.AND P4, PT, R37, R188, PT ;  /* 0x000000bc2500720c */ /* 0x000fe20003f86270 */
[----:B------:R-:W-:-:S04]  /*3200*/  VIADD R37, R134, 0xfffffff1 ;  /* 0xfffffff186257836 */ /* 0x000fc80000000000 */
[----:B------:R-:W3:Y:S01]  /*3210*/  MUFU.TANH R179, R179 ;  /* 0x000000b300b37308 */ /* 0x000ee20000002400 */
[----:B-1----:R-:W-:Y:S02]  /*3220*/  FMNMX3.FTZ R4, R25, R59, R27, !PT ;  /* 0x0000003b19047276 */ /* 0x002fe4000781001b */
[----:B----4-:R-:W-:Y:S02]  /*3230*/  FSEL R183, R183, -INF , !P5 ;  /* 0xff800000b7b77808 */ /* 0x010fe40006800000 */
[----:B------:R-:W-:-:S03]  /*3240*/  ISETP.NE.AND P5, PT, R189, 0x1, PT ;  /* 0x00000001bd00780c */ /* 0x000fc60003fa5270 */
[----:B------:R-:W1:Y:S01]  /*3250*/  MUFU.TANH R201, R36 ;  /* 0x0000002400c97308 */ /* 0x000e620000002400 */
[----:B------:R-:W-:Y:S02]  /*3260*/  FMNMX3.FTZ R4, R4, R31, R13, !PT ;  /* 0x0000001f04047276 */ /* 0x000fe4000781000d */
[----:B--2---:R-:W-:Y:S02]  /*3270*/  FSEL R207, R207, -INF , !P2 ;  /* 0xff800000cfcf7808 */ /* 0x004fe40005000000 */
[----:B------:R-:W-:Y:S02]  /*3280*/  ISETP.GE.AND P2, PT, R37, R188, PT ;  /* 0x000000bc2500720c */ /* 0x000fe40003f46270 */
[----:B------:R-:W-:Y:S01]  /*3290*/  FMNMX3.FTZ R4, R4, R11, R15, !PT ;  /* 0x0000000b04047276 */ /* 0x000fe2000781000f */
[----:B------:R-:W2:Y:S01]  /*32a0*/  MUFU.TANH R175, R38 ;  /* 0x0000002600af7308 */ /* 0x000ea20000002400 */
[----:B---3--:R-:W-:Y:S02]  /*32b0*/  FSEL R179, R179, -INF , !P4 ;  /* 0xff800000b3b37808 */ /* 0x008fe40006000000 */
[----:B------:R-:W-:-:S02]  /*32c0*/  FMNMX3.FTZ R4, R4, R9, R209, !PT ;  /* 0x0000000904047276 */ /* 0x000fc400078100d1 */
[----:B------:R-:W-:-:S03]  /*32d0*/  ISETP.GE.AND P4, PT, R37, R186, PT ;  /* 0x000000ba2500720c */ /* 0x000fc60003f86270 */
[----:B------:R-:W3:Y:S01]  /*32e0*/  MUFU.TANH R193, R193 ;  /* 0x000000c100c17308 */ /* 0x000ee20000002400 */
[----:B-1----:R-:W-:Y:S02]  /*32f0*/  FSEL R201, R201, -INF , !P3 ;  /* 0xff800000c9c97808 */ /* 0x002fe40005800000 */
[----:B------:R-:W-:Y:S02]  /*3300*/  ISETP.GE.AND P3, PT, R33, R186, PT ;  /* 0x000000ba2100720c */ /* 0x000fe40003f66270 */
[----:B------:R-:W-:-:S03]  /*3310*/  FMNMX3.FTZ R6, R6, R179, R201, !PT ;  /* 0x000000b306067276 */ /* 0x000fc600078100c9 */
[----:B------:R-:W1:Y:S01]  /*3320*/  MUFU.TANH R177, R177 ;  /* 0x000000b100b17308 */ /* 0x000e620000002400 */
[----:B--2---:R-:W-:Y:S01]  /*3330*/  FSEL R175, R175, -INF , !P1 ;  /* 0xff800000afaf7808 */ /* 0x004fe20004800000 */
[----:B------:R-:W-:Y:S01]  /*3340*/  BAR.SYNC.DEFER_BLOCKING 0x0 ;  /* 0x0000000000007b1d */ /* 0x000fe20000010000 */
[----:B------:R-:W-:-:S05]  /*3350*/  ISETP.GE.AND P1, PT, R5, R188, PT ;  /* 0x000000bc0500720c */ /* 0x000fca0003f26270 */
[----:B------:R2:W4:Y:S01]  /*3360*/  MUFU.TANH R173, R39 ;  /* 0x0000002700ad7308 */ /* 0x0005220000002400 */
[----:B---3--:R-:W-:Y:S02]  /*3370*/  FSEL R193, R193, -INF , !P2 ;  /* 0xff800000c1c17808 */ /* 0x008fe40005000000 */
[----:B------:R-:W-:Y:S02]  /*3380*/  ISETP.GE.AND P2, PT, R5, R186, PT ;  /* 0x000000ba0500720c */ /* 0x000fe40003f46270 */
[----:B------:R-:W-:Y:S02]  /*3390*/  FMNMX3.FTZ R8, R6, R193, R183, !PT ;  /* 0x000000c106087276 */ /* 0x000fe400078100b7 */
[----:B------:R-:W-:Y:S01]  /*33a0*/  FMNMX3.FTZ R6, R4, R203, R207, !PT ;  /* 0x000000cb04067276 */ /* 0x000fe200078100cf */
[----:B------:R-:W3:Y:S01]  /*33b0*/  MUFU.TANH R171, R171 ;  /* 0x000000ab00ab7308 */ /* 0x000ee20000002400 */
[----:B-1----:R-:W-:-:S04]  /*33c0*/  FSEL R177, R177, -INF , !P1 ;  /* 0xff800000b1b17808 */ /* 0x002fc80004800000 */
[----:B------:R-:W-:-:S03]  /*33d0*/  FMNMX.FTZ R4, R177, R8, !PT ;  /* 0x00000008b1047209 */ /* 0x000fc60007810000 */
[----:B------:R2:W1:Y:S01]  /*33e0*/  MUFU.TANH R169, R7 ;  /* 0x0000000700a97308 */ /* 0x0004620000002400 */
[----:B----4-:R-:W-:Y:S05]  /*33f0*/  @!P5 BRA `(.L_x_60) ;  /* 0x000000000050d947 */ /* 0x010fea0003800000 */
[----:B------:R-:W-:-:S04]  /*3400*/  VIADD R5, R189, 0xfffffffe ;  /* 0xfffffffebd057836 */ /* 0x000fc80000000000 */
[-C--:B------:R-:W-:Y:S02]  /*3410*/  IMAD R81, R81, R5.reuse, RZ ;  /* 0x0000000551517224 */ /* 0x080fe400078e02ff */
[----:B------:R-:W-:-:S04]  /*3420*/  IMAD.WIDE.U32 R32, R82, R5, RZ ;  /* 0x0000000552207225 */ /* 0x000fc800078e00ff */
[----:B------:R-:W-:Y:S01]  /*3430*/  IMAD.IADD R81, R33, 0x1, R81 ;  /* 0x0000000121517824 */ /* 0x000fe200078e0251 */
[----:B------:R-:W-:-:S04]  /*3440*/  LEA R36, P1, R32, R199, 0x1 ;  /* 0x000000c720247211 */ /* 0x000fc800078208ff */
[----:B------:R-:W-:Y:S02]  /*3450*/  LEA.HI.X R37, R32, R198, R81, 0x1, P1 ;  /* 0x000000c620257211 */ /* 0x000fe400008f0c51 */
[----:B------:R-:W-:-:S03]  /*3460*/  IADD3 R32, P1, PT, R84, R32, RZ ;  /* 0x0000002054207210 */ /* 0x000fc60007f3e0ff */
[----:B------:R-:W-:Y:S01]  /*3470*/  @!PT LDS RZ, [RZ] ;  /* 0x00000000fffff984 */ /* 0x000fe20000000800 */
[----:B------:R-:W-:Y:S01]  /*3480*/  @!PT LDS RZ, [RZ] ;  /* 0x00000000fffff984 */ /* 0x000fe20000000800 */
[----:B------:R-:W-:Y:S01]  /*3490*/  @!PT LDS RZ, [RZ] ;  /* 0x00000000fffff984 */ /* 0x000fe20000000800 */
[----:B------:R4:W-:Y:S02]  /*34a0*/  LDGSTS.E.BYPASS.LTC128B.128 [R202+0xc000], desc[UR12][R36.64] ;  /* 0x0c00000024ca7fae */ /* 0x0009e4000b981a0c */
[----:B------:R-:W-:Y:S01]  /*34b0*/  IMAD.X R81, R83, 0x1, R81, P1 ;  /* 0x0000000153517824 */ /* 0x000fe200008e0651 */
[C---:B------:R-:W-:Y:S01]  /*34c0*/  LEA R38, P1, R32.reuse, R199, 0x1 ;  /* 0x000000c720267211 */ /* 0x040fe200078208ff */
[----:B------:R4:W-:Y:S03]  /*34d0*/  LDGSTS.E.BYPASS.LTC128B.128 [R202+0xe000], desc[UR12][R36.64+0x80] ;  /* 0x0e00008024ca7fae */ /* 0x0009e6000b981a0c */
[----:B--2---:R-:W-:Y:S01]  /*34e0*/  LEA.HI.X R39, R32, R198, R81, 0x1, P1 ;  /* 0x000000c620277211 */ /* 0x004fe200008f0c51 */
[----:B------:R4:W-:Y:S04]  /*34f0*/  LDGSTS.E.BYPASS.LTC128B.128 [R202+0x10000], desc[UR12][R36.64+0x100] ;  /* 0x1000010024ca7fae */ /* 0x0009e8000b981a0c */
[----:B------:R4:W-:Y:S04]  /*3500*/  LDGSTS.E.BYPASS.LTC128B.128 [R202+0xd000], desc[UR12][R38.64] ;  /* 0x0d00000026ca7fae */ /* 0x0009e8000b981a0c */
[----:B------:R4:W-:Y:S04]  /*3510*/  LDGSTS.E.BYPASS.LTC128B.128 [R202+0xf000], desc[UR12][R38.64+0x80] ;  /* 0x0f00008026ca7fae */ /* 0x0009e8000b981a0c */
[----:B------:R4:W-:Y:S04]  /*3520*/  LDGSTS.E.BYPASS.LTC128B.128 [R202+0x11000], desc[UR12][R38.64+0x100] ;  /* 0x1100010026ca7fae */ /* 0x0009e8000b981a0c */
[----:B------:R-:W0:Y:S02]  /*3530*/  LDGDEPBAR ;  /* 0x00000000000079af */ /* 0x000e240000000000 */
.L_x_60:
[----:B------:R-:W-:Y:S01]  /*3540*/  FSEL R173, R173, -INF , !P4 ;  /* 0xff800000adad7808 */ /* 0x000fe20006000000 */
[----:B--2---:R-:W2:Y:S01]  /*3550*/  SHFL.BFLY PT, R7, R4, 0x2, 0x1f ;  /* 0x0c401f0004077f89 */ /* 0x004ea200000e0000 */
[----:B---3--:R-:W-:Y:S01]  /*3560*/  FSEL R171, R171, -INF , !P3 ;  /* 0xff800000abab7808 */ /* 0x008fe20005800000 */
[----:B------:R-:W3:Y:S01]  /*3570*/  LDCU UR6, c[0x0][0x45c] ;  /* 0x00008b80ff0677ac */ /* 0x000ee20008000800 */
[----:B------:R-:W-:Y:S02]  /*3580*/  FMNMX3.FTZ R6, R6, R205, R175, !PT ;  /* 0x000000cd06067276 */ /* 0x000fe400078100af */
[----:B-1----:R-:W-:Y:S02]  /*3590*/  FSEL R169, R169, -INF , !P2 ;  /* 0xff800000a9a97808 */ /* 0x002fe40005000000 */
[----:B------:R-:W-:Y:S02]  /*35a0*/  FMNMX3.FTZ R6, R6, R173, R171, !PT ;  /* 0x000000ad06067276 */ /* 0x000fe400078100ab */
[----:B------:R-:W-:-:S02]  /*35b0*/  LOP3.LUT R133, R3, 0x200, R0, 0xf8, !PT ;  /* 0x0000020003857812 */ /* 0x000fc400078ef800 */
[----:B------:R-:W-:Y:S02]  /*35c0*/  FMNMX.FTZ R33, R169, R6, !PT ;  /* 0x00000006a9217209 */ /* 0x000fe40007810000 */
[----:B------:R-:W-:-:S03]  /*35d0*/  LEA R167, R133, UR5, 0x1 ;  /* 0x0000000585a77c11 */ /* 0x000fc6000f8e08ff */
[----:B------:R-:W1:Y:S01]  /*35e0*/  SHFL.BFLY PT, R6, R33, 0x2, 0x1f ;  /* 0x0c401f0021067f89 */ /* 0x000e6200000e0000 */
[-C--:B------:R-:W-:Y:S02]  /*35f0*/  IADD3 R168, PT, PT, R80, R167.reuse, RZ ;  /* 0x000000a750a87210 */ /* 0x080fe40007ffe0ff */
[----:B------:R-:W-:Y:S01]  /*3600*/  IADD3 R165, PT, PT, R2, R167, RZ ;  /* 0x000000a702a57210 */ /* 0x000fe20007ffe0ff */
[----:B------:R-:W-:Y:S03]  /*3610*/  LDSM.16.MT88.4 R124, [R167+0x12000] ;  /* 0x01200000a77c783b */ /* 0x000fe60000004200 */
[----:B------:R-:W-:Y:S01]  /*3620*/  IADD3 R164, PT, PT, R80, R165, RZ ;  /* 0x000000a550a47210 */ /* 0x000fe20007ffe0ff */
[----:B------:R-:W-:Y:S01]  /*3630*/  LDSM.16.MT88.4 R116, [R168+0x12000] ;  /* 0x01200000a874783b */ /* 0x000fe20000004200 */
[----:B--2---:R-:W-:-:S03]  /*3640*/  FMNMX.FTZ R7, R4, R7, !PT ;  /* 0x0000000704077209 */ /* 0x004fc60007810000 */
[----:B------:R-:W-:Y:S04]  /*3650*/  LDSM.16.MT88.4 R48, [R168+0x14000] ;  /* 0x01400000a830783b */ /* 0x000fe80000004200 */
[----:B------:R-:W2:Y:S04]  /*3660*/  SHFL.BFLY PT, R132, R7, 0x1, 0x1f ;  /* 0x0c201f0007847f89 */ /* 0x000ea800000e0000 */
[----:B------:R-:W-:Y:S01]  /*3670*/  LDSM.16.MT88.4 R80, [R168+0x16000] ;  /* 0x01600000a850783b */ /* 0x000fe20000004200 */
[----:B-1----:R-:W-:-:S03]  /*3680*/  FMNMX.FTZ R6, R33, R6, !PT ;  /* 0x0000000621067209 */ /* 0x002fc60007810000 */
[----:B------:R-:W-:Y:S04]  /*3690*/  LDSM.16.MT88.4 R108, [R165+0x12000] ;  /* 0x01200000a56c783b */ /* 0x000fe80000004200 */
[----:B------:R-:W1:Y:S04]  /*36a0*/  SHFL.BFLY PT, R5, R6, 0x1, 0x1f ;  /* 0x0c201f0006057f89 */ /* 0x000e6800000e0000 */
[----:B------:R-:W5:Y:S04]  /*36b0*/  LDSM.16.MT88.4 R100, [R164+0x12000] ;  /* 0x01200000a464783b */ /* 0x000f680000004200 */
[----:B------:R-:W-:Y:S01]  /*36c0*/  LDSM.16.MT88.4 R64, [R164+0x14000] ;  /* 0x01400000a440783b */ /* 0x000fe20000004200 */
[----:B--2---:R-:W-:-:S03]  /*36d0*/  FMNMX.FTZ R132, R7, R132, !PT ;  /* 0x0000008407847209 */ /* 0x004fc60007810000 */
[----:B------:R-:W-:Y:S01]  /*36e0*/  LDSM.16.MT88.4 R72, [R167+0x16000] ;  /* 0x01600000a748783b */ /* 0x000fe20000004200 */
[C---:B------:R-:W-:Y:S01]  /*36f0*/  FSETP.NEU.FTZ.AND P1, PT, R132.reuse, -INF , PT ;  /* 0xff8000008400780b */ /* 0x040fe20003f3d000 */
[----:B---3--:R-:W-:Y:S02]  /*3700*/  FMUL.FTZ R172, R132, UR6 ;  /* 0x0000000684ac7c20 */ /* 0x008fe40008410000 */
[----:B------:R-:W-:Y:S03]  /*3710*/  LDSM.16.MT88.4 R88, [R165+0x16000] ;  /* 0x01600000a558783b */ /* 0x000fe60000004200 */
[----:B------:R-:W-:Y:S01]  /*3720*/  FSEL R172, R172, RZ, P1 ;  /* 0x000000ffacac7208 */ /* 0x000fe20000800000 */
[----:B------:R-:W-:Y:S01]  /*3730*/  LDSM.16.MT88.4 R144, [R168+0x14800] ;  /* 0x01480000a890783b */ /* 0x000fe20000004200 */
[----:B-1----:R-:W-:-:S03]  /*3740*/  FMNMX.FTZ R3, R6, R5, !PT ;  /* 0x0000000506037209 */ /* 0x002fc60007810000 */
[--C-:B------:R-:W-:Y:S01]  /*3750*/  FFMA.FTZ R162, R57, UR6, -R172.reuse ;  /* 0x0000000639a27c23 */ /* 0x100fe200080108ac */
[--C-:B------:R-:W-:Y:S01]  /*3760*/  FFMA.FTZ R159, R41, UR6, -R172.reuse ;  /* 0x00000006299f7c23 */ /* 0x100fe200080108ac */
[C---:B------:R-:W-:Y:S01]  /*3770*/  FSETP.NEU.FTZ.AND P1, PT, R3.reuse, -INF , PT ;  /* 0xff8000000300780b */ /* 0x040fe20003f3d000 */
[----:B------:R-:W-:Y:S01]  /*3780*/  FMUL.FTZ R166, R3, UR6 ;  /* 0x0000000603a67c20 */ /* 0x000fe20008410000 */
[----:B------:R-:W4:Y:S01]  /*3790*/  LDSM.16.MT88.4 R40, [R167+0x14000] ;  /* 0x01400000a728783b */ /* 0x000f220000004200 */
[--C-:B------:R-:W-:Y:S01]  /*37a0*/  FFMA.FTZ R163, R35, UR6, -R172.reuse ;  /* 0x0000000623a37c23 */ /* 0x100fe200080108ac */
[--C-:B------:R-:W-:Y:S01]  /*37b0*/  FFMA.FTZ R158, R29, UR6, -R172.reuse ;  /* 0x000000061d9e7c23 */ /* 0x100fe200080108ac */
[----:B------:R-:W-:Y:S01]  /*37c0*/  MUFU.EX2 R162, R162 ;  /* 0x000000a200a27308 */ /* 0x000fe20000000800 */
[----:B------:R-:W-:Y:S01]  /*37d0*/  FSEL R166, R166, RZ, P1 ;  /* 0x000000ffa6a67208 */ /* 0x000fe20000800000 */
[----:B------:R-:W-:Y:S01]  /*37e0*/  LDSM.16.MT88.4 R4, [R164+0x16000] ;  /* 0x01600000a404783b */ /* 0x000fe20000004200 */
[--C-:B------:R-:W-:Y:S01]  /*37f0*/  FFMA.FTZ R155, R17, UR6, -R172.reuse ;  /* 0x00000006119b7c23 */ /* 0x100fe200080108ac */
[----:B------:R-:W1:Y:S01]  /*3800*/  MUFU.EX2 R163, R163 ;  /* 0x000000a300a37308 */ /* 0x000e620000000800 */
[----:B------:R-:W-:Y:S01]  /*3810*/  FFMA.FTZ R154, R19, UR6, -R172 ;  /* 0x00000006139a7c23 */ /* 0x000fe200080108ac */
[--C-:B------:R-:W-:Y:S01]  /*3820*/  FFMA.FTZ R160, R59, UR6, -R166.reuse ;  /* 0x000000063ba07c23 */ /* 0x100fe200080108a6 */
[--C-:B------:R-:W-:Y:S01]  /*3830*/  FFMA.FTZ R161, R25, UR6, -R166.reuse ;  /* 0x0000000619a17c23 */ /* 0x100fe200080108a6 */
[----:B------:R-:W2:Y:S01]  /*3840*/  LDSM.16.MT88.4 R56, [R165+0x14000] ;  /* 0x01400000a538783b */ /* 0x000ea20000004200 */
[--C-:B------:R-:W-:Y:S01]  /*3850*/  FFMA.FTZ R157, R27, UR6, -R166.reuse ;  /* 0x000000061b9d7c23 */ /* 0x100fe200080108a6 */
[----:B------:R-:W-:Y:S01]  /*3860*/  FFMA.FTZ R156, R31, UR6, -R166 ;  /* 0x000000061f9c7c23 */ /* 0x000fe200080108a6 */
[----:B------:R-:W-:Y:S01]  /*3870*/  MUFU.EX2 R159, R159 ;  /* 0x0000009f009f7308 */ /* 0x000fe20000000800 */
[----:B------:R-:W3:Y:S01]  /*3880*/  LDSM.16.MT88.4 R16, [R168+0x12800] ;  /* 0x01280000a810783b */ /* 0x000ee20000004200 */
[--C-:B------:R-:W-:Y:S01]  /*3890*/  FFMA.FTZ R151, R21, UR6, -R172.reuse ;  /* 0x0000000615977c23 */ /* 0x100fe200080108ac */
[----:B------:R-:W-:Y:S01]  /*38a0*/  FFMA.FTZ R150, R23, UR6, -R172 ;  /* 0x0000000617967c23 */ /* 0x000fe200080108ac */
[----:B------:R-:W5:Y:S01]  /*38b0*/  MUFU.EX2 R158, R158 ;  /* 0x0000009e009e7308 */ /* 0x000f620000000800 */
[--C-:B------:R-:W-:Y:S01]  /*38c0*/  FFMA.FTZ R153, R13, UR6, -R166.reuse ;  /* 0x000000060d997c23 */ /* 0x100fe200080108a6 */
[--C-:B------:R-:W-:Y:S01]  /*38d0*/  FFMA.FTZ R152, R11, UR6, -R166.reuse ;  /* 0x000000060b987c23 */ /* 0x100fe200080108a6 */
[----:B-1----:R-:W-:Y:S01]  /*38e0*/  F2FP.BF16.F32.PACK_AB R96, R162, R163 ;  /* 0x000000a3a260723e */ /* 0x002fe200000010ff */
[----:B------:R-:W-:Y:S01]  /*38f0*/  MUFU.EX2 R161, R161 ;  /* 0x000000a100a17308 */ /* 0x000fe20000000800 */
[--C-:B------:R-:W-:Y:S01]  /*3900*/  FFMA.FTZ R149, R15, UR6, -R166.reuse ;  /* 0x000000060f957c23 */ /* 0x100fe200080108a6 */
[----:B------:R-:W-:Y:S01]  /*3910*/  FFMA.FTZ R148, R9, UR6, -R166 ;  /* 0x0000000609947c23 */ /* 0x000fe200080108a6 */
[----:B------:R-:W1:Y:S01]  /*3920*/  LDSM.16.MT88.4 R12, [R165+0x12800] ;  /* 0x01280000a50c783b */ /* 0x000e620000004200 */
[----:B------:R-:W4:Y:S01]  /*3930*/  MUFU.EX2 R160, R160 ;  /* 0x000000a000a07308 */ /* 0x000f220000000800 */
[--C-:B------:R-:W-:Y:S01]  /*3940*/  FFMA.FTZ R170, R213, UR6, -R172.reuse ;  /* 0x00000006d5aa7c23 */ /* 0x100fe200080108ac */
[----:B------:R-:W-:Y:S01]  /*3950*/  FFMA.FTZ R174, R179, UR6, -R172 ;  /* 0x00000006b3ae7c23 */ /* 0x000fe200080108ac */
[----:B------:R-:W1:Y:S01]  /*3960*/  LDSM.16.MT88.4 R8, [R167+0x16800] ;  /* 0x01680000a708783b */ /* 0x000e620000004200 */
[----:B------:R-:W-:Y:S01]  /*3970*/  MUFU.EX2 R157, R157 ;  /* 0x0000009d009d7308 */ /* 0x000fe20000000800 */
[--C-:B------:R-:W-:Y:S01]  /*3980*/  FFMA.FTZ R178, R203, UR6, -R166.reuse ;  /* 0x00000006cbb27c23 */ /* 0x100fe200080108a6 */
[----:B-----5:R-:W-:Y:S01]  /*3990*/  F2FP.BF16.F32.PACK_AB R98, R158, R159 ;  /* 0x0000009f9e62723e */ /* 0x020fe200000010ff */
[----:B------:R-:W-:Y:S01]  /*39a0*/  LDSM.16.MT88.4 R140, [R168+0x16800] ;  /* 0x01680000a88c783b */ /* 0x000fe20000004200 */
[----:B------:R-:W5:Y:S01]  /*39b0*/  MUFU.EX2 R156, R156 ;  /* 0x0000009c009c7308 */ /* 0x000f620000000800 */
[--C-:B------:R-:W-:Y:S01]  /*39c0*/  FFMA.FTZ R176, R207, UR6, -R166.reuse ;  /* 0x00000006cfb07c23 */ /* 0x100fe200080108a6 */
[----:B------:R-:W-:Y:S01]  /*39d0*/  FFMA.FTZ R205, R205, UR6, -R166 ;  /* 0x00000006cdcd7c23 */ /* 0x000fe200080108a6 */
[----:B------:R-:W-:Y:S01]  /*39e0*/  LDSM.16.MT88.4 R136, [R167+0x12800] ;  /* 0x01280000a788783b */ /* 0x000fe20000004200 */
[----:B------:R-:W-:Y:S01]  /*39f0*/  MUFU.EX2 R155, R155 ;  /* 0x0000009b009b7308 */ /* 0x000fe20000000800 */
[----:B------:R-:W-:Y:S01]  /*3a00*/  FFMA.FTZ R211, R211, UR6, -R172 ;  /* 0x00000006d3d37c23 */ /* 0x000fe200080108ac */
[----:B----4-:R-:W-:Y:S01]  /*3a10*/  F2FP.BF16.F32.PACK_AB R97, R160, R161 ;  /* 0x000000a1a061723e */ /* 0x010fe200000010ff */
[----:B------:R-:W-:Y:S01]  /*3a20*/  LDSM.16.MT88.4 R32, [R164+0x12800] ;  /* 0x01280000a420783b */ /* 0x000fe20000004200 */
[----:B------:R-:W4:Y:S01]  /*3a30*/  MUFU.EX2 R154, R154 ;  /* 0x0000009a009a7308 */ /* 0x000f220000000800 */
[--C-:B------:R-:W-:Y:S01]  /*3a40*/  FFMA.FTZ R209, R209, UR6, -R166.reuse ;  /* 0x00000006d1d17c23 */ /* 0x100fe200080108a6 */
[----:B------:R-:W-:Y:S01]  /*3a50*/  FFMA.FTZ R169, R169, UR6, -R166 ;  /* 0x00000006a9a97c23 */ /* 0x000fe200080108a6 */
[----:B------:R-:W-:Y:S01]  /*3a60*/  LDSM.16.MT88.4 R28, [R167+0x14800] ;  /* 0x01480000a71c783b */ /* 0x000fe20000004200 */
[----:B------:R-:W-:Y:S01]  /*3a70*/  MUFU.EX2 R151, R151 ;  /* 0x0000009700977308 */ /* 0x000fe20000000800 */
[----:B------:R-:W-:Y:S01]  /*3a80*/  FADD.FTZ R162, R163, R162 ;  /* 0x000000a2a3a27221 */ /* 0x000fe20000010000 */
[----:B-----5:R-:W-:Y:S01]  /*3a90*/  F2FP.BF16.F32.PACK_AB R99, R156, R157 ;  /* 0x0000009d9c63723e */ /* 0x020fe200000010ff */
[----:B------:R-:W-:Y:S01]  /*3aa0*/  LDSM.16.MT88.4 R24, [R165+0x14800] ;  /* 0x01480000a518783b */ /* 0x000fe20000004200 */
[----:B------:R-:W-:Y:S01]  /*3ab0*/  MUFU.EX2 R150, R150 ;  /* 0x0000009600967308 */ /* 0x000fe20000000800 */
[----:B------:R-:W-:Y:S01]  /*3ac0*/  FADD.FTZ R160, R161, R160 ;  /* 0x000000a0a1a07221 */ /* 0x000fe20000010000 */
[----:B------:R-:W-:Y:S01]  /*3ad0*/  FADD.FTZ R159, R159, R162 ;  /* 0x000000a29f9f7221 */ /* 0x000fe20000010000 */
[----:B------:R-:W-:Y:S01]  /*3ae0*/  LDSM.16.MT88.4 R20, [R164+0x14800] ;  /* 0x01480000a414783b */ /* 0x000fe20000004200 */
[----:B------:R-:W-:Y:S01]  /*3af0*/  MUFU.EX2 R153, R153 ;  /* 0x0000009900997308 */ /* 0x000fe20000000800 */
[----:B------:R-:W-:Y:S01]  /*3b00*/  HMMA.16816.F32.BF16 R120, R96, R116, RZ ;  /* 0x000000746078723c */ /* 0x000fe200000418ff */
[----:B------:R-:W-:Y:S01]  /*3b10*/  FADD.FTZ R157, R157, R160 ;  /* 0x000000a09d9d7221 */ /* 0x000fe20000010000 */
[----:B------:R-:W-:Y:S01]  /*3b20*/  FADD.FTZ R158, R158, R159 ;  /* 0x0000009f9e9e7221 */ /* 0x000fe20000010000 */
[----:B------:R-:W5:Y:S02]  /*3b30*/  MUFU.EX2 R152, R152 ;  /* 0x0000009800987308 */ /* 0x000f640000000800 */
[----:B------:R-:W-:-:S02]  /*3b40*/  FADD.FTZ R156, R156, R157 ;  /* 0x0000009d9c9c7221 */ /* 0x000fc40000010000 */
[----:B------:R-:W-:Y:S01]  /*3b50*/  MUFU.EX2 R149, R149 ;  /* 0x0000009500957308 */ /* 0x000fe20000000800 */
[C---:B------:R-:W-:Y:S03]  /*3b60*/  HMMA.16816.F32.BF16 R116, R96.reuse, R118, RZ ;  /* 0x000000766074723c */ /* 0x040fe600000418ff */
[----:B------:R-:W3:Y:S04]  /*3b70*/  MUFU.EX2 R148, R148 ;  /* 0x0000009400947308 */ /* 0x000ee80000000800 */
        /* <DEDUP_REMOVED lines=8> */
[----:B------:R-:W-:Y:S04]  /*3c00*/  MUFU.EX2 R205, R205 ;  /* 0x000000cd00cd7308 */ /* 0x000fe80000000800 */
[----:B------:R-:W-:Y:S01]  /*3c10*/  MUFU.EX2 R169, R169 ;  /* 0x000000a900a97308 */ /* 0x000fe20000000800 */
[C---:B------:R-:W-:Y:S08]  /*3c20*/  HMMA.16816.F32.BF16 R112, R96.reuse, R108, RZ ;  /* 0x0000006c6070723c */ /* 0x040ff000000418ff */
[C---:B------:R-:W-:Y:S08]  /*3c30*/  HMMA.16816.F32.BF16 R104, R96.reuse, R100, RZ ;  /* 0x000000646068723c */ /* 0x040ff000000418ff */
[C---:B------:R-:W-:Y:S08]  /*3c40*/  HMMA.16816.F32.BF16 R36, R96.reuse, R40, RZ ;  /* 0x000000286024723c */ /* 0x040ff000000418ff */
[C---:B--2---:R-:W-:Y:S08]  /*3c50*/  HMMA.16816.F32.BF16 R52, R96.reuse, R56, RZ ;  /* 0x000000386034723c */ /* 0x044ff000000418ff */
        /* <DEDUP_REMOVED lines=13> */
[----:B------:R-:W-:Y:S01]  /*3d30*/  HMMA.16816.F32.BF16 R92, R96, R4, RZ ;  /* 0x00000004605c723c */ /* 0x000fe200000418ff */
[----:B----4-:R-:W-:Y:S01]  /*3d40*/  F2FP.BF16.F32.PACK_AB R4, R154, R155 ;  /* 0x0000009b9a04723e */ /* 0x010fe200000010ff */
[----:B------:R-:W-:Y:S01]  /*3d50*/  FADD.FTZ R155, R155, R158 ;  /* 0x0000009e9b9b7221 */ /* 0x000fe20000010000 */
[----:B-----5:R-:W-:Y:S01]  /*3d60*/  F2FP.BF16.F32.PACK_AB R5, R152, R153 ;  /* 0x000000999805723e */ /* 0x020fe200000010ff */
[----:B------:R-:W-:-:S02]  /*3d70*/  FADD.FTZ R153, R153, R156 ;  /* 0x0000009c99997221 */ /* 0x000fc40000010000 */
[----:B------:R-:W-:Y:S02]  /*3d80*/  FADD.FTZ R154, R154, R155 ;  /* 0x0000009b9a9a7221 */ /* 0x000fe40000010000 */
[----:B------:R-:W-:Y:S01]  /*3d90*/  HMMA.16816.F32.BF16 R96, R96, R6, RZ ;  /* 0x000000066060723c */ /* 0x000fe200000418ff */
[----:B------:R-:W-:Y:S01]  /*3da0*/  F2FP.BF16.F32.PACK_AB R6, R150, R151 ;  /* 0x000000979606723e */ /* 0x000fe200000010ff */
[----:B------:R-:W-:Y:S01]  /*3db0*/  FADD.FTZ R152, R152, R153 ;  /* 0x0000009998987221 */ /* 0x000fe20000010000 */
[----:B---3--:R-:W-:-:S03]  /*3dc0*/  F2FP.BF16.F32.PACK_AB R7, R148, R149 ;  /* 0x000000959407723e */ /* 0x008fc600000010ff */
[----:B------:R-:W-:-:S04]  /*3dd0*/  FADD.FTZ R149, R149, R152 ;  /* 0x0000009895957221 */ /* 0x000fc80000010000 */
[----:B------:R-:W-:Y:S01]  /*3de0*/  HMMA.16816.F32.BF16 R120, R4, R16, R120 ;  /* 0x000000100478723c */ /* 0x000fe20000041878 */
[----:B------:R-:W-:-:S07]  /*3df0*/  FADD.FTZ R148, R148, R149 ;  /* 0x0000009594947221 */ /* 0x000fce0000010000 */
[C---:B------:R-:W-:Y:S01]  /*3e00*/  HMMA.16816.F32.BF16 R116, R4.reuse, R18, R116 ;  /* 0x000000120474723c */ /* 0x040fe20000041874 */
[----:B------:R-:W2:Y:S07]  /*3e10*/  LDSM.16.MT88.4 R16, [R165+0x16800] ;  /* 0x01680000a510783b */ /* 0x000eae0000004200 */
[C---:B-1----:R-:W-:Y:S08]  /*3e20*/  HMMA.16816.F32.BF16 R112, R4.reuse, R12, R112 ;  /* 0x0000000c0470723c */ /* 0x042ff00000041870 */
[C---:B------:R-:W-:Y:S01]  /*3e30*/  HMMA.16816.F32.BF16 R108, R4.reuse, R14, R108 ;  /* 0x0000000e046c723c */ /* 0x040fe2000004186c */
[----:B------:R-:W1:Y:S07]  /*3e40*/  LDSM.16.MT88.4 R12, [R164+0x16800] ;  /* 0x01680000a40c783b */ /* 0x000e6e0000004200 */
[C---:B------:R-:W-:Y:S08]  /*3e50*/  HMMA.16816.F32.BF16 R68, R4.reuse, R8, R68 ;  /* 0x000000080444723c */ /* 0x040ff00000041844 */
[C---:B------:R-:W-:Y:S01]  /*3e60*/  HMMA.16816.F32.BF16 R72, R4.reuse, R10, R72 ;  /* 0x0000000a0448723c */ /* 0x040fe20000041848 */
[----:B------:R-:W3:Y:S07]  /*3e70*/  LDSM.16.MT88.4 R8, [R168+0x13000] ;  /* 0x01300000a808783b */ /* 0x000eee0000004200 */
[C---:B------:R-:W-:Y:S08]  /*3e80*/  HMMA.16816.F32.BF16 R44, R4.reuse, R144, R44 ;  /* 0x00000090042c723c */ /* 0x040ff0000004182c */
[----:B--2---:R-:W-:Y:S01]  /*3e90*/  HMMA.16816.F32.BF16 R84, R4, R16, R84 ;  /* 0x000000100454723c */ /* 0x004fe20000041854 */
[----:B------:R-:W-:-:S02]  /*3ea0*/  FFMA.FTZ R16, R181, UR6, -R172 ;  /* 0x00000006b5107c23 */ /* 0x000fc400080108ac */
[----:B------:R-:W2:Y:S04]  /*3eb0*/  MUFU.EX2 R181, R211 ;  /* 0x000000d300b57308 */ /* 0x000ea80000000800 */
        /* <DEDUP_REMOVED lines=23> */
[C---:B-1----:R-:W-:Y:S08]  /*4030*/  HMMA.16816.F32.BF16 R92, R4.reuse, R12, R92 ;  /* 0x0000000c045c723c */ /* 0x042ff0000004185c */
[----:B------:R-:W-:Y:S01]  /*4040*/  HMMA.16816.F32.BF16 R96, R4, R14, R96 ;  /* 0x0000000e0460723c */ /* 0x000fe20000041860 */
[----:B--2---:R-:W-:Y:S01]  /*4050*/  F2FP.BF16.F32.PACK_AB R4, R181, R170 ;  /* 0x000000aab504723e */ /* 0x004fe200000010ff */
        /* <DEDUP_REMOVED lines=13> */
[----:B------:R-:W-:-:S04]  /*4130*/  MOV R201, 0xffffffff ;  /* 0xffffffff00c97802 */ /* 0x000fc80000000f00 */
        /* <DEDUP_REMOVED lines=16> */
[----:B------:R-:W4:Y:S05]  /*4240*/  MUFU.EX2 R166, R173 ;  /* 0x000000ad00a67308 */ /* 0x000f2a0000000800 */
        /* <DEDUP_REMOVED lines=81> */
[----:B------:R-:W2:Y:S01]  /*4760*/  LDCU UR6, c[0x0][0x50c] ;  /* 0x0000a180ff0677ac */ /* 0x000ea20008000800 */
[----:B------:R-:W-:Y:S02]  /*4770*/  LOP3.LUT R9, R9, 0x7c00, R8, 0xf8, !PT ;  /* 0x00007c0009097812 */ /* 0x000fe400078ef808 */
[--C-:B------:R-:W-:Y:S02]  /*4780*/  LOP3.LUT R8, R7, 0x38, R190.reuse, 0x78, !PT ;  /* 0x0000003807087812 */ /* 0x100fe400078e78be */
[----:B------:R-:W-:Y:S02]  /*4790*/  SHF.R.U32.HI R6, RZ, 0x1, R190 ;  /* 0x00000001ff067819 */ /* 0x000fe400000116be */
[----:B------:R-:W-:-:S02]  /*47a0*/  LOP3.LUT R8, R8, 0x1e00, R191, 0xf8, !PT ;  /* 0x00001e0008087812 */ /* 0x000fc400078ef8bf */
[----:B------:R-:W-:Y:S01]  /*47b0*/  LOP3.LUT R6, R135, 0x8, R6, 0x78, !PT ;  /* 0x0000000887067812 */ /* 0x000fe200078e7806 */
[----:B------:R-:W-:Y:S01]  /*47c0*/  VIADD R135, R195, UR5 ;  /* 0x00000005c3877c36 */ /* 0x000fe20008000000 */
        /* <DEDUP_REMOVED lines=31> */
[----:B------:R-:W4:Y:S04]  /*49c0*/  LDSM.16.M88.4 R24, [R195+UR5+0xc000] ;  /* 0x00c00005c318783b */ /* 0x000f280008000200 */
[----:B------:R-:W5:Y:S04]  /*49d0*/  LDSM.16.M88.4 R140, [R195+UR5+0xc800] ;  /* 0x00c80005c38c783b */ /* 0x000f680008000200 */
[----:B------:R-:W2:Y:S04]  /*49e0*/  LDSM.16.M88.4 R164, [R195+UR5+0xd000] ;  /* 0x00d00005c3a4783b */ /* 0x000ea80008000200 */
[----:B------:R-:W-:Y:S04]  /*49f0*/  LDSM.16.M88.4 R28, [R206] ;  /* 0x00000000ce1c783b */ /* 0x000fe80000000200 */
[----:B-1----:R-:W1:Y:S04]  /*4a00*/  LDSM.16.M88.4 R8, [R192+0xc000] ;  /* 0x00c00000c008783b */ /* 0x002e680000000200 */
[----:B------:R-:W1:Y:S04]  /*4a10*/  LDSM.16.M88.4 R20, [R195+UR5+0xd800] ;  /* 0x00d80005c314783b */ /* 0x000e680008000200 */
[----:B------:R-:W1:Y:S04]  /*4a20*/  LDSM.16.M88.4 R16, [R192+0xc800] ;  /* 0x00c80000c010783b */ /* 0x000e680000000200 */
[----:B---3--:R-:W3:Y:S04]  /*4a30*/  LDSM.16.M88.4 R4, [R192+0xd000] ;  /* 0x00d00000c004783b */ /* 0x008ee80000000200 */
[----:B------:R-:W3:Y:S04]  /*4a40*/  LDSM.16.M88.4 R172, [R192+0xd800] ;  /* 0x00d80000c0ac783b */ /* 0x000ee80000000200 */
[----:B------:R-:W-:Y:S01]  /*4a50*/  LDSM.16.M88.4 R32, [R135+0xc000] ;  /* 0x00c000008720783b */ /* 0x000fe20000000200 */
        /* <DEDUP_REMOVED lines=8> */
[C---:B--2---:R-:W-:Y:S08]  /*4ae0*/  HMMA.16816.F32.BF16 R136, R156.reuse, R164, RZ ;  /* 0x000000a49c88723c */ /* 0x044ff000000418ff */
[C---:B------:R-:W-:Y:S08]  /*4af0*/  HMMA.16816.F32.BF16 R140, R156.reuse, R142, RZ ;  /* 0x0000008e9c8c723c */ /* 0x040ff000000418ff */
[----:B------:R-:W-:Y:S08]  /*4b00*/  HMMA.16816.F32.BF16 R164, R156, R166, RZ ;  /* 0x000000a69ca4723c */ /* 0x000ff000000418ff */
[C---:B-1----:R-:W-:Y:S08]  /*4b10*/  HMMA.16816.F32.BF16 R12, R28.reuse, R8, R12 ;  /* 0x000000081c0c723c */ /* 0x042ff0000004180c */
[----:B------:R-:W-:Y:S01]  /*4b20*/  HMMA.16816.F32.BF16 R24, R28, R10, R24 ;  /* 0x0000000a1c18723c */ /* 0x000fe20000041818 */
[----:B------:R-:W1:Y:S07]  /*4b30*/  LDSM.16.M88.4 R8, [R204] ;  /* 0x00000000cc08783b */ /* 0x000e6e0000000200 */
[C---:B------:R-:W-:Y:S08]  /*4b40*/  HMMA.16816.F32.BF16 R160, R156.reuse, R20, RZ ;  /* 0x000000149ca0723c */ /* 0x040ff000000418ff */
[----:B------:R-:W-:Y:S01]  /*4b50*/  HMMA.16816.F32.BF16 R156, R156, R22, RZ ;  /* 0x000000169c9c723c */ /* 0x000fe200000418ff */
[----:B------:R-:W2:Y:S07]  /*4b60*/  LDSM.16.M88.4 R20, [R135+0xd800] ;  /* 0x00d800008714783b */ /* 0x000eae0000000200 */
[C---:B------:R-:W-:Y:S08]  /*4b70*/  HMMA.16816.F32.BF16 R144, R28.reuse, R16, R144 ;  /* 0x000000101c90723c */ /* 0x040ff00000041890 */
[C---:B------:R-:W-:Y:S01]  /*4b80*/  HMMA.16816.F32.BF16 R140, R28.reuse, R18, R140 ;  /* 0x000000121c8c723c */ /* 0x040fe2000004188c */
[----:B------:R-:W-:Y:S07]  /*4b90*/  LDSM.16.M88.4 R16, [R207] ;  /* 0x00000000cf10783b */ /* 0x000fee0000000200 */
[C---:B---3--:R-:W-:Y:S08]  /*4ba0*/  HMMA.16816.F32.BF16 R136, R28.reuse, R4, R136 ;  /* 0x000000041c88723c */ /* 0x048ff00000041888 */
[C---:B------:R-:W-:Y:S01]  /*4bb0*/  HMMA.16816.F32.BF16 R164, R28.reuse, R6, R164 ;  /* 0x000000061ca4723c */ /* 0x040fe200000418a4 */
[----:B------:R-:W3:Y:S07]  /*4bc0*/  LDSM.16.M88.4 R4, [R193+0xc000] ;  /* 0x00c00000c104783b */ /* 0x000eee0000000200 */
[C---:B------:R-:W-:Y:S08]  /*4bd0*/  HMMA.16816.F32.BF16 R160, R28.reuse, R172, R160 ;  /* 0x000000ac1ca0723c */ /* 0x040ff000000418a0 */
[----:B------:R-:W-:Y:S01]  /*4be0*/  HMMA.16816.F32.BF16 R156, R28, R174, R156 ;  /* 0x000000ae1c9c723c */ /* 0x000fe2000004189c */
[----:B------:R-:W4:Y:S04]  /*4bf0*/  LDSM.16.M88.4 R28, [R193+0xd000] ;  /* 0x00d00000c11c783b */ /* 0x000f280000000200 */
[----:B------:R-:W-:Y:S03]  /*4c00*/  LDSM.16.M88.4 R172, [R207+0x4000] ;  /* 0x00400000cfac783b */ /* 0x000fe60000000200 */
[C---:B-1----:R-:W-:Y:S08]  /*4c10*/  HMMA.16816.F32.BF16 R12, R8.reuse, R32, R12 ;  /* 0x00000020080c723c */ /* 0x042ff0000004180c */
[C---:B------:R-:W-:Y:S01]  /*4c20*/  HMMA.16816.F32.BF16 R24, R8.reuse, R34, R24 ;  /* 0x000000220818723c */ /* 0x040fe20000041818 */
[----:B------:R-:W1:Y:S07]  /*4c30*/  LDSM.16.M88.4 R32, [R193+0xd800] ;  /* 0x00d80000c120783b */ /* 0x000e6e0000000200 */
[C---:B------:R-:W-:Y:S08]  /*4c40*/  HMMA.16816.F32.BF16 R144, R8.reuse, R168, R144 ;  /* 0x000000a80890723c */ /* 0x040ff00000041890 */
[C---:B------:R-:W-:Y:S01]  /*4c50*/  HMMA.16816.F32.BF16 R140, R8.reuse, R170, R140 ;  /* 0x000000aa088c723c */ /* 0x040fe2000004188c */
[----:B------:R-:W-:Y:S07]  /*4c60*/  LDSM.16.M88.4 R168, [R193+0xf800] ;  /* 0x00f80000c1a8783b */ /* 0x000fee0000000200 */
[C---:B------:R-:W-:Y:S08]  /*4c70*/  HMMA.16816.F32.BF16 R136, R8.reuse, R152, R136 ;  /* 0x000000980888723c */ /* 0x040ff00000041888 */
[C---:B------:R-:W-:Y:S01]  /*4c80*/  HMMA.16816.F32.BF16 R164, R8.reuse, R154, R164 ;  /* 0x0000009a08a4723c */ /* 0x040fe200000418a4 */
[----:B------:R-:W-:Y:S07]  /*4c90*/  LDSM.16.M88.4 R152, [R177+0x8000] ;  /* 0x00800000b198783b */ /* 0x000fee0000000200 */
[C---:B--2---:R-:W-:Y:S08]  /*4ca0*/  HMMA.16816.F32.BF16 R160, R8.reuse, R20, R160 ;  /* 0x0000001408a0723c */ /* 0x044ff000000418a0 */
[----:B------:R-:W-:Y:S01]  /*4cb0*/  HMMA.16816.F32.BF16 R156, R8, R22, R156 ;  /* 0x00000016089c723c */ /* 0x000fe2000004189c */
[----:B------:R-:W-:Y:S04]  /*4cc0*/  LDSM.16.M88.4 R8, [R177+0x4000] ;  /* 0x00400000b108783b */ /* 0x000fe80000000200 */
[----:B------:R-:W-:Y:S03]  /*4cd0*/  LDSM.16.M88.4 R20, [R195+UR5+0xe000] ;  /* 0x00e00005c314783b */ /* 0x000fe60008000200 */
[C---:B---3--:R-:W-:Y:S01]  /*4ce0*/  HMMA.16816.F32.BF16 R12, R16.reuse, R4, R12 ;  /* 0x00000004100c723c */ /* 0x048fe2000004180c */
[----:B------:R-:W-:Y:S07]  /*4cf0*/  LDSM.16.M88.4 R176, [R193+0xf000] ;  /* 0x00f00000c1b0783b */ /* 0x000fee0000000200 */
[C---:B------:R-:W-:Y:S01]  /*4d00*/  HMMA.16816.F32.BF16 R24, R16.reuse, R6, R24 ;  /* 0x000000061018723c */ /* 0x040fe20000041818 */
[----:B------:R-:W2:Y:S07]  /*4d10*/  LDSM.16.M88.4 R4, [R195+UR5+0xe800] ;  /* 0x00e80005c304783b */ /* 0x000eae0008000200 */
[C---:B------:R-:W-:Y:S08]  /*4d20*/  HMMA.16816.F32.BF16 R144, R16.reuse, R148, R144 ;  /* 0x000000941090723c */ /* 0x040ff00000041890 */
[C---:B------:R-:W-:Y:S01]  /*4d30*/  HMMA.16816.F32.BF16 R140, R16.reuse, R150, R140 ;  /* 0x00000096108c723c */ /* 0x040fe2000004188c */
[----:B------:R-:W3:Y:S07]  /*4d40*/  LDSM.16.M88.4 R148, [R195+UR5+0xf000] ;  /* 0x00f00005c394783b */ /* 0x000eee0008000200 */
[C---:B----4-:R-:W-:Y:S08]  /*4d50*/  HMMA.16816.F32.BF16 R136, R16.reuse, R28, R136 ;  /* 0x0000001c1088723c */ /* 0x050ff00000041888 */
[C---:B------:R-:W-:Y:S01]  /*4d60*/  HMMA.16816.F32.BF16 R164, R16.reuse, R30, R164 ;  /* 0x0000001e10a4723c */ /* 0x040fe200000418a4 */
[----:B------:R-:W4:Y:S07]  /*4d70*/  LDSM.16.M88.4 R28, [R195+UR5+0xf800] ;  /* 0x00f80005c31c783b */ /* 0x000f2e0008000200 */
[C---:B-1----:R-:W-:Y:S08]  /*4d80*/  HMMA.16816.F32.BF16 R160, R16.reuse, R32, R160 ;  /* 0x0000002010a0723c */ /* 0x042ff000000418a0 */
[----:B------:R-:W-:Y:S01]  /*4d90*/  HMMA.16816.F32.BF16 R156, R16, R34, R156 ;  /* 0x00000022109c723c */ /* 0x000fe2000004189c */
[----:B------:R-:W-:Y:S04]  /*4da0*/  LDSM.16.M88.4 R16, [R206+0x4000] ;  /* 0x00400000ce10783b */ /* 0x000fe80000000200 */
[----:B------:R-:W-:Y:S03]  /*4db0*/  LDSM.16.M88.4 R32, [R192+0xe000] ;  /* 0x00e00000c020783b */ /* 0x000fe60000000200 */
[C---:B--2---:R-:W-:Y:S08]  /*4dc0*/  HMMA.16816.F32.BF16 R144, R8.reuse, R4, R144 ;  /* 0x000000040890723c */ /* 0x044ff00000041890 */
[C---:B------:R-:W-:Y:S01]  /*4dd0*/  HMMA.16816.F32.BF16 R140, R8.reuse, R6, R140 ;  /* 0x00000006088c723c */ /* 0x040fe2000004188c */
[----:B------:R-:W1:Y:S07]  /*4de0*/  LDSM.16.M88.4 R4, [R192+0xf000] ;  /* 0x00f00000c004783b */ /* 0x000e6e0000000200 */
[C---:B------:R-:W-:Y:S08]  /*4df0*/  HMMA.16816.F32.BF16 R12, R8.reuse, R20, R12 ;  /* 0x00000014080c723c */ /* 0x040ff0000004180c */
[C---:B------:R-:W-:Y:S01]  /*4e00*/  HMMA.16816.F32.BF16 R24, R8.reuse, R22, R24 ;  /* 0x000000160818723c */ /* 0x040fe20000041818 */
[----:B------:R-:W2:Y:S07]  /*4e10*/  LDSM.16.M88.4 R20, [R192+0xe800] ;  /* 0x00e80000c014783b */ /* 0x000eae0000000200 */
[C---:B---3--:R-:W-:Y:S08]  /*4e20*/  HMMA.16816.F32.BF16 R136, R8.reuse, R148, R136 ;  /* 0x000000940888723c */ /* 0x048ff00000041888 */
[C---:B------:R-:W-:Y:S01]  /*4e30*/  HMMA.16816.F32.BF16 R164, R8.reuse, R150, R164 ;  /* 0x0000009608a4723c */ /* 0x040fe200000418a4 */
[----:B------:R-:W3:Y:S07]  /*4e40*/  LDSM.16.M88.4 R148, [R192+0xf800] ;  /* 0x00f80000c094783b */ /* 0x000eee0000000200 */
[C---:B----4-:R-:W-:Y:S08]  /*4e50*/  HMMA.16816.F32.BF16 R160, R8.reuse, R28, R160 ;  /* 0x0000001c08a0723c */ /* 0x050ff000000418a0 */
[----:B------:R-:W-:Y:S01]  /*4e60*/  HMMA.16816.F32.BF16 R156, R8, R30, R156 ;  /* 0x0000001e089c723c */ /* 0x000fe2000004189c */
[----:B------:R-:W-:Y:S04]  /*4e70*/  LDSM.16.M88.4 R8, [R204+0x4000] ;  /* 0x00400000cc08783b */ /* 0x000fe80000000200 */
[----:B------:R-:W4:Y:S03]  /*4e80*/  LDSM.16.M88.4 R28, [R135+0xe000] ;  /* 0x00e00000871c783b */ /* 0x000f260000000200 */
[C---:B-1----:R-:W-:Y:S08]  /*4e90*/  HMMA.16816.F32.BF16 R136, R16.reuse, R4, R136 ;  /* 0x000000041088723c */ /* 0x042ff00000041888 */
[C---:B------:R-:W-:Y:S01]  /*4ea0*/  HMMA.16816.F32.BF16 R164, R16.reuse, R6, R164 ;  /* 0x0000000610a4723c */ /* 0x040fe200000418a4 */
[----:B------:R-:W1:Y:S07]  /*4eb0*/  LDSM.16.M88.4 R4, [R135+0xf000] ;  /* 0x00f000008704783b */ /* 0x000e6e0000000200 */
[C---:B------:R-:W-:Y:S08]  /*4ec0*/  HMMA.16816.F32.BF16 R12, R16.reuse, R32, R12 ;  /* 0x00000020100c723c */ /* 0x040ff0000004180c */
[C---:B------:R-:W-:Y:S01]  /*4ed0*/  HMMA.16816.F32.BF16 R24, R16.reuse, R34, R24 ;  /* 0x000000221018723c */ /* 0x040fe20000041818 */
[----:B------:R-:W5:Y:S07]  /*4ee0*/  LDSM.16.M88.4 R32, [R135+0xe800] ;  /* 0x00e800008720783b */ /* 0x000f6e0000000200 */
[C---:B--2---:R-:W-:Y:S08]  /*4ef0*/  HMMA.16816.F32.BF16 R144, R16.reuse, R20, R144 ;  /* 0x000000141090723c */ /* 0x044ff00000041890 */
[C---:B------:R-:W-:Y:S01]  /*4f00*/  HMMA.16816.F32.BF16 R140, R16.reuse, R22, R140 ;  /* 0x00000016108c723c */ /* 0x040fe2000004188c */
[----:B------:R-:W2:Y:S07]  /*4f10*/  LDSM.16.M88.4 R20, [R193+0xe000] ;  /* 0x00e00000c114783b */ /* 0x000eae0000000200 */
[C---:B---3--:R-:W-:Y:S08]  /*4f20*/  HMMA.16816.F32.BF16 R160, R16.reuse, R148, R160 ;  /* 0x0000009410a0723c */ /* 0x048ff000000418a0 */
[----:B------:R-:W-:Y:S01]  /*4f30*/  HMMA.16816.F32.BF16 R156, R16, R150, R156 ;  /* 0x00000096109c723c */ /* 0x000fe2000004189c */
[----:B------:R-:W3:Y:S04]  /*4f40*/  LDSM.16.M88.4 R16, [R135+0xf800] ;  /* 0x00f800008710783b */ /* 0x000ee80000000200 */
[----:B------:R-:W-:Y:S03]  /*4f50*/  LDSM.16.M88.4 R148, [R195+UR5+0x10800] ;  /* 0x01080005c394783b */ /* 0x000fe60008000200 */
[C---:B----4-:R-:W-:Y:S08]  /*4f60*/  HMMA.16816.F32.BF16 R12, R8.reuse, R28, R12 ;  /* 0x0000001c080c723c */ /* 0x050ff0000004180c */
[C---:B------:R-:W-:Y:S01]  /*4f70*/  HMMA.16816.F32.BF16 R24, R8.reuse, R30, R24 ;  /* 0x0000001e0818723c */ /* 0x040fe20000041818 */
[----:B------:R-:W4:Y:S07]  /*4f80*/  LDSM.16.M88.4 R28, [R195+UR5+0x10000] ;  /* 0x01000005c31c783b */ /* 0x000f2e0008000200 */
[C---:B-1----:R-:W-:Y:S08]  /*4f90*/  HMMA.16816.F32.BF16 R136, R8.reuse, R4, R136 ;  /* 0x000000040888723c */ /* 0x042ff00000041888 */
[C---:B------:R-:W-:Y:S01]  /*4fa0*/  HMMA.16816.F32.BF16 R164, R8.reuse, R6, R164 ;  /* 0x0000000608a4723c */ /* 0x040fe200000418a4 */
[----:B------:R-:W1:Y:S07]  /*4fb0*/  LDSM.16.M88.4 R4, [R193+0xe800] ;  /* 0x00e80000c104783b */ /* 0x000e6e0000000200 */
[C---:B-----5:R-:W-:Y:S08]  /*4fc0*/  HMMA.16816.F32.BF16 R144, R8.reuse, R32, R144 ;  /* 0x000000200890723c */ /* 0x060ff00000041890 */
[----:B------:R-:W-:Y:S01]  /*4fd0*/  HMMA.16816.F32.BF16 R140, R8, R34, R140 ;  /* 0x00000022088c723c */ /* 0x000fe2000004188c */
[----:B------:R-:W5:Y:S07]  /*4fe0*/  LDSM.16.M88.4 R32, [R206+0x8000] ;  /* 0x00800000ce20783b */ /* 0x000f6e0000000200 */
[C---:B--2---:R-:W-:Y:S08]  /*4ff0*/  HMMA.16816.F32.BF16 R12, R172.reuse, R20, R12 ;  /* 0x00000014ac0c723c */ /* 0x044ff0000004180c */
[----:B------:R-:W-:Y:S01]  /*5000*/  HMMA.16816.F32.BF16 R24, R172, R22, R24 ;  /* 0x00000016ac18723c */ /* 0x000fe20000041818 */
[----:B------:R-:W-:Y:S07]  /*5010*/  LDSM.16.M88.4 R20, [R204+0x8000] ;  /* 0x00800000cc14783b */ /* 0x000fee0000000200 */
[C---:B---3--:R-:W-:Y:S08]  /*5020*/  HMMA.16816.F32.BF16 R160, R8.reuse, R16, R160 ;  /* 0x0000001008a0723c */ /* 0x048ff000000418a0 */
[----:B------:R-:W-:Y:S01]  /*5030*/  HMMA.16816.F32.BF16 R156, R8, R18, R156 ;  /* 0x00000012089c723c */ /* 0x000fe2000004189c */
[----:B------:R-:W2:Y:S04]  /*5040*/  LDSM.16.M88.4 R16, [R135+0x10000] ;  /* 0x010000008710783b */ /* 0x000ea80000000200 */
[----:B------:R-:W-:Y:S03]  /*5050*/  LDSM.16.M88.4 R8, [R207+0x8000] ;  /* 0x00800000cf08783b */ /* 0x000fe60000000200 */
[C---:B----4-:R-:W-:Y:S08]  /*5060*/  HMMA.16816.F32.BF16 R12, R152.reuse, R28, R12 ;  /* 0x0000001c980c723c */ /* 0x050ff0000004180c */
[----:B------:R-:W-:Y:S01]  /*5070*/  HMMA.16816.F32.BF16 R24, R152, R30, R24 ;  /* 0x0000001e9818723c */ /* 0x000fe20000041818 */
[----:B------:R-:W-:Y:S07]  /*5080*/  LDSM.16.M88.4 R28, [R192+0x10800] ;  /* 0x01080000c01c783b */ /* 0x000fee0000000200 */
[C---:B-1----:R-:W-:Y:S08]  /*5090*/  HMMA.16816.F32.BF16 R144, R172.reuse, R4, R144 ;  /* 0x00000004ac90723c */ /* 0x042ff00000041890 */
[----:B------:R-:W-:Y:S01]  /*50a0*/  HMMA.16816.F32.BF16 R140, R172, R6, R140 ;  /* 0x00000006ac8c723c */ /* 0x000fe2000004188c */
[----:B------:R-:W1:Y:S07]  /*50b0*/  LDSM.16.M88.4 R4, [R193+0x10000] ;  /* 0x01000000c104783b */ /* 0x000e6e0000000200 */
[C---:B-----5:R-:W-:Y:S08]  /*50c0*/  HMMA.16816.F32.BF16 R12, R32.reuse, R180, R12 ;  /* 0x000000b4200c723c */ /* 0x060ff0000004180c */
[----:B------:R-:W-:Y:S08]  /*50d0*/  HMMA.16816.F32.BF16 R24, R32, R182, R24 ;  /* 0x000000b62018723c */ /* 0x000ff00000041818 */
[----:B------:R-:W-:Y:S08]  /*50e0*/  HMMA.16816.F32.BF16 R136, R172, R176, R136 ;  /* 0x000000b0ac88723c */ /* 0x000ff00000041888 */
[----:B--2---:R-:W-:Y:S08]  /*50f0*/  HMMA.16816.F32.BF16 R12, R20, R16, R12 ;  /* 0x00000010140c723c */ /* 0x004ff0000004180c */
        /* <DEDUP_REMOVED lines=9> */
[C---:B------:R-:W-:Y:S03]  /*5190*/  HMMA.16816.F32.BF16 R176, R32.reuse, R28, R176 ;  /* 0x0000001c20b0723c */ /* 0x040fe600000418b0 */
[----:B------:R-:W-:Y:S01]  /*51a0*/  FMUL.FTZ R12, R12, UR6 ;  /* 0x000000060c0c7c20 */ /* 0x000fe20008410000 */
[----:B------:R-:W-:Y:S01]  /*51b0*/  FMUL.FTZ R149, R13, UR6 ;  /* 0x000000060d957c20 */ /* 0x000fe20008410000 */
[----:B------:R-:W-:Y:S01]  /*51c0*/  FMUL.FTZ R150, R14, UR6 ;  /* 0x000000060e967c20 */ /* 0x000fe20008410000 */
[----:B------:R-:W-:Y:S01]  /*51d0*/  FMUL.FTZ R151, R15, UR6 ;  /* 0x000000060f977c20 */ /* 0x000fe20008410000 */
[----:B------:R4:W-:Y:S01]  /*51e0*/  MUFU.TANH R148, R12 ;  /* 0x0000000c00947308 */ /* 0x0009e20000002400 */
        /* <DEDUP_REMOVED lines=12> */
[----:B------:R-:W2:Y:S01]  /*52b0*/  MUFU.TANH R151, R151 ;  /* 0x0000009700977308 */ /* 0x000ea20000002400 */
[C---:B------:R-:W-:Y:S07]  /*52c0*/  HMMA.16816.F32.BF16 R160, R172.reuse, R168, R160 ;  /* 0x000000a8aca0723c */ /* 0x040fee00000418a0 */
[----:B------:R-:W2:Y:S01]  /*52d0*/  MUFU.TANH R27, R27 ;  /* 0x0000001b001b7308 */ /* 0x000ea20000002400 */
[----:B------:R-:W-:Y:S01]  /*52e0*/  HMMA.16816.F32.BF16 R156, R172, R170, R156 ;  /* 0x000000aaac9c723c */ /* 0x000fe2000004189c */
[----:B------:R-:W2:Y:S06]  /*52f0*/  LDSM.16.M88.4 R168, [R193+0x10800] ;  /* 0x01080000c1a8783b */ /* 0x000eac0000000200 */
[----:B------:R-:W-:Y:S01]  /*5300*/  MUFU.TANH R24, R24 ;  /* 0x0000001800187308 */ /* 0x000fe20000002400 */
[C---:B---3--:R-:W-:Y:S07]  /*5310*/  HMMA.16816.F32.BF16 R176, R20.reuse, R144, R176 ;  /* 0x0000009014b0723c */ /* 0x048fee00000418b0 */
[----:B------:R-:W3:Y:S01]  /*5320*/  MUFU.TANH R26, R26 ;  /* 0x0000001a001a7308 */ /* 0x000ee20000002400 */
[----:B------:R-:W-:Y:S07]  /*5330*/  HMMA.16816.F32.BF16 R140, R20, R146, R140 ;  /* 0x00000092148c723c */ /* 0x000fee000004188c */
[----:B------:R-:W-:Y:S01]  /*5340*/  MUFU.TANH R25, R25 ;  /* 0x0000001900197308 */ /* 0x000fe20000002400 */
[C---:B-1----:R-:W-:Y:S01]  /*5350*/  HMMA.16816.F32.BF16 R144, R32.reuse, R4, R136 ;  /* 0x000000042090723c */ /* 0x042fe20000041888 */
[----:B------:R-:W-:Y:S07]  /*5360*/  LDSM.16.M88.4 R136, [R193+0x11000] ;  /* 0x01100000c188783b */ /* 0x000fee0000000200 */
[----:B------:R-:W-:Y:S01]  /*5370*/  HMMA.16816.F32.BF16 R164, R32, R6, R164 ;  /* 0x0000000620a4723c */ /* 0x000fe200000418a4 */
[----:B------:R-:W1:Y:S07]  /*5380*/  LDSM.16.M88.4 R4, [R135+0x11800] ;  /* 0x011800008704783b */ /* 0x000e6e0000000200 */
[C---:B-----5:R-:W-:Y:S08]  /*5390*/  HMMA.16816.F32.BF16 R160, R152.reuse, R28, R160 ;  /* 0x0000001c98a0723c */ /* 0x060ff000000418a0 */
[----:B------:R-:W-:Y:S08]  /*53a0*/  HMMA.16816.F32.BF16 R156, R152, R30, R156 ;  /* 0x0000001e989c723c */ /* 0x000ff0000004189c */
[C---:B----4-:R-:W-:Y:S08]  /*53b0*/  HMMA.16816.F32.BF16 R144, R20.reuse, R12, R144 ;  /* 0x0000000c1490723c */ /* 0x050ff00000041890 */
[----:B------:R-:W-:Y:S01]  /*53c0*/  HMMA.16816.F32.BF16 R164, R20, R14, R164 ;  /* 0x0000000e14a4723c */ /* 0x000fe200000418a4 */
[----:B------:R-:W4:Y:S01]  /*53d0*/  LDSM.16.M88.4 R12, [R193+0x11800] ;  /* 0x01180000c10c783b */ /* 0x000f220000000200 */
[----:B------:R-:W-:-:S06]  /*53e0*/  DEPBAR.LE SB0, 0x0 ;  /* 0x000080000000791a */ /* 0x000fcc0000000000 */
[----:B--2---:R-:W-:Y:S01]  /*53f0*/  HMMA.16816.F32.BF16 R160, R32, R16, R160 ;  /* 0x0000001020a0723c */ /* 0x004fe200000418a0 */
[----:B------:R-:W-:-:S05]  /*5400*/  VIADD R17, R134, 0xffffff80 ;  /* 0xffffff8086117836 */ /* 0x000fca0000000000 */
[C---:B------:R-:W-:Y:S02]  /*5410*/  ISETP.GE.AND P4, PT, R17.reuse, R186, PT ;  /* 0x000000ba1100720c */ /* 0x040fe40003f86270 */
[----:B------:R-:W-:Y:S01]  /*5420*/  HMMA.16816.F32.BF16 R156, R32, R18, R156 ;  /* 0x00000012209c723c */ /* 0x000fe2000004189c */
[C---:B------:R-:W-:Y:S01]  /*5430*/  VIADD R19, R134.reuse, 0xffffff89 ;  /* 0xffffff8986137836 */ /* 0x040fe20000000000 */
[----:B------:R-:W-:Y:S01]  /*5440*/  BAR.SYNC.DEFER_BLOCKING 0x0 ;  /* 0x0000000000007b1d */ /* 0x000fe20000010000 */
[----:B------:R-:W-:Y:S01]  /*5450*/  ISETP.GE.AND P3, PT, R17, R188, PT ;  /* 0x000000bc1100720c */ /* 0x000fe20003f66270 */
[----:B------:R-:W-:-:S04]  /*5460*/  VIADD R17, R134, 0xffffff88 ;  /* 0xffffff8886117836 */ /* 0x000fc80000000000 */
[----:B------:R-:W-:Y:S01]  /*5470*/  HMMA.16816.F32.BF16 R176, R8, R168, R176 ;  /* 0x000000a808b0723c */ /* 0x000fe200000418b0 */
[----:B------:R-:W-:-:S07]  /*5480*/  ISETP.GE.AND P5, PT, R17, R188, PT ;  /* 0x000000bc1100720c */ /* 0x000fce0003fa6270 */
[C---:B-1----:R-:W-:Y:S01]  /*5490*/  HMMA.16816.F32.BF16 R160, R20.reuse, R4, R160 ;  /* 0x0000000414a0723c */ /* 0x042fe200000418a0 */
[----:B------:R-:W-:Y:S01]  /*54a0*/  VIADD R5, R134, 0xffffff81 ;  /* 0xffffff8186057836 */ /* 0x000fe20000000000 */
[----:B------:R-:W-:Y:S02]  /*54b0*/  FSEL R4, R150, -INF , !P4 ;  /* 0xff80000096047808 */ /* 0x000fe40006000000 */
[-C--:B------:R-:W-:Y:S02]  /*54c0*/  ISETP.GE.AND P4, PT, R19, R188.reuse, PT ;  /* 0x000000bc1300720c */ /* 0x080fe40003f86270 */
[C---:B------:R-:W-:Y:S02]  /*54d0*/  ISETP.GE.AND P2, PT, R5.reuse, R188, PT ;  /* 0x000000bc0500720c */ /* 0x040fe40003f46270 */
[----:B------:R-:W-:Y:S01]  /*54e0*/  HMMA.16816.F32.BF16 R156, R20, R6, R156 ;  /* 0x00000006149c723c */ /* 0x000fe2000004189c */
[----:B------:R-:W-:Y:S01]  /*54f0*/  ISETP.GE.AND P1, PT, R5, R186, PT ;  /* 0x000000ba0500720c */ /* 0x000fe20003f26270 */
[----:B------:R-:W-:-:S02]  /*5500*/  VIADD R7, R134, 0xffffff98 ;  /* 0xffffff9886077836 */ /* 0x000fc40000000000 */
[----:B------:R-:W-:Y:S01]  /*5510*/  FMUL.FTZ R168, R176, UR6 ;  /* 0x00000006b0a87c20 */ /* 0x000fe20008410000 */
[----:B------:R-:W-:Y:S01]  /*5520*/  FMUL.FTZ R169, R177, UR6 ;  /* 0x00000006b1a97c20 */ /* 0x000fe20008410000 */
[----:B------:R-:W-:Y:S02]  /*5530*/  FSEL R149, R149, -INF , !P2 ;  /* 0xff80000095957808 */ /* 0x000fe40005000000 */
[----:B------:R-:W-:Y:S01]  /*5540*/  ISETP.GE.AND P2, PT, R19, R186, PT ;  /* 0x000000ba1300720c */ /* 0x000fe20003f46270 */
[----:B------:R-:W-:Y:S01]  /*5550*/  HMMA.16816.F32.BF16 R140, R8, R170, R140 ;  /* 0x000000aa088c723c */ /* 0x000fe2000004188c */
[----:B------:R-:W1:Y:S01]  /*5560*/  MUFU.TANH R168, R168 ;  /* 0x000000a800a87308 */ /* 0x000e620000002400 */
[----:B------:R-:W-:Y:S01]  /*5570*/  FMUL.FTZ R170, R178, UR6 ;  /* 0x00000006b2aa7c20 */ /* 0x000fe20008410000 */
[----:B------:R-:W-:Y:S01]  /*5580*/  FMUL.FTZ R171, R179, UR6 ;  /* 0x00000006b3ab7c20 */ /* 0x000fe20008410000 */
[----:B------:R-:W-:Y:S01]  /*5590*/  VIADD R19, R134, 0xffffff90 ;  /* 0xffffff9086137836 */ /* 0x000fe20000000000 */
[----:B------:R-:W-:-:S02]  /*55a0*/  FSEL R5, R148, -INF , !P3 ;  /* 0xff80000094057808 */ /* 0x000fc40005800000 */
[----:B------:R-:W-:Y:S01]  /*55b0*/  FSEL R18, R151, -INF , !P1 ;  /* 0xff80000097127808 */ /* 0x000fe20004800000 */
[C---:B------:R-:W-:Y:S01]  /*55c0*/  HMMA.16816.F32.BF16 R144, R8.reuse, R136, R144 ;  /* 0x000000880890723c */ /* 0x040fe20000041890 */
[----:B------:R-:W-:Y:S01]  /*55d0*/  MUFU.TANH R169, R169 ;  /* 0x000000a900a97308 */ /* 0x000fe20000002400 */
[----:B------:R-:W-:Y:S01]  /*55e0*/  ISETP.GE.AND P3, PT, R17, R186, PT ;  /* 0x000000ba1100720c */ /* 0x000fe20003f66270 */
[----:B------:R-:W-:Y:S01]  /*55f0*/  VIADD R17, R134, 0xffffff91 ;  /* 0xffffff9186117836 */ /* 0x000fe20000000000 */
[-C--:B------:R-:W-:Y:S02]  /*5600*/  ISETP.GE.AND P1, PT, R19, R188.reuse, PT ;  /* 0x000000bc1300720c */ /* 0x080fe40003f26270 */
[----:B------:R-:W-:Y:S02]  /*5610*/  FSEL R6, R27, -INF , !P2 ;  /* 0xff8000001b067808 */ /* 0x000fe40005000000 */
[C---:B------:R-:W-:Y:S01]  /*5620*/  HMMA.16816.F32.BF16 R164, R8.reuse, R138, R164 ;  /* 0x0000008a08a4723c */ /* 0x040fe200000418a4 */
[----:B------:R-:W2:Y:S01]  /*5630*/  MUFU.TANH R170, R170 ;  /* 0x000000aa00aa7308 */ /* 0x000ea20000002400 */
[----:B---3--:R-:W-:Y:S01]  /*5640*/  FSEL R26, R26, -INF , !P3 ;  /* 0xff8000001a1a7808 */ /* 0x008fe20005800000 */
[----:B------:R-:W-:Y:S01]  /*5650*/  FMUL.FTZ R28, R140, UR6 ;  /* 0x000000068c1c7c20 */ /* 0x000fe20008410000 */
[----:B------:R-:W-:Y:S01]  /*5660*/  FMUL.FTZ R16, R143, UR6 ;  /* 0x000000068f107c20 */ /* 0x000fe20008410000 */
[----:B------:R-:W-:Y:S01]  /*5670*/  FMUL.FTZ R29, R141, UR6 ;  /* 0x000000068d1d7c20 */ /* 0x000fe20008410000 */
[----:B------:R-:W-:Y:S01]  /*5680*/  FMUL.FTZ R140, R142, UR6 ;  /* 0x000000068e8c7c20 */ /* 0x000fe20008410000 */
[----:B-1----:R-:W-:Y:S01]  /*5690*/  FSEL R137, R168, -INF , !P1 ;  /* 0xff800000a8897808 */ /* 0x002fe20004800000 */
[C---:B----4-:R-:W-:Y:S01]  /*56a0*/  HMMA.16816.F32.BF16 R160, R8.reuse, R12, R160 ;  /* 0x0000000c08a0723c */ /* 0x050fe200000418a0 */
[----:B------:R-:W1:Y:S01]  /*56b0*/  MUFU.TANH R171, R171 ;  /* 0x000000ab00ab7308 */ /* 0x000e620000002400 */
[----:B------:R-:W-:Y:S01]  /*56c0*/  FSEL R13, R24, -INF , !P5 ;  /* 0xff800000180d7808 */ /* 0x000fe20006800000 */
[----:B------:R-:W-:Y:S01]  /*56d0*/  FMUL.FTZ R144, R144, UR6 ;  /* 0x0000000690907c20 */ /* 0x000fe20008410000 */
[----:B------:R-:W-:Y:S01]  /*56e0*/  FMUL.FTZ R147, R147, UR6 ;  /* 0x0000000693937c20 */ /* 0x000fe20008410000 */
[----:B------:R-:W-:Y:S01]  /*56f0*/  FMUL.FTZ R145, R145, UR6 ;  /* 0x0000000691917c20 */ /* 0x000fe20008410000 */
[----:B------:R-:W-:Y:S01]  /*5700*/  FMUL.FTZ R146, R146, UR6 ;  /* 0x0000000692927c20 */ /* 0x000fe20008410000 */
[C---:B------:R-:W-:Y:S01]  /*5710*/  ISETP.GE.AND P2, PT, R7.reuse, R188, PT ;  /* 0x000000bc0700720c */ /* 0x040fe20003f46270 */
[----:B------:R-:W-:Y:S01]  /*5720*/  HMMA.16816.F32.BF16 R156, R8, R14, R156 ;  /* 0x0000000e089c723c */ /* 0x000fe2000004189c */
[----:B------:R-:W3:Y:S01]  /*5730*/  MUFU.TANH R16, R16 ;  /* 0x0000001000107308 */ /* 0x000ee20000002400 */
[-C--:B------:R-:W-:Y:S01]  /*5740*/  ISETP.GE.AND P1, PT, R7, R186.reuse, PT ;  /* 0x000000ba0700720c */ /* 0x080fe20003f26270 */
[----:B------:R-:W-:Y:S01]  /*5750*/  FMUL.FTZ R164, R164, UR6 ;  /* 0x00000006a4a47c20 */ /* 0x000fe20008410000 */
[----:B------:R-:W-:Y:S01]  /*5760*/  ISETP.GE.AND P5, PT, R19, R186, PT ;  /* 0x000000ba1300720c */ /* 0x000fe20003fa6270 */
[----:B------:R-:W-:Y:S01]  /*5770*/  FMUL.FTZ R142, R167, UR6 ;  /* 0x00000006a78e7c20 */ /* 0x000fe20008410000 */
[----:B------:R-:W-:Y:S01]  /*5780*/  ISETP.GE.AND P3, PT, R17, R188, PT ;  /* 0x000000bc1100720c */ /* 0x000fe20003f66270 */
[----:B------:R-:W-:Y:S01]  /*5790*/  VIADD R7, R134, 0xffffff99 ;  /* 0xffffff9986077836 */ /* 0x000fe20000000000 */
[----:B------:R-:W-:Y:S01]  /*57a0*/  FSEL R25, R25, -INF , !P4 ;  /* 0xff80000019197808 */ /* 0x000fe20006000000 */
[----:B------:R-:W4:Y:S01]  /*57b0*/  MUFU.TANH R175, R144 ;  /* 0x0000009000af7308 */ /* 0x000f220000002400 */
[----:B------:R-:W-:Y:S01]  /*57c0*/  ISETP.GE.AND P4, PT, R17, R186, PT ;  /* 0x000000ba1100720c */ /* 0x000fe20003f86270 */
[----:B------:R-:W-:Y:S01]  /*57d0*/  FMUL.FTZ R160, R160, UR6 ;  /* 0x00000006a0a07c20 */ /* 0x000fe20008410000 */
[----:B------:R-:W-:Y:S01]  /*57e0*/  VIADD R17, R134, 0xffffffa0 ;  /* 0xffffffa086117836 */ /* 0x000fe20000000000 */
[----:B--2---:R-:W-:Y:S01]  /*57f0*/  FSEL R170, R170, -INF , !P5 ;  /* 0xff800000aaaa7808 */ /* 0x004fe20006800000 */
[----:B------:R-:W-:Y:S01]  /*5800*/  FMUL.FTZ R166, R166, UR6 ;  /* 0x00000006a6a67c20 */ /* 0x000fe20008410000 */
[----:B------:R-:W-:Y:S01]  /*5810*/  FSEL R139, R169, -INF , !P3 ;  /* 0xff800000a98b7808 */ /* 0x000fe20005800000 */
[----:B------:R-:W-:Y:S01]  /*5820*/  FMUL.FTZ R8, R161, UR6 ;  /* 0x00000006a1087c20 */ /* 0x000fe20008410000 */
[----:B------:R-:W2:Y:S01]  /*5830*/  MUFU.TANH R29, R29 ;  /* 0x0000001d001d7308 */ /* 0x000ea20000002400 */
[C---:B------:R-:W-:Y:S01]  /*5840*/  ISETP.GE.AND P5, PT, R7.reuse, R188, PT ;  /* 0x000000bc0700720c */ /* 0x040fe20003fa6270 */
[----:B------:R-:W-:Y:S01]  /*5850*/  FMUL.FTZ R143, R156, UR6 ;  /* 0x000000069c8f7c20 */ /* 0x000fe20008410000 */
[----:B------:R-:W-:Y:S01]  /*5860*/  ISETP.GE.AND P3, PT, R7, R186, PT ;  /* 0x000000ba0700720c */ /* 0x000fe20003f66270 */
[----:B------:R-:W-:Y:S01]  /*5870*/  VIADD R9, R134, 0xffffffa8 ;  /* 0xffffffa886097836 */ /* 0x000fe20000000000 */
[----:B-1----:R-:W-:Y:S01]  /*5880*/  FSEL R136, R171, -INF , !P4 ;  /* 0xff800000ab887808 */ /* 0x002fe20006000000 */
[----:B------:R-:W-:Y:S01]  /*5890*/  FMUL.FTZ R162, R162, UR6 ;  /* 0x00000006a2a27c20 */ /* 0x000fe20008410000 */
[----:B------:R-:W-:Y:S01]  /*58a0*/  ISETP.GE.AND P4, PT, R17, R188, PT ;  /* 0x000000bc1100720c */ /* 0x000fe20003f86270 */
[----:B------:R-:W1:Y:S01]  /*58b0*/  MUFU.TANH R140, R140 ;  /* 0x0000008c008c7308 */ /* 0x000e620000002400 */
[----:B------:R-:W-:-:S02]  /*58c0*/  VIADD R11, R134, 0xffffffa1 ;  /* 0xffffffa1860b7836 */ /* 0x000fc40000000000 */
[----:B------:R-:W-:Y:S01]  /*58d0*/  FMUL.FTZ R12, R165, UR6 ;  /* 0x00000006a50c7c20 */ /* 0x000fe20008410000 */
[----:B---3--:R-:W-:Y:S01]  /*58e0*/  FSEL R138, R16, -INF , !P3 ;  /* 0xff800000108a7808 */ /* 0x008fe20005800000 */
[----:B------:R-:W-:Y:S01]  /*58f0*/  FMUL.FTZ R141, R157, UR6 ;  /* 0x000000069d8d7c20 */ /* 0x000fe20008410000 */
[----:B----4-:R-:W-:Y:S01]  /*5900*/  FSEL R175, R175, -INF , !P4 ;  /* 0xff800000afaf7808 */ /* 0x010fe20006000000 */
[----:B------:R-:W-:Y:S01]  /*5910*/  FMUL.FTZ R158, R158, UR6 ;  /* 0x000000069e9e7c20 */ /* 0x000fe20008410000 */
[C---:B------:R-:W-:Y:S01]  /*5920*/  ISETP.GE.AND P3, PT, R9.reuse, R188, PT ;  /* 0x000000bc0900720c */ /* 0x040fe20003f66270 */
[----:B------:R-:W3:Y:S01]  /*5930*/  MUFU.TANH R28, R28 ;  /* 0x0000001c001c7308 */ /* 0x000ee20000002400 */
[-C--:B------:R-:W-:Y:S01]  /*5940*/  ISETP.GE.AND P4, PT, R9, R186.reuse, PT ;  /* 0x000000ba0900720c */ /* 0x080fe20003f86270 */
[----:B------:R-:W-:Y:S01]  /*5950*/  VIADD R9, R134, 0xffffffb0 ;  /* 0xffffffb086097836 */ /* 0x000fe20000000000 */
[----:B--2---:R-:W-:Y:S01]  /*5960*/  FSEL R167, R29, -INF , !P5 ;  /* 0xff8000001da77808 */ /* 0x004fe20006800000 */
[----:B------:R-:W-:Y:S01]  /*5970*/  FMUL.FTZ R156, R159, UR6 ;  /* 0x000000069f9c7c20 */ /* 0x000fe20008410000 */
[----:B------:R-:W-:-:S02]  /*5980*/  ISETP.GE.AND P5, PT, R11, R186, PT ;  /* 0x000000ba0b00720c */ /* 0x000fc40003fa6270 */
[----:B------:R-:W-:Y:S01]  /*5990*/  FMNMX3.FTZ R10, R132, R5, R149, !PT ;  /* 0x00000005840a7276 */ /* 0x000fe20007810095 */
[----:B------:R-:W2:Y:S01]  /*59a0*/  MUFU.TANH R174, R147 ;  /* 0x0000009300ae7308 */ /* 0x000ea20000002400 */
[----:B-1----:R-:W-:Y:S02]  /*59b0*/  FSEL R168, R140, -INF , !P1 ;  /* 0xff8000008ca87808 */ /* 0x002fe40004800000 */
[----:B------:R-:W-:Y:S01]  /*59c0*/  ISETP.GE.AND P1, PT, R11, R188, PT ;  /* 0x000000bc0b00720c */ /* 0x000fe20003f26270 */
[----:B------:R-:W-:Y:S01]  /*59d0*/  VIADD R11, R134, 0xffffffa9 ;  /* 0xffffffa9860b7836 */ /* 0x000fe20000000000 */
[----:B------:R-:W-:-:S03]  /*59e0*/  FMNMX3.FTZ R10, R10, R13, R25, !PT ;  /* 0x0000000d0a0a7276 */ /* 0x000fc60007810019 */
[----:B------:R-:W1:Y:S01]  /*59f0*/  MUFU.TANH R173, R164 ;  /* 0x000000a400ad7308 */ /* 0x000e620000002400 */
[----:B---3--:R-:W-:Y:S02]  /*5a00*/  FSEL R135, R28, -INF , !P2 ;  /* 0xff8000001c877808 */ /* 0x008fe40005000000 */
[----:B------:R-:W-:Y:S02]  /*5a10*/  ISETP.GE.AND P2, PT, R17, R186, PT ;  /* 0x000000ba1100720c */ /* 0x000fe40003f46270 */
[----:B------:R-:W-:-:S03]  /*5a20*/  FMNMX3.FTZ R10, R10, R137, R139, !PT ;  /* 0x000000890a0a7276 */ /* 0x000fc6000781008b */
[----:B------:R-:W3:Y:S01]  /*5a30*/  MUFU.TANH R177, R145 ;  /* 0x0000009100b17308 */ /* 0x000ee20000002400 */
[----:B--2---:R-:W-:Y:S02]  /*5a40*/  FSEL R174, R174, -INF , !P5 ;  /* 0xff800000aeae7808 */ /* 0x004fe40006800000 */
[----:B------:R-:W-:Y:S02]  /*5a50*/  ISETP.GE.AND P5, PT, R9, R188, PT ;  /* 0x000000bc0900720c */ /* 0x000fe40003fa6270 */
[----:B------:R-:W-:-:S03]  /*5a60*/  FMNMX3.FTZ R10, R10, R135, R167, !PT ;  /* 0x000000870a0a7276 */ /* 0x000fc600078100a7 */
[----:B------:R-:W2:Y:S01]  /*5a70*/  MUFU.TANH R176, R146 ;  /* 0x0000009200b07308 */ /* 0x000ea20000002400 */
[----:B-1----:R-:W-:Y:S02]  /*5a80*/  FSEL R173, R173, -INF , !P3 ;  /* 0xff800000adad7808 */ /* 0x002fe40005800000 */
[----:B------:R-:W-:Y:S01]  /*5a90*/  ISETP.GE.AND P3, PT, R9, R186, PT ;  /* 0x000000ba0900720c */ /* 0x000fe20003f66270 */
[----:B------:R-:W-:-:S04]  /*5aa0*/  VIADD R9, R134, 0xffffffb8 ;  /* 0xffffffb886097836 */ /* 0x000fc80000000000 */
[----:B------:R-:W1:Y:S01]  /*5ab0*/  MUFU.TANH R142, R142 ;  /* 0x0000008e008e7308 */ /* 0x000e620000002400 */
[----:B---3--:R-:W-:Y:S02]  /*5ac0*/  FSEL R177, R177, -INF , !P1 ;  /* 0xff800000b1b17808 */ /* 0x008fe40004800000 */
[----:B------:R-:W-:Y:S02]  /*5ad0*/  ISETP.GE.AND P1, PT, R11, R186, PT ;  /* 0x000000ba0b00720c */ /* 0x000fe40003f26270 */
[----:B------:R-:W-:-:S03]  /*5ae0*/  FMNMX3.FTZ R10, R10, R175, R177, !PT ;  /* 0x000000af0a0a7276 */ /* 0x000fc600078100b1 */
[----:B------:R3:W4:Y:S01]  /*5af0*/  MUFU.TANH R7, R160 ;  /* 0x000000a000077308 */ /* 0x0007220000002400 */
[----:B--2---:R-:W-:Y:S02]  /*5b00*/  FSEL R176, R176, -INF , !P2 ;  /* 0xff800000b0b07808 */ /* 0x004fe40005000000 */
[----:B------:R-:W-:Y:S01]  /*5b10*/  ISETP.GE.AND P2, PT, R11, R188, PT ;  /* 0x000000bc0b00720c */ /* 0x000fe20003f46270 */
[----:B------:R-:W-:-:S04]  /*5b20*/  VIADD R11, R134, 0xffffffb1 ;  /* 0xffffffb1860b7836 */ /* 0x000fc80000000000 */
[----:B------:R-:W2:Y:S01]  /*5b30*/  MUFU.TANH R172, R166 ;  /* 0x000000a600ac7308 */ /* 0x000ea20000002400 */
[----:B-1----:R-:W-:Y:S02]  /*5b40*/  FSEL R142, R142, -INF , !P1 ;  /* 0xff8000008e8e7808 */ /* 0x002fe40004800000 */
[----:B------:R-:W-:-:S05]  /*5b50*/  ISETP.GE.AND P1, PT, R9, R188, PT ;  /* 0x000000bc0900720c */ /* 0x000fca0003f26270 */
[----:B------:R-:W1:Y:S01]  /*5b60*/  MUFU.TANH R143, R143 ;  /* 0x0000008f008f7308 */ /* 0x000e620000002400 */
[----:B---3--:R-:W-:Y:S01]  /*5b70*/  FMUL.FTZ R160, R163, UR6 ;  /* 0x00000006a3a07c20 */ /* 0x008fe20008410000 */
[----:B----4-:R-:W-:Y:S01]  /*5b80*/  FSEL R161, R7, -INF , !P5 ;  /* 0xff80000007a17808 */ /* 0x010fe20006800000 */
[----:B------:R-:W-:Y:S01]  /*5b90*/  VIADD R7, R134, 0xffffffb9 ;  /* 0xffffffb986077836 */ /* 0x000fe20000000000 */
[----:B------:R-:W-:Y:S02]  /*5ba0*/  ISETP.GE.AND P5, PT, R9, R186, PT ;  /* 0x000000ba0900720c */ /* 0x000fe40003fa6270 */
[----:B------:R-:W-:Y:S02]  /*5bb0*/  FMNMX3.FTZ R9, R3, R4, R18, !PT ;  /* 0x0000000403097276 */ /* 0x000fe40007810012 */
[----:B------:R-:W3:Y:S01]  /*5bc0*/  MUFU.TANH R8, R8 ;  /* 0x0000000800087308 */ /* 0x000ee20000002400 */
[----:B--2---:R-:W-:Y:S02]  /*5bd0*/  FSEL R172, R172, -INF , !P4 ;  /* 0xff800000acac7808 */ /* 0x004fe40006000000 */
[----:B------:R-:W-:-:S02]  /*5be0*/  ISETP.GE.AND P4, PT, R11, R188, PT ;  /* 0x000000bc0b00720c */ /* 0x000fc40003f86270 */
[----:B------:R-:W-:-:S03]  /*5bf0*/  FMNMX3.FTZ R9, R9, R26, R6, !PT ;  /* 0x0000001a09097276 */ /* 0x000fc60007810006 */
[----:B------:R-:W2:Y:S01]  /*5c00*/  MUFU.TANH R162, R162 ;  /* 0x000000a200a27308 */ /* 0x000ea20000002400 */
[----:B-1----:R-:W-:Y:S02]  /*5c10*/  FSEL R143, R143, -INF , !P1 ;  /* 0xff8000008f8f7808 */ /* 0x002fe40004800000 */
[----:B------:R-:W-:-:S05]  /*5c20*/  ISETP.GE.U32.AND P1, PT, R189, 0x3, PT ;  /* 0x00000003bd00780c */ /* 0x000fca0003f26070 */
[----:B------:R-:W1:Y:S01]  /*5c30*/  MUFU.TANH R12, R12 ;  /* 0x0000000c000c7308 */ /* 0x000e620000002400 */
[----:B---3--:R-:W-:Y:S02]  /*5c40*/  FSEL R159, R8, -INF , !P4 ;  /* 0xff800000089f7808 */ /* 0x008fe40006000000 */
[----:B------:R-:W-:-:S05]  /*5c50*/  ISETP.GE.AND P4, PT, R7, R186, PT ;  /* 0x000000ba0700720c */ /* 0x000fca0003f86270 */
[----:B------:R-:W3:Y:S01]  /*5c60*/  MUFU.TANH R141, R141 ;  /* 0x0000008d008d7308 */ /* 0x000ee20000002400 */
[----:B--2---:R-:W-:Y:S02]  /*5c70*/  FSEL R162, R162, -INF , !P3 ;  /* 0xff800000a2a27808 */ /* 0x004fe40005800000 */
[----:B------:R-:W-:Y:S02]  /*5c80*/  ISETP.GE.AND P3, PT, R7, R188, PT ;  /* 0x000000bc0700720c */ /* 0x000fe40003f66270 */
[----:B------:R-:W-:-:S03]  /*5c90*/  FMNMX3.FTZ R7, R9, R170, R136, !PT ;  /* 0x000000aa09077276 */ /* 0x000fc60007810088 */
[----:B------:R-:W2:Y:S01]  /*5ca0*/  MUFU.TANH R160, R160 ;  /* 0x000000a000a07308 */ /* 0x000ea20000002400 */
[----:B-1----:R-:W-:Y:S02]  /*5cb0*/  FSEL R171, R12, -INF , !P2 ;  /* 0xff8000000cab7808 */ /* 0x002fe40005000000 */
[----:B------:R-:W-:Y:S02]  /*5cc0*/  FMNMX3.FTZ R7, R7, R168, R138, !PT ;  /* 0x000000a807077276 */ /* 0x000fe4000781008a */
[----:B------:R-:W-:-:S03]  /*5cd0*/  FMNMX3.FTZ R8, R10, R173, R171, !PT ;  /* 0x000000ad0a087276 */ /* 0x000fc600078100ab */
[----:B------:R-:W1:Y:S01]  /*5ce0*/  MUFU.TANH R158, R158 ;  /* 0x0000009e009e7308 */ /* 0x000e620000002400 */
[----:B------:R-:W-:Y:S02]  /*5cf0*/  ISETP.GE.AND P2, PT, R11, R186, PT ;  /* 0x000000ba0b00720c */ /* 0x000fe40003f46270 */
[----:B---3--:R-:W-:Y:S02]  /*5d00*/  FSEL R141, R141, -INF , !P3 ;  /* 0xff8000008d8d7808 */ /* 0x008fe40005800000 */
[----:B------:R-:W-:Y:S02]  /*5d10*/  FMNMX3.FTZ R7, R7, R176, R174, !PT ;  /* 0x000000b007077276 */ /* 0x000fe400078100ae */
[----:B------:R-:W-:Y:S01]  /*5d20*/  FMNMX3.FTZ R8, R8, R161, R159, !PT ;  /* 0x000000a108087276 */ /* 0x000fe2000781009f */
[----:B------:R-:W3:Y:S01]  /*5d30*/  MUFU.TANH R156, R156 ;  /* 0x0000009c009c7308 */ /* 0x000ee20000002400 */
[----:B------:R-:W-:Y:S02]  /*5d40*/  FMNMX3.FTZ R7, R7, R172, R142, !PT ;  /* 0x000000ac07077276 */ /* 0x000fe4000781008e */
[----:B--2---:R-:W-:-:S02]  /*5d50*/  FSEL R160, R160, -INF , !P2 ;  /* 0xff800000a0a07808 */ /* 0x004fc40005000000 */
        /* <DEDUP_REMOVED lines=23> */
.L_x_62:
[----:B-1----:R-:W-:Y:S01]  /*5ed0*/  FSEL R158, R158, -INF , !P5 ;  /* 0xff8000009e9e7808 */ /* 0x002fe20006800000 */
[----:B------:R-:W1:Y:S01]  /*5ee0*/  S2UR UR5, SR_CgaCtaId ;  /* 0x00000000000579c3 */ /* 0x000e620000008800 */
[----:B---3--:R-:W-:Y:S01]  /*5ef0*/  FSEL R156, R156, -INF , !P4 ;  /* 0xff8000009c9c7808 */ /* 0x008fe20006000000 */
[----:B------:R-:W3:Y:S01]  /*5f00*/  LDCU UR6, c[0x0][0x45c] ;  /* 0x00008b80ff0677ac */ /* 0x000ee20008000800 */
[----:B------:R-:W-:Y:S02]  /*5f10*/  FMNMX3.FTZ R9, R7, R162, R160, !PT ;  /* 0x000000a207097276 */ /* 0x000fe400078100a0 */
[----:B------:R-:W4:Y:S01]  /*5f20*/  SHFL.BFLY PT, R7, R8, 0x2, 0x1f ;  /* 0x0c401f0008077f89 */ /* 0x000f2200000e0000 */
[----:B------:R-:W-:Y:S02]  /*5f30*/  MOV R153, 0x20 ;  /* 0x0000002000997802 */ /* 0x000fe40000000f00 */
[----:B------:R-:W-:Y:S02]  /*5f40*/  FMNMX3.FTZ R9, R9, R158, R156, !PT ;  /* 0x0000009e09097276 */ /* 0x000fe4000781009c */
[----:B------:R-:W-:-:S03]  /*5f50*/  SEL R153, R153, 0xffffffe0, !P0 ;  /* 0xffffffe099997807 */ /* 0x000fc60004000000 */
[----:B------:R-:W5:Y:S01]  /*5f60*/  SHFL.BFLY PT, R10, R9, 0x2, 0x1f ;  /* 0x0c401f00090a7f89 */ /* 0x000f6200000e0000 */
[----:B-1----:R-:W-:Y:S01]  /*5f70*/  ULEA UR5, UR5, UR4, 0x18 ;  /* 0x0000000405057291 */ /* 0x002fe2000f8ec0ff */
[----:B----4-:R-:W-:-:S05]  /*5f80*/  FMNMX.FTZ R7, R8, R7, !PT ;  /* 0x0000000708077209 */ /* 0x010fca0007810000 */
[----:B------:R-:W-:Y:S01]  /*5f90*/  LEA R180, R133, UR5, 0x1 ;  /* 0x0000000585b47c11 */ /* 0x000fe2000f8e08ff */
[----:B------:R-:W1:Y:S03]  /*5fa0*/  SHFL.BFLY PT, R182, R7, 0x1, 0x1f ;  /* 0x0c201f0007b67f89 */ /* 0x000e6600000e0000 */
[C---:B--2---:R-:W-:Y:S02]  /*5fb0*/  IADD3 R16, PT, PT, R180.reuse, 0x12000, RZ ;  /* 0x00012000b4107810 */ /* 0x044fe40007ffe0ff */
[----:B-----5:R-:W-:Y:S02]  /*5fc0*/  FMNMX.FTZ R10, R9, R10, !PT ;  /* 0x0000000a090a7209 */ /* 0x020fe40007810000 */
[----:B------:R-:W-:Y:S02]  /*5fd0*/  IADD3 R154, PT, PT, R180, 0x12040, RZ ;  /* 0x00012040b49a7810 */ /* 0x000fe40007ffe0ff */
[----:B------:R-:W-:Y:S01]  /*5fe0*/  @P6 IADD3 R154, PT, PT, R16, -0x40, RZ ;  /* 0xffffffc0109a6810 */ /* 0x000fe20007ffe0ff */
[----:B------:R-:W2:Y:S01]  /*5ff0*/  SHFL.BFLY PT, R181, R10, 0x1, 0x1f ;  /* 0x0c201f000ab57f89 */ /* 0x000ea200000e0000 */
[----:B------:R-:W-:-:S02]  /*6000*/  IADD3 R157, PT, PT, R153, R180, RZ ;  /* 0x000000b4999d7210 */ /* 0x000fc40007ffe0ff */
[----:B------:R-:W-:Y:S01]  /*6010*/  IADD3 R153, PT, PT, R153, R154, RZ ;  /* 0x0000009a99997210 */ /* 0x000fe20007ffe0ff */
[----:B------:R-:W4:Y:S04]  /*6020*/  LDSM.16.MT88.4 R28, [R154] ;  /* 0x000000009a1c783b */ /* 0x000f280000004200 */
[----:B------:R-:W-:Y:S01]  /*6030*/  LDSM.16.MT88.4 R20, [R157+0x12000] ;  /* 0x012000009d14783b */ /* 0x000fe20000004200 */
[----:B-1----:R-:W-:-:S04]  /*6040*/  FMNMX.FTZ R182, R7, R182, !PT ;  /* 0x000000b607b67209 */ /* 0x002fc80007810000 */
[C---:B------:R-:W-:Y:S01]  /*6050*/  FSETP.NEU.FTZ.AND P3, PT, R182.reuse, -INF , PT ;  /* 0xff800000b600780b */ /* 0x040fe20003f7d000 */
[----:B---3--:R-:W-:Y:S01]  /*6060*/  FMUL.FTZ R140, R182, UR6 ;  /* 0x00000006b68c7c20 */ /* 0x008fe20008410000 */
[----:B--2---:R-:W-:-:S04]  /*6070*/  FMNMX.FTZ R181, R10, R181, !PT ;  /* 0x000000b50ab57209 */ /* 0x004fc80007810000 */
[----:B------:R-:W-:Y:S02]  /*6080*/  FSEL R140, R140, RZ, P3 ;  /* 0x000000ff8c8c7208 */ /* 0x000fe40001800000 */
[C---:B------:R-:W-:Y:S01]  /*6090*/  FSETP.NEU.FTZ.AND P2, PT, R181.reuse, -INF , PT ;  /* 0xff800000b500780b */ /* 0x040fe20003f5d000 */
[----:B------:R-:W-:Y:S02]  /*60a0*/  FMUL.FTZ R155, R181, UR6 ;  /* 0x00000006b59b7c20 */ /* 0x000fe40008410000 */
[--C-:B------:R-:W-:Y:S01]  /*60b0*/  FFMA.FTZ R150, R5, UR6, -R140.reuse ;  /* 0x0000000605967c23 */ /* 0x100fe2000801088c */
[----:B------:R-:W-:Y:S01]  /*60c0*/  FSEL R5, R182, RZ, P3 ;  /* 0x000000ffb6057208 */ /* 0x000fe20001800000 */
[--C-:B------:R-:W-:Y:S01]  /*60d0*/  FFMA.FTZ R144, R149, UR6, -R140.reuse ;  /* 0x0000000695907c23 */ /* 0x100fe2000801088c */
[----:B------:R-:W-:Y:S01]  /*60e0*/  FSEL R155, R155, RZ, P2 ;  /* 0x000000ff9b9b7208 */ /* 0x000fe20001000000 */
[--C-:B------:R-:W-:Y:S01]  /*60f0*/  FFMA.FTZ R147, R13, UR6, -R140.reuse ;  /* 0x000000060d937c23 */ /* 0x100fe2000801088c */
[----:B------:R-:W-:Y:S01]  /*6100*/  FFMA.FTZ R146, R25, UR6, -R140 ;  /* 0x0000000619927c23 */ /* 0x000fe2000801088c */
[----:B------:R-:W-:Y:S01]  /*6110*/  FADD.FTZ R5, R132, -R5 ;  /* 0x8000000584057221 */ /* 0x000fe20000010000 */
[----:B------:R-:W-:Y:S01]  /*6120*/  MUFU.EX2 R150, R150 ;  /* 0x0000009600967308 */ /* 0x000fe20000000800 */
[--C-:B------:R-:W-:Y:S01]  /*6130*/  FFMA.FTZ R152, R4, UR6, -R155.reuse ;  /* 0x0000000604987c23 */ /* 0x100fe2000801089b */
[----:B------:R-:W-:Y:S01]  /*6140*/  FSEL R4, R181, RZ, P2 ;  /* 0x000000ffb5047208 */ /* 0x000fe20001000000 */
[----:B------:R-:W-:Y:S01]  /*6150*/  FMUL.FTZ R151, R5, UR6 ;  /* 0x0000000605977c20 */ /* 0x000fe20008410000 */
[--C-:B------:R-:W-:Y:S01]  /*6160*/  FFMA.FTZ R145, R18, UR6, -R155.reuse ;  /* 0x0000000612917c23 */ /* 0x100fe2000801089b */
[--C-:B------:R-:W-:Y:S01]  /*6170*/  FFMA.FTZ R148, R26, UR6, -R155.reuse ;  /* 0x000000061a947c23 */ /* 0x100fe2000801089b */
[--C-:B------:R-:W-:Y:S01]  /*6180*/  FFMA.FTZ R8, R6, UR6, -R155.reuse ;  /* 0x0000000606087c23 */ /* 0x100fe2000801089b */
[----:B------:R-:W-:Y:S01]  /*6190*/  FADD.FTZ R4, R3, -R4 ;  /* 0x8000000403047221 */ /* 0x000fe20000010000 */
[----:B------:R-:W1:Y:S01]  /*61a0*/  MUFU.EX2 R144, R144 ;  /* 0x0000009000907308 */ /* 0x000e620000000800 */
[----:B------:R-:W-:Y:S01]  /*61b0*/  LDSM.16.MT88.4 R12, [R180+0x12000] ;  /* 0x01200000b40c783b */ /* 0x000fe20000004200 */
[--C-:B------:R-:W-:Y:S01]  /*61c0*/  FFMA.FTZ R163, R167, UR6, -R140.reuse ;  /* 0x00000006a7a37c23 */ /* 0x100fe2000801088c */
[----:B------:R-:W-:Y:S01]  /*61d0*/  FMUL.FTZ R149, R4, UR6 ;  /* 0x0000000604957c20 */ /* 0x000fe20008410000 */
[----:B------:R-:W2:Y:S01]  /*61e0*/  MUFU.EX2 R151, R151 ;  /* 0x0000009700977308 */ /* 0x000ea20000000800 */
[--C-:B------:R-:W-:Y:S01]  /*61f0*/  FFMA.FTZ R169, R170, UR6, -R155.reuse ;  /* 0x00000006aaa97c23 */ /* 0x100fe2000801089b */
[--C-:B------:R-:W-:Y:S01]  /*6200*/  FFMA.FTZ R164, R137, UR6, -R140.reuse ;  /* 0x0000000689a47c23 */ /* 0x100fe2000801088c */
[--C-:B------:R-:W-:Y:S01]  /*6210*/  FFMA.FTZ R165, R139, UR6, -R140.reuse ;  /* 0x000000068ba57c23 */ /* 0x100fe2000801088c */
[----:B------:R-:W-:Y:S01]  /*6220*/  MUFU.EX2 R147, R147 ;  /* 0x0000009300937308 */ /* 0x000fe20000000800 */
[--C-:B------:R-:W-:Y:S01]  /*6230*/  FFMA.FTZ R166, R135, UR6, -R140.reuse ;  /* 0x0000000687a67c23 */ /* 0x100fe2000801088c */
[--C-:B------:R-:W-:Y:S01]  /*6240*/  FFMA.FTZ R167, R168, UR6, -R155.reuse ;  /* 0x00000006a8a77c23 */ /* 0x100fe2000801089b */
[--C-:B------:R-:W-:Y:S01]  /*6250*/  FFMA.FTZ R170, R138, UR6, -R155.reuse ;  /* 0x000000068aaa7c23 */ /* 0x100fe2000801089b */
[----:B------:R-:W3:Y:S01]  /*6260*/  MUFU.EX2 R149, R149 ;  /* 0x0000009500957308 */ /* 0x000ee20000000800 */
[----:B------:R-:W-:Y:S01]  /*6270*/  LDSM.16.MT88.4 R132, [R153+0x800] ;  /* 0x000800009984783b */ /* 0x000fe20000004200 */
[----:B-1----:R-:W-:Y:S01]  /*6280*/  F2FP.BF16.F32.PACK_AB R4, R144, R150 ;  /* 0x000000969004723e */ /* 0x002fe200000010ff */
[--C-:B------:R-:W-:Y:S01]  /*6290*/  FFMA.FTZ R177, R177, UR6, -R140.reuse ;  /* 0x00000006b1b17c23 */ /* 0x100fe2000801088c */
[----:B------:R-:W1:Y:S01]  /*62a0*/  MUFU.EX2 R146, R146 ;  /* 0x0000009200927308 */ /* 0x000e620000000800 */
[--C-:B------:R-:W-:Y:S01]  /*62b0*/  FFMA.FTZ R192, R173, UR6, -R140.reuse ;  /* 0x00000006adc07c23 */ /* 0x100fe2000801088c */
[-C--:B--2---:R-:W-:Y:S01]  /*62c0*/  FMUL.FTZ R32, R104, R151.reuse ;  /* 0x0000009768207220 */ /* 0x084fe20000410000 */
[-C--:B------:R-:W-:Y:S01]  /*62d0*/  FMUL.FTZ R33, R105, R151.reuse ;  /* 0x0000009769217220 */ /* 0x080fe20000410000 */
[----:B------:R-:W-:Y:S01]  /*62e0*/  MUFU.EX2 R152, R152 ;  /* 0x0000009800987308 */ /* 0x000fe20000000800 */
[-C--:B------:R-:W-:Y:S01]  /*62f0*/  FMUL.FTZ R24, R112, R151.reuse ;  /* 0x0000009770187220 */ /* 0x080fe20000410000 */
[-C--:B------:R-:W-:Y:S01]  /*6300*/  FMUL.FTZ R25, R113, R151.reuse ;  /* 0x0000009771197220 */ /* 0x080fe20000410000 */
[-C--:B------:R-:W-:Y:S01]  /*6310*/  FMUL.FTZ R108, R108, R151.reuse ;  /* 0x000000976c6c7220 */ /* 0x080fe20000410000 */
[----:B------:R-:W2:Y:S01]  /*6320*/  MUFU.EX2 R145, R145 ;  /* 0x0000009100917308 */ /* 0x000ea20000000800 */
[----:B------:R-:W-:Y:S01]  /*6330*/  FMUL.FTZ R109, R109, R151 ;  /* 0x000000976d6d7220 */ /* 0x000fe20000410000 */
[-C--:B---3--:R-:W-:Y:S01]  /*6340*/  FMUL.FTZ R34, R106, R149.reuse ;  /* 0x000000956a227220 */ /* 0x088fe20000410000 */
[----:B------:R-:W-:Y:S01]  /*6350*/  FMUL.FTZ R35, R107, R149 ;  /* 0x000000956b237220 */ /* 0x000fe20000410000 */
[----:B------:R-:W-:Y:S01]  /*6360*/  MUFU.EX2 R148, R148 ;  /* 0x0000009400947308 */ /* 0x000fe20000000800 */
[----:B------:R-:W3:Y:S01]  /*6370*/  LDSM.16.MT88.4 R104, [R157+0x14000] ;  /* 0x014000009d68783b */ /* 0x000ee20000004200 */
[----:B-1----:R-:W-:Y:S01]  /*6380*/  F2FP.BF16.F32.PACK_AB R6, R146, R147 ;  /* 0x000000939206723e */ /* 0x002fe200000010ff */
[-C--:B------:R-:W-:Y:S01]  /*6390*/  FMUL.FTZ R26, R114, R149.reuse ;  /* 0x00000095721a7220 */ /* 0x080fe20000410000 */
[----:B------:R-:W1:Y:S01]  /*63a0*/  MUFU.EX2 R3, R8 ;  /* 0x0000000800037308 */ /* 0x000e620000000800 */
[-C--:B------:R-:W-:Y:S01]  /*63b0*/  FMUL.FTZ R27, R115, R149.reuse ;  /* 0x00000095731b7220 */ /* 0x080fe20000410000 */
[-C--:B------:R-:W-:Y:S01]  /*63c0*/  FMUL.FTZ R110, R110, R149.reuse ;  /* 0x000000956e6e7220 */ /* 0x080fe20000410000 */
[----:B------:R-:W-:Y:S01]  /*63d0*/  FMUL.FTZ R111, R111, R149 ;  /* 0x000000956f6f7220 */ /* 0x000fe20000410000 */
[----:B------:R-:W5:Y:S01]  /*63e0*/  LDSM.16.MT88.4 R112, [R154+0x2000] ;  /* 0x002000009a70783b */ /* 0x000f620000004200 */
[-C--:B------:R-:W-:Y:S01]  /*63f0*/  FMUL.FTZ R44, R44, R151.reuse ;  /* 0x000000972c2c7220 */ /* 0x080fe20000410000 */
[----:B--2---:R-:W-:Y:S01]  /*6400*/  F2FP.BF16.F32.PACK_AB R5, R145, R152 ;  /* 0x000000989105723e */ /* 0x004fe200000010ff */
[----:B------:R-:W-:Y:S01]  /*6410*/  FMUL.FTZ R45, R45, R151 ;  /* 0x000000972d2d7220 */ /* 0x000fe20000410000 */
[-C--:B------:R-:W-:Y:S01]  /*6420*/  FMUL.FTZ R46, R46, R149.reuse ;  /* 0x000000952e2e7220 */ /* 0x080fe20000410000 */
[----:B------:R-:W-:Y:S01]  /*6430*/  FMUL.FTZ R47, R47, R149 ;  /* 0x000000952f2f7220 */ /* 0x000fe20000410000 */
[-C--:B------:R-:W-:Y:S01]  /*6440*/  FMUL.FTZ R48, R48, R151.reuse ;  /* 0x0000009730307220 */ /* 0x080fe20000410000 */
[----:B------:R-:W-:Y:S01]  /*6450*/  FMUL.FTZ R49, R49, R151 ;  /* 0x0000009731317220 */ /* 0x000fe20000410000 */
[-C--:B------:R-:W-:Y:S01]  /*6460*/  FMUL.FTZ R50, R50, R149.reuse ;  /* 0x0000009532327220 */ /* 0x080fe20000410000 */
[----:B------:R-:W-:Y:S01]  /*6470*/  FMUL.FTZ R51, R51, R149 ;  /* 0x0000009533337220 */ /* 0x000fe20000410000 */
[----:B-1----:R-:W-:Y:S01]  /*6480*/  F2FP.BF16.F32.PACK_AB R7, R3, R148 ;  /* 0x000000940307723e */ /* 0x002fe200000010ff */
[-C--:B------:R-:W-:Y:S01]  /*6490*/  FMUL.FTZ R52, R52, R151.reuse ;  /* 0x0000009734347220 */ /* 0x080fe20000410000 */
[----:B------:R-:W-:Y:S01]  /*64a0*/  FMUL.FTZ R53, R53, R151 ;  /* 0x0000009735357220 */ /* 0x000fe20000410000 */
[-C--:B------:R-:W-:Y:S01]  /*64b0*/  FMUL.FTZ R54, R54, R149.reuse ;  /* 0x0000009536367220 */ /* 0x080fe20000410000 */
[----:B------:R-:W-:Y:S01]  /*64c0*/  FMUL.FTZ R55, R55, R149 ;  /* 0x0000009537377220 */ /* 0x000fe20000410000 */
[-C--:B------:R-:W-:Y:S01]  /*64d0*/  FMUL.FTZ R56, R56, R151.reuse ;  /* 0x0000009738387220 */ /* 0x080fe20000410000 */
[----:B------:R-:W-:Y:S01]  /*64e0*/  FMUL.FTZ R57, R57, R151 ;  /* 0x0000009739397220 */ /* 0x000fe20000410000 */
[C---:B----4-:R-:W-:Y:S01]  /*64f0*/  HMMA.16816.F32.BF16 R24, R4.reuse, R28, R24 ;  /* 0x0000001c0418723c */ /* 0x050fe20000041818 */
        /* <DEDUP_REMOVED lines=8> */
[----:B------:R-:W1:Y:S01]  /*6580*/  LDSM.16.MT88.4 R108, [R153+0x2000] ;  /* 0x00200000996c783b */ /* 0x000e620000004200 */
[----:B------:R-:W-:Y:S01]  /*6590*/  FMUL.FTZ R65, R65, R151 ;  /* 0x0000009741417220 */ /* 0x000fe20000410000 */
[-C--:B------:R-:W-:Y:S01]  /*65a0*/  FMUL.FTZ R66, R66, R149.reuse ;  /* 0x0000009542427220 */ /* 0x080fe20000410000 */
[----:B------:R-:W-:Y:S01]  /*65b0*/  FMUL.FTZ R67, R67, R149 ;  /* 0x0000009543437220 */ /* 0x000fe20000410000 */
[-C--:B------:R-:W-:Y:S01]  /*65c0*/  FMUL.FTZ R16, R120, R151.reuse ;  /* 0x0000009778107220 */ /* 0x080fe20000410000 */
[----:B------:R-:W-:Y:S01]  /*65d0*/  FMUL.FTZ R17, R121, R151 ;  /* 0x0000009779117220 */ /* 0x000fe20000410000 */
[-C--:B------:R-:W-:Y:S01]  /*65e0*/  FMUL.FTZ R18, R122, R149.reuse ;  /* 0x000000957a127220 */ /* 0x080fe20000410000 */
[C---:B---3--:R-:W-:Y:S01]  /*65f0*/  HMMA.16816.F32.BF16 R44, R4.reuse, R104, R44 ;  /* 0x00000068042c723c */ /* 0x048fe2000004182c */
[----:B------:R-:W-:Y:S01]  /*6600*/  FMUL.FTZ R19, R123, R149 ;  /* 0x000000957b137220 */ /* 0x000fe20000410000 */
[-C--:B------:R-:W-:Y:S01]  /*6610*/  FMUL.FTZ R116, R116, R151.reuse ;  /* 0x0000009774747220 */ /* 0x080fe20000410000 */
[----:B------:R-:W-:Y:S01]  /*6620*/  LDSM.16.MT88.4 R120, [R153] ;  /* 0x000000009978783b */ /* 0x000fe20000004200 */
[----:B------:R-:W-:Y:S01]  /*6630*/  FMUL.FTZ R117, R117, R151 ;  /* 0x0000009775757220 */ /* 0x000fe20000410000 */
[-C--:B------:R-:W-:Y:S01]  /*6640*/  FMUL.FTZ R118, R118, R149.reuse ;  /* 0x0000009576767220 */ /* 0x080fe20000410000 */
[----:B------:R-:W-:Y:S01]  /*6650*/  FMUL.FTZ R119, R119, R149 ;  /* 0x0000009577777220 */ /* 0x000fe20000410000 */
[-C--:B------:R-:W-:Y:S01]  /*6660*/  FMUL.FTZ R68, R68, R151.reuse ;  /* 0x0000009744447220 */ /* 0x080fe20000410000 */
[C---:B------:R-:W-:Y:S01]  /*6670*/  HMMA.16816.F32.BF16 R48, R4.reuse, R106, R48 ;  /* 0x0000006a0430723c */ /* 0x040fe20000041830 */
[----:B------:R-:W2:Y:S01]  /*6680*/  LDSM.16.MT88.4 R104, [R180+0x16000] ;  /* 0x01600000b468783b */ /* 0x000ea20000004200 */
[----:B------:R-:W-:Y:S01]  /*6690*/  FMUL.FTZ R69, R69, R151 ;  /* 0x0000009745457220 */ /* 0x000fe20000410000 */
[-C--:B------:R-:W-:Y:S01]  /*66a0*/  FMUL.FTZ R70, R70, R149.reuse ;  /* 0x0000009546467220 */ /* 0x080fe20000410000 */
[----:B------:R-:W-:Y:S01]  /*66b0*/  FMUL.FTZ R71, R71, R149 ;  /* 0x0000009547477220 */ /* 0x000fe20000410000 */
[-C--:B------:R-:W-:Y:S01]  /*66c0*/  FMUL.FTZ R72, R72, R151.reuse ;  /* 0x0000009748487220 */ /* 0x080fe20000410000 */
[----:B------:R-:W-:Y:S01]  /*66d0*/  FMUL.FTZ R73, R73, R151 ;  /* 0x0000009749497220 */ /* 0x000fe20000410000 */
[-C--:B------:R-:W-:Y:S01]  /*66e0*/  FMUL.FTZ R74, R74, R149.reuse ;  /* 0x000000954a4a7220 */ /* 0x080fe20000410000 */
[C---:B-----5:R-:W-:Y:S01]  /*66f0*/  HMMA.16816.F32.BF16 R52, R4.reuse, R112, R52 ;  /* 0x000000700434723c */ /* 0x060fe20000041834 */
[----:B------:R-:W-:Y:S01]  /*6700*/  FMUL.FTZ R75, R75, R149 ;  /* 0x000000954b4b7220 */ /* 0x000fe20000410000 */
[-C--:B------:R-:W-:Y:S01]  /*6710*/  FMUL.FTZ R100, R100, R151.reuse ;  /* 0x0000009764647220 */ /* 0x080fe20000410000 */
[----:B------:R-:W-:Y:S01]  /*6720*/  FMUL.FTZ R101, R101, R151 ;  /* 0x0000009765657220 */ /* 0x000fe20000410000 */
[-C--:B------:R-:W-:Y:S01]  /*6730*/  FMUL.FTZ R102, R102, R149.reuse ;  /* 0x0000009566667220 */ /* 0x080fe20000410000 */
[----:B------:R-:W-:Y:S01]  /*6740*/  FMUL.FTZ R103, R103, R149 ;  /* 0x0000009567677220 */ /* 0x000fe20000410000 */
[-C--:B------:R-:W-:Y:S01]  /*6750*/  FMUL.FTZ R76, R76, R151.reuse ;  /* 0x000000974c4c7220 */ /* 0x080fe20000410000 */
[----:B------:R-:W-:Y:S01]  /*6760*/  FMUL.FTZ R77, R77, R151 ;  /* 0x000000974d4d7220 */ /* 0x000fe20000410000 */
[C---:B------:R-:W-:Y:S01]  /*6770*/  HMMA.16816.F32.BF16 R56, R4.reuse, R114, R56 ;  /* 0x000000720438723c */ /* 0x040fe20000041838 */
[----:B------:R-:W3:Y:S01]  /*6780*/  LDSM.16.MT88.4 R112, [R157+0x16000] ;  /* 0x016000009d70783b */ /* 0x000ee20000004200 */
        /* <DEDUP_REMOVED lines=14> */
[C---:B-1----:R-:W-:Y:S01]  /*6870*/  HMMA.16816.F32.BF16 R60, R4.reuse, R108, R60 ;  /* 0x0000006c043c723c */ /* 0x042fe2000004183c */
        /* <DEDUP_REMOVED lines=8> */
[----:B------:R-:W1:Y:S01]  /*6900*/  LDSM.16.MT88.4 R108, [R154+0x4000] ;  /* 0x004000009a6c783b */ /* 0x000e620000004200 */
[-C--:B------:R-:W-:Y:S01]  /*6910*/  FMUL.FTZ R10, R130, R149.reuse ;  /* 0x00000095820a7220 */ /* 0x080fe20000410000 */
[----:B------:R-:W-:Y:S01]  /*6920*/  FMUL.FTZ R11, R131, R149 ;  /* 0x00000095830b7220 */ /* 0x000fe20000410000 */
[-C--:B------:R-:W-:Y:S01]  /*6930*/  FMUL.FTZ R124, R124, R151.reuse ;  /* 0x000000977c7c7220 */ /* 0x080fe20000410000 */
[----:B------:R-:W-:Y:S01]  /*6940*/  FMUL.FTZ R125, R125, R151 ;  /* 0x000000977d7d7220 */ /* 0x000fe20000410000 */
[-C--:B------:R-:W-:Y:S01]  /*6950*/  FMUL.FTZ R126, R126, R149.reuse ;  /* 0x000000957e7e7220 */ /* 0x080fe20000410000 */
[----:B------:R-:W-:Y:S01]  /*6960*/  FMUL.FTZ R127, R127, R149 ;  /* 0x000000957f7f7220 */ /* 0x000fe20000410000 */
[C---:B------:R-:W-:Y:S01]  /*6970*/  HMMA.16816.F32.BF16 R20, R4.reuse, R22, R116 ;  /* 0x000000160414723c */ /* 0x040fe20000041874 */
[----:B------:R-:W4:Y:S01]  /*6980*/  LDSM.16.MT88.4 R116, [R180+0x14000] ;  /* 0x01400000b474783b */ /* 0x000f220000004200 */
[-C--:B------:R-:W-:Y:S01]  /*6990*/  FMUL.FTZ R40, R40, R151.reuse ;  /* 0x0000009728287220 */ /* 0x080fe20000410000 */
[----:B------:R-:W-:Y:S01]  /*69a0*/  FMUL.FTZ R41, R41, R151 ;  /* 0x0000009729297220 */ /* 0x000fe20000410000 */
[-C--:B------:R-:W-:Y:S01]  /*69b0*/  FMUL.FTZ R42, R42, R149.reuse ;  /* 0x000000952a2a7220 */ /* 0x080fe20000410000 */
[----:B------:R-:W-:Y:S01]  /*69c0*/  FMUL.FTZ R43, R43, R149 ;  /* 0x000000952b2b7220 */ /* 0x000fe20000410000 */
[-C--:B------:R-:W-:Y:S01]  /*69d0*/  FMUL.FTZ R92, R92, R151.reuse ;  /* 0x000000975c5c7220 */ /* 0x080fe20000410000 */
[----:B------:R-:W-:Y:S01]  /*69e0*/  FMUL.FTZ R93, R93, R151 ;  /* 0x000000975d5d7220 */ /* 0x000fe20000410000 */
[C---:B--2---:R-:W-:Y:S01]  /*69f0*/  HMMA.16816.F32.BF16 R68, R4.reuse, R104, R68 ;  /* 0x000000680444723c */ /* 0x044fe20000041844 */
[-C--:B------:R-:W-:Y:S01]  /*6a00*/  FMUL.FTZ R94, R94, R149.reuse ;  /* 0x000000955e5e7220 */ /* 0x080fe20000410000 */
[----:B------:R-:W-:Y:S01]  /*6a10*/  FMUL.FTZ R95, R95, R149 ;  /* 0x000000955f5f7220 */ /* 0x000fe20000410000 */
[-C--:B------:R-:W-:Y:S01]  /*6a20*/  FMUL.FTZ R96, R96, R151.reuse ;  /* 0x0000009760607220 */ /* 0x080fe20000410000 */
[----:B------:R-:W-:Y:S01]  /*6a30*/  FMUL.FTZ R97, R97, R151 ;  /* 0x0000009761617220 */ /* 0x000fe20000410000 */
[-C--:B------:R-:W-:Y:S01]  /*6a40*/  FMUL.FTZ R98, R98, R149.reuse ;  /* 0x0000009562627220 */ /* 0x080fe20000410000 */
[----:B------:R-:W-:Y:S01]  /*6a50*/  FMUL.FTZ R99, R99, R149 ;  /* 0x0000009563637220 */ /* 0x000fe20000410000 */
[----:B------:R-:W-:Y:S01]  /*6a60*/  MUFU.EX2 R164, R164 ;  /* 0x000000a400a47308 */ /* 0x000fe20000000800 */
[C---:B------:R-:W-:Y:S01]  /*6a70*/  HMMA.16816.F32.BF16 R72, R4.reuse, R106, R72 ;  /* 0x0000006a0448723c */ /* 0x040fe20000041848 */
[----:B------:R-:W2:Y:S01]  /*6a80*/  LDSM.16.MT88.4 R104, [R153+0x4000] ;  /* 0x004000009968783b */ /* 0x000ea20000004200 */
[--C-:B------:R-:W-:Y:S01]  /*6a90*/  FFMA.FTZ R178, R175, UR6, -R140.reuse ;  /* 0x00000006afb27c23 */ /* 0x100fe2000801088c */
[----:B------:R-:W5:Y:S01]  /*6aa0*/  MUFU.EX2 R165, R165 ;  /* 0x000000a500a57308 */ /* 0x000f620000000800 */
[--C-:B------:R-:W-:Y:S01]  /*6ab0*/  FFMA.FTZ R171, R171, UR6, -R140.reuse ;  /* 0x00000006abab7c23 */ /* 0x100fe2000801088c */
[----:B------:R-:W-:Y:S01]  /*6ac0*/  LDSM.16.MT88.4 R128, [R157+0x14800] ;  /* 0x014800009d80783b */ /* 0x000fe20000004200 */
[--C-:B------:R-:W-:Y:S01]  /*6ad0*/  FFMA.FTZ R175, R174, UR6, -R155.reuse ;  /* 0x00000006aeaf7c23 */ /* 0x100fe2000801089b */
[----:B------:R-:W-:Y:S01]  /*6ae0*/  MUFU.EX2 R166, R166 ;  /* 0x000000a600a67308 */ /* 0x000fe20000000800 */
[C---:B------:R-:W-:Y:S01]  /*6af0*/  HMMA.16816.F32.BF16 R32, R4.reuse, R120, R32 ;  /* 0x000000780420723c */ /* 0x040fe20000041820 */
[--C-:B------:R-:W-:Y:S01]  /*6b00*/  FFMA.FTZ R172, R172, UR6, -R155.reuse ;  /* 0x00000006acac7c23 */ /* 0x100fe2000801089b */
[--C-:B------:R-:W-:Y:S01]  /*6b10*/  FFMA.FTZ R176, R176, UR6, -R155.reuse ;  /* 0x00000006b0b07c23 */ /* 0x100fe2000801089b */
[----:B------:R-:W-:Y:S01]  /*6b20*/  MUFU.EX2 R163, R163 ;  /* 0x000000a300a37308 */ /* 0x000fe20000000800 */
[--C-:B------:R-:W-:Y:S01]  /*6b30*/  FFMA.FTZ R179, R160, UR6, -R155.reuse ;  /* 0x00000006a0b37c23 */ /* 0x100fe2000801089b */
[----:B------:R-:W-:Y:S01]  /*6b40*/  FFMA.FTZ R159, R159, UR6, -R140 ;  /* 0x000000069f9f7c23 */ /* 0x000fe2000801088c */
[--C-:B------:R-:W-:Y:S01]  /*6b50*/  FFMA.FTZ R156, R156, UR6, -R155.reuse ;  /* 0x000000069c9c7c23 */ /* 0x100fe2000801089b */
[----:B------:R-:W-:Y:S01]  /*6b60*/  MUFU.EX2 R169, R169 ;  /* 0x000000a900a97308 */ /* 0x000fe20000000800 */
[----:B------:R-:W-:Y:S01]  /*6b70*/  HMMA.16816.F32.BF16 R100, R4, R122, R100 ;  /* 0x0000007a0464723c */ /* 0x000fe20000041864 */
[----:B------:R-:W-:Y:S01]  /*6b80*/  LDSM.16.MT88.4 R120, [R180+0x14800] ;  /* 0x01480000b478783b */ /* 0x000fe20000004200 */
[----:B------:R-:W-:Y:S01]  /*6b90*/  FFMA.FTZ R158, R158, UR6, -R155 ;  /* 0x000000069e9e7c23 */ /* 0x000fe2000801089b */
[----:B------:R-:W-:Y:S01]  /*6ba0*/  MUFU.EX2 R167, R167 ;  /* 0x000000a700a77308 */ /* 0x000fe20000000800 */
[----:B------:R-:W-:Y:S01]  /*6bb0*/  FFMA.FTZ R151, R205, R151, R150 ;  /* 0x00000097cd977223 */ /* 0x000fe20000010096 */
[----:B------:R-:W-:-:S02]  /*6bc0*/  FFMA.FTZ R152, R203, R149, R152 ;  /* 0x00000095cb987223 */ /* 0x000fc40000010098 */
[----:B------:R-:W-:Y:S01]  /*6bd0*/  MUFU.EX2 R170, R170 ;  /* 0x000000aa00aa7308 */ /* 0x000fe20000000800 */
[C---:B---3--:R-:W-:Y:S01]  /*6be0*/  HMMA.16816.F32.BF16 R76, R4.reuse, R112, R76 ;  /* 0x00000070044c723c */ /* 0x048fe2000004184c */
[----:B------:R-:W-:Y:S01]  /*6bf0*/  FADD.FTZ R144, R144, R151 ;  /* 0x0000009790907221 */ /* 0x000fe20000010000 */
[----:B------:R-:W-:Y:S01]  /*6c00*/  FADD.FTZ R145, R145, R152 ;  /* 0x0000009891917221 */ /* 0x000fe20000010000 */
[----:B------:R3:W-:Y:S02]  /*6c10*/  MUFU.EX2 R173, R177 ;  /* 0x000000b100ad7308 */ /* 0x0007e40000000800 */
[----:B------:R-:W-:Y:S01]  /*6c20*/  FADD.FTZ R147, R147, R144 ;  /* 0x0000009093937221 */ /* 0x000fe20000010000 */
[----:B------:R-:W-:Y:S01]  /*6c30*/  FADD.FTZ R148, R148, R145 ;  /* 0x0000009194947221 */ /* 0x000fe20000010000 */
[----:B------:R-:W-:Y:S01]  /*6c40*/  MUFU.EX2 R178, R178 ;  /* 0x000000b200b27308 */ /* 0x000fe20000000800 */
[----:B------:R-:W-:Y:S01]  /*6c50*/  HMMA.16816.F32.BF16 R80, R4, R114, R80 ;  /* 0x000000720450723c */ /* 0x000fe20000041850 */
[----:B------:R-:W-:Y:S01]  /*6c60*/  LDSM.16.MT88.4 R112, [R157+0x12800] ;  /* 0x012800009d70783b */ /* 0x000fe20000004200 */
[----:B------:R-:W-:Y:S01]  /*6c70*/  FADD.FTZ R147, R146, R147 ;  /* 0x0000009392937221 */ /* 0x000fe20000010000 */
[----:B------:R-:W-:Y:S01]  /*6c80*/  MUFU.EX2 R192, R192 ;  /* 0x000000c000c07308 */ /* 0x000fe20000000800 */
[----:B------:R-:W-:Y:S01]  /*6c90*/  FADD.FTZ R148, R3, R148 ;  /* 0x0000009403947221 */ /* 0x000fe20000010000 */
[----:B------:R-:W-:-:S02]  /*6ca0*/  MOV R3, R181 ;  /* 0x000000b500037202 */ /* 0x000fc40000000f00 */
[----:B------:R-:W-:Y:S01]  /*6cb0*/  MUFU.EX2 R171, R171 ;  /* 0x000000ab00ab7308 */ /* 0x000fe20000000800 */
[C---:B-1----:R-:W-:Y:S01]  /*6cc0*/  HMMA.16816.F32.BF16 R84, R4.reuse, R108, R84 ;  /* 0x0000006c0454723c */ /* 0x042fe20000041854 */
[--C-:B---3--:R-:W-:Y:S02]  /*6cd0*/  FFMA.FTZ R177, R142, UR6, -R155.reuse ;  /* 0x000000068eb17c23 */ /* 0x108fe4000801089b */
[----:B------:R1:W-:Y:S04]  /*6ce0*/  MUFU.EX2 R174, R176 ;  /* 0x000000b000ae7308 */ /* 0x0003e80000000800 */
[----:B------:R-:W-:Y:S01]  /*6cf0*/  MUFU.EX2 R175, R175 ;  /* 0x000000af00af7308 */ /* 0x000fe20000000800 */
[C---:B------:R-:W-:Y:S01]  /*6d00*/  HMMA.16816.F32.BF16 R88, R4.reuse, R110, R88 ;  /* 0x0000006e0458723c */ /* 0x040fe20000041858 */
[----:B------:R-:W3:Y:S02]  /*6d10*/  LDSM.16.MT88.4 R108, [R180+0x12800] ;  /* 0x01280000b46c783b */ /* 0x000ee40000004200 */
[----:B------:R-:W-:Y:S04]  /*6d20*/  MUFU.EX2 R172, R172 ;  /* 0x000000ac00ac7308 */ /* 0x000fe80000000800 */
[----:B------:R-:W-:Y:S01]  /*6d30*/  MUFU.EX2 R177, R177 ;  /* 0x000000b100b17308 */ /* 0x000fe20000000800 */
[C---:B----4-:R-:W-:Y:S01]  /*6d40*/  HMMA.16816.F32.BF16 R36, R4.reuse, R116, R36 ;  /* 0x000000740424723c */ /* 0x050fe20000041824 */
[----:B------:R-:W-:Y:S01]  /*6d50*/  FFMA.FTZ R116, R136, UR6, -R155 ;  /* 0x0000000688747c23 */ /* 0x000fe2000801089b */
[--C-:B-1----:R-:W-:Y:S01]  /*6d60*/  FFMA.FTZ R176, R161, UR6, -R140.reuse ;  /* 0x00000006a1b07c23 */ /* 0x102fe2000801088c */
[----:B------:R-:W-:Y:S01]  /*6d70*/  LDSM.16.MT88.4 R136, [R154+0x800] ;  /* 0x000800009a88783b */ /* 0x000fe20000004200 */
[----:B------:R-:W-:Y:S01]  /*6d80*/  FFMA.FTZ R161, R143, UR6, -R140 ;  /* 0x000000068fa17c23 */ /* 0x000fe2000801088c */
[----:B------:R1:W4:Y:S03]  /*6d90*/  MUFU.EX2 R168, R116 ;  /* 0x0000007400a87308 */ /* 0x0003260000000800 */
[C---:B------:R-:W-:Y:S01]  /*6da0*/  HMMA.16816.F32.BF16 R8, R4.reuse, R12, R8 ;  /* 0x0000000c0408723c */ /* 0x040fe20000041808 */
[----:B------:R-:W-:Y:S04]  /*6db0*/  MUFU.EX2 R176, R176 ;  /* 0x000000b000b07308 */ /* 0x000fe80000000800 */
[----:B------:R-:W3:Y:S03]  /*6dc0*/  MUFU.EX2 R159, R159 ;  /* 0x0000009f009f7308 */ /* 0x000ee60000000800 */
[C---:B------:R-:W-:Y:S01]  /*6dd0*/  HMMA.16816.F32.BF16 R12, R4.reuse, R14, R124 ;  /* 0x0000000e040c723c */ /* 0x040fe2000004187c */
[----:B------:R-:W-:Y:S01]  /*6de0*/  LDSM.16.MT88.4 R124, [R154+0x2800] ;  /* 0x002800009a7c783b */ /* 0x000fe20000004200 */
[----:B------:R-:W-:Y:S04]  /*6df0*/  MUFU.EX2 R161, R161 ;  /* 0x000000a100a17308 */ /* 0x000fe80000000800 */
[----:B------:R-:W-:Y:S02]  /*6e00*/  MUFU.EX2 R179, R179 ;  /* 0x000000b300b37308 */ /* 0x000fe40000000800 */
[C---:B------:R-:W-:Y:S01]  /*6e10*/  HMMA.16816.F32.BF16 R40, R4.reuse, R118, R40 ;  /* 0x000000760428723c */ /* 0x040fe20000041828 */
[----:B-1----:R-:W-:Y:S01]  /*6e20*/  LDSM.16.MT88.4 R116, [R153+0x2800] ;  /* 0x002800009974783b */ /* 0x002fe20000004200 */
[----:B------:R-:W-:Y:S06]  /*6e30*/  MUFU.EX2 R156, R156 ;  /* 0x0000009c009c7308 */ /* 0x000fec0000000800 */
[C---:B--2---:R-:W-:Y:S08]  /*6e40*/  HMMA.16816.F32.BF16 R92, R4.reuse, R104, R92 ;  /* 0x00000068045c723c */ /* 0x044ff0000004185c */
[----:B------:R-:W-:Y:S01]  /*6e50*/  HMMA.16816.F32.BF16 R4, R4, R106, R96 ;  /* 0x0000006a0404723c */ /* 0x000fe20000041860 */
[----:B------:R-:W1:Y:S01]  /*6e60*/  LDSM.16.MT88.4 R104, [R180+0x16800] ;  /* 0x01680000b468783b */ /* 0x000e620000004200 */
[----:B-----5:R-:W-:Y:S01]  /*6e70*/  F2FP.BF16.F32.PACK_AB R96, R165, R164 ;  /* 0x000000a4a560723e */ /* 0x020fe200000010ff */
[----:B------:R-:W-:Y:S01]  /*6e80*/  FADD.FTZ R164, R164, R147 ;  /* 0x00000093a4a47221 */ /* 0x000fe20000010000 */
[----:B----4-:R-:W-:Y:S01]  /*6e90*/  F2FP.BF16.F32.PACK_AB R97, R168, R169 ;  /* 0x000000a9a861723e */ /* 0x010fe200000010ff */
[----:B------:R-:W-:Y:S01]  /*6ea0*/  FADD.FTZ R169, R169, R148 ;  /* 0x00000094a9a97221 */ /* 0x000fe20000010000 */
[----:B------:R-:W-:Y:S01]  /*6eb0*/  F2FP.BF16.F32.PACK_AB R98, R163, R166 ;  /* 0x000000a6a362723e */ /* 0x000fe200000010ff */
[----:B------:R-:W-:Y:S01]  /*6ec0*/  FADD.FTZ R165, R165, R164 ;  /* 0x000000a4a5a57221 */ /* 0x000fe20000010000 */
[----:B------:R-:W-:Y:S01]  /*6ed0*/  F2FP.BF16.F32.PACK_AB R99, R170, R167 ;  /* 0x000000a7aa63723e */ /* 0x000fe200000010ff */
[----:B------:R-:W-:-:S02]  /*6ee0*/  FADD.FTZ R168, R168, R169 ;  /* 0x000000a9a8a87221 */ /* 0x000fc40000010000 */
[----:B------:R-:W-:Y:S02]  /*6ef0*/  FADD.FTZ R166, R166, R165 ;  /* 0x000000a5a6a67221 */ /* 0x000fe40000010000 */
[----:B------:R-:W-:Y:S02]  /*6f00*/  FADD.FTZ R167, R167, R168 ;  /* 0x000000a8a7a77221 */ /* 0x000fe40000010000 */
[----:B---3--:R-:W-:Y:S01]  /*6f10*/  HMMA.16816.F32.BF16 R8, R96, R108, R8 ;  /* 0x0000006c6008723c */ /* 0x008fe20000041808 */
[----:B------:R-:W-:Y:S01]  /*6f20*/  FADD.FTZ R163, R163, R166 ;  /* 0x000000a6a3a37221 */ /* 0x000fe20000010000 */
[----:B------:R-:W-:-:S06]  /*6f30*/  FADD.FTZ R167, R170, R167 ;  /* 0x000000a7aaa77221 */ /* 0x000fcc0000010000 */
[C---:B------:R-:W-:Y:S01]  /*6f40*/  HMMA.16816.F32.BF16 R12, R96.reuse, R110, R12 ;  /* 0x0000006e600c723c */ /* 0x040fe2000004180c */
[----:B------:R-:W2:Y:S07]  /*6f50*/  LDSM.16.MT88.4 R108, [R157+0x16800] ;  /* 0x016800009d6c783b */ /* 0x000eae0000004200 */
[C---:B------:R-:W-:Y:S08]  /*6f60*/  HMMA.16816.F32.BF16 R16, R96.reuse, R112, R16 ;  /* 0x000000706010723c */ /* 0x040ff00000041810 */
[C---:B------:R-:W-:Y:S01]  /*6f70*/  HMMA.16816.F32.BF16 R20, R96.reuse, R114, R20 ;  /* 0x000000726014723c */ /* 0x040fe20000041814 */
[----:B------:R-:W3:Y:S07]  /*6f80*/  LDSM.16.MT88.4 R112, [R154+0x4800] ;  /* 0x004800009a70783b */ /* 0x000eee0000004200 */
[C---:B------:R-:W-:Y:S08]  /*6f90*/  HMMA.16816.F32.BF16 R36, R96.reuse, R120, R36 ;  /* 0x000000786024723c */ /* 0x040ff00000041824 */
[C---:B------:R-:W-:Y:S01]  /*6fa0*/  HMMA.16816.F32.BF16 R40, R96.reuse, R122, R40 ;  /* 0x0000007a6028723c */ /* 0x040fe20000041828 */
[----:B------:R-:W4:Y:S07]  /*6fb0*/  LDSM.16.MT88.4 R120, [R153+0x4800] ;  /* 0x004800009978783b */ /* 0x000f2e0000004200 */
[C---:B-1----:R-:W-:Y:S08]  /*6fc0*/  HMMA.16816.F32.BF16 R68, R96.reuse, R104, R68 ;  /* 0x000000686044723c */ /* 0x042ff00000041844 */
[C---:B------:R-:W-:Y:S01]  /*6fd0*/  HMMA.16816.F32.BF16 R72, R96.reuse, R106, R72 ;  /* 0x0000006a6048723c */ /* 0x040fe20000041848 */
[----:B------:R-:W1:Y:S07]  /*6fe0*/  LDSM.16.MT88.4 R104, [R180+0x13000] ;  /* 0x01300000b468783b */ /* 0x000e6e0000004200 */
        /* <DEDUP_REMOVED lines=15> */
[C---:B--2---:R-:W-:Y:S08]  /*70e0*/  HMMA.16816.F32.BF16 R76, R96.reuse, R108, R76 ;  /* 0x0000006c604c723c */ /* 0x044ff0000004184c */
[C---:B------:R-:W-:Y:S01]  /*70f0*/  HMMA.16816.F32.BF16 R80, R96.reuse, R110, R80 ;  /* 0x0000006e6050723c */ /* 0x040fe20000041850 */
[----:B------:R-:W-:Y:S07]  /*7100*/  LDSM.16.MT88.4 R108, [R180+0x17000] ;  /* 0x01700000b46c783b */ /* 0x000fee0000004200 */
[C---:B---3--:R-:W-:Y:S08]  /*7110*/  HMMA.16816.F32.BF16 R84, R96.reuse, R112, R84 ;  /* 0x000000706054723c */ /* 0x048ff00000041854 */
[C---:B------:R-:W-:Y:S01]  /*7120*/  HMMA.16816.F32.BF16 R88, R96.reuse, R114, R88 ;  /* 0x000000726058723c */ /* 0x040fe20000041858 */
[----:B------:R-:W2:Y:S07]  /*7130*/  LDSM.16.MT88.4 R112, [R157+0x13000] ;  /* 0x013000009d70783b */ /* 0x000eae0000004200 */
[C---:B----4-:R-:W-:Y:S08]  /*7140*/  HMMA.16816.F32.BF16 R92, R96.reuse, R120, R92 ;  /* 0x00000078605c723c */ /* 0x050ff0000004185c */
[----:B------:R-:W-:Y:S01]  /*7150*/  HMMA.16816.F32.BF16 R96, R96, R122, R4 ;  /* 0x0000007a6060723c */ /* 0x000fe20000041804 */
[----:B------:R-:W3:Y:S01]  /*7160*/  LDSM.16.MT88.4 R120, [R157+0x15000] ;  /* 0x015000009d78783b */ /* 0x000ee20000004200 */
[----:B------:R-:W-:Y:S01]  /*7170*/  F2FP.BF16.F32.PACK_AB R4, R173, R178 ;  /* 0x000000b2ad04723e */ /* 0x000fe200000010ff */
[----:B------:R-:W-:Y:S01]  /*7180*/  FADD.FTZ R178, R178, R163 ;  /* 0x000000a3b2b27221 */ /* 0x000fe20000010000 */
[----:B------:R-:W-:Y:S01]  /*7190*/  F2FP.BF16.F32.PACK_AB R5, R175, R174 ;  /* 0x000000aeaf05723e */ /* 0x000fe200000010ff */
[----:B------:R-:W-:Y:S01]  /*71a0*/  FADD.FTZ R174, R174, R167 ;  /* 0x000000a7aeae7221 */ /* 0x000fe20000010000 */
[----:B------:R-:W-:Y:S01]  /*71b0*/  F2FP.BF16.F32.PACK_AB R6, R171, R192 ;  /* 0x000000c0ab06723e */ /* 0x000fe200000010ff */
[----:B------:R-:W-:Y:S01]  /*71c0*/  FADD.FTZ R173, R173, R178 ;  /* 0x000000b2adad7221 */ /* 0x000fe20000010000 */
[----:B------:R-:W-:Y:S01]  /*71d0*/  F2FP.BF16.F32.PACK_AB R7, R177, R172 ;  /* 0x000000acb107723e */ /* 0x000fe200000010ff */
[----:B------:R-:W-:-:S02]  /*71e0*/  FADD.FTZ R175, R175, R174 ;  /* 0x000000aeafaf7221 */ /* 0x000fc40000010000 */
[----:B------:R-:W-:Y:S02]  /*71f0*/  FADD.FTZ R192, R192, R173 ;  /* 0x000000adc0c07221 */ /* 0x000fe40000010000 */
[----:B------:R-:W-:Y:S02]  /*7200*/  FADD.FTZ R172, R172, R175 ;  /* 0x000000afacac7221 */ /* 0x000fe40000010000 */
[----:B-1----:R-:W-:Y:S01]  /*7210*/  HMMA.16816.F32.BF16 R8, R4, R104, R8 ;  /* 0x000000680408723c */ /* 0x002fe20000041808 */
[----:B------:R-:W-:Y:S01]  /*7220*/  FADD.FTZ R171, R171, R192 ;  /* 0x000000c0abab7221 */ /* 0x000fe20000010000 */
[----:B------:R-:W-:-:S06]  /*7230*/  FADD.FTZ R177, R177, R172 ;  /* 0x000000acb1b17221 */ /* 0x000fcc0000010000 */
[C---:B------:R-:W-:Y:S01]  /*7240*/  HMMA.16816.F32.BF16 R12, R4.reuse, R106, R12 ;  /* 0x0000006a040c723c */ /* 0x040fe2000004180c */
[----:B------:R-:W1:Y:S07]  /*7250*/  LDSM.16.MT88.4 R104, [R157+0x17000] ;  /* 0x017000009d68783b */ /* 0x000e6e0000004200 */
[C---:B--2---:R-:W-:Y:S08]  /*7260*/  HMMA.16816.F32.BF16 R16, R4.reuse, R112, R16 ;  /* 0x000000700410723c */ /* 0x044ff00000041810 */
[C---:B------:R-:W-:Y:S01]  /*7270*/  HMMA.16816.F32.BF16 R20, R4.reuse, R114, R20 ;  /* 0x000000720414723c */ /* 0x040fe20000041814 */
[----:B------:R-:W2:Y:S07]  /*7280*/  LDSM.16.MT88.4 R112, [R154+0x5000] ;  /* 0x005000009a70783b */ /* 0x000eae0000004200 */
[C---:B---3--:R-:W-:Y:S08]  /*7290*/  HMMA.16816.F32.BF16 R44, R4.reuse, R120, R44 ;  /* 0x00000078042c723c */ /* 0x048ff0000004182c */
[C---:B------:R-:W-:Y:S01]  /*72a0*/  HMMA.16816.F32.BF16 R48, R4.reuse, R122, R48 ;  /* 0x0000007a0430723c */ /* 0x040fe20000041830 */
[----:B------:R-:W3:Y:S07]  /*72b0*/  LDSM.16.MT88.4 R120, [R153+0x5000] ;  /* 0x005000009978783b */ /* 0x000eee0000004200 */
[----:B------:R-:W-:Y:S01]  /*72c0*/  HMMA.16816.F32.BF16 R52, R4, R124, R52 ;  /* 0x0000007c0434723c */ /* 0x000fe20000041834 */
[----:B------:R-:W-:-:S02]  /*72d0*/  FFMA.FTZ R124, R162, UR6, -R155 ;  /* 0x00000006a27c7c23 */ /* 0x000fc4000801089b */
[----:B------:R-:W-:Y:S04]  /*72e0*/  MUFU.EX2 R155, R158 ;  /* 0x0000009e009b7308 */ /* 0x000fe80000000800 */
[----:B------:R4:W5:Y:S01]  /*72f0*/  MUFU.EX2 R160, R124 ;  /* 0x0000007c00a07308 */ /* 0x0009620000000800 */
[C---:B------:R-:W-:Y:S08]  /*7300*/  HMMA.16816.F32.BF16 R36, R4.reuse, R128, R36 ;  /* 0x000000800424723c */ /* 0x040ff00000041824 */
[C---:B------:R-:W-:Y:S01]  /*7310*/  HMMA.16816.F32.BF16 R40, R4.reuse, R130, R40 ;  /* 0x000000820428723c */ /* 0x040fe20000041828 */
[----:B------:R-:W-:Y:S07]  /*7320*/  LDSM.16.MT88.4 R128, [R154+0x3800] ;  /* 0x003800009a80783b */ /* 0x000fee0000004200 */
[C---:B------:R-:W-:Y:S08]  /*7330*/  HMMA.16816.F32.BF16 R60, R4.reuse, R116, R60 ;  /* 0x00000074043c723c */ /* 0x040ff0000004183c */
[C---:B------:R-:W-:Y:S01]  /*7340*/  HMMA.16816.F32.BF16 R64, R4.reuse, R118, R64 ;  /* 0x000000760440723c */ /* 0x040fe20000041840 */
[----:B------:R-:W5:Y:S07]  /*7350*/  LDSM.16.MT88.4 R116, [R157+0x13800] ;  /* 0x013800009d74783b */ /* 0x000f6e0000004200 */
[C---:B------:R-:W-:Y:S01]  /*7360*/  HMMA.16816.F32.BF16 R56, R4.reuse, R126, R56 ;  /* 0x0000007e0438723c */ /* 0x040fe20000041838 */
[----:B----4-:R-:W4:Y:S07]  /*7370*/  LDSM.16.MT88.4 R124, [R180+0x13800] ;  /* 0x01380000b47c783b */ /* 0x010f2e0000004200 */
[----:B-1----:R-:W-:Y:S01]  /*7380*/  HMMA.16816.F32.BF16 R76, R4, R104, R76 ;  /* 0x00000068044c723c */ /* 0x002fe2000004184c */
[----:B------:R-:W-:-:S02]  /*7390*/  FFMA.FTZ R104, R141, UR6, -R140 ;  /* 0x000000068d687c23 */ /* 0x000fc4000801088c */
[----:B------:R-:W-:Y:S02]  /*73a0*/  LDSM.16.MT88.4 R140, [R157+0x15800] ;  /* 0x015800009d8c783b */ /* 0x000fe40000004200 */
[----:B------:R1:W5:Y:S03]  /*73b0*/  MUFU.EX2 R162, R104 ;  /* 0x0000006800a27308 */ /* 0x0003660000000800 */
        /* <DEDUP_REMOVED lines=11> */
[C---:B--2---:R-:W-:Y:S08]  /*7470*/  HMMA.16816.F32.BF16 R84, R4.reuse, R112, R84 ;  /* 0x000000700454723c */ /* 0x044ff00000041854 */
[C---:B------:R-:W-:Y:S01]  /*7480*/  HMMA.16816.F32.BF16 R88, R4.reuse, R114, R88 ;  /* 0x000000720458723c */ /* 0x040fe20000041858 */
[----:B------:R-:W1:Y:S07]  /*7490*/  LDSM.16.MT88.4 R112, [R157+0x17800] ;  /* 0x017800009d70783b */ /* 0x000e6e0000004200 */
[C---:B---3--:R-:W-:Y:S08]  /*74a0*/  HMMA.16816.F32.BF16 R92, R4.reuse, R120, R92 ;  /* 0x00000078045c723c */ /* 0x048ff0000004185c */
[----:B------:R-:W-:Y:S01]  /*74b0*/  HMMA.16816.F32.BF16 R96, R4, R122, R96 ;  /* 0x0000007a0460723c */ /* 0x000fe20000041860 */
[----:B------:R-:W-:Y:S01]  /*74c0*/  F2FP.BF16.F32.PACK_AB R4, R159, R176 ;  /* 0x000000b09f04723e */ /* 0x000fe200000010ff */
[----:B------:R-:W-:Y:S01]  /*74d0*/  FADD.FTZ R176, R176, R171 ;  /* 0x000000abb0b07221 */ /* 0x000fe20000010000 */
[----:B-----5:R-:W-:Y:S01]  /*74e0*/  F2FP.BF16.F32.PACK_AB R5, R179, R160 ;  /* 0x000000a0b305723e */ /* 0x020fe200000010ff */
        /* <DEDUP_REMOVED lines=8> */
[----:B------:R-:W2:Y:S01]  /*7570*/  LDSM.16.MT88.4 R16, [R153+0x3800] ;  /* 0x003800009910783b */ /* 0x000ea20000004200 */
[----:B------:R-:W-:Y:S01]  /*7580*/  FADD.FTZ R205, R162, R161 ;  /* 0x000000a1a2cd7221 */ /* 0x000fe20000010000 */
[----:B------:R-:W-:-:S05]  /*7590*/  FADD.FTZ R203, R156, R155 ;  /* 0x0000009b9ccb7221 */ /* 0x000fca0000010000 */
[C---:B------:R-:W-:Y:S08]  /*75a0*/  HMMA.16816.F32.BF16 R52, R4.reuse, R128, R52 ;  /* 0x000000800434723c */ /* 0x040ff00000041834 */
[C---:B------:R-:W-:Y:S08]  /*75b0*/  HMMA.16816.F32.BF16 R56, R4.reuse, R130, R56 ;  /* 0x000000820438723c */ /* 0x040ff00000041838 */
[C---:B------:R-:W-:Y:S01]  /*75c0*/  HMMA.16816.F32.BF16 R116, R4.reuse, R118, R20 ;  /* 0x000000760474723c */ /* 0x040fe20000041814 */
[----:B------:R-:W3:Y:S07]  /*75d0*/  LDSM.16.MT88.4 R20, [R180+0x17800] ;  /* 0x01780000b414783b */ /* 0x000eee0000004200 */
[C---:B----4-:R-:W-:Y:S01]  /*75e0*/  HMMA.16816.F32.BF16 R128, R4.reuse, R124, R8 ;  /* 0x0000007c0480723c */ /* 0x050fe20000041808 */
[----:B------:R-:W4:Y:S07]  /*75f0*/  LDSM.16.MT88.4 R8, [R153+0x5800] ;  /* 0x005800009908783b */ /* 0x000f2e0000004200 */
[C---:B-1----:R-:W-:Y:S08]  /*7600*/  HMMA.16816.F32.BF16 R76, R4.reuse, R112, R76 ;  /* 0x00000070044c723c */ /* 0x042ff0000004184c */
[C---:B------:R-:W-:Y:S08]  /*7610*/  HMMA.16816.F32.BF16 R80, R4.reuse, R114, R80 ;  /* 0x000000720450723c */ /* 0x040ff00000041850 */
        /* <DEDUP_REMOVED lines=9> */
[----:B------:R-:W-:Y:S01]  /*76b0*/  HMMA.16816.F32.BF16 R36, R4, R132, R36 ;  /* 0x000000840424723c */ /* 0x000fe20000041824 */
[----:B------:R-:W-:-:S07]  /*76c0*/  MOV R132, R182 ;  /* 0x000000b600847202 */ /* 0x000fce0000000f00 */
[C---:B------:R-:W-:Y:S08]  /*76d0*/  HMMA.16816.F32.BF16 R40, R4.reuse, R134, R40 ;  /* 0x000000860428723c */ /* 0x040ff00000041828 */
[C---:B--2---:R-:W-:Y:S08]  /*76e0*/  HMMA.16816.F32.BF16 R60, R4.reuse, R16, R60 ;  /* 0x00000010043c723c */ /* 0x044ff0000004183c */
[C---:B------:R-:W-:Y:S08]  /*76f0*/  HMMA.16816.F32.BF16 R64, R4.reuse, R18, R64 ;  /* 0x000000120440723c */ /* 0x040ff00000041840 */
[C---:B---3--:R-:W-:Y:S08]  /*7700*/  HMMA.16816.F32.BF16 R68, R4.reuse, R20, R68 ;  /* 0x000000140444723c */ /* 0x048ff00000041844 */
[C---:B------:R-:W-:Y:S08]  /*7710*/  HMMA.16816.F32.BF16 R72, R4.reuse, R22, R72 ;  /* 0x000000160448723c */ /* 0x040ff00000041848 */
[C---:B----4-:R-:W-:Y:S08]  /*7720*/  HMMA.16816.F32.BF16 R92, R4.reuse, R8, R92 ;  /* 0x00000008045c723c */ /* 0x050ff0000004185c */
[----:B------:R-:W-:Y:S01]  /*7730*/  HMMA.16816.F32.BF16 R96, R4, R10, R96 ;  /* 0x0000000a0460723c */ /* 0x000fe20000041860 */
[----:B------:R-:W-:-:S04]  /*7740*/  NOP ;  /* 0x0000000000007918 */ /* 0x000fc80000000000 */
        /* <DEDUP_REMOVED lines=8> */
[----:B------:R-:W-:Y:S01]  /*77d0*/  SHF.R.U32.HI R10, RZ, 0x1, R190 ;  /* 0x00000001ff0a7819 */ /* 0x000fe200000116be */
[----:B------:R-:W2:Y:S01]  /*77e0*/  LDCU UR4, c[0x0][0x50c] ;  /* 0x0000a180ff0477ac */ /* 0x000ea20008000800 */
        /* <DEDUP_REMOVED lines=12> */
[----:B------:R-:W-:Y:S01]  /*78b0*/  LEA R14, P2, R8, R197, 0x7 ;  /* 0x000000c5080e7211 */ /* 0x000fe200078438ff */
        /* <DEDUP_REMOVED lines=24> */
[----:B------:R-:W1:Y:S04]  /*7a40*/  LDSM.16.M88.4 R24, [R191+UR5+0xc000] ;  /* 0x00c00005bf18783b */ /* 0x000e680008000200 */
[----:B------:R-:W-:Y:S04]  /*7a50*/  LDSM.16.M88.4 R8, [R201] ;  /* 0x00000000c908783b */ /* 0x000fe80000000200 */
[----:B------:R-:W-:Y:S04]  /*7a60*/  LDSM.16.M88.4 R4, [R3+0xc000] ;  /* 0x00c000000304783b */ /* 0x000fe80000000200 */
[----:B------:R-:W3:Y:S04]  /*7a70*/  LDSM.16.M88.4 R140, [R191+UR5+0xc800] ;  /* 0x00c80005bf8c783b */ /* 0x000ee80008000200 */
[----:B------:R-:W4:Y:S04]  /*7a80*/  LDSM.16.M88.4 R132, [R191+UR5+0xd000] ;  /* 0x00d00005bf84783b */ /* 0x000f280008000200 */
[----:B------:R-:W5:Y:S04]  /*7a90*/  LDSM.16.M88.4 R28, [R191+UR5+0xd800] ;  /* 0x00d80005bf1c783b */ /* 0x000f680008000200 */
[----:B------:R-:W2:Y:S04]  /*7aa0*/  LDSM.16.M88.4 R20, [R3+0xc800] ;  /* 0x00c800000314783b */ /* 0x000ea80000000200 */
[----:B------:R-:W2:Y:S04]  /*7ab0*/  LDSM.16.M88.4 R148, [R3+0xd000] ;  /* 0x00d000000394783b */ /* 0x000ea80000000200 */
[----:B------:R-:W2:Y:S04]  /*7ac0*/  LDSM.16.M88.4 R16, [R3+0xd800] ;  /* 0x00d800000310783b */ /* 0x000ea80000000200 */
[----:B------:R-:W-:Y:S01]  /*7ad0*/  LDSM.16.M88.4 R32, [R193] ;  /* 0x00000000c120783b */ /* 0x000fe20000000200 */
[C---:B-1----:R-:W-:Y:S03]  /*7ae0*/  HMMA.16816.F32.BF16 R12, R160.reuse, R24, RZ ;  /* 0x00000018a00c723c */ /* 0x042fe600000418ff */
[----:B------:R-:W-:Y:S04]  /*7af0*/  LDSM.16.M88.4 R156, [R191+UR5+0xf000] ;  /* 0x00f00005bf9c783b */ /* 0x000fe80008000200 */
[----:B------:R-:W-:Y:S01]  /*7b00*/  LDSM.16.M88.4 R152, [R191+UR5+0xf800] ;  /* 0x00f80005bf98783b */ /* 0x000fe20008000200 */
[C---:B------:R-:W-:Y:S03]  /*7b10*/  HMMA.16816.F32.BF16 R24, R160.reuse, R26, RZ ;  /* 0x0000001aa018723c */ /* 0x040fe600000418ff */
[----:B------:R-:W-:Y:S04]  /*7b20*/  LDSM.16.M88.4 R176, [R3+0xf800] ;  /* 0x00f8000003b0783b */ /* 0x000fe80000000200 */
[----:B------:R-:W-:Y:S01]  /*7b30*/  LDSM.16.M88.4 R172, [R195+0x4000] ;  /* 0x00400000c3ac783b */ /* 0x000fe20000000200 */
[----:B---3--:R-:W-:Y:S03]  /*7b40*/  HMMA.16816.F32.BF16 R144, R160, R140, RZ ;  /* 0x0000008ca090723c */ /* 0x008fe600000418ff */
[----:B------:R-:W-:Y:S04]  /*7b50*/  LDSM.16.M88.4 R168, [R183+0xe800] ;  /* 0x00e80000b7a8783b */ /* 0x000fe80000000200 */
[----:B------:R-:W0:Y:S01]  /*7b60*/  LDGDEPBAR ;  /* 0x00000000000079af */ /* 0x000e220000000000 */
[C---:B------:R-:W-:Y:S08]  /*7b70*/  HMMA.16816.F32.BF16 R12, R8.reuse, R4, R12 ;  /* 0x00000004080c723c */ /* 0x040ff0000004180c */
[----:B------:R-:W-:Y:S01]  /*7b80*/  HMMA.16816.F32.BF16 R24, R8, R6, R24 ;  /* 0x000000060818723c */ /* 0x000fe20000041818 */
[----:B------:R-:W1:Y:S07]  /*7b90*/  LDSM.16.M88.4 R4, [R183+0xc000] ;  /* 0x00c00000b704783b */ /* 0x000e6e0000000200 */
[C---:B------:R-:W-:Y:S08]  /*7ba0*/  HMMA.16816.F32.BF16 R140, R160.reuse, R142, RZ ;  /* 0x0000008ea08c723c */ /* 0x040ff000000418ff */
[C---:B----4-:R-:W-:Y:S08]  /*7bb0*/  HMMA.16816.F32.BF16 R136, R160.reuse, R132, RZ ;  /* 0x00000084a088723c */ /* 0x050ff000000418ff */
[C---:B------:R-:W-:Y:S08]  /*7bc0*/  HMMA.16816.F32.BF16 R132, R160.reuse, R134, RZ ;  /* 0x00000086a084723c */ /* 0x040ff000000418ff */
[C---:B-----5:R-:W-:Y:S08]  /*7bd0*/  HMMA.16816.F32.BF16 R164, R160.reuse, R28, RZ ;  /* 0x0000001ca0a4723c */ /* 0x060ff000000418ff */
[----:B------:R-:W-:Y:S01]  /*7be0*/  HMMA.16816.F32.BF16 R160, R160, R30, RZ ;  /* 0x0000001ea0a0723c */ /* 0x000fe200000418ff */
[----:B------:R-:W3:Y:S07]  /*7bf0*/  LDSM.16.M88.4 R28, [R183+0xc800] ;  /* 0x00c80000b71c783b */ /* 0x000eee0000000200 */
[C---:B--2---:R-:W-:Y:S08]  /*7c00*/  HMMA.16816.F32.BF16 R144, R8.reuse, R20, R144 ;  /* 0x000000140890723c */ /* 0x044ff00000041890 */
[C---:B------:R-:W-:Y:S01]  /*7c10*/  HMMA.16816.F32.BF16 R140, R8.reuse, R22, R140 ;  /* 0x00000016088c723c */ /* 0x040fe2000004188c */
[----:B------:R-:W2:Y:S07]  /*7c20*/  LDSM.16.M88.4 R20, [R183+0xd000] ;  /* 0x00d00000b714783b */ /* 0x000eae0000000200 */
[C---:B------:R-:W-:Y:S08]  /*7c30*/  HMMA.16816.F32.BF16 R136, R8.reuse, R148, R136 ;  /* 0x000000940888723c */ /* 0x040ff00000041888 */
[C---:B------:R-:W-:Y:S01]  /*7c40*/  HMMA.16816.F32.BF16 R132, R8.reuse, R150, R132 ;  /* 0x000000960884723c */ /* 0x040fe20000041884 */
[----:B------:R-:W4:Y:S07]  /*7c50*/  LDSM.16.M88.4 R148, [R183+0xd800] ;  /* 0x00d80000b794783b */ /* 0x000f2e0000000200 */
[C---:B------:R-:W-:Y:S08]  /*7c60*/  HMMA.16816.F32.BF16 R164, R8.reuse, R16, R164 ;  /* 0x0000001008a4723c */ /* 0x040ff000000418a4 */
[----:B------:R-:W-:Y:S01]  /*7c70*/  HMMA.16816.F32.BF16 R160, R8, R18, R160 ;  /* 0x0000001208a0723c */ /* 0x000fe200000418a0 */
[----:B------:R-:W-:Y:S04]  /*7c80*/  LDSM.16.M88.4 R8, [R195] ;  /* 0x00000000c308783b */ /* 0x000fe80000000200 */
[----:B------:R-:W-:Y:S03]  /*7c90*/  LDSM.16.M88.4 R16, [R192+0xc000] ;  /* 0x00c00000c010783b */ /* 0x000fe60000000200 */
[C---:B-1----:R-:W-:Y:S08]  /*7ca0*/  HMMA.16816.F32.BF16 R12, R32.reuse, R4, R12 ;  /* 0x00000004200c723c */ /* 0x042ff0000004180c */
[C---:B------:R-:W-:Y:S01]  /*7cb0*/  HMMA.16816.F32.BF16 R24, R32.reuse, R6, R24 ;  /* 0x000000062018723c */ /* 0x040fe20000041818 */
[----:B------:R-:W1:Y:S07]  /*7cc0*/  LDSM.16.M88.4 R4, [R192+0xc800] ;  /* 0x00c80000c004783b */ /* 0x000e6e0000000200 */
[C---:B---3--:R-:W-:Y:S08]  /*7cd0*/  HMMA.16816.F32.BF16 R144, R32.reuse, R28, R144 ;  /* 0x0000001c2090723c */ /* 0x048ff00000041890 */
[C---:B------:R-:W-:Y:S01]  /*7ce0*/  HMMA.16816.F32.BF16 R140, R32.reuse, R30, R140 ;  /* 0x0000001e208c723c */ /* 0x040fe2000004188c */
[----:B------:R-:W3:Y:S07]  /*7cf0*/  LDSM.16.M88.4 R28, [R192+0xd000] ;  /* 0x00d00000c01c783b */ /* 0x000eee0000000200 */
[C---:B--2---:R-:W-:Y:S08]  /*7d00*/  HMMA.16816.F32.BF16 R136, R32.reuse, R20, R136 ;  /* 0x000000142088723c */ /* 0x044ff00000041888 */
[C---:B------:R-:W-:Y:S01]  /*7d10*/  HMMA.16816.F32.BF16 R132, R32.reuse, R22, R132 ;  /* 0x000000162084723c */ /* 0x040fe20000041884 */
[----:B------:R-:W2:Y:S07]  /*7d20*/  LDSM.16.M88.4 R20, [R192+0xd800] ;  /* 0x00d80000c014783b */ /* 0x000eae0000000200 */
[C---:B----4-:R-:W-:Y:S08]  /*7d30*/  HMMA.16816.F32.BF16 R164, R32.reuse, R148, R164 ;  /* 0x0000009420a4723c */ /* 0x050ff000000418a4 */
[----:B------:R-:W-:Y:S01]  /*7d40*/  HMMA.16816.F32.BF16 R160, R32, R150, R160 ;  /* 0x0000009620a0723c */ /* 0x000fe200000418a0 */
[----:B------:R-:W-:Y:S04]  /*7d50*/  LDSM.16.M88.4 R148, [R207+0x4000] ;  /* 0x00400000cf94783b */ /* 0x000fe80000000200 */
[----:B------:R-:W-:Y:S03]  /*7d60*/  LDSM.16.M88.4 R32, [R183+0xe000] ;  /* 0x00e00000b720783b */ /* 0x000fe60000000200 */
[C---:B-1----:R-:W-:Y:S08]  /*7d70*/  HMMA.16816.F32.BF16 R144, R8.reuse, R4, R144 ;  /* 0x000000040890723c */ /* 0x042ff00000041890 */
[C---:B------:R-:W-:Y:S01]  /*7d80*/  HMMA.16816.F32.BF16 R140, R8.reuse, R6, R140 ;  /* 0x00000006088c723c */ /* 0x040fe2000004188c */
[----:B------:R-:W1:Y:S07]  /*7d90*/  LDSM.16.M88.4 R4, [R191+UR5+0xe800] ;  /* 0x00e80005bf04783b */ /* 0x000e6e0008000200 */
[C---:B------:R-:W-:Y:S08]  /*7da0*/  HMMA.16816.F32.BF16 R12, R8.reuse, R16, R12 ;  /* 0x00000010080c723c */ /* 0x040ff0000004180c */
[C---:B------:R-:W-:Y:S01]  /*7db0*/  HMMA.16816.F32.BF16 R24, R8.reuse, R18, R24 ;  /* 0x000000120818723c */ /* 0x040fe20000041818 */
[----:B------:R-:W4:Y:S07]  /*7dc0*/  LDSM.16.M88.4 R16, [R191+UR5+0xe000] ;  /* 0x00e00005bf10783b */ /* 0x000f2e0008000200 */
[C---:B---3--:R-:W-:Y:S08]  /*7dd0*/  HMMA.16816.F32.BF16 R136, R8.reuse, R28, R136 ;  /* 0x0000001c0888723c */ /* 0x048ff00000041888 */
[C---:B------:R-:W-:Y:S01]  /*7de0*/  HMMA.16816.F32.BF16 R132, R8.reuse, R30, R132 ;  /* 0x0000001e0884723c */ /* 0x040fe20000041884 */
[----:B------:R-:W-:Y:S07]  /*7df0*/  LDSM.16.M88.4 R28, [R201+0x4000] ;  /* 0x00400000c91c783b */ /* 0x000fee0000000200 */
[C---:B--2---:R-:W-:Y:S08]  /*7e00*/  HMMA.16816.F32.BF16 R164, R8.reuse, R20, R164 ;  /* 0x0000001408a4723c */ /* 0x044ff000000418a4 */
[----:B------:R-:W-:Y:S01]  /*7e10*/  HMMA.16816.F32.BF16 R160, R8, R22, R160 ;  /* 0x0000001608a0723c */ /* 0x000fe200000418a0 */
[----:B------:R-:W2:Y:S04]  /*7e20*/  LDSM.16.M88.4 R20, [R3+0xe000] ;  /* 0x00e000000314783b */ /* 0x000ea80000000200 */
[----:B------:R-:W-:Y:S03]  /*7e30*/  LDSM.16.M88.4 R8, [R3+0xe800] ;  /* 0x00e800000308783b */ /* 0x000fe60000000200 */
[C---:B-1----:R-:W-:Y:S08]  /*7e40*/  HMMA.16816.F32.BF16 R144, R148.reuse, R4, R144 ;  /* 0x000000049490723c */ /* 0x042ff00000041890 */
[C---:B------:R-:W-:Y:S01]  /*7e50*/  HMMA.16816.F32.BF16 R140, R148.reuse, R6, R140 ;  /* 0x00000006948c723c */ /* 0x040fe2000004188c */
[----:B------:R-:W1:Y:S07]  /*7e60*/  LDSM.16.M88.4 R4, [R3+0xf000] ;  /* 0x00f000000304783b */ /* 0x000e6e0000000200 */
[C---:B----4-:R-:W-:Y:S08]  /*7e70*/  HMMA.16816.F32.BF16 R12, R148.reuse, R16, R12 ;  /* 0x00000010940c723c */ /* 0x050ff0000004180c */
[C---:B------:R-:W-:Y:S01]  /*7e80*/  HMMA.16816.F32.BF16 R24, R148.reuse, R18, R24 ;  /* 0x000000129418723c */ /* 0x040fe20000041818 */
[----:B------:R-:W3:Y:S07]  /*7e90*/  LDSM.16.M88.4 R16, [R193+0x4000] ;  /* 0x00400000c110783b */ /* 0x000eee0000000200 */
[C---:B------:R-:W-:Y:S08]  /*7ea0*/  HMMA.16816.F32.BF16 R136, R148.reuse, R156, R136 ;  /* 0x0000009c9488723c */ /* 0x040ff00000041888 */
[C---:B------:R-:W-:Y:S01]  /*7eb0*/  HMMA.16816.F32.BF16 R132, R148.reuse, R158, R132 ;  /* 0x0000009e9484723c */ /* 0x040fe20000041884 */
[----:B------:R-:W-:Y:S07]  /*7ec0*/  LDSM.16.M88.4 R156, [R207+0x8000] ;  /* 0x00800000cf9c783b */ /* 0x000fee0000000200 */
[C---:B------:R-:W-:Y:S08]  /*7ed0*/  HMMA.16816.F32.BF16 R164, R148.reuse, R152, R164 ;  /* 0x0000009894a4723c */ /* 0x040ff000000418a4 */
[----:B------:R-:W-:Y:S01]  /*7ee0*/  HMMA.16816.F32.BF16 R160, R148, R154, R160 ;  /* 0x0000009a94a0723c */ /* 0x000fe200000418a0 */
[----:B------:R-:W4:Y:S04]  /*7ef0*/  LDSM.16.M88.4 R152, [R192+0xe000] ;  /* 0x00e00000c098783b */ /* 0x000f280000000200 */
[----:B------:R-:W5:Y:S03]  /*7f00*/  LDSM.16.M88.4 R148, [R183+0xf000] ;  /* 0x00f00000b794783b */ /* 0x000f660000000200 */
[C---:B--2---:R-:W-:Y:S08]  /*7f10*/  HMMA.16816.F32.BF16 R12, R28.reuse, R20, R12 ;  /* 0x000000141c0c723c */ /* 0x044ff0000004180c */
[C---:B------:R-:W-:Y:S01]  /*7f20*/  HMMA.16816.F32.BF16 R24, R28.reuse, R22, R24 ;  /* 0x000000161c18723c */ /* 0x040fe20000041818 */
[----:B------:R-:W2:Y:S07]  /*7f30*/  LDSM.16.M88.4 R20, [R183+0xf800] ;  /* 0x00f80000b714783b */ /* 0x000eae0000000200 */
[C---:B-1----:R-:W-:Y:S08]  /*7f40*/  HMMA.16816.F32.BF16 R136, R28.reuse, R4, R136 ;  /* 0x000000041c88723c */ /* 0x042ff00000041888 */
[----:B------:R-:W-:Y:S01]  /*7f50*/  HMMA.16816.F32.BF16 R132, R28, R6, R132 ;  /* 0x000000061c84723c */ /* 0x000fe20000041884 */
[----:B------:R-:W1:Y:S07]  /*7f60*/  LDSM.16.M88.4 R4, [R191+UR5+0x10000] ;  /* 0x01000005bf04783b */ /* 0x000e6e0008000200 */
[----:B---3--:R-:W-:Y:S08]  /*7f70*/  HMMA.16816.F32.BF16 R12, R16, R32, R12 ;  /* 0x00000020100c723c */ /* 0x008ff0000004180c */
[C---:B------:R-:W-:Y:S08]  /*7f80*/  HMMA.16816.F32.BF16 R144, R28.reuse, R8, R144 ;  /* 0x000000081c90723c */ /* 0x040ff00000041890 */
[C---:B------:R-:W-:Y:S01]  /*7f90*/  HMMA.16816.F32.BF16 R140, R28.reuse, R10, R140 ;  /* 0x0000000a1c8c723c */ /* 0x040fe2000004188c */
[----:B------:R-:W3:Y:S07]  /*7fa0*/  LDSM.16.M88.4 R8, [R192+0xe800] ;  /* 0x00e80000c008783b */ /* 0x000eee0000000200 */
[C---:B------:R-:W-:Y:S08]  /*7fb0*/  HMMA.16816.F32.BF16 R164, R28.reuse, R176, R164 ;  /* 0x000000b01ca4723c */ /* 0x040ff000000418a4 */
[----:B------:R-:W-:Y:S01]  /*7fc0*/  HMMA.16816.F32.BF16 R160, R28, R178, R160 ;  /* 0x000000b21ca0723c */ /* 0x000fe200000418a0 */
[----:B------:R-:W-:Y:S04]  /*7fd0*/  LDSM.16.M88.4 R176, [R3+0x10000] ;  /* 0x0100000003b0783b */ /* 0x000fe80000000200 */
[----:B------:R-:W-:Y:S03]  /*7fe0*/  LDSM.16.M88.4 R28, [R192+0xf000] ;  /* 0x00f00000c01c783b */ /* 0x000fe60000000200 */
[----:B------:R-:W-:Y:S01]  /*7ff0*/  HMMA.16816.F32.BF16 R24, R16, R34, R24 ;  /* 0x000000221018723c */ /* 0x000fe20000041818 */
[----:B------:R-:W3:Y:S07]  /*8000*/  LDSM.16.M88.4 R32, [R201+0x8000] ;  /* 0x00800000c920783b */ /* 0x000eee0000000200 */
[----:B----4-:R-:W-:Y:S08]  /*8010*/  HMMA.16816.F32.BF16 R12, R172, R152, R12 ;  /* 0x00000098ac0c723c */ /* 0x010ff0000004180c */
[C---:B------:R-:W-:Y:S08]  /*8020*/  HMMA.16816.F32.BF16 R144, R16.reuse, R168, R144 ;  /* 0x000000a81090723c */ /* 0x040ff00000041890 */
[C---:B------:R-:W-:Y:S01]  /*8030*/  HMMA.16816.F32.BF16 R140, R16.reuse, R170, R140 ;  /* 0x000000aa108c723c */ /* 0x040fe2000004188c */
[----:B------:R-:W-:Y:S07]  /*8040*/  LDSM.16.M88.4 R168, [R192+0xf800] ;  /* 0x00f80000c0a8783b */ /* 0x000fee0000000200 */
[C---:B-----5:R-:W-:Y:S08]  /*8050*/  HMMA.16816.F32.BF16 R136, R16.reuse, R148, R136 ;  /* 0x000000941088723c */ /* 0x060ff00000041888 */
[C---:B------:R-:W-:Y:S01]  /*8060*/  HMMA.16816.F32.BF16 R132, R16.reuse, R150, R132 ;  /* 0x000000961084723c */ /* 0x040fe20000041884 */
[----:B------:R-:W-:Y:S07]  /*8070*/  LDSM.16.M88.4 R148, [R191+UR5+0x11000] ;  /* 0x01100005bf94783b */ /* 0x000fee0008000200 */
[C---:B--2---:R-:W-:Y:S08]  /*8080*/  HMMA.16816.F32.BF16 R164, R16.reuse, R20, R164 ;  /* 0x0000001410a4723c */ /* 0x044ff000000418a4 */
[----:B------:R-:W-:Y:S01]  /*8090*/  HMMA.16816.F32.BF16 R160, R16, R22, R160 ;  /* 0x0000001610a0723c */ /* 0x000fe200000418a0 */
[----:B------:R-:W-:Y:S04]  /*80a0*/  LDSM.16.M88.4 R20, [R193+0x8000] ;  /* 0x00800000c114783b */ /* 0x000fe80000000200 */
[----:B------:R-:W2:Y:S03]  /*80b0*/  LDSM.16.M88.4 R16, [R183+0x10000] ;  /* 0x01000000b710783b */ /* 0x000ea60000000200 */
[----:B------:R-:W-:Y:S01]  /*80c0*/  HMMA.16816.F32.BF16 R24, R172, R154, R24 ;  /* 0x0000009aac18723c */ /* 0x000fe20000041818 */
[----:B------:R-:W4:Y:S07]  /*80d0*/  LDSM.16.M88.4 R152, [R191+UR5+0x10800] ;  /* 0x01080005bf98783b */ /* 0x000f2e0008000200 */
[----:B-1----:R-:W-:Y:S08]  /*80e0*/  HMMA.16816.F32.BF16 R12, R156, R4, R12 ;  /* 0x000000049c0c723c */ /* 0x002ff0000004180c */
[C---:B---3--:R-:W-:Y:S08]  /*80f0*/  HMMA.16816.F32.BF16 R144, R172.reuse, R8, R144 ;  /* 0x00000008ac90723c */ /* 0x048ff00000041890 */
[----:B------:R-:W-:Y:S01]  /*8100*/  HMMA.16816.F32.BF16 R140, R172, R10, R140 ;  /* 0x0000000aac8c723c */ /* 0x000fe2000004188c */
[----:B------:R-:W-:Y:S07]  /*8110*/  LDSM.16.M88.4 R8, [R195+0x8000] ;  /* 0x00800000c308783b */ /* 0x000fee0000000200 */
[----:B------:R-:W-:Y:S01]  /*8120*/  HMMA.16816.F32.BF16 R24, R156, R6, R24 ;  /* 0x000000069c18723c */ /* 0x000fe20000041818 */
[----:B------:R-:W1:Y:S07]  /*8130*/  LDSM.16.M88.4 R4, [R192+0x10000] ;  /* 0x01000000c004783b */ /* 0x000e6e0000000200 */
[----:B------:R-:W-:Y:S08]  /*8140*/  HMMA.16816.F32.BF16 R12, R32, R176, R12 ;  /* 0x000000b0200c723c */ /* 0x000ff0000004180c */
[C---:B------:R-:W-:Y:S08]  /*8150*/  HMMA.16816.F32.BF16 R136, R172.reuse, R28, R136 ;  /* 0x0000001cac88723c */ /* 0x040ff00000041888 */
[----:B------:R-:W-:Y:S01]  /*8160*/  HMMA.16816.F32.BF16 R132, R172, R30, R132 ;  /* 0x0000001eac84723c */ /* 0x000fe20000041884 */
[----:B------:R-:W3:Y:S07]  /*8170*/  LDSM.16.M88.4 R28, [R3+0x10800] ;  /* 0x01080000031c783b */ /* 0x000eee0000000200 */
[----:B------:R-:W-:Y:S08]  /*8180*/  HMMA.16816.F32.BF16 R24, R32, R178, R24 ;  /* 0x000000b22018723c */ /* 0x000ff00000041818 */
[----:B--2---:R-:W-:Y:S08]  /*8190*/  HMMA.16816.F32.BF16 R12, R20, R16, R12 ;  /* 0x00000010140c723c */ /* 0x004ff0000004180c */
[C---:B----4-:R-:W-:Y:S08]  /*81a0*/  HMMA.16816.F32.BF16 R144, R156.reuse, R152, R144 ;  /* 0x000000989c90723c */ /* 0x050ff00000041890 */
[----:B------:R-:W-:Y:S01]  /*81b0*/  HMMA.16816.F32.BF16 R152, R156, R154, R140 ;  /* 0x0000009a9c98723c */ /* 0x000fe2000004188c */
[----:B------:R-:W2:Y:S07]  /*81c0*/  LDSM.16.M88.4 R140, [R183+0x10800] ;  /* 0x01080000b78c783b */ /* 0x000eae0000000200 */
[----:B------:R-:W-:Y:S01]  /*81d0*/  HMMA.16816.F32.BF16 R24, R20, R18, R24 ;  /* 0x000000121418723c */ /* 0x000fe20000041818 */
[----:B------:R-:W4:Y:S07]  /*81e0*/  LDSM.16.M88.4 R16, [R192+0x10800] ;  /* 0x01080000c010783b */ /* 0x000f2e0000000200 */
[----:B-1----:R-:W-:Y:S08]  /*81f0*/  HMMA.16816.F32.BF16 R12, R8, R4, R12 ;  /* 0x00000004080c723c */ /* 0x002ff0000004180c */
[C---:B---3--:R-:W-:Y:S08]  /*8200*/  HMMA.16816.F32.BF16 R144, R32.reuse, R28, R144 ;  /* 0x0000001c2090723c */ /* 0x048ff00000041890 */
[----:B------:R-:W-:Y:S01]  /*8210*/  HMMA.16816.F32.BF16 R152, R32, R30, R152 ;  /* 0x0000001e2098723c */ /* 0x000fe20000041898 */
[----:B------:R-:W1:Y:S02]  /*8220*/  LDSM.16.M88.4 R28, [R3+0x11000] ;  /* 0x01100000031c783b */ /* 0x000e640000000200 */
[----:B------:R-:W-:-:S05]  /*8230*/  FMUL.FTZ R12, R12, UR4 ;  /* 0x000000040c0c7c20 */ /* 0x000fca0008410000 */
[----:B------:R-:W-:Y:S01]  /*8240*/  HMMA.16816.F32.BF16 R24, R8, R6, R24 ;  /* 0x000000060818723c */ /* 0x000fe20000041818 */
[----:B------:R-:W3:Y:S07]  /*8250*/  LDSM.16.M88.4 R4, [R183+0x11000] ;  /* 0x01100000b704783b */ /* 0x000eee0000000200 */
[----:B------:R-:W-:Y:S01]  /*8260*/  HMMA.16816.F32.BF16 R164, R172, R168, R164 ;  /* 0x000000a8aca4723c */ /* 0x000fe200000418a4 */
[----:B------:R-:W-:-:S06]  /*8270*/  FMUL.FTZ R168, R14, UR4 ;  /* 0x000000040ea87c20 */ /* 0x000fcc0008410000 */
[----:B------:R-:W-:Y:S01]  /*8280*/  MUFU.TANH R168, R168 ;  /* 0x000000a800a87308 */ /* 0x000fe20000002400 */
[----:B------:R-:W-:Y:S01]  /*8290*/  HMMA.16816.F32.BF16 R136, R156, R148, R136 ;  /* 0x000000949c88723c */ /* 0x000fe20000041888 */
[----:B------:R-:W-:Y:S02]  /*82a0*/  FMUL.FTZ R149, R13, UR4 ;  /* 0x000000040d957c20 */ /* 0x000fe40008410000 */
[----:B------:R-:W-:-:S04]  /*82b0*/  FMUL.FTZ R24, R24, UR4 ;  /* 0x0000000418187c20 */ /* 0x000fc80008410000 */
[----:B------:R5:W3:Y:S01]  /*82c0*/  MUFU.TANH R148, R12 ;  /* 0x0000000c00947308 */ /* 0x000ae20000002400 */
[----:B--2---:R-:W-:Y:S07]  /*82d0*/  HMMA.16816.F32.BF16 R144, R20, R140, R144 ;  /* 0x0000008c1490723c */ /* 0x004fee0000041890 */
[----:B------:R-:W2:Y:S01]  /*82e0*/  MUFU.TANH R149, R149 ;  /* 0x0000009500957308 */ /* 0x000ea20000002400 */
[----:B------:R-:W-:Y:S01]  /*82f0*/  HMMA.16816.F32.BF16 R132, R156, R150, R132 ;  /* 0x000000969c84723c */ /* 0x000fe20000041884 */
[----:B------:R-:W-:-:S06]  /*8300*/  FMUL.FTZ R150, R15, UR4 ;  /* 0x000000040f967c20 */ /* 0x000fcc0008410000 */
[----:B------:R3:W-:Y:S01]  /*8310*/  MUFU.TANH R151, R24 ;  /* 0x0000001800977308 */ /* 0x0007e20000002400 */
[----:B------:R-:W-:Y:S01]  /*8320*/  HMMA.16816.F32.BF16 R152, R20, R142, R152 ;  /* 0x0000008e1498723c */ /* 0x000fe20000041898 */
[----:B-----5:R-:W5:Y:S06]  /*8330*/  LDSM.16.M88.4 R12, [R191+UR5+0x11800] ;  /* 0x01180005bf0c783b */ /* 0x020f6c0008000200 */
[----:B------:R-:W2:Y:S01]  /*8340*/  MUFU.TANH R150, R150 ;  /* 0x0000009600967308 */ /* 0x000ea20000002400 */
[----:B----4-:R-:W-:Y:S01]  /*8350*/  HMMA.16816.F32.BF16 R144, R8, R16, R144 ;  /* 0x000000100890723c */ /* 0x010fe20000041890 */
[----:B------:R-:W-:Y:S01]  /*8360*/  FMUL.FTZ R16, R25, UR4 ;  /* 0x0000000419107c20 */ /* 0x000fe20008410000 */
[----:B------:R-:W-:-:S05]  /*8370*/  FMUL.FTZ R17, R26, UR4 ;  /* 0x000000041a117c20 */ /* 0x000fca0008410000 */
[----:B------:R-:W-:Y:S01]  /*8380*/  MUFU.TANH R16, R16 ;  /* 0x0000001000107308 */ /* 0x000fe20000002400 */
[C---:B-1----:R-:W-:Y:S01]  /*8390*/  HMMA.16816.F32.BF16 R140, R32.reuse, R28, R136 ;  /* 0x0000001c208c723c */ /* 0x042fe20000041888 */
[----:B------:R-:W-:Y:S01]  /*83a0*/  FMUL.FTZ R28, R27, UR4 ;  /* 0x000000041b1c7c20 */ /* 0x000fe20008410000 */
[----:B------:R-:W-:Y:S04]  /*83b0*/  LDSM.16.M88.4 R136, [R192+0x11000] ;  /* 0x01100000c088783b */ /* 0x000fe80000000200 */
[----:B---3--:R1:W3:Y:S01]  /*83c0*/  LDSM.16.M88.4 R24, [R3+0x11800] ;  /* 0x011800000318783b */ /* 0x0082e20000000200 */
[----:B------:R-:W4:Y:S01]  /*83d0*/  MUFU.TANH R17, R17 ;  /* 0x0000001100117308 */ /* 0x000f220000002400 */
[----:B------:R-:W-:Y:S03]  /*83e0*/  HMMA.16816.F32.BF16 R132, R32, R30, R132 ;  /* 0x0000001e2084723c */ /* 0x000fe60000041884 */
[----:B------:R-:W-:Y:S01]  /*83f0*/  FMUL.FTZ R29, R144, UR4 ;  /* 0x00000004901d7c20 */ /* 0x000fe20008410000 */
[----:B------:R-:W-:-:S03]  /*8400*/  FMUL.FTZ R147, R147, UR4 ;  /* 0x0000000493937c20 */ /* 0x000fc60008410000 */
[----:B------:R-:W-:Y:S01]  /*8410*/  MUFU.TANH R28, R28 ;  /* 0x0000001c001c7308 */ /* 0x000fe20000002400 */
[----:B------:R-:W-:Y:S07]  /*8420*/  HMMA.16816.F32.BF16 R160, R172, R170, R160 ;  /* 0x000000aaaca0723c */ /* 0x000fee00000418a0 */
[----:B------:R-:W4:Y:S01]  /*8430*/  MUFU.TANH R29, R29 ;  /* 0x0000001d001d7308 */ /* 0x000f220000002400 */
[----:B------:R-:W-:Y:S07]  /*8440*/  HMMA.16816.F32.BF16 R140, R20, R4, R140 ;  /* 0x00000004148c723c */ /* 0x000fee000004188c */
[----:B-1----:R-:W-:Y:S01]  /*8450*/  MUFU.TANH R3, R147 ;  /* 0x0000009300037308 */ /* 0x002fe20000002400 */
[----:B-----5:R-:W-:Y:S01]  /*8460*/  HMMA.16816.F32.BF16 R164, R156, R12, R164 ;  /* 0x0000000c9ca4723c */ /* 0x020fe200000418a4 */
[----:B------:R-:W-:-:S07]  /*8470*/  IMAD.SHL.U32 R12, R190, 0x2, RZ ;  /* 0x00000002be0c7824 */ /* 0x000fce00078e00ff */
[----:B------:R-:W-:Y:S01]  /*8480*/  HMMA.16816.F32.BF16 R132, R20, R6, R132 ;  /* 0x000000061484723c */ /* 0x000fe20000041884 */
[----:B------:R-:W1:Y:S07]  /*8490*/  LDSM.16.M88.4 R4, [R183+0x11800] ;  /* 0x01180000b704783b */ /* 0x000e6e0000000200 */
[----:B------:R-:W-:Y:S08]  /*84a0*/  HMMA.16816.F32.BF16 R160, R156, R14, R160 ;  /* 0x0000000e9ca0723c */ /* 0x000ff000000418a0 */
[----:B---3--:R-:W-:Y:S01]  /*84b0*/  HMMA.16816.F32.BF16 R164, R32, R24, R164 ;  /* 0x0000001820a4723c */ /* 0x008fe200000418a4 */
[----:B------:R-:W-:-:S02]  /*84c0*/  LOP3.LUT R24, R12, 0x6, RZ, 0xc0, !PT ;  /* 0x000000060c187812 */ /* 0x000fc400078ec0ff */
[----:B------:R-:W3:Y:S01]  /*84d0*/  LDSM.16.M88.4 R12, [R192+0x11800] ;  /* 0x01180000c00c783b */ /* 0x000ee20000000200 */
[----:B------:R-:W-:-:S04]  /*84e0*/  DEPBAR.LE SB0, 0x0 ;  /* 0x000080000000791a */ /* 0x000fc80000000000 */
[----:B------:R-:W-:Y:S01]  /*84f0*/  HMMA.16816.F32.BF16 R152, R8, R18, R152 ;  /* 0x000000120898723c */ /* 0x000fe20000041898 */
[----:B------:R-:W-:Y:S02]  /*8500*/  IMAD R24, R189, 0x40, R24 ;  /* 0x00000040bd187824 */ /* 0x000fe400078e0218 */
[----:B------:R-:W-:Y:S01]  /*8510*/  FMUL.FTZ R18, R145, UR4 ;  /* 0x0000000491127c20 */ /* 0x000fe20008410000 */
[----:B------:R-:W-:-:S04]  /*8520*/  FMUL.FTZ R19, R146, UR4 ;  /* 0x0000000492137c20 */ /* 0x000fc80008410000 */
[----:B------:R-:W-:Y:S01]  /*8530*/  HMMA.16816.F32.BF16 R160, R32, R26, R160 ;  /* 0x0000001a20a0723c */ /* 0x000fe200000418a0 */
[----:B------:R-:W-:Y:S01]  /*8540*/  MUFU.TANH R18, R18 ;  /* 0x0000001200127308 */ /* 0x000fe20000002400 */
[C---:B------:R-:W-:Y:S02]  /*8550*/  VIADD R27, R24.reuse, 0xffffff49 ;  /* 0xffffff49181b7836 */ /* 0x040fe40000000000 */
[----:B------:R-:W-:-:S04]  /*8560*/  VIADD R35, R24, 0xffffff50 ;  /* 0xffffff5018237836 */ /* 0x000fc80000000000 */
[----:B------:R-:W-:Y:S01]  /*8570*/  HMMA.16816.F32.BF16 R140, R8, R136, R140 ;  /* 0x00000088088c723c */ /* 0x000fe2000004188c */
[----:B------:R-:W-:Y:S01]  /*8580*/  VIADD R137, R24, 0xffffff40 ;  /* 0xffffff4018897836 */ /* 0x000fe20000000000 */
[----:B------:R-:W5:Y:S01]  /*8590*/  MUFU.TANH R19, R19 ;  /* 0x0000001300137308 */ /* 0x000f620000002400 */
[----:B------:R-:W-:Y:S01]  /*85a0*/  FMUL.FTZ R31, R153, UR4 ;  /* 0x00000004991f7c20 */ /* 0x000fe20008410000 */
[----:B------:R-:W-:Y:S01]  /*85b0*/  FMUL.FTZ R136, R154, UR4 ;  /* 0x000000049a887c20 */ /* 0x000fe20008410000 */
[----:B------:R-:W-:Y:S01]  /*85c0*/  FMUL.FTZ R25, R155, UR4 ;  /* 0x000000049b197c20 */ /* 0x000fe20008410000 */
[C---:B------:R-:W-:Y:S01]  /*85d0*/  ISETP.GE.AND P3, PT, R137.reuse, R188, PT ;  /* 0x000000bc8900720c */ /* 0x040fe20003f66270 */
[----:B------:R-:W-:Y:S01]  /*85e0*/  FMUL.FTZ R30, R152, UR4 ;  /* 0x00000004981e7c20 */ /* 0x000fe20008410000 */
[----:B-1----:R-:W-:Y:S01]  /*85f0*/  HMMA.16816.F32.BF16 R164, R20, R4, R164 ;  /* 0x0000000414a4723c */ /* 0x002fe200000418a4 */
[----:B------:R-:W-:Y:S01]  /*8600*/  ISETP.GE.AND P2, PT, R137, R186, PT ;  /* 0x000000ba8900720c */ /* 0x000fe20003f46270 */
[----:B------:R-:W-:Y:S01]  /*8610*/  VIADD R137, R24, 0xffffff41 ;  /* 0xffffff4118897836 */ /* 0x000fe20000000000 */
[----:B------:R-:W-:Y:S01]  /*8620*/  MUFU.TANH R31, R31 ;  /* 0x0000001f001f7308 */ /* 0x000fe20000002400 */
[----:B------:R-:W-:-:S02]  /*8630*/  FSEL R5, R148, -INF , !P3 ;  /* 0xff80000094057808 */ /* 0x000fc40005800000 */
[----:B------:R-:W-:Y:S02]  /*8640*/  FSEL R168, R168, -INF , !P2 ;  /* 0xff800000a8a87808 */ /* 0x000fe40005000000 */
[----:B------:R-:W-:Y:S01]  /*8650*/  HMMA.16816.F32.BF16 R160, R20, R6, R160 ;  /* 0x0000000614a0723c */ /* 0x000fe200000418a0 */
[C---:B------:R-:W-:Y:S01]  /*8660*/  ISETP.GE.AND P4, PT, R137.reuse, R188, PT ;  /* 0x000000bc8900720c */ /* 0x040fe20003f86270 */
[----:B------:R-:W-:Y:S01]  /*8670*/  VIADD R7, R24, 0xffffff61 ;  /* 0xffffff6118077836 */ /* 0x000fe20000000000 */
[----:B------:R-:W1:Y:S01]  /*8680*/  MUFU.TANH R136, R136 ;  /* 0x0000008800887308 */ /* 0x000e620000002400 */
[----:B------:R-:W-:Y:S01]  /*8690*/  FMUL.FTZ R140, R140, UR4 ;  /* 0x000000048c8c7c20 */ /* 0x000fe20008410000 */
[----:B------:R-:W-:Y:S01]  /*86a0*/  ISETP.GE.AND P1, PT, R137, R186, PT ;  /* 0x000000ba8900720c */ /* 0x000fe20003f26270 */
[C---:B------:R-:W-:Y:S01]  /*86b0*/  VIADD R137, R24.reuse, 0xffffff51 ;  /* 0xffffff5118897836 */ /* 0x040fe20000000000 */
[----:B--2---:R-:W-:Y:S01]  /*86c0*/  FSEL R33, R149, -INF , !P4 ;  /* 0xff80000095217808 */ /* 0x004fe20006000000 */
[C---:B------:R-:W-:Y:S01]  /*86d0*/  HMMA.16816.F32.BF16 R132, R8.reuse, R138, R132 ;  /* 0x0000008a0884723c */ /* 0x040fe20000041884 */
[----:B------:R-:W-:Y:S01]  /*86e0*/  VIADD R139, R24, 0xffffff48 ;  /* 0xffffff48188b7836 */ /* 0x000fe20000000000 */
[C---:B------:R-:W-:Y:S01]  /*86f0*/  ISETP.GE.AND P2, PT, R27.reuse, R188, PT ;  /* 0x000000bc1b00720c */ /* 0x040fe20003f46270 */
[----:B------:R-:W-:Y:S01]  /*8700*/  MUFU.TANH R25, R25 ;  /* 0x0000001900197308 */ /* 0x000fe20000002400 */
[----:B------:R-:W-:Y:S01]  /*8710*/  ISETP.GE.AND P4, PT, R27, R186, PT ;  /* 0x000000ba1b00720c */ /* 0x000fe20003f86270 */
[----:B------:R-:W-:Y:S01]  /*8720*/  FMUL.FTZ R143, R143, UR4 ;  /* 0x000000048f8f7c20 */ /* 0x000fe20008410000 */
[----:B------:R-:W-:Y:S01]  /*8730*/  ISETP.GE.AND P5, PT, R139, R188, PT ;  /* 0x000000bc8b00720c */ /* 0x000fe20003fa6270 */
[----:B------:R-:W-:Y:S01]  /*8740*/  FMUL.FTZ R141, R141, UR4 ;  /* 0x000000048d8d7c20 */ /* 0x000fe20008410000 */
[----:B---3--:R-:W-:Y:S01]  /*8750*/  HMMA.16816.F32.BF16 R164, R8, R12, R164 ;  /* 0x0000000c08a4723c */ /* 0x008fe200000418a4 */
[----:B------:R-:W-:Y:S01]  /*8760*/  ISETP.GE.AND P3, PT, R139, R186, PT ;  /* 0x000000ba8b00720c */ /* 0x000fe20003f66270 */
[----:B------:R-:W-:Y:S01]  /*8770*/  FMUL.FTZ R142, R142, UR4 ;  /* 0x000000048e8e7c20 */ /* 0x000fe20008410000 */
[----:B------:R5:W2:Y:S01]  /*8780*/  MUFU.TANH R191, R140 ;  /* 0x0000008c00bf7308 */ /* 0x000aa20000002400 */
[----:B------:R-:W-:-:S02]  /*8790*/  FSEL R4, R150, -INF , !P1 ;  /* 0xff80000096047808 */ /* 0x000fc40004800000 */
[----:B------:R-:W-:Y:S02]  /*87a0*/  FSEL R27, R151, -INF , !P5 ;  /* 0xff800000971b7808 */ /* 0x000fe40006800000 */
[----:B------:R-:W-:Y:S01]  /*87b0*/  HMMA.16816.F32.BF16 R160, R8, R14, R160 ;  /* 0x0000000e08a0723c */ /* 0x000fe200000418a0 */
[C---:B------:R-:W-:Y:S02]  /*87c0*/  ISETP.GE.AND P1, PT, R35.reuse, R188, PT ;  /* 0x000000bc2300720c */ /* 0x040fe40003f26270 */
[----:B------:R-:W-:Y:S01]  /*87d0*/  FMUL.FTZ R132, R132, UR4 ;  /* 0x0000000484847c20 */ /* 0x000fe20008410000 */
[----:B------:R-:W-:Y:S01]  /*87e0*/  ISETP.GE.AND P5, PT, R35, R186, PT ;  /* 0x000000ba2300720c */ /* 0x000fe20003fa6270 */
[C---:B------:R-:W-:Y:S01]  /*87f0*/  VIADD R35, R24.reuse, 0xffffff58 ;  /* 0xffffff5818237836 */ /* 0x040fe20000000000 */
[----:B----4-:R-:W-:Y:S01]  /*8800*/  FSEL R26, R17, -INF , !P3 ;  /* 0xff800000111a7808 */ /* 0x010fe20005800000 */
[----:B------:R-:W-:Y:S01]  /*8810*/  VIADD R17, R24, 0xffffff59 ;  /* 0xffffff5918117836 */ /* 0x000fe20000000000 */
[C---:B------:R-:W-:Y:S01]  /*8820*/  ISETP.GE.AND P3, PT, R137.reuse, R188, PT ;  /* 0x000000bc8900720c */ /* 0x040fe20003f66270 */
[----:B------:R3:W4:Y:S01]  /*8830*/  MUFU.TANH R192, R143 ;  /* 0x0000008f00c07308 */ /* 0x0007220000002400 */
[----:B------:R-:W-:Y:S01]  /*8840*/  FSEL R13, R16, -INF , !P2 ;  /* 0xff800000100d7808 */ /* 0x000fe20005000000 */
[----:B------:R-:W-:Y:S01]  /*8850*/  FMUL.FTZ R148, R166, UR4 ;  /* 0x00000004a6947c20 */ /* 0x000fe20008410000 */
[-C--:B------:R-:W-:Y:S01]  /*8860*/  ISETP.GE.AND P2, PT, R137, R186.reuse, PT ;  /* 0x000000ba8900720c */ /* 0x080fe20003f46270 */
[----:B------:R-:W-:Y:S01]  /*8870*/  FMUL.FTZ R135, R135, UR4 ;  /* 0x0000000487877c20 */ /* 0x000fe20008410000 */
[----:B------:R-:W-:Y:S01]  /*8880*/  FSEL R137, R29, -INF , !P1 ;  /* 0xff8000001d897808 */ /* 0x000fe20004800000 */
[----:B------:R-:W-:Y:S01]  /*8890*/  FMUL.FTZ R133, R133, UR4 ;  /* 0x0000000485857c20 */ /* 0x000fe20008410000 */
[----:B-----5:R-:W-:Y:S01]  /*88a0*/  FSEL R140, R19, -INF , !P5 ;  /* 0xff800000138c7808 */ /* 0x020fe20006800000 */
[----:B------:R-:W-:Y:S01]  /*88b0*/  MUFU.TANH R179, R132 ;  /* 0x0000008400b37308 */ /* 0x000fe20000002400 */
[----:B------:R-:W-:Y:S01]  /*88c0*/  ISETP.GE.AND P1, PT, R35, R186, PT ;  /* 0x000000ba2300720c */ /* 0x000fe20003f26270 */
[----:B------:R-:W-:Y:S01]  /*88d0*/  FMUL.FTZ R134, R134, UR4 ;  /* 0x0000000486867c20 */ /* 0x000fe20008410000 */
[----:B------:R-:W-:Y:S01]  /*88e0*/  ISETP.GE.AND P5, PT, R17, R188, PT ;  /* 0x000000bc1100720c */ /* 0x000fe20003fa6270 */
[----:B------:R-:W-:Y:S01]  /*88f0*/  FMUL.FTZ R160, R160, UR4 ;  /* 0x00000004a0a07c20 */ /* 0x000fe20008410000 */
[----:B-1----:R-:W-:Y:S01]  /*8900*/  FSEL R136, R136, -INF , !P1 ;  /* 0xff80000088887808 */ /* 0x002fe20004800000 */
[----:B------:R-:W-:Y:S01]  /*8910*/  FMUL.FTZ R150, R167, UR4 ;  /* 0x00000004a7967c20 */ /* 0x000fe20008410000 */
[----:B------:R-:W-:Y:S01]  /*8920*/  FSEL R139, R31, -INF , !P5 ;  /* 0xff8000001f8b7808 */ /* 0x000fe20006800000 */
[----:B------:R-:W1:Y:S01]  /*8930*/  MUFU.TANH R30, R30 ;  /* 0x0000001e001e7308 */ /* 0x000e620000002400 */
[----:B------:R-:W-:Y:S01]  /*8940*/  FSEL R138, R3, -INF , !P2 ;  /* 0xff800000038a7808 */ /* 0x000fe20005000000 */
[----:B------:R-:W-:Y:S01]  /*8950*/  FMUL.FTZ R151, R164, UR4 ;  /* 0x00000004a4977c20 */ /* 0x000fe20008410000 */
[----:B---3--:R-:W-:Y:S01]  /*8960*/  FSEL R143, R18, -INF , !P3 ;  /* 0xff800000128f7808 */ /* 0x008fe20005800000 */
[----:B------:R-:W-:Y:S01]  /*8970*/  FMUL.FTZ R165, R165, UR4 ;  /* 0x00000004a5a57c20 */ /* 0x000fe20008410000 */
[----:B------:R-:W-:Y:S01]  /*8980*/  ISETP.GE.AND P3, PT, R17, R186, PT ;  /* 0x000000ba1100720c */ /* 0x000fe20003f66270 */
[C---:B------:R-:W-:Y:S01]  /*8990*/  VIADD R17, R24.reuse, 0xffffff60 ;  /* 0xffffff6018117836 */ /* 0x040fe20000000000 */
[C---:B------:R-:W-:Y:S01]  /*89a0*/  ISETP.GE.AND P1, PT, R7.reuse, R188, PT ;  /* 0x000000bc0700720c */ /* 0x040fe20003f26270 */
[----:B------:R1:W3:Y:S01]  /*89b0*/  MUFU.TANH R183, R141 ;  /* 0x0000008d00b77308 */ /* 0x0002e20000002400 */
[----:B------:R-:W-:Y:S01]  /*89c0*/  ISETP.GE.AND P5, PT, R7, R186, PT ;  /* 0x000000ba0700720c */ /* 0x000fe20003fa6270 */
[C---:B------:R-:W-:Y:S01]  /*89d0*/  VIADD R7, R24.reuse, 0xffffff68 ;  /* 0xffffff6818077836 */ /* 0x040fe20000000000 */
[----:B------:R-:W-:Y:S01]  /*89e0*/  ISETP.GE.AND P2, PT, R17, R188, PT ;  /* 0x000000bc1100720c */ /* 0x000fe20003f46270 */
[----:B------:R-:W-:Y:S01]  /*89f0*/  VIADD R3, R24, 0xffffff69 ;  /* 0xffffff6918037836 */ /* 0x000fe20000000000 */
[----:B------:R-:W-:Y:S01]  /*8a00*/  FSEL R28, R28, -INF , !P4 ;  /* 0xff8000001c1c7808 */ /* 0x000fe20006000000 */
[----:B------:R-:W-:Y:S01]  /*8a10*/  FMUL.FTZ R149, R161, UR4 ;  /* 0x00000004a1957c20 */ /* 0x000fe20008410000 */
[----:B--2---:R-:W-:Y:S01]  /*8a20*/  FSEL R191, R191, -INF , !P2 ;  /* 0xff800000bfbf7808 */ /* 0x004fe20005000000 */
[----:B------:R2:W5:Y:S01]  /*8a30*/  MUFU.TANH R204, R142 ;  /* 0x0000008e00cc7308 */ /* 0x0005620000002400 */
[----:B------:R-:W-:Y:S01]  /*8a40*/  ISETP.GE.AND P2, PT, R7, R186, PT ;  /* 0x000000ba0700720c */ /* 0x000fe20003f46270 */
[----:B------:R-:W-:Y:S01]  /*8a50*/  FMUL.FTZ R164, R162, UR4 ;  /* 0x00000004a2a47c20 */ /* 0x000fe20008410000 */
[----:B------:R-:W-:Y:S01]  /*8a60*/  ISETP.GE.AND P4, PT, R35, R188, PT ;  /* 0x000000bc2300720c */ /* 0x000fe20003f86270 */
[----:B------:R-:W-:Y:S01]  /*8a70*/  FMUL.FTZ R162, R163, UR4 ;  /* 0x00000004a3a27c20 */ /* 0x000fe20008410000 */
[----:B----4-:R-:W-:-:S02]  /*8a80*/  FSEL R192, R192, -INF , !P5 ;  /* 0xff800000c0c07808 */ /* 0x010fc40006800000 */
[----:B------:R-:W-:Y:S01]  /*8a90*/  FMNMX3.FTZ R6, R182, R5, R33, !PT ;  /* 0x00000005b6067276 */ /* 0x000fe20007810021 */
[----:B------:R-:W4:Y:S01]  /*8aa0*/  MUFU.TANH R176, R135 ;  /* 0x0000008700b07308 */ /* 0x000f220000002400 */
[----:B-1----:R-:W-:Y:S02]  /*8ab0*/  FSEL R141, R30, -INF , !P4 ;  /* 0xff8000001e8d7808 */ /* 0x002fe40006000000 */
[----:B---3--:R-:W-:Y:S02]  /*8ac0*/  FSEL R183, R183, -INF , !P1 ;  /* 0xff800000b7b77808 */ /* 0x008fe40004800000 */
[----:B------:R-:W-:-:S03]  /*8ad0*/  ISETP.GE.AND P4, PT, R17, R186, PT ;  /* 0x000000ba1100720c */ /* 0x000fc60003f86270 */
[----:B------:R-:W1:Y:S01]  /*8ae0*/  MUFU.TANH R148, R148 ;  /* 0x0000009400947308 */ /* 0x000e620000002400 */
[----:B------:R-:W-:Y:S02]  /*8af0*/  ISETP.GE.AND P1, PT, R3, R186, PT ;  /* 0x000000ba0300720c */ /* 0x000fe40003f26270 */
[----:B--2---:R-:W-:Y:S02]  /*8b00*/  FSEL R142, R25, -INF , !P3 ;  /* 0xff800000198e7808 */ /* 0x004fe40005800000 */
[-C--:B------:R-:W-:Y:S01]  /*8b10*/  ISETP.GE.AND P3, PT, R7, R188.reuse, PT ;  /* 0x000000bc0700720c */ /* 0x080fe20003f66270 */
[----:B------:R-:W-:Y:S01]  /*8b20*/  VIADD R7, R24, 0xffffff70 ;  /* 0xffffff7018077836 */ /* 0x000fe20000000000 */
[----:B------:R-:W-:Y:S01]  /*8b30*/  FMNMX3.FTZ R6, R6, R27, R13, !PT ;  /* 0x0000001b06067276 */ /* 0x000fe2000781000d */
[----:B------:R-:W2:Y:S01]  /*8b40*/  MUFU.TANH R177, R133 ;  /* 0x0000008500b17308 */ /* 0x000ea20000002400 */
[----:B------:R-:W-:Y:S02]  /*8b50*/  FSEL R179, R179, -INF , !P3 ;  /* 0xff800000b3b37808 */ /* 0x000fe40005800000 */
[----:B------:R-:W-:-:S02]  /*8b60*/  ISETP.GE.AND P5, PT, R7, R188, PT ;  /* 0x000000bc0700720c */ /* 0x000fc40003fa6270 */
[----:B------:R-:W-:Y:S01]  /*8b70*/  ISETP.GE.AND P3, PT, R7, R186, PT ;  /* 0x000000ba0700720c */ /* 0x000fe20003f66270 */
[----:B------:R-:W-:Y:S01]  /*8b80*/  VIADD R7, R24, 0xffffff78 ;  /* 0xffffff7818077836 */ /* 0x000fe20000000000 */
[----:B-----5:R-:W-:Y:S01]  /*8b90*/  FSEL R204, R204, -INF , !P4 ;  /* 0xff800000cccc7808 */ /* 0x020fe20006000000 */
[----:B------:R-:W3:Y:S01]  /*8ba0*/  MUFU.TANH R178, R134 ;  /* 0x0000008600b27308 */ /* 0x000ee20000002400 */
[----:B----4-:R-:W-:Y:S02]  /*8bb0*/  FSEL R176, R176, -INF , !P1 ;  /* 0xff800000b0b07808 */ /* 0x010fe40004800000 */
[----:B-1----:R-:W-:Y:S02]  /*8bc0*/  FSEL R148, R148, -INF , !P3 ;  /* 0xff80000094947808 */ /* 0x002fe40005800000 */
[-C--:B------:R-:W-:Y:S01]  /*8bd0*/  ISETP.GE.AND P4, PT, R3, R188.reuse, PT ;  /* 0x000000bc0300720c */ /* 0x080fe20003f86270 */
[----:B------:R-:W-:Y:S01]  /*8be0*/  VIADD R3, R24, 0xffffff71 ;  /* 0xffffff7118037836 */ /* 0x000fe20000000000 */
[C---:B------:R-:W-:Y:S01]  /*8bf0*/  ISETP.GE.AND P1, PT, R7.reuse, R188, PT ;  /* 0x000000bc0700720c */ /* 0x040fe20003f26270 */
[----:B------:R-:W1:Y:S01]  /*8c00*/  MUFU.TANH R167, R160 ;  /* 0x000000a000a77308 */ /* 0x000e620000002400 */
[----:B------:R-:W-:-:S02]  /*8c10*/  ISETP.GE.AND P3, PT, R7, R186, PT ;  /* 0x000000ba0700720c */ /* 0x000fc40003f66270 */
[----:B------:R-:W-:Y:S02]  /*8c20*/  FMNMX3.FTZ R7, R181, R168, R4, !PT ;  /* 0x000000a8b5077276 */ /* 0x000fe40007810004 */
[----:B------:R-:W-:Y:S02]  /*8c30*/  FMNMX3.FTZ R6, R6, R137, R143, !PT ;  /* 0x0000008906067276 */ /* 0x000fe4000781008f */
[----:B--2---:R-:W-:Y:S01]  /*8c40*/  FSEL R177, R177, -INF , !P4 ;  /* 0xff800000b1b17808 */ /* 0x004fe20006000000 */
[----:B------:R-:W2:Y:S01]  /*8c50*/  MUFU.TANH R151, R151 ;  /* 0x0000009700977308 */ /* 0x000ea20000002400 */
[----:B------:R-:W-:Y:S02]  /*8c60*/  FMNMX3.FTZ R7, R7, R26, R28, !PT ;  /* 0x0000001a07077276 */ /* 0x000fe4000781001c */
[----:B---3--:R-:W-:Y:S02]  /*8c70*/  FSEL R178, R178, -INF , !P2 ;  /* 0xff800000b2b27808 */ /* 0x008fe40005000000 */
[----:B------:R-:W-:-:S02]  /*8c80*/  FMNMX3.FTZ R6, R6, R141, R139, !PT ;  /* 0x0000008d06067276 */ /* 0x000fc4000781008b */
[C---:B------:R-:W-:Y:S01]  /*8c90*/  ISETP.GE.AND P2, PT, R3.reuse, R188, PT ;  /* 0x000000bc0300720c */ /* 0x040fe20003f46270 */
[----:B------:R-:W3:Y:S01]  /*8ca0*/  MUFU.TANH R165, R165 ;  /* 0x000000a500a57308 */ /* 0x000ee20000002400 */
[----:B------:R-:W-:Y:S01]  /*8cb0*/  ISETP.GE.AND P4, PT, R3, R186, PT ;  /* 0x000000ba0300720c */ /* 0x000fe20003f86270 */
[----:B------:R-:W-:Y:S01]  /*8cc0*/  VIADD R3, R24, 0xffffff79 ;  /* 0xffffff7918037836 */ /* 0x000fe20000000000 */
[----:B-1----:R-:W-:Y:S02]  /*8cd0*/  FSEL R167, R167, -INF , !P1 ;  /* 0xff800000a7a77808 */ /* 0x002fe40004800000 */
[----:B------:R-:W-:Y:S02]  /*8ce0*/  ISETP.NE.AND P1, PT, R189, 0x3, PT ;  /* 0x00000003bd00780c */ /* 0x000fe40003f25270 */
[----:B------:R-:W-:Y:S01]  /*8cf0*/  FMNMX3.FTZ R7, R7, R140, R138, !PT ;  /* 0x0000008c07077276 */ /* 0x000fe2000781008a */
[----:B------:R-:W1:Y:S01]  /*8d00*/  MUFU.TANH R149, R149 ;  /* 0x0000009500957308 */ /* 0x000e620000002400 */
[----:B------:R-:W-:-:S02]  /*8d10*/  FMNMX3.FTZ R6, R6, R191, R183, !PT ;  /* 0x000000bf06067276 */ /* 0x000fc400078100b7 */
[----:B--2---:R-:W-:Y:S01]  /*8d20*/  FSEL R151, R151, -INF , !P5 ;  /* 0xff80000097977808 */ /* 0x004fe20006800000 */
[----:B------:R-:W-:Y:S01]  /*8d30*/  BAR.SYNC.DEFER_BLOCKING 0x0 ;  /* 0x0000000000007b1d */ /* 0x000fe20000010000 */
[----:B------:R-:W-:Y:S02]  /*8d40*/  ISETP.GE.AND P5, PT, R3, R188, PT ;  /* 0x000000bc0300720c */ /* 0x000fe40003fa6270 */
[----:B------:R-:W-:-:S03]  /*8d50*/  FMNMX3.FTZ R6, R6, R179, R177, !PT ;  /* 0x000000b306067276 */ /* 0x000fc600078100b1 */
[----:B------:R-:W2:Y:S01]  /*8d60*/  MUFU.TANH R150, R150 ;  /* 0x0000009600967308 */ /* 0x000ea20000002400 */
[----:B---3--:R-:W-:Y:S02]  /*8d70*/  FSEL R165, R165, -INF , !P2 ;  /* 0xff800000a5a57808 */ /* 0x008fe40005000000 */
[----:B------:R-:W-:Y:S02]  /*8d80*/  ISETP.GE.AND P2, PT, R3, R186, PT ;  /* 0x000000ba0300720c */ /* 0x000fe40003f46270 */
[----:B------:R-:W-:Y:S02]  /*8d90*/  FMNMX3.FTZ R3, R7, R136, R142, !PT ;  /* 0x0000008807037276 */ /* 0x000fe4000781008e */
[----:B------:R-:W-:Y:S01]  /*8da0*/  FMNMX3.FTZ R6, R6, R151, R165, !PT ;  /* 0x0000009706067276 */ /* 0x000fe200078100a5 */
[----:B------:R-:W3:Y:S01]  /*8db0*/  MUFU.TANH R164, R164 ;  /* 0x000000a400a47308 */ /* 0x000ee20000002400 */
[----:B-1----:R-:W-:Y:S02]  /*8dc0*/  FSEL R149, R149, -INF , !P5 ;  /* 0xff80000095957808 */ /* 0x002fe40006800000 */
[----:B------:R-:W-:-:S02]  /*8dd0*/  FMNMX3.FTZ R3, R3, R204, R192, !PT ;  /* 0x000000cc03037276 */ /* 0x000fc400078100c0 */
[----:B------:R-:W-:Y:S02]  /*8de0*/  FMNMX3.FTZ R6, R6, R167, R149, !PT ;  /* 0x000000a706067276 */ /* 0x000fe40007810095 */
[----:B------:R-:W-:Y:S01]  /*8df0*/  FMNMX3.FTZ R3, R3, R178, R176, !PT ;  /* 0x000000b203037276 */ /* 0x000fe200078100b0 */
[----:B------:R-:W1:Y:S01]  /*8e00*/  MUFU.TANH R162, R162 ;  /* 0x000000a200a27308 */ /* 0x000e620000002400 */
[----:B--2---:R-:W-:Y:S01]  /*8e10*/  FSEL R150, R150, -INF , !P4 ;  /* 0xff80000096967808 */ /* 0x004fe20006000000 */
        /* <DEDUP_REMOVED lines=22> */
.L_x_63:
[----:B---3--:R-:W-:Y:S01]  /*8f80*/  FSEL R164, R164, -INF , !P3 ;  /* 0xff800000a4a47808 */ /* 0x008fe20005800000 */
[----:B------:R-:W3:Y:S01]  /*8f90*/  SHFL.BFLY PT, R7, R6, 0x2, 0x1f ;  /* 0x0c401f0006077f89 */ /* 0x000ee200000e0000 */
[----:B-1----:R-:W-:Y:S01]  /*8fa0*/  FSEL R162, R162, -INF , !P2 ;  /* 0xff800000a2a27808 */ /* 0x002fe20005000000 */
[----:B------:R-:W1:Y:S01]  /*8fb0*/  LDCU UR4, c[0x0][0x45c] ;  /* 0x00008b80ff0477ac */ /* 0x000e620008000800 */
[----:B------:R-:W-:Y:S02]  /*8fc0*/  FMNMX3.FTZ R3, R3, R148, R150, !PT ;  /* 0x0000009403037276 */ /* 0x000fe40007810096 */
[C---:B--2---:R-:W-:Y:S02]  /*8fd0*/  IADD3 R16, PT, PT, R180.reuse, 0x12000, RZ ;  /* 0x00012000b4107810 */ /* 0x044fe40007ffe0ff */
[----:B------:R-:W-:Y:S02]  /*8fe0*/  FMNMX3.FTZ R9, R3, R164, R162, !PT ;  /* 0x000000a403097276 */ /* 0x000fe400078100a2 */
[----:B------:R-:W-:-:S02]  /*8ff0*/  IADD3 R160, PT, PT, R180, 0x12040, RZ ;  /* 0x00012040b4a07810 */ /* 0x000fc40007ffe0ff */
[----:B------:R-:W-:Y:S01]  /*9000*/  MOV R159, 0x20 ;  /* 0x00000020009f7802 */ /* 0x000fe20000000f00 */
[----:B------:R-:W2:Y:S01]  /*9010*/  SHFL.BFLY PT, R8, R9, 0x2, 0x1f ;  /* 0x0c401f0009087f89 */ /* 0x000ea200000e0000 */
[----:B------:R-:W-:Y:S02]  /*9020*/  @P6 IADD3 R160, PT, PT, R16, -0x40, RZ ;  /* 0xffffffc010a06810 */ /* 0x000fe40007ffe0ff */
[----:B------:R-:W-:Y:S02]  /*9030*/  SEL R159, R159, 0xffffffe0, !P0 ;  /* 0xffffffe09f9f7807 */ /* 0x000fe40004000000 */
[----:B------:R-:W-:Y:S02]  /*9040*/  IADD3 R201, PT, PT, R189, -0x4, RZ ;  /* 0xfffffffcbdc97810 */ /* 0x000fe40007ffe0ff */
[C---:B------:R-:W-:Y:S02]  /*9050*/  IADD3 R161, PT, PT, R159.reuse, R180, RZ ;  /* 0x000000b49fa17210 */ /* 0x040fe40007ffe0ff */
[----:B------:R-:W-:-:S02]  /*9060*/  IADD3 R159, PT, PT, R159, R160, RZ ;  /* 0x000000a09f9f7210 */ /* 0x000fc40007ffe0ff */
[----:B---3--:R-:W-:Y:S01]  /*9070*/  FMNMX.FTZ R7, R6, R7, !PT ;  /* 0x0000000706077209 */ /* 0x008fe20007810000 */
[----:B------:R-:W-:Y:S04]  /*9080*/  LDSM.16.MT88.4 R20, [R161+0x12000] ;  /* 0x01200000a114783b */ /* 0x000fe80000004200 */
[----:B------:R-:W3:Y:S04]  /*9090*/  SHFL.BFLY PT, R132, R7, 0x1, 0x1f ;  /* 0x0c201f0007847f89 */ /* 0x000ee800000e0000 */
[----:B------:R-:W-:Y:S01]  /*90a0*/  LDSM.16.MT88.4 R144, [R161+0x12800] ;  /* 0x01280000a190783b */ /* 0x000fe20000004200 */
[----:B--2---:R-:W-:-:S05]  /*90b0*/  FMNMX.FTZ R8, R9, R8, !PT ;  /* 0x0000000809087209 */ /* 0x004fca0007810000 */
[----:B------:R-:W2:Y:S01]  /*90c0*/  SHFL.BFLY PT, R3, R8, 0x1, 0x1f ;  /* 0x0c201f0008037f89 */ /* 0x000ea200000e0000 */
[----:B---3--:R-:W-:-:S04]  /*90d0*/  FMNMX.FTZ R132, R7, R132, !PT ;  /* 0x0000008407847209 */ /* 0x008fc80007810000 */
[C---:B------:R-:W-:Y:S01]  /*90e0*/  FSETP.NEU.FTZ.AND P2, PT, R132.reuse, -INF , PT ;  /* 0xff8000008400780b */ /* 0x040fe20003f5d000 */
[----:B-1----:R-:W-:-:S05]  /*90f0*/  FMUL.FTZ R166, R132, UR4 ;  /* 0x0000000484a67c20 */ /* 0x002fca0008410000 */
[----:B------:R-:W-:Y:S02]  /*9100*/  FSEL R166, R166, RZ, P2 ;  /* 0x000000ffa6a67208 */ /* 0x000fe40001000000 */
[----:B--2---:R-:W-:-:S03]  /*9110*/  FMNMX.FTZ R3, R8, R3, !PT ;  /* 0x0000000308037209 */ /* 0x004fc60007810000 */
[--C-:B------:R-:W-:Y:S01]  /*9120*/  FFMA.FTZ R154, R5, UR4, -R166.reuse ;  /* 0x00000004059a7c23 */ /* 0x100fe200080108a6 */
[C---:B------:R-:W-:Y:S01]  /*9130*/  FSETP.NEU.FTZ.AND P1, PT, R3.reuse, -INF , PT ;  /* 0xff8000000300780b */ /* 0x040fe20003f3d000 */
[----:B------:R-:W-:Y:S01]  /*9140*/  FMUL.FTZ R163, R3, UR4 ;  /* 0x0000000403a37c20 */ /* 0x000fe20008410000 */
[----:B------:R-:W-:Y:S01]  /*9150*/  FSEL R5, R132, RZ, P2 ;  /* 0x000000ff84057208 */ /* 0x000fe20001000000 */
[--C-:B------:R-:W-:Y:S01]  /*9160*/  FFMA.FTZ R153, R33, UR4, -R166.reuse ;  /* 0x0000000421997c23 */ /* 0x100fe200080108a6 */
[--C-:B------:R-:W-:Y:S01]  /*9170*/  FFMA.FTZ R152, R27, UR4, -R166.reuse ;  /* 0x000000041b987c23 */ /* 0x100fe200080108a6 */
[--C-:B------:R-:W-:Y:S01]  /*9180*/  FFMA.FTZ R135, R13, UR4, -R166.reuse ;  /* 0x000000040d877c23 */ /* 0x100fe200080108a6 */
[----:B------:R-:W-:Y:S01]  /*9190*/  FSEL R163, R163, RZ, P1 ;  /* 0x000000ffa3a37208 */ /* 0x000fe20000800000 */
[----:B------:R-:W-:Y:S01]  /*91a0*/  FADD.FTZ R5, R182, -R5 ;  /* 0x80000005b6057221 */ /* 0x000fe20000010000 */
[----:B------:R-:W-:Y:S01]  /*91b0*/  MUFU.EX2 R154, R154 ;  /* 0x0000009a009a7308 */ /* 0x000fe20000000800 */
[----:B------:R-:W-:Y:S01]  /*91c0*/  LDSM.16.MT88.4 R12, [R180+0x12000] ;  /* 0x01200000b40c783b */ /* 0x000fe20000004200 */
[----:B------:R-:W-:Y:S01]  /*91d0*/  FFMA.FTZ R170, R137, UR4, -R166 ;  /* 0x0000000489aa7c23 */ /* 0x000fe200080108a6 */
[--C-:B------:R-:W-:Y:S01]  /*91e0*/  FFMA.FTZ R133, R4, UR4, -R163.reuse ;  /* 0x0000000404857c23 */ /* 0x100fe200080108a3 */
[----:B------:R-:W-:Y:S01]  /*91f0*/  FSEL R4, R3, RZ, P1 ;  /* 0x000000ff03047208 */ /* 0x000fe20000800000 */
[----:B------:R-:W-:Y:S01]  /*9200*/  FMUL.FTZ R158, R5, UR4 ;  /* 0x00000004059e7c20 */ /* 0x000fe20008410000 */
[--C-:B------:R-:W-:Y:S01]  /*9210*/  FFMA.FTZ R156, R28, UR4, -R163.reuse ;  /* 0x000000041c9c7c23 */ /* 0x100fe200080108a3 */
[--C-:B------:R-:W-:Y:S01]  /*9220*/  FFMA.FTZ R134, R168, UR4, -R163.reuse ;  /* 0x00000004a8867c23 */ /* 0x100fe200080108a3 */
[----:B------:R-:W1:Y:S01]  /*9230*/  LDSM.16.MT88.4 R28, [R160] ;  /* 0x00000000a01c783b */ /* 0x000e620000004200 */
[----:B------:R-:W-:Y:S01]  /*9240*/  FADD.FTZ R4, R181, -R4 ;  /* 0x80000004b5047221 */ /* 0x000fe20000010000 */
[--C-:B------:R-:W-:Y:S01]  /*9250*/  FFMA.FTZ R155, R26, UR4, -R163.reuse ;  /* 0x000000041a9b7c23 */ /* 0x100fe200080108a3 */
[----:B------:R-:W2:Y:S01]  /*9260*/  MUFU.EX2 R158, R158 ;  /* 0x0000009e009e7308 */ /* 0x000ea20000000800 */
[--C-:B------:R-:W-:Y:S01]  /*9270*/  FFMA.FTZ R169, R143, UR4, -R166.reuse ;  /* 0x000000048fa97c23 */ /* 0x100fe200080108a6 */
[----:B------:R-:W-:Y:S01]  /*9280*/  FMUL.FTZ R157, R4, UR4 ;  /* 0x00000004049d7c20 */ /* 0x000fe20008410000 */
[--C-:B------:R-:W-:Y:S01]  /*9290*/  FFMA.FTZ R168, R141, UR4, -R166.reuse ;  /* 0x000000048da87c23 */ /* 0x100fe200080108a6 */
[----:B------:R-:W3:Y:S01]  /*92a0*/  MUFU.EX2 R153, R153 ;  /* 0x0000009900997308 */ /* 0x000ee20000000800 */
[--C-:B------:R-:W-:Y:S01]  /*92b0*/  FFMA.FTZ R171, R139, UR4, -R166.reuse ;  /* 0x000000048bab7c23 */ /* 0x100fe200080108a6 */
[--C-:B------:R-:W-:Y:S01]  /*92c0*/  FFMA.FTZ R173, R140, UR4, -R163.reuse ;  /* 0x000000048cad7c23 */ /* 0x100fe200080108a3 */
[--C-:B------:R-:W-:Y:S01]  /*92d0*/  FFMA.FTZ R172, R138, UR4, -R163.reuse ;  /* 0x000000048aac7c23 */ /* 0x100fe200080108a3 */
[----:B------:R-:W4:Y:S01]  /*92e0*/  MUFU.EX2 R157, R157 ;  /* 0x0000009d009d7308 */ /* 0x000f220000000800 */
[--C-:B------:R-:W-:Y:S01]  /*92f0*/  FFMA.FTZ R175, R136, UR4, -R163.reuse ;  /* 0x0000000488af7c23 */ /* 0x100fe200080108a3 */
[--C-:B------:R-:W-:Y:S01]  /*9300*/  FFMA.FTZ R174, R142, UR4, -R163.reuse ;  /* 0x000000048eae7c23 */ /* 0x100fe200080108a3 */
[----:B------:R-:W-:Y:S01]  /*9310*/  LDSM.16.MT88.4 R136, [R159+0x800] ;  /* 0x000800009f88783b */ /* 0x000fe20000004200 */
[----:B------:R-:W-:Y:S01]  /*9320*/  MUFU.EX2 R152, R152 ;  /* 0x0000009800987308 */ /* 0x000fe20000000800 */
[--C-:B------:R-:W-:Y:S01]  /*9330*/  FFMA.FTZ R184, R183, UR4, -R166.reuse ;  /* 0x00000004b7b87c23 */ /* 0x100fe200080108a6 */
[-C--:B--2---:R-:W-:Y:S01]  /*9340*/  FMUL.FTZ R32, R104, R158.reuse ;  /* 0x0000009e68207220 */ /* 0x084fe20000410000 */
[-C--:B------:R-:W-:Y:S01]  /*9350*/  FMUL.FTZ R33, R105, R158.reuse ;  /* 0x0000009e69217220 */ /* 0x080fe20000410000 */
[----:B------:R-:W2:Y:S01]  /*9360*/  MUFU.EX2 R135, R135 ;  /* 0x0000008700877308 */ /* 0x000ea20000000800 */
[----:B------:R-:W-:Y:S01]  /*9370*/  FMUL.FTZ R24, R112, R158 ;  /* 0x0000009e70187220 */ /* 0x000fe20000410000 */
[----:B---3--:R-:W-:Y:S01]  /*9380*/  F2FP.BF16.F32.PACK_AB R4, R153, R154 ;  /* 0x0000009a9904723e */ /* 0x008fe200000010ff */
[-C--:B------:R-:W-:Y:S01]  /*9390*/  FMUL.FTZ R25, R113, R158.reuse ;  /* 0x0000009e71197220 */ /* 0x080fe20000410000 */
[----:B------:R-:W-:Y:S01]  /*93a0*/  MUFU.EX2 R134, R134 ;  /* 0x0000008600867308 */ /* 0x000fe20000000800 */
[-C--:B------:R-:W-:Y:S01]  /*93b0*/  FMUL.FTZ R108, R108, R158.reuse ;  /* 0x0000009e6c6c7220 */ /* 0x080fe20000410000 */
[-C--:B----4-:R-:W-:Y:S01]  /*93c0*/  FMUL.FTZ R34, R106, R157.reuse ;  /* 0x0000009d6a227220 */ /* 0x090fe20000410000 */
[-C--:B------:R-:W-:Y:S01]  /*93d0*/  FMUL.FTZ R35, R107, R157.reuse ;  /* 0x0000009d6b237220 */ /* 0x080fe20000410000 */
[----:B------:R-:W3:Y:S01]  /*93e0*/  MUFU.EX2 R133, R133 ;  /* 0x0000008500857308 */ /* 0x000ee20000000800 */
[----:B------:R-:W4:Y:S01]  /*93f0*/  LDSM.16.MT88.4 R104, [R161+0x14000] ;  /* 0x01400000a168783b */ /* 0x000f220000004200 */
[-C--:B------:R-:W-:Y:S01]  /*9400*/  FMUL.FTZ R26, R114, R157.reuse ;  /* 0x0000009d721a7220 */ /* 0x080fe20000410000 */
[-C--:B------:R-:W-:Y:S01]  /*9410*/  FMUL.FTZ R27, R115, R157.reuse ;  /* 0x0000009d731b7220 */ /* 0x080fe20000410000 */
[----:B------:R-:W-:Y:S01]  /*9420*/  MUFU.EX2 R155, R155 ;  /* 0x0000009b009b7308 */ /* 0x000fe20000000800 */
[----:B------:R-:W-:Y:S01]  /*9430*/  FMUL.FTZ R109, R109, R158 ;  /* 0x0000009e6d6d7220 */ /* 0x000fe20000410000 */
[----:B--2---:R-:W-:Y:S01]  /*9440*/  F2FP.BF16.F32.PACK_AB R6, R135, R152 ;  /* 0x000000988706723e */ /* 0x004fe200000010ff */
[-C--:B------:R-:W-:Y:S01]  /*9450*/  FMUL.FTZ R110, R110, R157.reuse ;  /* 0x0000009d6e6e7220 */ /* 0x080fe20000410000 */
[----:B------:R-:W2:Y:S01]  /*9460*/  MUFU.EX2 R156, R156 ;  /* 0x0000009c009c7308 */ /* 0x000ea20000000800 */
[-C--:B------:R-:W-:Y:S01]  /*9470*/  FMUL.FTZ R111, R111, R157.reuse ;  /* 0x0000009d6f6f7220 */ /* 0x080fe20000410000 */
[-C--:B------:R-:W-:Y:S01]  /*9480*/  FMUL.FTZ R44, R44, R158.reuse ;  /* 0x0000009e2c2c7220 */ /* 0x080fe20000410000 */
[----:B------:R-:W-:Y:S01]  /*9490*/  FMUL.FTZ R45, R45, R158 ;  /* 0x0000009e2d2d7220 */ /* 0x000fe20000410000 */
[-C--:B------:R-:W-:Y:S01]  /*94a0*/  FMUL.FTZ R46, R46, R157.reuse ;  /* 0x0000009d2e2e7220 */ /* 0x080fe20000410000 */
[-C--:B------:R-:W-:Y:S01]  /*94b0*/  FMUL.FTZ R47, R47, R157.reuse ;  /* 0x0000009d2f2f7220 */ /* 0x080fe20000410000 */
[----:B---3--:R-:W-:Y:S01]  /*94c0*/  F2FP.BF16.F32.PACK_AB R5, R133, R134 ;  /* 0x000000868505723e */ /* 0x008fe200000010ff */
[-C--:B------:R-:W-:Y:S01]  /*94d0*/  FMUL.FTZ R48, R48, R158.reuse ;  /* 0x0000009e30307220 */ /* 0x080fe20000410000 */
[-C--:B------:R-:W-:Y:S01]  /*94e0*/  FMUL.FTZ R49, R49, R158.reuse ;  /* 0x0000009e31317220 */ /* 0x080fe20000410000 */
[-C--:B------:R-:W-:Y:S01]  /*94f0*/  FMUL.FTZ R50, R50, R157.reuse ;  /* 0x0000009d32327220 */ /* 0x080fe20000410000 */
[----:B------:R-:W-:Y:S01]  /*9500*/  FMUL.FTZ R51, R51, R157 ;  /* 0x0000009d33337220 */ /* 0x000fe20000410000 */
[----:B------:R-:W3:Y:S01]  /*9510*/  LDSM.16.MT88.4 R112, [R160+0x2000] ;  /* 0x00200000a070783b */ /* 0x000ee20000004200 */
[-C--:B------:R-:W-:Y:S01]  /*9520*/  FMUL.FTZ R60, R60, R158.reuse ;  /* 0x0000009e3c3c7220 */ /* 0x080fe20000410000 */
[-C--:B------:R-:W-:Y:S01]  /*9530*/  FMUL.FTZ R61, R61, R158.reuse ;  /* 0x0000009e3d3d7220 */ /* 0x080fe20000410000 */
[----:B--2---:R-:W-:Y:S01]  /*9540*/  F2FP.BF16.F32.PACK_AB R7, R156, R155 ;  /* 0x0000009b9c07723e */ /* 0x004fe200000010ff */
[-C--:B------:R-:W-:Y:S01]  /*9550*/  FMUL.FTZ R62, R62, R157.reuse ;  /* 0x0000009d3e3e7220 */ /* 0x080fe20000410000 */
[-C--:B------:R-:W-:Y:S01]  /*9560*/  FMUL.FTZ R63, R63, R157.reuse ;  /* 0x0000009d3f3f7220 */ /* 0x080fe20000410000 */
[-C--:B------:R-:W-:Y:S01]  /*9570*/  FMUL.FTZ R64, R64, R158.reuse ;  /* 0x0000009e40407220 */ /* 0x080fe20000410000 */
[-C--:B------:R-:W-:Y:S01]  /*9580*/  FMUL.FTZ R65, R65, R158.reuse ;  /* 0x0000009e41417220 */ /* 0x080fe20000410000 */
[-C--:B------:R-:W-:Y:S01]  /*9590*/  FMUL.FTZ R66, R66, R157.reuse ;  /* 0x0000009d42427220 */ /* 0x080fe20000410000 */
[-C--:B------:R-:W-:Y:S01]  /*95a0*/  FMUL.FTZ R67, R67, R157.reuse ;  /* 0x0000009d43437220 */ /* 0x080fe20000410000 */
[C---:B-1----:R-:W-:Y:S01]  /*95b0*/  HMMA.16816.F32.BF16 R24, R4.reuse, R28, R24 ;  /* 0x0000001c0418723c */ /* 0x042fe20000041818 */
        /* <DEDUP_REMOVED lines=8> */
[----:B------:R-:W1:Y:S01]  /*9640*/  LDSM.16.MT88.4 R108, [R159+0x2000] ;  /* 0x002000009f6c783b */ /* 0x000e620000004200 */
[-C--:B------:R-:W-:Y:S01]  /*9650*/  FMUL.FTZ R119, R119, R157.reuse ;  /* 0x0000009d77777220 */ /* 0x080fe20000410000 */
[-C--:B------:R-:W-:Y:S01]  /*9660*/  FMUL.FTZ R52, R52, R158.reuse ;  /* 0x0000009e34347220 */ /* 0x080fe20000410000 */
[-C--:B------:R-:W-:Y:S01]  /*9670*/  FMUL.FTZ R53, R53, R158.reuse ;  /* 0x0000009e35357220 */ /* 0x080fe20000410000 */
[-C--:B------:R-:W-:Y:S01]  /*9680*/  FMUL.FTZ R54, R54, R157.reuse ;  /* 0x0000009d36367220 */ /* 0x080fe20000410000 */
[-C--:B------:R-:W-:Y:S01]  /*9690*/  FMUL.FTZ R55, R55, R157.reuse ;  /* 0x0000009d37377220 */ /* 0x080fe20000410000 */
[-C--:B------:R-:W-:Y:S01]  /*96a0*/  FMUL.FTZ R56, R56, R158.reuse ;  /* 0x0000009e38387220 */ /* 0x080fe20000410000 */
[C---:B----4-:R-:W-:Y:S01]  /*96b0*/  HMMA.16816.F32.BF16 R44, R4.reuse, R104, R44 ;  /* 0x00000068042c723c */ /* 0x050fe2000004182c */
        /* <DEDUP_REMOVED lines=8> */
[----:B------:R-:W2:Y:S01]  /*9740*/  LDSM.16.MT88.4 R104, [R180+0x16000] ;  /* 0x01600000b468783b */ /* 0x000ea20000004200 */
        /* <DEDUP_REMOVED lines=9> */
[----:B------:R-:W-:Y:S01]  /*97e0*/  LDSM.16.MT88.4 R120, [R159] ;  /* 0x000000009f78783b */ /* 0x000fe20000004200 */
[-C--:B------:R-:W-:Y:S01]  /*97f0*/  FMUL.FTZ R124, R124, R158.reuse ;  /* 0x0000009e7c7c7220 */ /* 0x080fe20000410000 */
[-C--:B------:R-:W-:Y:S01]  /*9800*/  FMUL.FTZ R125, R125, R158.reuse ;  /* 0x0000009e7d7d7220 */ /* 0x080fe20000410000 */
[-C--:B------:R-:W-:Y:S01]  /*9810*/  FMUL.FTZ R126, R126, R157.reuse ;  /* 0x0000009d7e7e7220 */ /* 0x080fe20000410000 */
[-C--:B------:R-:W-:Y:S01]  /*9820*/  FMUL.FTZ R127, R127, R157.reuse ;  /* 0x0000009d7f7f7220 */ /* 0x080fe20000410000 */
[C---:B------:R-:W-:Y:S01]  /*9830*/  HMMA.16816.F32.BF16 R20, R4.reuse, R22, R116 ;  /* 0x000000160414723c */ /* 0x040fe20000041874 */
[----:B------:R-:W-:Y:S01]  /*9840*/  LDSM.16.MT88.4 R116, [R180+0x14000] ;  /* 0x01400000b474783b */ /* 0x000fe20000004200 */
[-C--:B------:R-:W-:Y:S01]  /*9850*/  FMUL.FTZ R84, R84, R158.reuse ;  /* 0x0000009e54547220 */ /* 0x080fe20000410000 */
[-C--:B------:R-:W-:Y:S01]  /*9860*/  FMUL.FTZ R85, R85, R158.reuse ;  /* 0x0000009e55557220 */ /* 0x080fe20000410000 */
[-C--:B------:R-:W-:Y:S01]  /*9870*/  FMUL.FTZ R86, R86, R157.reuse ;  /* 0x0000009d56567220 */ /* 0x080fe20000410000 */
[----:B------:R-:W-:Y:S01]  /*9880*/  LDSM.16.MT88.4 R128, [R180+0x14800] ;  /* 0x01480000b480783b */ /* 0x000fe20000004200 */
[-C--:B------:R-:W-:Y:S01]  /*9890*/  FMUL.FTZ R87, R87, R157.reuse ;  /* 0x0000009d57577220 */ /* 0x080fe20000410000 */
[-C--:B------:R-:W-:Y:S01]  /*98a0*/  FMUL.FTZ R88, R88, R158.reuse ;  /* 0x0000009e58587220 */ /* 0x080fe20000410000 */
[C---:B---3--:R-:W-:Y:S01]  /*98b0*/  HMMA.16816.F32.BF16 R52, R4.reuse, R112, R52 ;  /* 0x000000700434723c */ /* 0x048fe20000041834 */
[-C--:B------:R-:W-:Y:S01]  /*98c0*/  FMUL.FTZ R89, R89, R158.reuse ;  /* 0x0000009e59597220 */ /* 0x080fe20000410000 */
[-C--:B------:R-:W-:Y:S01]  /*98d0*/  FMUL.FTZ R90, R90, R157.reuse ;  /* 0x0000009d5a5a7220 */ /* 0x080fe20000410000 */
[-C--:B------:R-:W-:Y:S01]  /*98e0*/  FMUL.FTZ R91, R91, R157.reuse ;  /* 0x0000009d5b5b7220 */ /* 0x080fe20000410000 */
[----:B------:R-:W-:Y:S01]  /*98f0*/  MUFU.EX2 R170, R170 ;  /* 0x000000aa00aa7308 */ /* 0x000fe20000000800 */
[-C--:B------:R-:W-:Y:S01]  /*9900*/  FMUL.FTZ R100, R100, R158.reuse ;  /* 0x0000009e64647220 */ /* 0x080fe20000410000 */
[-C--:B------:R-:W-:Y:S01]  /*9910*/  FMUL.FTZ R101, R101, R158.reuse ;  /* 0x0000009e65657220 */ /* 0x080fe20000410000 */
[-C--:B------:R-:W-:Y:S01]  /*9920*/  FMUL.FTZ R102, R102, R157.reuse ;  /* 0x0000009d66667220 */ /* 0x080fe20000410000 */
[C---:B-1----:R-:W-:Y:S01]  /*9930*/  HMMA.16816.F32.BF16 R60, R4.reuse, R108, R60 ;  /* 0x0000006c043c723c */ /* 0x042fe2000004183c */
[----:B------:R-:W1:Y:S01]  /*9940*/  MUFU.EX2 R169, R169 ;  /* 0x000000a900a97308 */ /* 0x000e620000000800 */
[-C--:B------:R-:W-:Y:S01]  /*9950*/  FMUL.FTZ R103, R103, R157.reuse ;  /* 0x0000009d67677220 */ /* 0x080fe20000410000 */
[-C--:B------:R-:W-:Y:S01]  /*9960*/  FMUL.FTZ R36, R36, R158.reuse ;  /* 0x0000009e24247220 */ /* 0x080fe20000410000 */
[-C--:B------:R-:W-:Y:S01]  /*9970*/  FMUL.FTZ R37, R37, R158.reuse ;  /* 0x0000009e25257220 */ /* 0x080fe20000410000 */
[----:B------:R-:W-:Y:S01]  /*9980*/  MUFU.EX2 R168, R168 ;  /* 0x000000a800a87308 */ /* 0x000fe20000000800 */
[-C--:B------:R-:W-:Y:S01]  /*9990*/  FMUL.FTZ R38, R38, R157.reuse ;  /* 0x0000009d26267220 */ /* 0x080fe20000410000 */
[-C--:B------:R-:W-:Y:S01]  /*99a0*/  FMUL.FTZ R39, R39, R157.reuse ;  /* 0x0000009d27277220 */ /* 0x080fe20000410000 */
[C---:B------:R-:W-:Y:S01]  /*99b0*/  HMMA.16816.F32.BF16 R64, R4.reuse, R110, R64 ;  /* 0x0000006e0440723c */ /* 0x040fe20000041840 */
[----:B------:R-:W3:Y:S01]  /*99c0*/  LDSM.16.MT88.4 R108, [R160+0x4000] ;  /* 0x00400000a06c783b */ /* 0x000ee20000004200 */
[----:B------:R-:W-:Y:S01]  /*99d0*/  MUFU.EX2 R171, R171 ;  /* 0x000000ab00ab7308 */ /* 0x000fe20000000800 */
[-C--:B------:R-:W-:Y:S01]  /*99e0*/  FMUL.FTZ R40, R40, R158.reuse ;  /* 0x0000009e28287220 */ /* 0x080fe20000410000 */
[-C--:B------:R-:W-:Y:S01]  /*99f0*/  FMUL.FTZ R41, R41, R158.reuse ;  /* 0x0000009e29297220 */ /* 0x080fe20000410000 */
[-C--:B------:R-:W-:Y:S01]  /*9a00*/  FMUL.FTZ R42, R42, R157.reuse ;  /* 0x0000009d2a2a7220 */ /* 0x080fe20000410000 */
[----:B------:R-:W-:Y:S01]  /*9a10*/  MUFU.EX2 R173, R173 ;  /* 0x000000ad00ad7308 */ /* 0x000fe20000000800 */
[-C--:B------:R-:W-:Y:S01]  /*9a20*/  FMUL.FTZ R43, R43, R157.reuse ;  /* 0x0000009d2b2b7220 */ /* 0x080fe20000410000 */
[C---:B------:R-:W-:Y:S01]  /*9a30*/  HMMA.16816.F32.BF16 R56, R4.reuse, R114, R56 ;  /* 0x000000720438723c */ /* 0x040fe20000041838 */
[----:B------:R-:W4:Y:S01]  /*9a40*/  LDSM.16.MT88.4 R112, [R161+0x16000] ;  /* 0x01600000a170783b */ /* 0x000f220000004200 */
[----:B------:R-:W5:Y:S01]  /*9a50*/  MUFU.EX2 R172, R172 ;  /* 0x000000ac00ac7308 */ /* 0x000f620000000800 */
[-C--:B------:R-:W-:Y:S01]  /*9a60*/  FMUL.FTZ R76, R76, R158.reuse ;  /* 0x0000009e4c4c7220 */ /* 0x080fe20000410000 */
[-C--:B------:R-:W-:Y:S01]  /*9a70*/  FMUL.FTZ R77, R77, R158.reuse ;  /* 0x0000009e4d4d7220 */ /* 0x080fe20000410000 */
[-C--:B------:R-:W-:Y:S01]  /*9a80*/  FMUL.FTZ R78, R78, R157.reuse ;  /* 0x0000009d4e4e7220 */ /* 0x080fe20000410000 */
[----:B------:R-:W-:Y:S01]  /*9a90*/  MUFU.EX2 R175, R175 ;  /* 0x000000af00af7308 */ /* 0x000fe20000000800 */
[-C--:B------:R-:W-:Y:S01]  /*9aa0*/  FMUL.FTZ R79, R79, R157.reuse ;  /* 0x0000009d4f4f7220 */ /* 0x080fe20000410000 */
[C---:B--2---:R-:W-:Y:S01]  /*9ab0*/  HMMA.16816.F32.BF16 R68, R4.reuse, R104, R68 ;  /* 0x000000680444723c */ /* 0x044fe20000041844 */
[-C--:B------:R-:W-:Y:S01]  /*9ac0*/  FMUL.FTZ R80, R80, R158.reuse ;  /* 0x0000009e50507220 */ /* 0x080fe20000410000 */
[----:B------:R-:W2:Y:S01]  /*9ad0*/  MUFU.EX2 R174, R174 ;  /* 0x000000ae00ae7308 */ /* 0x000ea20000000800 */
[-C--:B------:R-:W-:Y:S01]  /*9ae0*/  FMUL.FTZ R81, R81, R158.reuse ;  /* 0x0000009e51517220 */ /* 0x080fe20000410000 */
[-C--:B------:R-:W-:Y:S01]  /*9af0*/  FMUL.FTZ R82, R82, R157.reuse ;  /* 0x0000009d52527220 */ /* 0x080fe20000410000 */
[-C--:B------:R-:W-:Y:S01]  /*9b00*/  FMUL.FTZ R83, R83, R157.reuse ;  /* 0x0000009d53537220 */ /* 0x080fe20000410000 */
[-C--:B------:R-:W-:Y:S01]  /*9b10*/  FMUL.FTZ R92, R92, R158.reuse ;  /* 0x0000009e5c5c7220 */ /* 0x080fe20000410000 */
[-C--:B------:R-:W-:Y:S01]  /*9b20*/  FMUL.FTZ R93, R93, R158.reuse ;  /* 0x0000009e5d5d7220 */ /* 0x080fe20000410000 */
[C---:B------:R-:W-:Y:S01]  /*9b30*/  HMMA.16816.F32.BF16 R72, R4.reuse, R106, R72 ;  /* 0x0000006a0448723c */ /* 0x040fe20000041848 */
[----:B------:R-:W4:Y:S01]  /*9b40*/  LDSM.16.MT88.4 R104, [R159+0x4000] ;  /* 0x004000009f68783b */ /* 0x000f220000004200 */
[-C--:B------:R-:W-:Y:S01]  /*9b50*/  FMUL.FTZ R94, R94, R157.reuse ;  /* 0x0000009d5e5e7220 */ /* 0x080fe20000410000 */
[----:B------:R-:W-:Y:S01]  /*9b60*/  FMUL.FTZ R95, R95, R157 ;  /* 0x0000009d5f5f7220 */ /* 0x000fe20000410000 */
[--C-:B------:R-:W-:Y:S01]  /*9b70*/  FFMA.FTZ R181, R191, UR4, -R166.reuse ;  /* 0x00000004bfb57c23 */ /* 0x100fe200080108a6 */
[----:B------:R-:W-:Y:S01]  /*9b80*/  LDSM.16.MT88.4 R140, [R160+0x800] ;  /* 0x00080000a08c783b */ /* 0x000fe20000004200 */
[--C-:B------:R-:W-:Y:S01]  /*9b90*/  FFMA.FTZ R182, R177, UR4, -R166.reuse ;  /* 0x00000004b1b67c23 */ /* 0x100fe200080108a6 */
[--C-:B------:R-:W-:Y:S01]  /*9ba0*/  FFMA.FTZ R183, R176, UR4, -R163.reuse ;  /* 0x00000004b0b77c23 */ /* 0x100fe200080108a3 */
[C---:B------:R-:W-:Y:S01]  /*9bb0*/  HMMA.16816.F32.BF16 R8, R4.reuse, R12, R8 ;  /* 0x0000000c0408723c */ /* 0x040fe20000041808 */
[--C-:B------:R-:W-:Y:S01]  /*9bc0*/  FFMA.FTZ R192, R192, UR4, -R163.reuse ;  /* 0x00000004c0c07c23 */ /* 0x100fe200080108a3 */
[----:B------:R-:W-:Y:S01]  /*9bd0*/  MUFU.EX2 R181, R181 ;  /* 0x000000b500b57308 */ /* 0x000fe20000000800 */
[----:B------:R-:W-:Y:S01]  /*9be0*/  FFMA.FTZ R185, R148, UR4, -R163 ;  /* 0x0000000494b97c23 */ /* 0x000fe200080108a3 */
[--C-:B------:R-:W-:Y:S01]  /*9bf0*/  FFMA.FTZ R186, R165, UR4, -R166.reuse ;  /* 0x00000004a5ba7c23 */ /* 0x100fe200080108a6 */
[----:B------:R-:W-:Y:S01]  /*9c00*/  FFMA.FTZ R151, R151, UR4, -R166 ;  /* 0x0000000497977c23 */ /* 0x000fe200080108a6 */
[----:B------:R-:W4:Y:S01]  /*9c10*/  MUFU.EX2 R184, R184 ;  /* 0x000000b800b87308 */ /* 0x000f220000000800 */
[----:B------:R-:W-:Y:S01]  /*9c20*/  FFMA.FTZ R154, R205, R158, R154 ;  /* 0x0000009ecd9a7223 */ /* 0x000fe2000001009a */
[----:B------:R-:W-:Y:S01]  /*9c30*/  HMMA.16816.F32.BF16 R12, R4, R14, R124 ;  /* 0x0000000e040c723c */ /* 0x000fe2000004187c */
[----:B------:R-:W4:Y:S01]  /*9c40*/  LDSM.16.MT88.4 R124, [R180+0x12800] ;  /* 0x01280000b47c783b */ /* 0x000f220000004200 */
[----:B------:R-:W-:Y:S01]  /*9c50*/  MUFU.EX2 R182, R182 ;  /* 0x000000b600b67308 */ /* 0x000fe20000000800 */
[----:B------:R-:W-:-:S03]  /*9c60*/  FADD.FTZ R153, R153, R154 ;  /* 0x0000009a99997221 */ /* 0x000fc60000010000 */
[----:B------:R-:W-:Y:S01]  /*9c70*/  MUFU.EX2 R183, R183 ;  /* 0x000000b700b77308 */ /* 0x000fe20000000800 */
[----:B------:R-:W-:Y:S01]  /*9c80*/  FADD.FTZ R152, R152, R153 ;  /* 0x0000009998987221 */ /* 0x000fe20000010000 */
[----:B---3--:R-:W-:Y:S01]  /*9c90*/  HMMA.16816.F32.BF16 R84, R4, R108, R84 ;  /* 0x0000006c0454723c */ /* 0x008fe20000041854 */
[-C--:B------:R-:W-:Y:S01]  /*9ca0*/  FMUL.FTZ R108, R96, R158.reuse ;  /* 0x0000009e606c7220 */ /* 0x080fe20000410000 */
[----:B------:R-:W-:Y:S01]  /*9cb0*/  FMUL.FTZ R109, R97, R158 ;  /* 0x0000009e616d7220 */ /* 0x000fe20000410000 */
[----:B------:R-:W-:Y:S01]  /*9cc0*/  MUFU.EX2 R165, R151 ;  /* 0x0000009700a57308 */ /* 0x000fe20000000800 */
[----:B------:R-:W-:-:S03]  /*9cd0*/  FADD.FTZ R135, R135, R152 ;  /* 0x0000009887877221 */ /* 0x000fc60000010000 */
[----:B------:R-:W-:Y:S01]  /*9ce0*/  MUFU.EX2 R186, R186 ;  /* 0x000000ba00ba7308 */ /* 0x000fe20000000800 */
[C---:B------:R-:W-:Y:S01]  /*9cf0*/  HMMA.16816.F32.BF16 R88, R4.reuse, R110, R88 ;  /* 0x0000006e0458723c */ /* 0x040fe20000041858 */
[-C--:B------:R-:W-:Y:S01]  /*9d00*/  FMUL.FTZ R110, R98, R157.reuse ;  /* 0x0000009d626e7220 */ /* 0x080fe20000410000 */
[----:B------:R-:W-:Y:S01]  /*9d10*/  FMUL.FTZ R111, R99, R157 ;  /* 0x0000009d636f7220 */ /* 0x000fe20000410000 */
[----:B------:R-:W-:Y:S01]  /*9d20*/  MUFU.EX2 R185, R185 ;  /* 0x000000b900b97308 */ /* 0x000fe20000000800 */
[----:B------:R-:W-:Y:S04]  /*9d30*/  LDSM.16.MT88.4 R96, [R161+0x14800] ;  /* 0x01480000a160783b */ /* 0x000fe80000004200 */
[C---:B------:R-:W-:Y:S08]  /*9d40*/  HMMA.16816.F32.BF16 R32, R4.reuse, R120, R32 ;  /* 0x000000780420723c */ /* 0x040ff00000041820 */
[C---:B------:R-:W-:Y:S01]  /*9d50*/  HMMA.16816.F32.BF16 R100, R4.reuse, R122, R100 ;  /* 0x0000007a0464723c */ /* 0x040fe20000041864 */
[----:B------:R-:W3:Y:S07]  /*9d60*/  LDSM.16.MT88.4 R120, [R161+0x16800] ;  /* 0x01680000a178783b */ /* 0x000eee0000004200 */
[----:B------:R-:W-:Y:S01]  /*9d70*/  HMMA.16816.F32.BF16 R36, R4, R116, R36 ;  /* 0x000000740424723c */ /* 0x000fe20000041824 */
[----:B-1----:R-:W-:Y:S01]  /*9d80*/  F2FP.BF16.F32.PACK_AB R116, R169, R170 ;  /* 0x000000aaa974723e */ /* 0x002fe200000010ff */
[----:B------:R-:W-:Y:S01]  /*9d90*/  FADD.FTZ R170, R170, R135 ;  /* 0x00000087aaaa7221 */ /* 0x000fe20000010000 */
[----:B-----5:R-:W-:-:S03]  /*9da0*/  F2FP.BF16.F32.PACK_AB R117, R172, R173 ;  /* 0x000000adac75723e */ /* 0x020fc600000010ff */
[----:B------:R-:W-:Y:S02]  /*9db0*/  FADD.FTZ R169, R169, R170 ;  /* 0x000000aaa9a97221 */ /* 0x000fe40000010000 */
[----:B------:R-:W-:Y:S01]  /*9dc0*/  HMMA.16816.F32.BF16 R40, R4, R118, R40 ;  /* 0x000000760428723c */ /* 0x000fe20000041828 */
[----:B------:R-:W-:Y:S02]  /*9dd0*/  F2FP.BF16.F32.PACK_AB R118, R171, R168 ;  /* 0x000000a8ab76723e */ /* 0x000fe400000010ff */
[----:B--2---:R-:W-:-:S05]  /*9de0*/  F2FP.BF16.F32.PACK_AB R119, R174, R175 ;  /* 0x000000afae77723e */ /* 0x004fca00000010ff */
[C---:B----4-:R-:W-:Y:S08]  /*9df0*/  HMMA.16816.F32.BF16 R76, R4.reuse, R112, R76 ;  /* 0x00000070044c723c */ /* 0x050ff0000004184c */
[C---:B------:R-:W-:Y:S01]  /*9e00*/  HMMA.16816.F32.BF16 R80, R4.reuse, R114, R80 ;  /* 0x000000720450723c */ /* 0x040fe20000041850 */
[----:B------:R-:W-:Y:S07]  /*9e10*/  LDSM.16.MT88.4 R112, [R160+0x2800] ;  /* 0x00280000a070783b */ /* 0x000fee0000004200 */
[C---:B------:R-:W-:Y:S08]  /*9e20*/  HMMA.16816.F32.BF16 R92, R4.reuse, R104, R92 ;  /* 0x00000068045c723c */ /* 0x040ff0000004185c */
[----:B------:R-:W-:Y:S01]  /*9e30*/  HMMA.16816.F32.BF16 R4, R4, R106, R108 ;  /* 0x0000006a0404723c */ /* 0x000fe2000004186c */
[----:B------:R-:W1:Y:S04]  /*9e40*/  LDSM.16.MT88.4 R108, [R159+0x2800] ;  /* 0x002800009f6c783b */ /* 0x000e680000004200 */
[----:B------:R-:W-:Y:S03]  /*9e50*/  LDSM.16.MT88.4 R104, [R180+0x16800] ;  /* 0x01680000b468783b */ /* 0x000fe60000004200 */
[C---:B------:R-:W-:Y:S08]  /*9e60*/  HMMA.16816.F32.BF16 R8, R116.reuse, R124, R8 ;  /* 0x0000007c7408723c */ /* 0x040ff00000041808 */
[C---:B------:R-:W-:Y:S01]  /*9e70*/  HMMA.16816.F32.BF16 R12, R116.reuse, R126, R12 ;  /* 0x0000007e740c723c */ /* 0x040fe2000004180c */
[----:B------:R-:W2:Y:S07]  /*9e80*/  LDSM.16.MT88.4 R124, [R160+0x4800] ;  /* 0x00480000a07c783b */ /* 0x000eae0000004200 */
[C---:B------:R-:W-:Y:S08]  /*9e90*/  HMMA.16816.F32.BF16 R36, R116.reuse, R128, R36 ;  /* 0x000000807424723c */ /* 0x040ff00000041824 */
[C---:B------:R-:W-:Y:S01]  /*9ea0*/  HMMA.16816.F32.BF16 R40, R116.reuse, R130, R40 ;  /* 0x000000827428723c */ /* 0x040fe20000041828 */
[----:B------:R-:W4:Y:S07]  /*9eb0*/  LDSM.16.MT88.4 R128, [R159+0x4800] ;  /* 0x004800009f80783b */ /* 0x000f2e0000004200 */
[C---:B---3--:R-:W-:Y:S08]  /*9ec0*/  HMMA.16816.F32.BF16 R76, R116.reuse, R120, R76 ;  /* 0x00000078744c723c */ /* 0x048ff0000004184c */
[C---:B-1----:R-:W-:Y:S08]  /*9ed0*/  HMMA.16816.F32.BF16 R60, R116.reuse, R108, R60 ;  /* 0x0000006c743c723c */ /* 0x042ff0000004183c */
[C---:B------:R-:W-:Y:S01]  /*9ee0*/  HMMA.16816.F32.BF16 R64, R116.reuse, R110, R64 ;  /* 0x0000006e7440723c */ /* 0x040fe20000041840 */
[----:B------:R-:W1:Y:S07]  /*9ef0*/  LDSM.16.MT88.4 R108, [R180+0x13000] ;  /* 0x01300000b46c783b */ /* 0x000e6e0000004200 */
[C---:B------:R-:W-:Y:S01]  /*9f00*/  HMMA.16816.F32.BF16 R80, R116.reuse, R122, R80 ;  /* 0x0000007a7450723c */ /* 0x040fe20000041850 */
[----:B------:R-:W3:Y:S07]  /*9f10*/  LDSM.16.MT88.4 R120, [R160+0x3000] ;  /* 0x00300000a078783b */ /* 0x000eee0000004200 */
[C---:B--2---:R-:W-:Y:S08]  /*9f20*/  HMMA.16816.F32.BF16 R84, R116.reuse, R124, R84 ;  /* 0x0000007c7454723c */ /* 0x044ff00000041854 */
[C---:B------:R-:W-:Y:S01]  /*9f30*/  HMMA.16816.F32.BF16 R88, R116.reuse, R126, R88 ;  /* 0x0000007e7458723c */ /* 0x040fe20000041858 */
[----:B------:R-:W2:Y:S07]  /*9f40*/  LDSM.16.MT88.4 R124, [R161+0x15000] ;  /* 0x01500000a17c783b */ /* 0x000eae0000004200 */
[----:B------:R-:W-:Y:S01]  /*9f50*/  HMMA.16816.F32.BF16 R44, R116, R96, R44 ;  /* 0x00000060742c723c */ /* 0x000fe2000004182c */
[----:B------:R-:W-:Y:S01]  /*9f60*/  FFMA.FTZ R96, R179, UR4, -R166 ;  /* 0x00000004b3607c23 */ /* 0x000fe200080108a6 */
[----:B------:R-:W-:-:S03]  /*9f70*/  FFMA.FTZ R179, R204, UR4, -R163 ;  /* 0x00000004ccb37c23 */ /* 0x000fc600080108a3 */
[----:B------:R5:W-:Y:S03]  /*9f80*/  MUFU.EX2 R177, R96 ;  /* 0x0000006000b17308 */ /* 0x000be60000000800 */
[C---:B------:R-:W-:Y:S01]  /*9f90*/  HMMA.16816.F32.BF16 R48, R116.reuse, R98, R48 ;  /* 0x000000627430723c */ /* 0x040fe20000041830 */
[----:B------:R-:W-:Y:S01]  /*9fa0*/  FFMA.FTZ R98, R178, UR4, -R163 ;  /* 0x00000004b2627c23 */ /* 0x000fe200080108a3 */
[----:B------:R-:W-:Y:S04]  /*9fb0*/  MUFU.EX2 R179, R179 ;  /* 0x000000b300b37308 */ /* 0x000fe80000000800 */
[----:B------:R-:W4:Y:S02]  /*9fc0*/  MUFU.EX2 R178, R192 ;  /* 0x000000c000b27308 */ /* 0x000f240000000800 */
[----:B------:R-:W-:Y:S02]  /*9fd0*/  HMMA.16816.F32.BF16 R68, R116, R104, R68 ;  /* 0x000000687444723c */ /* 0x000fe40000041844 */
[----:B------:R1:W3:Y:S01]  /*9fe0*/  MUFU.EX2 R176, R98 ;  /* 0x0000006200b07308 */ /* 0x0002e20000000800 */
[----:B-----5:R-:W-:-:S05]  /*9ff0*/  F2FP.BF16.F32.PACK_AB R96, R184, R181 ;  /* 0x000000b5b860723e */ /* 0x020fca00000010ff */
[----:B------:R-:W-:Y:S01]  /*a000*/  HMMA.16816.F32.BF16 R72, R116, R106, R72 ;  /* 0x0000006a7448723c */ /* 0x000fe20000041848 */
[----:B------:R-:W-:Y:S01]  /*a010*/  LDSM.16.MT88.4 R104, [R180+0x17000] ;  /* 0x01700000b468783b */ /* 0x000fe20000004200 */
[----:B----4-:R-:W-:-:S06]  /*a020*/  F2FP.BF16.F32.PACK_AB R97, R178, R179 ;  /* 0x000000b3b261723e */ /* 0x010fcc00000010ff */
[----:B------:R-:W-:Y:S01]  /*a030*/  HMMA.16816.F32.BF16 R92, R116, R128, R92 ;  /* 0x00000080745c723c */ /* 0x000fe2000004185c */
[----:B-1----:R-:W-:Y:S02]  /*a040*/  F2FP.BF16.F32.PACK_AB R98, R182, R177 ;  /* 0x000000b1b662723e */ /* 0x002fe400000010ff */
[----:B---3--:R-:W-:-:S05]  /*a050*/  F2FP.BF16.F32.PACK_AB R99, R183, R176 ;  /* 0x000000b0b763723e */ /* 0x008fca00000010ff */
        /* <DEDUP_REMOVED lines=12> */
[----:B------:R-:W-:Y:S01]  /*a120*/  HMMA.16816.F32.BF16 R100, R116, R138, R100 ;  /* 0x0000008a7464723c */ /* 0x000fe20000041864 */
[----:B------:R-:W3:Y:S04]  /*a130*/  LDSM.16.MT88.4 R116, [R160+0x5000] ;  /* 0x00500000a074783b */ /* 0x000ee80000004200 */
[----:B------:R-:W4:Y:S03]  /*a140*/  LDSM.16.MT88.4 R136, [R159+0x1000] ;  /* 0x001000009f88783b */ /* 0x000f260000004200 */
[C---:B------:R-:W-:Y:S08]  /*a150*/  HMMA.16816.F32.BF16 R8, R96.reuse, R108, R8 ;  /* 0x0000006c6008723c */ /* 0x040ff00000041808 */
[C---:B------:R-:W-:Y:S01]  /*a160*/  HMMA.16816.F32.BF16 R12, R96.reuse, R110, R12 ;  /* 0x0000006e600c723c */ /* 0x040fe2000004180c */
[----:B------:R-:W5:Y:S07]  /*a170*/  LDSM.16.MT88.4 R108, [R161+0x17000] ;  /* 0x01700000a16c783b */ /* 0x000f6e0000004200 */
[C---:B------:R-:W-:Y:S08]  /*a180*/  HMMA.16816.F32.BF16 R52, R96.reuse, R120, R52 ;  /* 0x000000786034723c */ /* 0x040ff00000041834 */
[C---:B------:R-:W-:Y:S01]  /*a190*/  HMMA.16816.F32.BF16 R56, R96.reuse, R122, R56 ;  /* 0x0000007a6038723c */ /* 0x040fe20000041838 */
[----:B------:R-:W5:Y:S07]  /*a1a0*/  LDSM.16.MT88.4 R120, [R159+0x5000] ;  /* 0x005000009f78783b */ /* 0x000f6e0000004200 */
[C---:B--2---:R-:W-:Y:S08]  /*a1b0*/  HMMA.16816.F32.BF16 R44, R96.reuse, R124, R44 ;  /* 0x0000007c602c723c */ /* 0x044ff0000004182c */
[C---:B------:R-:W-:Y:S01]  /*a1c0*/  HMMA.16816.F32.BF16 R48, R96.reuse, R126, R48 ;  /* 0x0000007e6030723c */ /* 0x040fe20000041830 */
[----:B------:R-:W2:Y:S07]  /*a1d0*/  LDSM.16.MT88.4 R124, [R180+0x13800] ;  /* 0x01380000b47c783b */ /* 0x000eae0000004200 */
[----:B-1----:R-:W-:Y:S01]  /*a1e0*/  HMMA.16816.F32.BF16 R36, R96, R128, R36 ;  /* 0x000000806024723c */ /* 0x002fe20000041824 */
[----:B------:R-:W-:-:S07]  /*a1f0*/  FFMA.FTZ R128, R164, UR4, -R163 ;  /* 0x00000004a4807c23 */ /* 0x000fce00080108a3 */
[C---:B------:R-:W-:Y:S01]  /*a200*/  HMMA.16816.F32.BF16 R68, R96.reuse, R104, R68 ;  /* 0x000000686044723c */ /* 0x040fe20000041844 */
[--C-:B------:R-:W-:Y:S01]  /*a210*/  FFMA.FTZ R105, R167, UR4, -R166.reuse ;  /* 0x00000004a7697c23 */ /* 0x100fe200080108a6 */
[--C-:B------:R-:W-:Y:S01]  /*a220*/  FFMA.FTZ R104, R150, UR4, -R163.reuse ;  /* 0x0000000496687c23 */ /* 0x100fe200080108a3 */
[----:B------:R-:W-:Y:S01]  /*a230*/  FFMA.FTZ R167, R149, UR4, -R166 ;  /* 0x0000000495a77c23 */ /* 0x000fe200080108a6 */
[----:B------:R-:W-:Y:S01]  /*a240*/  FFMA.FTZ R163, R162, UR4, -R163 ;  /* 0x00000004a2a37c23 */ /* 0x000fe200080108a3 */
[----:B------:R-:W-:Y:S01]  /*a250*/  MUFU.EX2 R166, R105 ;  /* 0x0000006900a67308 */ /* 0x000fe20000000800 */
[----:B------:R-:W-:Y:S02]  /*a260*/  LDSM.16.MT88.4 R148, [R180+0x15800] ;  /* 0x01580000b494783b */ /* 0x000fe40000004200 */
[C---:B---3--:R-:W-:Y:S01]  /*a270*/  HMMA.16816.F32.BF16 R84, R96.reuse, R116, R84 ;  /* 0x000000746054723c */ /* 0x048fe20000041854 */
[----:B------:R-:W-:Y:S04]  /*a280*/  MUFU.EX2 R167, R167 ;  /* 0x000000a700a77308 */ /* 0x000fe80000000800 */
[----:B------:R1:W3:Y:S03]  /*a290*/  MUFU.EX2 R164, R104 ;  /* 0x0000006800a47308 */ /* 0x0002e60000000800 */
[C---:B------:R-:W-:Y:S01]  /*a2a0*/  HMMA.16816.F32.BF16 R88, R96.reuse, R118, R88 ;  /* 0x000000766058723c */ /* 0x040fe20000041858 */
[----:B------:R-:W2:Y:S01]  /*a2b0*/  LDSM.16.MT88.4 R116, [R161+0x13800] ;  /* 0x01380000a174783b */ /* 0x000ea20000004200 */
[----:B------:R-:W-:Y:S04]  /*a2c0*/  MUFU.EX2 R162, R128 ;  /* 0x0000008000a27308 */ /* 0x000fe80000000800 */
[----:B------:R-:W3:Y:S02]  /*a2d0*/  MUFU.EX2 R163, R163 ;  /* 0x000000a300a37308 */ /* 0x000ee40000000800 */
[C---:B------:R-:W-:Y:S08]  /*a2e0*/  HMMA.16816.F32.BF16 R16, R96.reuse, R144, R16 ;  /* 0x000000906010723c */ /* 0x040ff00000041810 */
[C---:B------:R-:W-:Y:S01]  /*a2f0*/  HMMA.16816.F32.BF16 R20, R96.reuse, R146, R20 ;  /* 0x000000926014723c */ /* 0x040fe20000041814 */
[----:B------:R-:W-:Y:S07]  /*a300*/  LDSM.16.MT88.4 R144, [R180+0x17800] ;  /* 0x01780000b490783b */ /* 0x000fee0000004200 */
[C---:B------:R-:W-:Y:S08]  /*a310*/  HMMA.16816.F32.BF16 R24, R96.reuse, R140, R24 ;  /* 0x0000008c6018723c */ /* 0x040ff00000041818 */
[C---:B------:R-:W-:Y:S01]  /*a320*/  HMMA.16816.F32.BF16 R28, R96.reuse, R142, R28 ;  /* 0x0000008e601c723c */ /* 0x040fe2000004181c */
[----:B------:R-:W-:Y:S07]  /*a330*/  LDSM.16.MT88.4 R140, [R161+0x17800] ;  /* 0x01780000a18c783b */ /* 0x000fee0000004200 */
[C---:B----4-:R-:W-:Y:S08]  /*a340*/  HMMA.16816.F32.BF16 R32, R96.reuse, R136, R32 ;  /* 0x000000886020723c */ /* 0x050ff00000041820 */
[C---:B------:R-:W-:Y:S01]  /*a350*/  HMMA.16816.F32.BF16 R100, R96.reuse, R138, R100 ;  /* 0x0000008a6064723c */ /* 0x040fe20000041864 */
[----:B------:R-:W-:Y:S07]  /*a360*/  LDSM.16.MT88.4 R136, [R160+0x3800] ;  /* 0x00380000a088783b */ /* 0x000fee0000004200 */
[C---:B------:R-:W-:Y:S08]  /*a370*/  HMMA.16816.F32.BF16 R40, R96.reuse, R130, R40 ;  /* 0x000000826028723c */ /* 0x040ff00000041828 */
[C---:B------:R-:W-:Y:S08]  /*a380*/  HMMA.16816.F32.BF16 R60, R96.reuse, R112, R60 ;  /* 0x00000070603c723c */ /* 0x040ff0000004183c */
[C---:B------:R-:W-:Y:S01]  /*a390*/  HMMA.16816.F32.BF16 R64, R96.reuse, R114, R64 ;  /* 0x000000726040723c */ /* 0x040fe20000041840 */
[----:B------:R-:W-:Y:S07]  /*a3a0*/  LDSM.16.MT88.4 R112, [R161+0x15800] ;  /* 0x01580000a170783b */ /* 0x000fee0000004200 */
[C---:B------:R-:W-:Y:S01]  /*a3b0*/  HMMA.16816.F32.BF16 R72, R96.reuse, R106, R72 ;  /* 0x0000006a6048723c */ /* 0x040fe20000041848 */
[----:B-1----:R-:W1:Y:S07]  /*a3c0*/  LDSM.16.MT88.4 R104, [R160+0x5800] ;  /* 0x00580000a068783b */ /* 0x002e6e0000004200 */
[C---:B-----5:R-:W-:Y:S08]  /*a3d0*/  HMMA.16816.F32.BF16 R76, R96.reuse, R108, R76 ;  /* 0x0000006c604c723c */ /* 0x060ff0000004184c */
[C---:B------:R-:W-:Y:S01]  /*a3e0*/  HMMA.16816.F32.BF16 R80, R96.reuse, R110, R80 ;  /* 0x0000006e6050723c */ /* 0x040fe20000041850 */
[----:B------:R-:W-:Y:S07]  /*a3f0*/  LDSM.16.MT88.4 R108, [R160+0x1800] ;  /* 0x00180000a06c783b */ /* 0x000fee0000004200 */
[C---:B------:R-:W-:Y:S08]  /*a400*/  HMMA.16816.F32.BF16 R92, R96.reuse, R120, R92 ;  /* 0x00000078605c723c */ /* 0x040ff0000004185c */
[----:B------:R-:W-:Y:S01]  /*a410*/  HMMA.16816.F32.BF16 R4, R96, R122, R4 ;  /* 0x0000007a6004723c */ /* 0x000fe20000041804 */
[----:B------:R-:W-:-:S02]  /*a420*/  F2FP.BF16.F32.PACK_AB R96, R186, R165 ;  /* 0x000000a5ba60723e */ /* 0x000fc400000010ff */
[----:B---3--:R-:W-:Y:S02]  /*a430*/  F2FP.BF16.F32.PACK_AB R97, R164, R185 ;  /* 0x000000b9a461723e */ /* 0x008fe400000010ff */
[----:B------:R-:W-:Y:S02]  /*a440*/  F2FP.BF16.F32.PACK_AB R98, R167, R166 ;  /* 0x000000a6a762723e */ /* 0x000fe400000010ff */
[----:B------:R-:W-:-:S07]  /*a450*/  F2FP.BF16.F32.PACK_AB R99, R163, R162 ;  /* 0x000000a2a363723e */ /* 0x000fce00000010ff */
[C---:B--2---:R-:W-:Y:S01]  /*a460*/  HMMA.16816.F32.BF16 R128, R96.reuse, R124, R8 ;  /* 0x0000007c6080723c */ /* 0x044fe20000041808 */
[----:B------:R-:W2:Y:S07]  /*a470*/  LDSM.16.MT88.4 R8, [R159+0x1800] ;  /* 0x001800009f08783b */ /* 0x000eae0000004200 */
[C---:B------:R-:W-:Y:S01]  /*a480*/  HMMA.16816.F32.BF16 R120, R96.reuse, R116, R16 ;  /* 0x000000746078723c */ /* 0x040fe20000041810 */
[----:B------:R-:W-:Y:S07]  /*a490*/  LDSM.16.MT88.4 R16, [R159+0x5800] ;  /* 0x005800009f10783b */ /* 0x000fee0000004200 */
[----:B------:R-:W-:Y:S01]  /*a4a0*/  HMMA.16816.F32.BF16 R116, R96, R118, R20 ;  /* 0x000000766074723c */ /* 0x000fe20000041814 */
[----:B------:R-:W-:-:S04]  /*a4b0*/  FFMA.FTZ R20, R203, R157, R134 ;  /* 0x0000009dcb147223 */ /* 0x000fc80000010086 */
[----:B------:R-:W-:-:S03]  /*a4c0*/  FADD.FTZ R20, R133, R20 ;  /* 0x0000001485147221 */ /* 0x000fc60000010000 */
[----:B------:R-:W-:Y:S01]  /*a4d0*/  HMMA.16816.F32.BF16 R124, R96, R126, R12 ;  /* 0x0000007e607c723c */ /* 0x000fe2000004180c */
[----:B------:R-:W3:Y:S01]  /*a4e0*/  LDSM.16.MT88.4 R12, [R159+0x3800] ;  /* 0x003800009f0c783b */ /* 0x000ee20000004200 */
[----:B------:R-:W-:-:S04]  /*a4f0*/  FADD.FTZ R155, R155, R20 ;  /* 0x000000149b9b7221 */ /* 0x000fc80000010000 */
[----:B------:R-:W-:Y:S02]  /*a500*/  FADD.FTZ R156, R156, R155 ;  /* 0x0000009b9c9c7221 */ /* 0x000fe40000010000 */
[----:B-1----:R-:W-:Y:S02]  /*a510*/  HMMA.16816.F32.BF16 R84, R96, R104, R84 ;  /* 0x000000686054723c */ /* 0x002fe40000041854 */
[----:B------:R-:W-:-:S04]  /*a520*/  FADD.FTZ R173, R173, R156 ;  /* 0x0000009cadad7221 */ /* 0x000fc80000010000 */
[----:B------:R-:W-:Y:S02]  /*a530*/  FADD.FTZ R172, R172, R173 ;  /* 0x000000adacac7221 */ /* 0x000fe40000010000 */
[----:B------:R-:W-:Y:S02]  /*a540*/  HMMA.16816.F32.BF16 R88, R96, R106, R88 ;  /* 0x0000006a6058723c */ /* 0x000fe40000041858 */
[----:B------:R-:W-:-:S04]  /*a550*/  FADD.FTZ R175, R175, R172 ;  /* 0x000000acafaf7221 */ /* 0x000fc80000010000 */
[----:B------:R-:W-:Y:S02]  /*a560*/  FADD.FTZ R174, R174, R175 ;  /* 0x000000afaeae7221 */ /* 0x000fe40000010000 */
[----:B--2---:R-:W-:Y:S01]  /*a570*/  HMMA.16816.F32.BF16 R104, R96, R8, R32 ;  /* 0x000000086068723c */ /* 0x004fe20000041820 */
        /* <DEDUP_REMOVED lines=20> */
[----:B------:R-:W-:-:S04]  /*a6c0*/  FADD.FTZ R166, R166, R165 ;  /* 0x000000a5a6a67221 */ /* 0x000fc80000010000 */
[----:B------:R-:W-:-:S03]  /*a6d0*/  FADD.FTZ R205, R167, R166 ;  /* 0x000000a6a7cd7221 */ /* 0x000fc60000010000 */
        /* <DEDUP_REMOVED lines=9> */
[C---:B---3--:R-:W-:Y:S08]  /*a770*/  HMMA.16816.F32.BF16 R60, R96.reuse, R12, R60 ;  /* 0x0000000c603c723c */ /* 0x048ff0000004183c */
[C---:B------:R-:W-:Y:S08]  /*a780*/  HMMA.16816.F32.BF16 R64, R96.reuse, R14, R64 ;  /* 0x0000000e6040723c */ /* 0x040ff00000041840 */
[C---:B------:R-:W-:Y:S08]  /*a790*/  HMMA.16816.F32.BF16 R92, R96.reuse, R16, R92 ;  /* 0x00000010605c723c */ /* 0x040ff0000004185c */
[----:B------:R-:W-:-:S15]  /*a7a0*/  HMMA.16816.F32.BF16 R96, R96, R18, R4 ;  /* 0x000000126060723c */ /* 0x000fde0000041804 */
[----:B------:R-:W-:-:S05]  /*a7b0*/  NOP ;  /* 0x0000000000007918 */ /* 0x000fca0000000000 */
.L_x_61:
[----:B------:R-:W-:-:S13]  /*a7c0*/  ISETP.GE.AND P1, PT, R201, RZ, PT ;  /* 0x000000ffc900720c */ /* 0x000fda0003f26270 */
[----:B------:R-:W-:Y:S05]  /*a7d0*/  @!P1 BRA `(.L_x_64) ;  /* 0x0000002800e89947 */ /* 0x000fea0003800000 */
[----:B------:R-:W-:Y:S01]  /*a7e0*/  LOP3.LUT R187, R187, 0x1c0, R0, 0xf8, !PT ;  /* 0x000001c0bbbb7812 */ /* 0x000fe200078ef800 */
[----:B------:R-:W-:Y:S01]  /*a7f0*/  IMAD.SHL.U32 R4, R190, 0x20, RZ ;  /* 0x00000020be047824 */ /* 0x000fe200078e00ff */
[C---:B------:R-:W-:Y:S01]  /*a800*/  LOP3.LUT R5, R0.reuse, 0x200, RZ, 0xc0, !PT ;  /* 0x0000020000057812 */ /* 0x040fe200078ec0ff */
[----:B------:R-:W1:Y:S01]  /*a810*/  LDCU.64 UR6, c[0x0][0x3c0] ;  /* 0x00007800ff0677ac */ /* 0x000e620008000a00 */
[----:B------:R-:W-:Y:S01]  /*a820*/  SHF.R.U32.HI R185, RZ, 0x1, R190 ;  /* 0x00000001ffb97819 */ /* 0x000fe200000116be */
[----:B------:R-:W-:Y:S01]  /*a830*/  IMAD.MOV.U32 R192, RZ, RZ, 0x20 ;  /* 0x00000020ffc07424 */ /* 0x000fe200078e00ff */
[----:B------:R-:W-:Y:S01]  /*a840*/  LOP3.LUT R195, R0, 0x400, RZ, 0xc0, !PT ;  /* 0x0000040000c37812 */ /* 0x000fe200078ec0ff */
[----:B------:R-:W-:Y:S01]  /*a850*/  IMAD.MOV.U32 R137, RZ, RZ, R132 ;  /* 0x000000ffff897224 */ /* 0x000fe200078e0084 */
[----:B------:R-:W-:Y:S01]  /*a860*/  LOP3.LUT R190, R187, 0x8, R190, 0x78, !PT ;  /* 0x00000008bbbe7812 */ /* 0x000fe200078e78be */
[----:B------:R-:W2:Y:S01]  /*a870*/  LDCU UR9, c[0x0][0x50c] ;  /* 0x0000a180ff0977ac */ /* 0x000ea20008000800 */
[----:B------:R-:W-:-:S02]  /*a880*/  LOP3.LUT R4, R5, 0x7c00, R4, 0xf8, !PT ;  /* 0x00007c0005047812 */ /* 0x000fc400078ef804 */
[----:B------:R-:W-:Y:S01]  /*a890*/  LOP3.LUT R185, R187, 0x8, R185, 0x78, !PT ;  /* 0x00000008bbb97812 */ /* 0x000fe200078e78b9 */
[----:B------:R-:W-:Y:S01]  /*a8a0*/  IMAD R195, R190, 0x2, R195 ;  /* 0x00000002bec37824 */ /* 0x000fe200078e02c3 */
[----:B------:R-:W-:Y:S01]  /*a8b0*/  SEL R192, R192, 0xffffffe0, !P0 ;  /* 0xffffffe0c0c07807 */ /* 0x000fe20004000000 */
[----:B------:R-:W3:Y:S01]  /*a8c0*/  LDCU UR4, c[0x0][0x45c] ;  /* 0x00008b80ff0477ac */ /* 0x000ee20008000800 */
[----:B------:R-:W-:Y:S02]  /*a8d0*/  LOP3.LUT R190, R4, R185, RZ, 0xfc, !PT ;  /* 0x000000b904be7212 */ /* 0x000fe400078efcff */
[----:B------:R-:W-:Y:S02]  /*a8e0*/  IADD3 R195, PT, PT, R195, UR5, RZ ;  /* 0x00000005c3c37c10 */ /* 0x000fe4000fffe0ff */
[----:B------:R-:W-:Y:S01]  /*a8f0*/  LOP3.LUT R185, R185, 0x200, R0, 0xf8, !PT ;  /* 0x00000200b9b97812 */ /* 0x000fe200078ef800 */
[----:B------:R-:W-:Y:S01]  /*a900*/  IMAD.MOV.U32 R0, RZ, RZ, R3 ;  /* 0x000000ffff007224 */ /* 0x000fe200078e0003 */
[----:B------:R-:W-:Y:S01]  /*a910*/  LEA R190, R190, UR5, 0x1 ;  /* 0x00000005bebe7c11 */ /* 0x000fe2000f8e08ff */
[----:B------:R-:W-:Y:S01]  /*a920*/  IMAD.IADD R193, R195, 0x1, R2 ;  /* 0x00000001c3c17824 */ /* 0x000fe200078e0202 */
[----:B------:R-:W-:Y:S01]  /*a930*/  LEA R185, R185, UR5, 0x1 ;  /* 0x00000005b9b97c11 */ /* 0x000fe2000f8e08ff */
[----:B------:R-:W-:Y:S01]  /*a940*/  IMAD.IADD R187, R195, 0x1, R192 ;  /* 0x00000001c3bb7824 */ /* 0x000fe200078e02c0 */
[----:B------:R-:W-:Y:S01]  /*a950*/  IADD3 R186, PT, PT, R192, R190, RZ ;  /* 0x000000bec0ba7210 */ /* 0x000fe20007ffe0ff */
[----:B------:R-:W-:Y:S01]  /*a960*/  IMAD.IADD R189, R2, 0x1, R190 ;  /* 0x0000000102bd7824 */ /* 0x000fe200078e02be */
[C---:B------:R-:W-:Y:S01]  /*a970*/  IADD3 R191, PT, PT, R192.reuse, R193, RZ ;  /* 0x000000c1c0bf7210 */ /* 0x040fe20007ffe0ff */
[C---:B------:R-:W-:Y:S01]  /*a980*/  VIADD R206, R185.reuse, 0x12000 ;  /* 0x00012000b9ce7836 */ /* 0x040fe20000000000 */
[----:B-1----:R-:W-:Y:S01]  /*a990*/  USHF.L.U64.HI UR8, UR6, 0x5, UR7 ;  /* 0x0000000506087899 */ /* 0x002fe20008010207 */
[C---:B------:R-:W-:Y:S01]  /*a9a0*/  IMAD.IADD R184, R192.reuse, 0x1, R185 ;  /* 0x00000001c0b87824 */ /* 0x040fe200078e02b9 */
[----:B------:R-:W-:Y:S01]  /*a9b0*/  USHF.L.U32 UR10, UR6, 0x5, URZ ;  /* 0x00000005060a7899 */ /* 0x000fe200080006ff */
[----:B------:R-:W-:Y:S01]  /*a9c0*/  VIADD R204, R185, 0x12040 ;  /* 0x00012040b9cc7836 */ /* 0x000fe20000000000 */
[----:B------:R-:W1:Y:S01]  /*a9d0*/  LDCU.64 UR6, c[0x0][0x3c0] ;  /* 0x00007800ff0677ac */ /* 0x000e620008000a00 */
[----:B------:R-:W-:Y:S01]  /*a9e0*/  IMAD.IADD R188, R192, 0x1, R189 ;  /* 0x00000001c0bc7824 */ /* 0x000fe200078e02bd */
[----:B--23--:R-:W-:Y:S08]  /*a9f0*/  BRA `(.L_x_65) ;  /* 0x00000000005c7947 */ /* 0x00cff00003800000 */
.L_x_67:
        /* <DEDUP_REMOVED lines=23> */
.L_x_65:
        /* <DEDUP_REMOVED lines=14> */
[----:B------:R-:W-:Y:S06]  /*ac50*/  LDGSTS.E.BYPASS.LTC128B.128 [R202+0x12000], desc[UR12][R138.64] ;  /* 0x120000008aca7fae */ /* 0x000fec000b981a0c */
[----:B------:R-:W-:Y:S06]  /*ac60*/  LDGSTS.E.BYPASS.LTC128B.128 [R202+0x14000], desc[UR12][R138.64+0x80] ;  /* 0x140000808aca7fae */ /* 0x000fec000b981a0c */
[----:B------:R-:W-:Y:S06]  /*ac70*/  LDGSTS.E.BYPASS.LTC128B.128 [R202+0x16000], desc[UR12][R138.64+0x100] ;  /* 0x160001008aca7fae */ /* 0x000fec000b981a0c */
[----:B------:R-:W-:Y:S06]  /*ac80*/  LDGSTS.E.BYPASS.LTC128B.128 [R202+0x13000], desc[UR12][R134.64] ;  /* 0x1300000086ca7fae */ /* 0x000fec000b981a0c */
[----:B------:R-:W-:Y:S06]  /*ac90*/  LDGSTS.E.BYPASS.LTC128B.128 [R202+0x15000], desc[UR12][R134.64+0x80] ;  /* 0x1500008086ca7fae */ /* 0x000fec000b981a0c */
[----:B------:R1:W-:Y:S06]  /*aca0*/  LDGSTS.E.BYPASS.LTC128B.128 [R202+0x17000], desc[UR12][R134.64+0x100] ;  /* 0x1700010086ca7fae */ /* 0x0003ec000b981a0c */
[----:B------:R-:W-:Y:S06]  /*acb0*/  LDSM.16.M88.4 R140, [R190] ;  /* 0x00000000be8c783b */ /* 0x000fec0000000200 */
[----:B------:R-:W2:Y:S06]  /*acc0*/  LDSM.16.M88.4 R144, [R195+0xc000] ;  /* 0x00c00000c390783b */ /* 0x000eac0000000200 */
[----:B------:R-:W3:Y:S06]  /*acd0*/  LDSM.16.M88.4 R148, [R195+0xc800] ;  /* 0x00c80000c394783b */ /* 0x000eec0000000200 */
[----:B------:R-:W4:Y:S06]  /*ace0*/  LDSM.16.M88.4 R152, [R195+0xd000] ;  /* 0x00d00000c398783b */ /* 0x000f2c0000000200 */
[----:B------:R-:W0:Y:S06]  /*acf0*/  LDGDEPBAR ;  /* 0x00000000000079af */ /* 0x000e2c0000000000 */
[----:B------:R-:W5:Y:S06]  /*ad00*/  LDSM.16.M88.4 R156, [R195+0xd800] ;  /* 0x00d80000c39c783b */ /* 0x000f6c0000000200 */
[----:B------:R-:W-:Y:S06]  /*ad10*/  LDSM.16.M88.4 R160, [R186] ;  /* 0x00000000baa0783b */ /* 0x000fec0000000200 */
[----:B------:R-:W5:Y:S01]  /*ad20*/  LDSM.16.M88.4 R164, [R187+0xc000] ;  /* 0x00c00000bba4783b */ /* 0x000f620000000200 */
[C---:B--2---:R-:W-:Y:S05]  /*ad30*/  HMMA.16816.F32.BF16 R4, R140.reuse, R144, RZ ;  /* 0x000000908c04723c */ /* 0x044fea00000418ff */
[----:B------:R-:W2:Y:S06]  /*ad40*/  LDSM.16.M88.4 R168, [R187+0xc800] ;  /* 0x00c80000bba8783b */ /* 0x000eac0000000200 */
[----:B------:R-:W2:Y:S01]  /*ad50*/  LDSM.16.M88.4 R172, [R187+0xd000] ;  /* 0x00d00000bbac783b */ /* 0x000ea20000000200 */
[C---:B------:R-:W-:Y:S05]  /*ad60*/  HMMA.16816.F32.BF16 R8, R140.reuse, R146, RZ ;  /* 0x000000928c08723c */ /* 0x040fea00000418ff */
[----:B------:R-:W2:Y:S03]  /*ad70*/  LDSM.16.M88.4 R144, [R187+0xd800] ;  /* 0x00d80000bb90783b */ /* 0x000ea60000000200 */
[C---:B---3--:R-:W-:Y:S03]  /*ad80*/  HMMA.16816.F32.BF16 R12, R140.reuse, R148, RZ ;  /* 0x000000948c0c723c */ /* 0x048fe600000418ff */
[----:B------:R-:W-:Y:S05]  /*ad90*/  LDSM.16.M88.4 R176, [R189] ;  /* 0x00000000bdb0783b */ /* 0x000fea0000000200 */
[C---:B------:R-:W-:Y:S01]  /*ada0*/  HMMA.16816.F32.BF16 R16, R140.reuse, R150, RZ ;  /* 0x000000968c10723c */ /* 0x040fe200000418ff */
[----:B------:R-:W3:Y:S06]  /*adb0*/  LDSM.16.M88.4 R180, [R193+0xc000] ;  /* 0x00c00000c1b4783b */ /* 0x000eec0000000200 */
[----:B------:R-:W-:Y:S01]  /*adc0*/  LDSM.16.M88.4 R148, [R193+0xd000] ;  /* 0x00d00000c194783b */ /* 0x000fe20000000200 */
[C---:B----4-:R-:W-:Y:S05]  /*add0*/  HMMA.16816.F32.BF16 R20, R140.reuse, R152, RZ ;  /* 0x000000988c14723c */ /* 0x050fea00000418ff */
[----:B-1----:R-:W-:Y:S03]  /*ade0*/  LDSM.16.M88.4 R132, [R191+0xc800] ;  /* 0x00c80000bf84783b */ /* 0x002fe60000000200 */
[C---:B------:R-:W-:Y:S03]  /*adf0*/  HMMA.16816.F32.BF16 R24, R140.reuse, R154, RZ ;  /* 0x0000009a8c18723c */ /* 0x040fe600000418ff */
[----:B------:R-:W-:Y:S05]  /*ae00*/  LDSM.16.M88.4 R152, [R193+0xd800] ;  /* 0x00d80000c198783b */ /* 0x000fea0000000200 */
[C---:B-----5:R-:W-:Y:S08]  /*ae10*/  HMMA.16816.F32.BF16 R28, R140.reuse, R156, RZ ;  /* 0x0000009c8c1c723c */ /* 0x060ff000000418ff */
[----:B------:R-:W-:Y:S01]  /*ae20*/  HMMA.16816.F32.BF16 R32, R140, R158, RZ ;  /* 0x0000009e8c20723c */ /* 0x000fe200000418ff */
[----:B------:R-:W1:Y:S06]  /*ae30*/  LDSM.16.M88.4 R140, [R193+0xc800] ;  /* 0x00c80000c18c783b */ /* 0x000e6c0000000200 */
[----:B------:R-:W-:Y:S01]  /*ae40*/  LDSM.16.M88.4 R156, [R188] ;  /* 0x00000000bc9c783b */ /* 0x000fe20000000200 */
[C---:B------:R-:W-:Y:S08]  /*ae50*/  HMMA.16816.F32.BF16 R4, R160.reuse, R164, R4 ;  /* 0x000000a4a004723c */ /* 0x040ff00000041804 */
[C---:B------:R-:W-:Y:S01]  /*ae60*/  HMMA.16816.F32.BF16 R8, R160.reuse, R166, R8 ;  /* 0x000000a6a008723c */ /* 0x040fe20000041808 */
[----:B------:R-:W4:Y:S07]  /*ae70*/  LDSM.16.M88.4 R164, [R191+0xc000] ;  /* 0x00c00000bfa4783b */ /* 0x000f2e0000000200 */
        /* <DEDUP_REMOVED lines=8> */
[----:B------:R-:W2:Y:S06]  /*af00*/  LDSM.16.M88.4 R144, [R191+0xd000] ;  /* 0x00d00000bf90783b */ /* 0x000eac0000000200 */
[----:B------:R-:W5:Y:S01]  /*af10*/  LDSM.16.M88.4 R160, [R191+0xd800] ;  /* 0x00d80000bfa0783b */ /* 0x000f620000000200 */
[C---:B---3--:R-:W-:Y:S08]  /*af20*/  HMMA.16816.F32.BF16 R4, R176.reuse, R180, R4 ;  /* 0x000000b4b004723c */ /* 0x048ff00000041804 */
[C---:B------:R-:W-:Y:S01]  /*af30*/  HMMA.16816.F32.BF16 R8, R176.reuse, R182, R8 ;  /* 0x000000b6b008723c */ /* 0x040fe20000041808 */
[----:B------:R-:W-:Y:S07]  /*af40*/  LDSM.16.M88.4 R180, [R187+0xe000] ;  /* 0x00e00000bbb4783b */ /* 0x000fee0000000200 */
[C---:B-1----:R-:W-:Y:S08]  /*af50*/  HMMA.16816.F32.BF16 R12, R176.reuse, R140, R12 ;  /* 0x0000008cb00c723c */ /* 0x042ff0000004180c */
[C---:B------:R-:W-:Y:S01]  /*af60*/  HMMA.16816.F32.BF16 R16, R176.reuse, R142, R16 ;  /* 0x0000008eb010723c */ /* 0x040fe20000041810 */
[----:B------:R-:W1:Y:S07]  /*af70*/  LDSM.16.M88.4 R140, [R195+0xe800] ;  /* 0x00e80000c38c783b */ /* 0x000e6e0000000200 */
[C---:B------:R-:W-:Y:S08]  /*af80*/  HMMA.16816.F32.BF16 R20, R176.reuse, R148, R20 ;  /* 0x00000094b014723c */ /* 0x040ff00000041814 */
[C---:B------:R-:W-:Y:S01]  /*af90*/  HMMA.16816.F32.BF16 R24, R176.reuse, R150, R24 ;  /* 0x00000096b018723c */ /* 0x040fe20000041818 */
[----:B------:R-:W3:Y:S07]  /*afa0*/  LDSM.16.M88.4 R148, [R195+0xf000] ;  /* 0x00f00000c394783b */ /* 0x000eee0000000200 */
[C---:B------:R-:W-:Y:S08]  /*afb0*/  HMMA.16816.F32.BF16 R28, R176.reuse, R152, R28 ;  /* 0x00000098b01c723c */ /* 0x040ff0000004181c */
[----:B------:R-:W-:Y:S01]  /*afc0*/  HMMA.16816.F32.BF16 R32, R176, R154, R32 ;  /* 0x0000009ab020723c */ /* 0x000fe20000041820 */
[----:B------:R-:W3:Y:S06]  /*afd0*/  LDSM.16.M88.4 R152, [R195+0xf800] ;  /* 0x00f80000c398783b */ /* 0x000eec0000000200 */
[----:B------:R-:W3:Y:S01]  /*afe0*/  LDSM.16.M88.4 R176, [R186+0x4000] ;  /* 0x00400000bab0783b */ /* 0x000ee20000000200 */
[C---:B----4-:R-:W-:Y:S08]  /*aff0*/  HMMA.16816.F32.BF16 R4, R156.reuse, R164, R4 ;  /* 0x000000a49c04723c */ /* 0x050ff00000041804 */
[C---:B------:R-:W-:Y:S01]  /*b000*/  HMMA.16816.F32.BF16 R8, R156.reuse, R166, R8 ;  /* 0x000000a69c08723c */ /* 0x040fe20000041808 */
[----:B------:R-:W-:Y:S07]  /*b010*/  LDSM.16.M88.4 R164, [R193+0xe000] ;  /* 0x00e00000c1a4783b */ /* 0x000fee0000000200 */
[C---:B------:R-:W-:Y:S08]  /*b020*/  HMMA.16816.F32.BF16 R12, R156.reuse, R132, R12 ;  /* 0x000000849c0c723c */ /* 0x040ff0000004180c */
[C---:B------:R-:W-:Y:S01]  /*b030*/  HMMA.16816.F32.BF16 R16, R156.reuse, R134, R16 ;  /* 0x000000869c10723c */ /* 0x040fe20000041810 */
[----:B------:R-:W4:Y:S07]  /*b040*/  LDSM.16.M88.4 R132, [R187+0xe800] ;  /* 0x00e80000bb84783b */ /* 0x000f2e0000000200 */
[C---:B--2---:R-:W-:Y:S08]  /*b050*/  HMMA.16816.F32.BF16 R20, R156.reuse, R144, R20 ;  /* 0x000000909c14723c */ /* 0x044ff00000041814 */
[C---:B------:R-:W-:Y:S01]  /*b060*/  HMMA.16816.F32.BF16 R24, R156.reuse, R146, R24 ;  /* 0x000000929c18723c */ /* 0x040fe20000041818 */
[----:B------:R-:W2:Y:S07]  /*b070*/  LDSM.16.M88.4 R144, [R187+0xf000] ;  /* 0x00f00000bb90783b */ /* 0x000eae0000000200 */
[C---:B-----5:R-:W-:Y:S08]  /*b080*/  HMMA.16816.F32.BF16 R28, R156.reuse, R160, R28 ;  /* 0x000000a09c1c723c */ /* 0x060ff0000004181c */
[----:B------:R-:W-:Y:S01]  /*b090*/  HMMA.16816.F32.BF16 R32, R156, R162, R32 ;  /* 0x000000a29c20723c */ /* 0x000fe20000041820 */
[----:B------:R-:W5:Y:S06]  /*b0a0*/  LDSM.16.M88.4 R156, [R187+0xf800] ;  /* 0x00f80000bb9c783b */ /* 0x000f6c0000000200 */
[----:B------:R-:W5:Y:S01]  /*b0b0*/  LDSM.16.M88.4 R160, [R189+0x4000] ;  /* 0x00400000bda0783b */ /* 0x000f620000000200 */
[C---:B------:R-:W-:Y:S08]  /*b0c0*/  HMMA.16816.F32.BF16 R4, R168.reuse, R172, R4 ;  /* 0x000000aca804723c */ /* 0x040ff00000041804 */
[C---:B------:R-:W-:Y:S01]  /*b0d0*/  HMMA.16816.F32.BF16 R8, R168.reuse, R174, R8 ;  /* 0x000000aea808723c */ /* 0x040fe20000041808 */
[----:B------:R-:W-:Y:S07]  /*b0e0*/  LDSM.16.M88.4 R172, [R191+0xe000] ;  /* 0x00e00000bfac783b */ /* 0x000fee0000000200 */
[C---:B-1----:R-:W-:Y:S08]  /*b0f0*/  HMMA.16816.F32.BF16 R12, R168.reuse, R140, R12 ;  /* 0x0000008ca80c723c */ /* 0x042ff0000004180c */
[C---:B------:R-:W-:Y:S01]  /*b100*/  HMMA.16816.F32.BF16 R16, R168.reuse, R142, R16 ;  /* 0x0000008ea810723c */ /* 0x040fe20000041810 */
[----:B------:R-:W1:Y:S07]  /*b110*/  LDSM.16.M88.4 R140, [R193+0xe800] ;  /* 0x00e80000c18c783b */ /* 0x000e6e0000000200 */
[C---:B---3--:R-:W-:Y:S08]  /*b120*/  HMMA.16816.F32.BF16 R20, R168.reuse, R148, R20 ;  /* 0x00000094a814723c */ /* 0x048ff00000041814 */
[C---:B------:R-:W-:Y:S01]  /*b130*/  HMMA.16816.F32.BF16 R24, R168.reuse, R150, R24 ;  /* 0x00000096a818723c */ /* 0x040fe20000041818 */
[----:B------:R-:W3:Y:S07]  /*b140*/  LDSM.16.M88.4 R148, [R193+0xf000] ;  /* 0x00f00000c194783b */ /* 0x000eee0000000200 */
[C---:B------:R-:W-:Y:S08]  /*b150*/  HMMA.16816.F32.BF16 R28, R168.reuse, R152, R28 ;  /* 0x00000098a81c723c */ /* 0x040ff0000004181c */
[----:B------:R-:W-:Y:S01]  /*b160*/  HMMA.16816.F32.BF16 R32, R168, R154, R32 ;  /* 0x0000009aa820723c */ /* 0x000fe20000041820 */
[----:B------:R-:W3:Y:S06]  /*b170*/  LDSM.16.M88.4 R152, [R193+0xf800] ;  /* 0x00f80000c198783b */ /* 0x000eec0000000200 */
[----:B------:R-:W3:Y:S01]  /*b180*/  LDSM.16.M88.4 R168, [R188+0x4000] ;  /* 0x00400000bca8783b */ /* 0x000ee20000000200 */
[C---:B------:R-:W-:Y:S08]  /*b190*/  HMMA.16816.F32.BF16 R4, R176.reuse, R180, R4 ;  /* 0x000000b4b004723c */ /* 0x040ff00000041804 */
[C---:B------:R-:W-:Y:S01]  /*b1a0*/  HMMA.16816.F32.BF16 R8, R176.reuse, R182, R8 ;  /* 0x000000b6b008723c */ /* 0x040fe20000041808 */
[----:B------:R-:W-:Y:S07]  /*b1b0*/  LDSM.16.M88.4 R180, [R191+0x10000] ;  /* 0x01000000bfb4783b */ /* 0x000fee0000000200 */
[C---:B----4-:R-:W-:Y:S08]  /*b1c0*/  HMMA.16816.F32.BF16 R12, R176.reuse, R132, R12 ;  /* 0x00000084b00c723c */ /* 0x050ff0000004180c */
        /* <DEDUP_REMOVED lines=8> */
[----:B------:R-:W-:Y:S01]  /*b250*/  LDSM.16.M88.4 R176, [R195+0x10000] ;  /* 0x01000000c3b0783b */ /* 0x000fe20000000200 */
[C---:B------:R-:W-:Y:S08]  /*b260*/  HMMA.16816.F32.BF16 R4, R160.reuse, R164, R4 ;  /* 0x000000a4a004723c */ /* 0x040ff00000041804 */
[C---:B------:R-:W-:Y:S01]  /*b270*/  HMMA.16816.F32.BF16 R8, R160.reuse, R166, R8 ;  /* 0x000000a6a008723c */ /* 0x040fe20000041808 */
[----:B------:R-:W5:Y:S07]  /*b280*/  LDSM.16.M88.4 R164, [R190+0x8000] ;  /* 0x00800000bea4783b */ /* 0x000f6e0000000200 */
        /* <DEDUP_REMOVED lines=9> */
[----:B------:R-:W-:Y:S01]  /*b320*/  LDSM.16.M88.4 R160, [R186+0x8000] ;  /* 0x00800000baa0783b */ /* 0x000fe20000000200 */
[C---:B------:R-:W-:Y:S08]  /*b330*/  HMMA.16816.F32.BF16 R4, R168.reuse, R172, R4 ;  /* 0x000000aca804723c */ /* 0x040ff00000041804 */
[C---:B------:R-:W-:Y:S01]  /*b340*/  HMMA.16816.F32.BF16 R8, R168.reuse, R174, R8 ;  /* 0x000000aea808723c */ /* 0x040fe20000041808 */
[----:B------:R-:W3:Y:S07]  /*b350*/  LDSM.16.M88.4 R172, [R187+0x10000] ;  /* 0x01000000bbac783b */ /* 0x000eee0000000200 */
        /* <DEDUP_REMOVED lines=24> */
[C---:B------:R-:W-:Y:S08]  /*b4e0*/  HMMA.16816.F32.BF16 R8, R160.reuse, R174, R8 ;  /* 0x000000aea008723c */ /* 0x040ff00000041808 */
[C---:B----4-:R-:W-:Y:S08]  /*b4f0*/  HMMA.16816.F32.BF16 R12, R160.reuse, R132, R12 ;  /* 0x00000084a00c723c */ /* 0x050ff0000004180c */
[C---:B------:R-:W-:Y:S01]  /*b500*/  HMMA.16816.F32.BF16 R16, R160.reuse, R134, R16 ;  /* 0x00000086a010723c */ /* 0x040fe20000041810 */
[----:B------:R-:W4:Y:S07]  /*b510*/  LDSM.16.M88.4 R132, [R191+0x10800] ;  /* 0x01080000bf84783b */ /* 0x000f2e0000000200 */
[C---:B--2---:R-:W-:Y:S08]  /*b520*/  HMMA.16816.F32.BF16 R20, R160.reuse, R144, R20 ;  /* 0x00000090a014723c */ /* 0x044ff00000041814 */
[C---:B------:R-:W-:Y:S08]  /*b530*/  HMMA.16816.F32.BF16 R24, R160.reuse, R146, R24 ;  /* 0x00000092a018723c */ /* 0x040ff00000041818 */
[C---:B-----5:R-:W-:Y:S08]  /*b540*/  HMMA.16816.F32.BF16 R28, R160.reuse, R156, R28 ;  /* 0x0000009ca01c723c */ /* 0x060ff0000004181c */
[----:B------:R-:W-:Y:S08]  /*b550*/  HMMA.16816.F32.BF16 R32, R160, R158, R32 ;  /* 0x0000009ea020723c */ /* 0x000ff00000041820 */
[C---:B------:R-:W-:Y:S08]  /*b560*/  HMMA.16816.F32.BF16 R4, R168.reuse, R176, R4 ;  /* 0x000000b0a804723c */ /* 0x040ff00000041804 */
[C---:B------:R-:W-:Y:S08]  /*b570*/  HMMA.16816.F32.BF16 R8, R168.reuse, R178, R8 ;  /* 0x000000b2a808723c */ /* 0x040ff00000041808 */
[C---:B-1----:R-:W-:Y:S08]  /*b580*/  HMMA.16816.F32.BF16 R12, R168.reuse, R140, R12 ;  /* 0x0000008ca80c723c */ /* 0x042ff0000004180c */
[C---:B------:R-:W-:Y:S01]  /*b590*/  HMMA.16816.F32.BF16 R16, R168.reuse, R142, R16 ;  /* 0x0000008ea810723c */ /* 0x040fe20000041810 */
[----:B------:R-:W1:Y:S07]  /*b5a0*/  LDSM.16.M88.4 R140, [R191+0x11000] ;  /* 0x01100000bf8c783b */ /* 0x000e6e0000000200 */
[C---:B---3--:R-:W-:Y:S08]  /*b5b0*/  HMMA.16816.F32.BF16 R20, R168.reuse, R148, R20 ;  /* 0x00000094a814723c */ /* 0x048ff00000041814 */
[C---:B------:R-:W-:Y:S08]  /*b5c0*/  HMMA.16816.F32.BF16 R24, R168.reuse, R150, R24 ;  /* 0x00000096a818723c */ /* 0x040ff00000041818 */
[C---:B------:R-:W-:Y:S08]  /*b5d0*/  HMMA.16816.F32.BF16 R28, R168.reuse, R152, R28 ;  /* 0x00000098a81c723c */ /* 0x040ff0000004181c */
[----:B------:R-:W-:Y:S08]  /*b5e0*/  HMMA.16816.F32.BF16 R32, R168, R154, R32 ;  /* 0x0000009aa820723c */ /* 0x000ff00000041820 */
[C---:B------:R-:W-:Y:S08]  /*b5f0*/  HMMA.16816.F32.BF16 R4, R164.reuse, R180, R4 ;  /* 0x000000b4a404723c */ /* 0x040ff00000041804 */
[C---:B------:R-:W-:Y:S08]  /*b600*/  HMMA.16816.F32.BF16 R8, R164.reuse, R182, R8 ;  /* 0x000000b6a408723c */ /* 0x040ff00000041808 */
[C---:B----4-:R-:W-:Y:S03]  /*b610*/  HMMA.16816.F32.BF16 R12, R164.reuse, R132, R12 ;  /* 0x00000084a40c723c */ /* 0x050fe6000004180c */
[----:B------:R-:W-:Y:S01]  /*b620*/  FMUL.FTZ R229, R4, UR9 ;  /* 0x0000000904e57c20 */ /* 0x000fe20008410000 */
[----:B------:R-:W-:Y:S01]  /*b630*/  FMUL.FTZ R227, R5, UR9 ;  /* 0x0000000905e37c20 */ /* 0x000fe20008410000 */
[----:B------:R-:W-:Y:S01]  /*b640*/  FMUL.FTZ R226, R6, UR9 ;  /* 0x0000000906e27c20 */ /* 0x000fe20008410000 */
[----:B------:R-:W-:Y:S02]  /*b650*/  FMUL.FTZ R224, R7, UR9 ;  /* 0x0000000907e07c20 */ /* 0x000fe40008410000 */
[C---:B------:R-:W-:Y:S01]  /*b660*/  HMMA.16816.F32.BF16 R16, R164.reuse, R134, R16 ;  /* 0x00000086a410723c */ /* 0x040fe20000041810 */
[----:B------:R-:W-:Y:S01]  /*b670*/  MUFU.TANH R229, R229 ;  /* 0x000000e500e57308 */ /* 0x000fe20000002400 */
[----:B------:R-:W2:Y:S01]  /*b680*/  LDSM.16.M88.4 R132, [R191+0x11800] ;  /* 0x01180000bf84783b */ /* 0x000ea20000000200 */
[----:B------:R-:W-:Y:S04]  /*b690*/  DEPBAR.LE SB0, 0x0 ;  /* 0x000080000000791a */ /* 0x000fe80000000000 */
[----:B------:R-:W-:Y:S01]  /*b6a0*/  FMUL.FTZ R233, R8, UR9 ;  /* 0x0000000908e97c20 */ /* 0x000fe20008410000 */
[C---:B-1----:R-:W-:Y:S03]  /*b6b0*/  HMMA.16816.F32.BF16 R20, R164.reuse, R140, R20 ;  /* 0x0000008ca414723c */ /* 0x042fe60000041814 */
[----:B------:R-:W1:Y:S01]  /*b6c0*/  MUFU.TANH R227, R227 ;  /* 0x000000e300e37308 */ /* 0x000e620000002400 */
[----:B------:R-:W-:Y:S01]  /*b6d0*/  BAR.SYNC.DEFER_BLOCKING 0x0 ;  /* 0x0000000000007b1d */ /* 0x000fe20000010000 */
[----:B------:R-:W-:Y:S01]  /*b6e0*/  FMUL.FTZ R231, R9, UR9 ;  /* 0x0000000909e77c20 */ /* 0x000fe20008410000 */
[----:B------:R-:W-:Y:S01]  /*b6f0*/  FMUL.FTZ R230, R10, UR9 ;  /* 0x000000090ae67c20 */ /* 0x000fe20008410000 */
[----:B------:R-:W-:Y:S01]  /*b700*/  FMUL.FTZ R228, R11, UR9 ;  /* 0x000000090be47c20 */ /* 0x000fe20008410000 */
[C---:B------:R-:W-:Y:S05]  /*b710*/  HMMA.16816.F32.BF16 R24, R164.reuse, R142, R24 ;  /* 0x0000008ea418723c */ /* 0x040fea0000041818 */
[----:B------:R-:W-:Y:S01]  /*b720*/  MUFU.TANH R226, R226 ;  /* 0x000000e200e27308 */ /* 0x000fe20000002400 */
[----:B------:R-:W-:Y:S01]  /*b730*/  FMUL.FTZ R221, R12, UR9 ;  /* 0x000000090cdd7c20 */ /* 0x000fe20008410000 */
[----:B------:R-:W-:Y:S01]  /*b740*/  FMUL.FTZ R219, R13, UR9 ;  /* 0x000000090ddb7c20 */ /* 0x000fe20008410000 */
[----:B------:R-:W-:Y:S01]  /*b750*/  FMUL.FTZ R220, R14, UR9 ;  /* 0x000000090edc7c20 */ /* 0x000fe20008410000 */
[----:B------:R-:W-:Y:S01]  /*b760*/  FMUL.FTZ R222, R15, UR9 ;  /* 0x000000090fde7c20 */ /* 0x000fe20008410000 */
[----:B------:R-:W-:Y:S01]  /*b770*/  FMUL.FTZ R225, R16, UR9 ;  /* 0x0000000910e17c20 */ /* 0x000fe20008410000 */
[----:B------:R-:W-:Y:S04]  /*b780*/  FMUL.FTZ R223, R17, UR9 ;  /* 0x0000000911df7c20 */ /* 0x000fe80008410000 */
[----:B------:R-:W3:Y:S01]  /*b790*/  MUFU.TANH R224, R224 ;  /* 0x000000e000e07308 */ /* 0x000ee20000002400 */
[----:B------:R-:W-:Y:S01]  /*b7a0*/  FMUL.FTZ R218, R18, UR9 ;  /* 0x0000000912da7c20 */ /* 0x000fe20008410000 */
[----:B------:R-:W-:Y:S01]  /*b7b0*/  FMUL.FTZ R216, R19, UR9 ;  /* 0x0000000913d87c20 */ /* 0x000fe20008410000 */
[----:B------:R-:W-:Y:S01]  /*b7c0*/  FMUL.FTZ R211, R20, UR9 ;  /* 0x0000000914d37c20 */ /* 0x000fe20008410000 */
[----:B------:R-:W-:Y:S01]  /*b7d0*/  FMUL.FTZ R213, R21, UR9 ;  /* 0x0000000915d57c20 */ /* 0x000fe20008410000 */
[----:B------:R-:W-:Y:S01]  /*b7e0*/  FMUL.FTZ R214, R22, UR9 ;  /* 0x0000000916d67c20 */ /* 0x000fe20008410000 */
[----:B------:R-:W-:Y:S01]  /*b7f0*/  FMUL.FTZ R210, R23, UR9 ;  /* 0x0000000917d27c20 */ /* 0x000fe20008410000 */
[----:B-1----:R-:W-:Y:S03]  /*b800*/  FMNMX3.FTZ R2, R137, R229, R227, !PT ;  /* 0x000000e589027276 */ /* 0x002fe600078100e3 */
[----:B------:R-:W-:Y:S01]  /*b810*/  MUFU.TANH R233, R233 ;  /* 0x000000e900e97308 */ /* 0x000fe20000002400 */
[----:B------:R-:W-:Y:S01]  /*b820*/  FMUL.FTZ R215, R24, UR9 ;  /* 0x0000000918d77c20 */ /* 0x000fe20008410000 */
[----:B------:R-:W-:Y:S01]  /*b830*/  FMUL.FTZ R217, R25, UR9 ;  /* 0x0000000919d97c20 */ /* 0x000fe20008410000 */
[----:B------:R-:W-:Y:S01]  /*b840*/  FMUL.FTZ R212, R26, UR9 ;  /* 0x000000091ad47c20 */ /* 0x000fe20008410000 */
[----:B------:R-:W-:Y:S06]  /*b850*/  FMUL.FTZ R208, R27, UR9 ;  /* 0x000000091bd07c20 */ /* 0x000fec0008410000 */
[----:B------:R-:W1:Y:S01]  /*b860*/  MUFU.TANH R231, R231 ;  /* 0x000000e700e77308 */ /* 0x000e620000002400 */
[C---:B--2---:R-:W-:Y:S03]  /*b870*/  HMMA.16816.F32.BF16 R28, R164.reuse, R132, R28 ;  /* 0x00000084a41c723c */ /* 0x044fe6000004181c */
[----:B---3--:R-:W-:Y:S06]  /*b880*/  FMNMX3.FTZ R3, R0, R226, R224, !PT ;  /* 0x000000e200037276 */ /* 0x008fec00078100e0 */
[----:B------:R-:W-:Y:S01]  /*b890*/  MUFU.TANH R230, R230 ;  /* 0x000000e600e67308 */ /* 0x000fe20000002400 */
[----:B------:R-:W-:Y:S09]  /*b8a0*/  HMMA.16816.F32.BF16 R32, R164, R134, R32 ;  /* 0x00000086a420723c */ /* 0x000ff20000041820 */
[----:B------:R-:W2:Y:S01]  /*b8b0*/  MUFU.TANH R228, R228 ;  /* 0x000000e400e47308 */ /* 0x000ea20000002400 */
[----:B-1----:R-:W-:Y:S01]  /*b8c0*/  FMNMX3.FTZ R2, R2, R233, R231, !PT ;  /* 0x000000e902027276 */ /* 0x002fe200078100e7 */
[----:B------:R-:W-:Y:S01]  /*b8d0*/  FMUL.FTZ R207, R28, UR9 ;  /* 0x000000091ccf7c20 */ /* 0x000fe20008410000 */
[----:B------:R-:W-:Y:S01]  /*b8e0*/  FMUL.FTZ R209, R29, UR9 ;  /* 0x000000091dd17c20 */ /* 0x000fe20008410000 */
[----:B------:R-:W-:Y:S01]  /*b8f0*/  FMUL.FTZ R136, R30, UR9 ;  /* 0x000000091e887c20 */ /* 0x000fe20008410000 */
[----:B------:R-:W-:Y:S05]  /*b900*/  FMUL.FTZ R135, R31, UR9 ;  /* 0x000000091f877c20 */ /* 0x000fea0008410000 */
[----:B------:R-:W-:Y:S01]  /*b910*/  MUFU.TANH R221, R221 ;  /* 0x000000dd00dd7308 */ /* 0x000fe20000002400 */
[----:B------:R-:W-:Y:S01]  /*b920*/  FMUL.FTZ R138, R32, UR9 ;  /* 0x00000009208a7c20 */ /* 0x000fe20008410000 */
[----:B------:R-:W-:Y:S01]  /*b930*/  FMUL.FTZ R139, R33, UR9 ;  /* 0x00000009218b7c20 */ /* 0x000fe20008410000 */
[----:B------:R-:W-:Y:S01]  /*b940*/  FMUL.FTZ R34, R34, UR9 ;  /* 0x0000000922227c20 */ /* 0x000fe20008410000 */
[----:B------:R-:W-:Y:S06]  /*b950*/  FMUL.FTZ R35, R35, UR9 ;  /* 0x0000000923237c20 */ /* 0x000fec0008410000 */
[----:B------:R-:W1:Y:S01]  /*b960*/  MUFU.TANH R219, R219 ;  /* 0x000000db00db7308 */ /* 0x000e620000002400 */
[----:B--2---:R-:W-:Y:S09]  /*b970*/  FMNMX3.FTZ R3, R3, R230, R228, !PT ;  /* 0x000000e603037276 */ /* 0x004ff200078100e4 */
[----:B------:R-:W-:Y:S10]  /*b980*/  MUFU.TANH R220, R220 ;  /* 0x000000dc00dc7308 */ /* 0x000ff40000002400 */
[----:B------:R-:W2:Y:S01]  /*b990*/  MUFU.TANH R222, R222 ;  /* 0x000000de00de7308 */ /* 0x000ea20000002400 */
[----:B-1----:R-:W-:Y:S09]  /*b9a0*/  FMNMX3.FTZ R2, R2, R221, R219, !PT ;  /* 0x000000dd02027276 */ /* 0x002ff200078100db */
[----:B------:R-:W-:Y:S10]  /*b9b0*/  MUFU.TANH R225, R225 ;  /* 0x000000e100e17308 */ /* 0x000ff40000002400 */
        /* <DEDUP_REMOVED lines=28> */
[----:B-1----:R-:W-:Y:S02]  /*bb80*/  FMNMX3.FTZ R232, R232, R138, R139, !PT ;  /* 0x0000008ae8e87276 */ /* 0x002fe4000781008b */
[----:B--2---:R-:W-:Y:S01]  /*bb90*/  FMNMX3.FTZ R7, R7, R134, R133, !PT ;  /* 0x0000008607077276 */ /* 0x004fe20007810085 */
[----:B------:R-:W-:Y:S06]  /*bba0*/  @P0 BRA `(.L_x_67) ;  /* 0xffffffec00940947 */ /* 0x000fec000383ffff */
.L_x_66:
[----:B------:R-:W2:Y:S01]  /*bbb0*/  SHFL.BFLY PT, R3, R232, 0x2, 0x1f ;  /* 0x0c401f00e8037f89 */ /* 0x000ea200000e0000 */
[----:B------:R-:W-:Y:S02]  /*bbc0*/  MOV R165, R204 ;  /* 0x000000cc00a57202 */ /* 0x000fe40000000f00 */
[----:B------:R-:W-:Y:S05]  /*bbd0*/  @P6 IADD3 R165, PT, PT, R206, -0x40, RZ ;  /* 0xffffffc0cea56810 */ /* 0x000fea0007ffe0ff */
[----:B------:R-:W3:Y:S01]  /*bbe0*/  SHFL.BFLY PT, R2, R7, 0x2, 0x1f ;  /* 0x0c401f0007027f89 */ /* 0x000ee200000e0000 */
[----:B------:R-:W-:Y:S07]  /*bbf0*/  IADD3 R164, PT, PT, R192, R165, RZ ;  /* 0x000000a5c0a47210 */ /* 0x000fee0007ffe0ff */
[----:B-1----:R-:W-:Y:S08]  /*bc00*/  LDSM.16.MT88.4 R12, [R185+0x12000] ;  /* 0x01200000b90c783b */ /* 0x002ff00000004200 */
[----:B------:R-:W-:Y:S08]  /*bc10*/  LDSM.16.MT88.4 R20, [R184+0x12000] ;  /* 0x01200000b814783b */ /* 0x000ff00000004200 */
[----:B------:R-:W-:Y:S08]  /*bc20*/  LDSM.16.MT88.4 R28, [R165] ;  /* 0x00000000a51c783b */ /* 0x000ff00000004200 */
[----:B------:R-:W-:Y:S08]  /*bc30*/  LDSM.16.MT88.4 R140, [R164+0x2800] ;  /* 0x00280000a48c783b */ /* 0x000ff00000004200 */
[----:B------:R-:W-:Y:S08]  /*bc40*/  LDSM.16.MT88.4 R144, [R185+0x16800] ;  /* 0x01680000b990783b */ /* 0x000ff00000004200 */
[----:B------:R-:W-:Y:S08]  /*bc50*/  LDSM.16.MT88.4 R148, [R165+0x4800] ;  /* 0x00480000a594783b */ /* 0x000ff00000004200 */
[----:B------:R-:W-:Y:S08]  /*bc60*/  LDSM.16.MT88.4 R152, [R165+0x5000] ;  /* 0x00500000a598783b */ /* 0x000ff00000004200 */
[----:B------:R-:W-:Y:S01]  /*bc70*/  LDSM.16.MT88.4 R160, [R185+0x17800] ;  /* 0x01780000b9a0783b */ /* 0x000fe20000004200 */
[----:B--2---:R-:W-:Y:S02]  /*bc80*/  FMNMX.FTZ R8, R232, R3, !PT ;  /* 0x00000003e8087209 */ /* 0x004fe40007810000 */
[----:B---3--:R-:W-:Y:S05]  /*bc90*/  FMNMX.FTZ R6, R7, R2, !PT ;  /* 0x0000000207067209 */ /* 0x008fea0007810000 */
[----:B------:R-:W1:Y:S08]  /*bca0*/  SHFL.BFLY PT, R5, R8, 0x1, 0x1f ;  /* 0x0c201f0008057f89 */ /* 0x000e7000000e0000 */
[----:B------:R-:W2:Y:S01]  /*bcb0*/  SHFL.BFLY PT, R3, R6, 0x1, 0x1f ;  /* 0x0c201f0006037f89 */ /* 0x000ea200000e0000 */
[----:B-1----:R-:W-:Y:S02]  /*bcc0*/  FMNMX.FTZ R132, R8, R5, !PT ;  /* 0x0000000508847209 */ /* 0x002fe40007810000 */
[----:B--2---:R-:W-:Y:S03]  /*bcd0*/  FMNMX.FTZ R3, R6, R3, !PT ;  /* 0x0000000306037209 */ /* 0x004fe60007810000 */
[C---:B------:R-:W-:Y:S01]  /*bce0*/  FADD.FTZ R5, -R132.reuse, R137 ;  /* 0x0000008984057221 */ /* 0x040fe20000010100 */
[C---:B------:R-:W-:Y:S01]  /*bcf0*/  FMUL.FTZ R156, R132.reuse, UR4 ;  /* 0x00000004849c7c20 */ /* 0x040fe20008410000 */
[----:B------:R-:W-:Y:S01]  /*bd00*/  FSETP.NEU.FTZ.AND P1, PT, R132, -INF , PT ;  /* 0xff8000008400780b */ /* 0x000fe20003f3d000 */
[C---:B------:R-:W-:Y:S01]  /*bd10*/  FMUL.FTZ R137, R3.reuse, UR4 ;  /* 0x0000000403897c20 */ /* 0x040fe20008410000 */
[C---:B------:R-:W-:Y:S01]  /*bd20*/  FSETP.NEU.FTZ.AND P0, PT, R3.reuse, -INF , PT ;  /* 0xff8000000300780b */ /* 0x040fe20003f1d000 */
[----:B------:R-:W-:Y:S01]  /*bd30*/  FADD.FTZ R4, -R3, R0 ;  /* 0x0000000003047221 */ /* 0x000fe20000010100 */
[----:B------:R-:W-:Y:S01]  /*bd40*/  FSEL R156, R156, RZ, P1 ;  /* 0x000000ff9c9c7208 */ /* 0x000fe20000800000 */
[----:B------:R-:W-:Y:S01]  /*bd50*/  FMUL.FTZ R2, R5, UR4 ;  /* 0x0000000405027c20 */ /* 0x000fe20008410000 */
[----:B------:R-:W-:Y:S01]  /*bd60*/  FSEL R137, R137, RZ, P0 ;  /* 0x000000ff89897208 */ /* 0x000fe20000000000 */
[----:B------:R-:W-:Y:S01]  /*bd70*/  FMUL.FTZ R0, R4, UR4 ;  /* 0x0000000404007c20 */ /* 0x000fe20008410000 */
[----:B------:R-:W-:Y:S01]  /*bd80*/  ISETP.NE.AND P0, PT, R201, RZ, PT ;  /* 0x000000ffc900720c */ /* 0x000fe20003f05270 */
[--C-:B------:R-:W-:Y:S01]  /*bd90*/  FFMA.FTZ R173, R229, UR4, -R156.reuse ;  /* 0x00000004e5ad7c23 */ /* 0x100fe2000801089c */
[--C-:B------:R-:W-:Y:S01]  /*bda0*/  FFMA.FTZ R172, R227, UR4, -R156.reuse ;  /* 0x00000004e3ac7c23 */ /* 0x100fe2000801089c */
[--C-:B------:R-:W-:Y:S01]  /*bdb0*/  FFMA.FTZ R170, R233, UR4, -R156.reuse ;  /* 0x00000004e9aa7c23 */ /* 0x100fe2000801089c */
[--C-:B------:R-:W-:Y:S01]  /*bdc0*/  FFMA.FTZ R169, R231, UR4, -R156.reuse ;  /* 0x00000004e7a97c23 */ /* 0x100fe2000801089c */
[--C-:B------:R-:W-:Y:S01]  /*bdd0*/  FFMA.FTZ R171, R226, UR4, -R137.reuse ;  /* 0x00000004e2ab7c23 */ /* 0x100fe20008010889 */
[--C-:B------:R-:W-:Y:S01]  /*bde0*/  FFMA.FTZ R168, R224, UR4, -R137.reuse ;  /* 0x00000004e0a87c23 */ /* 0x100fe20008010889 */
[--C-:B------:R-:W-:Y:S01]  /*bdf0*/  FFMA.FTZ R167, R230, UR4, -R137.reuse ;  /* 0x00000004e6a77c23 */ /* 0x100fe20008010889 */
[--C-:B------:R-:W-:Y:S01]  /*be00*/  FFMA.FTZ R166, R228, UR4, -R137.reuse ;  /* 0x00000004e4a67c23 */ /* 0x100fe20008010889 */
[----:B------:R-:W1:Y:S01]  /*be10*/  MUFU.EX2 R2, R2 ;  /* 0x0000000200027308 */ /* 0x000e620000000800 */
[--C-:B------:R-:W-:Y:S01]  /*be20*/  FFMA.FTZ R176, R221, UR4, -R156.reuse ;  /* 0x00000004ddb07c23 */ /* 0x100fe2000801089c */
[--C-:B------:R-:W-:Y:S01]  /*be30*/  FFMA.FTZ R177, R219, UR4, -R156.reuse ;  /* 0x00000004dbb17c23 */ /* 0x100fe2000801089c */
[--C-:B------:R-:W-:Y:S07]  /*be40*/  FFMA.FTZ R175, R225, UR4, -R156.reuse ;  /* 0x00000004e1af7c23 */ /* 0x100fee000801089c */
[----:B------:R-:W2:Y:S01]  /*be50*/  MUFU.EX2 R0, R0 ;  /* 0x0000000000007308 */ /* 0x000ea20000000800 */
[--C-:B------:R-:W-:Y:S01]  /*be60*/  FFMA.FTZ R180, R223, UR4, -R156.reuse ;  /* 0x00000004dfb47c23 */ /* 0x100fe2000801089c */
[--C-:B------:R-:W-:Y:S01]  /*be70*/  FFMA.FTZ R182, R211, UR4, -R156.reuse ;  /* 0x00000004d3b67c23 */ /* 0x100fe2000801089c */
[--C-:B------:R-:W-:Y:S07]  /*be80*/  FFMA.FTZ R183, R213, UR4, -R156.reuse ;  /* 0x00000004d5b77c23 */ /* 0x100fee000801089c */
[----:B------:R-:W-:Y:S01]  /*be90*/  MUFU.EX2 R173, R173 ;  /* 0x000000ad00ad7308 */ /* 0x000fe20000000800 */
[--C-:B------:R-:W-:Y:S01]  /*bea0*/  FFMA.FTZ R211, R215, UR4, -R156.reuse ;  /* 0x00000004d7d37c23 */ /* 0x100fe2000801089c */
[--C-:B------:R-:W-:Y:S01]  /*beb0*/  FFMA.FTZ R215, R208, UR4, -R137.reuse ;  /* 0x00000004d0d77c23 */ /* 0x100fe20008010889 */
[--C-:B------:R-:W-:Y:S07]  /*bec0*/  FFMA.FTZ R217, R217, UR4, -R156.reuse ;  /* 0x00000004d9d97c23 */ /* 0x100fee000801089c */
[----:B------:R-:W3:Y:S01]  /*bed0*/  MUFU.EX2 R172, R172 ;  /* 0x000000ac00ac7308 */ /* 0x000ee20000000800 */
[--C-:B------:R-:W-:Y:S01]  /*bee0*/  FFMA.FTZ R207, R207, UR4, -R156.reuse ;  /* 0x00000004cfcf7c23 */ /* 0x100fe2000801089c */
[C---:B-1----:R-:W-:Y:S01]  /*bef0*/  FMUL.FTZ R4, R2.reuse, R128 ;  /* 0x0000008002047220 */ /* 0x042fe20000410000 */
[C---:B------:R-:W-:Y:S07]  /*bf00*/  FMUL.FTZ R5, R2.reuse, R129 ;  /* 0x0000008102057220 */ /* 0x040fee0000410000 */
[----:B------:R-:W-:Y:S01]  /*bf10*/  MUFU.EX2 R171, R171 ;  /* 0x000000ab00ab7308 */ /* 0x000fe20000000800 */
[----:B------:R-:W-:Y:S01]  /*bf20*/  FMUL.FTZ R8, R2, R124 ;  /* 0x0000007c02087220 */ /* 0x000fe20000410000 */
[C---:B--2---:R-:W-:Y:S01]  /*bf30*/  FMUL.FTZ R6, R0.reuse, R130 ;  /* 0x0000008200067220 */ /* 0x044fe20000410000 */
[----:B------:R-:W-:Y:S07]  /*bf40*/  FMUL.FTZ R7, R0, R131 ;  /* 0x0000008300077220 */ /* 0x000fee0000410000 */
[----:B------:R-:W1:Y:S01]  /*bf50*/  MUFU.EX2 R168, R168 ;  /* 0x000000a800a87308 */ /* 0x000e620000000800 */
[----:B------:R-:W-:Y:S01]  /*bf60*/  FMUL.FTZ R9, R2, R125 ;  /* 0x0000007d02097220 */ /* 0x000fe20000410000 */
[C---:B------:R-:W-:Y:S01]  /*bf70*/  FMUL.FTZ R10, R0.reuse, R126 ;  /* 0x0000007e000a7220 */ /* 0x040fe20000410000 */
[----:B------:R-:W-:Y:S07]  /*bf80*/  FMUL.FTZ R11, R0, R127 ;  /* 0x0000007f000b7220 */ /* 0x000fee0000410000 */
[----:B------:R-:W-:Y:S01]  /*bf90*/  MUFU.EX2 R170, R170 ;  /* 0x000000aa00aa7308 */ /* 0x000fe20000000800 */
[----:B------:R-:W-:Y:S01]  /*bfa0*/  FMUL.FTZ R16, R2, R116 ;  /* 0x0000007402107220 */ /* 0x000fe20000410000 */
[----:B---3--:R-:W-:Y:S01]  /*bfb0*/  F2FP.BF16.F32.PACK_AB R128, R172, R173 ;  /* 0x000000adac80723e */ /* 0x008fe200000010ff */
[----:B------:R-:W-:Y:S07]  /*bfc0*/  FMUL.FTZ R17, R2, R117 ;  /* 0x0000007502117220 */ /* 0x000fee0000410000 */
[----:B------:R-:W2:Y:S01]  /*bfd0*/  MUFU.EX2 R169, R169 ;  /* 0x000000a900a97308 */ /* 0x000ea20000000800 */
[C---:B------:R-:W-:Y:S01]  /*bfe0*/  FMUL.FTZ R18, R0.reuse, R118 ;  /* 0x0000007600127220 */ /* 0x040fe20000410000 */
[----:B------:R-:W-:Y:S01]  /*bff0*/  FMUL.FTZ R19, R0, R119 ;  /* 0x0000007700137220 */ /* 0x000fe20000410000 */
[C---:B------:R-:W-:Y:S07]  /*c000*/  FMUL.FTZ R24, R2.reuse, R108 ;  /* 0x0000006c02187220 */ /* 0x040fee0000410000 */
[----:B------:R-:W-:Y:S01]  /*c010*/  MUFU.EX2 R167, R167 ;  /* 0x000000a700a77308 */ /* 0x000fe20000000800 */
[----:B------:R-:W-:Y:S01]  /*c020*/  FMUL.FTZ R25, R2, R109 ;  /* 0x0000006d02197220 */ /* 0x000fe20000410000 */
[----:B-1----:R-:W-:Y:S01]  /*c030*/  F2FP.BF16.F32.PACK_AB R129, R168, R171 ;  /* 0x000000aba881723e */ /* 0x002fe200000010ff */
[C---:B------:R-:W-:Y:S07]  /*c040*/  FMUL.FTZ R26, R0.reuse, R110 ;  /* 0x0000006e001a7220 */ /* 0x040fee0000410000 */
[----:B------:R-:W1:Y:S01]  /*c050*/  MUFU.EX2 R166, R166 ;  /* 0x000000a600a67308 */ /* 0x000e620000000800 */
[----:B------:R-:W-:Y:S01]  /*c060*/  FMUL.FTZ R27, R0, R111 ;  /* 0x0000006f001b7220 */ /* 0x000fe20000410000 */
[----:B------:R-:W-:Y:S01]  /*c070*/  LDSM.16.MT88.4 R116, [R165+0x800] ;  /* 0x00080000a574783b */ /* 0x000fe20000004200 */
[C---:B------:R-:W-:Y:S01]  /*c080*/  FMUL.FTZ R32, R2.reuse, R100 ;  /* 0x0000006402207220 */ /* 0x040fe20000410000 */
[----:B------:R-:W-:Y:S01]  /*c090*/  FMUL.FTZ R33, R2, R101 ;  /* 0x0000006502217220 */ /* 0x000fe20000410000 */
[C---:B------:R-:W-:Y:S01]  /*c0a0*/  FMUL.FTZ R34, R0.reuse, R102 ;  /* 0x0000006600227220 */ /* 0x040fe20000410000 */
[----:B--2---:R-:W-:Y:S01]  /*c0b0*/  F2FP.BF16.F32.PACK_AB R130, R169, R170 ;  /* 0x000000aaa982723e */ /* 0x004fe200000010ff */
[----:B------:R-:W-:Y:S01]  /*c0c0*/  FMUL.FTZ R35, R0, R103 ;  /* 0x0000006700237220 */ /* 0x000fe20000410000 */
[C---:B------:R-:W-:Y:S01]  /*c0d0*/  FMUL.FTZ R36, R2.reuse, R36 ;  /* 0x0000002402247220 */ /* 0x040fe20000410000 */
[----:B------:R-:W-:Y:S01]  /*c0e0*/  FMUL.FTZ R37, R2, R37 ;  /* 0x0000002502257220 */ /* 0x000fe20000410000 */
[----:B------:R-:W-:Y:S01]  /*c0f0*/  LDSM.16.MT88.4 R100, [R165+0x2000] ;  /* 0x00200000a564783b */ /* 0x000fe20000004200 */
[C---:B------:R-:W-:Y:S01]  /*c100*/  FMUL.FTZ R38, R0.reuse, R38 ;  /* 0x0000002600267220 */ /* 0x040fe20000410000 */
[----:B------:R-:W-:Y:S01]  /*c110*/  FMUL.FTZ R39, R0, R39 ;  /* 0x0000002700277220 */ /* 0x000fe20000410000 */
[----:B------:R-:W-:Y:S01]  /*c120*/  FMUL.FTZ R40, R2, R40 ;  /* 0x0000002802287220 */ /* 0x000fe20000410000 */
[----:B-1----:R-:W-:Y:S01]  /*c130*/  F2FP.BF16.F32.PACK_AB R131, R166, R167 ;  /* 0x000000a7a683723e */ /* 0x002fe200000010ff */
[----:B------:R-:W-:Y:S01]  /*c140*/  FMUL.FTZ R41, R2, R41 ;  /* 0x0000002902297220 */ /* 0x000fe20000410000 */
[C---:B------:R-:W-:Y:S01]  /*c150*/  FMUL.FTZ R42, R0.reuse, R42 ;  /* 0x0000002a002a7220 */ /* 0x040fe20000410000 */
[----:B------:R-:W-:Y:S01]  /*c160*/  FMUL.FTZ R43, R0, R43 ;  /* 0x0000002b002b7220 */ /* 0x000fe20000410000 */
[----:B------:R-:W-:Y:S01]  /*c170*/  LDSM.16.MT88.4 R108, [R164+0x2000] ;  /* 0x00200000a46c783b */ /* 0x000fe20000004200 */
[C---:B------:R-:W-:Y:S01]  /*c180*/  FMUL.FTZ R44, R2.reuse, R44 ;  /* 0x0000002c022c7220 */ /* 0x040fe20000410000 */
[C---:B------:R-:W-:Y:S01]  /*c190*/  FMUL.FTZ R45, R2.reuse, R45 ;  /* 0x0000002d022d7220 */ /* 0x040fe20000410000 */
[C---:B------:R-:W-:Y:S01]  /*c1a0*/  HMMA.16816.F32.BF16 R4, R128.reuse, R12, R4 ;  /* 0x0000000c8004723c */ /* 0x040fe20000041804 */
[----:B------:R-:W1:Y:S04]  /*c1b0*/  MUFU.EX2 R176, R176 ;  /* 0x000000b000b07308 */ /* 0x000e680000000800 */
[----:B------:R-:W-:Y:S01]  /*c1c0*/  LDSM.16.MT88.4 R124, [R184+0x14800] ;  /* 0x01480000b87c783b */ /* 0x000fe20000004200 */
[C---:B------:R-:W-:Y:S01]  /*c1d0*/  FMUL.FTZ R12, R2.reuse, R120 ;  /* 0x00000078020c7220 */ /* 0x040fe20000410000 */
[----:B------:R-:W-:Y:S01]  /*c1e0*/  FMUL.FTZ R13, R2, R121 ;  /* 0x00000079020d7220 */ /* 0x000fe20000410000 */
[C---:B------:R-:W-:Y:S03]  /*c1f0*/  HMMA.16816.F32.BF16 R8, R128.reuse, R14, R8 ;  /* 0x0000000e8008723c */ /* 0x040fe60000041808 */
[----:B------:R-:W-:Y:S01]  /*c200*/  MUFU.EX2 R177, R177 ;  /* 0x000000b100b17308 */ /* 0x000fe20000000800 */
[C---:B------:R-:W-:Y:S01]  /*c210*/  FMUL.FTZ R14, R0.reuse, R122 ;  /* 0x0000007a000e7220 */ /* 0x040fe20000410000 */
[C---:B------:R-:W-:Y:S01]  /*c220*/  FMUL.FTZ R15, R0.reuse, R123 ;  /* 0x0000007b000f7220 */ /* 0x040fe20000410000 */
[C---:B------:R-:W-:Y:S01]  /*c230*/  FMUL.FTZ R46, R0.reuse, R46 ;  /* 0x0000002e002e7220 */ /* 0x040fe20000410000 */
[----:B------:R-:W2:Y:S01]  /*c240*/  LDSM.16.MT88.4 R120, [R164] ;  /* 0x00000000a478783b */ /* 0x000ea20000004200 */
[----:B------:R-:W-:Y:S01]  /*c250*/  FMUL.FTZ R47, R0, R47 ;  /* 0x0000002f002f7220 */ /* 0x000fe20000410000 */
[C---:B------:R-:W-:Y:S01]  /*c260*/  FMUL.FTZ R48, R2.reuse, R48 ;  /* 0x0000003002307220 */ /* 0x040fe20000410000 */
[----:B------:R-:W-:Y:S01]  /*c270*/  FMUL.FTZ R49, R2, R49 ;  /* 0x0000003102317220 */ /* 0x000fe20000410000 */
[----:B------:R-:W-:Y:S01]  /*c280*/  FMUL.FTZ R50, R0, R50 ;  /* 0x0000003200327220 */ /* 0x000fe20000410000 */
[C---:B------:R-:W-:Y:S01]  /*c290*/  HMMA.16816.F32.BF16 R12, R128.reuse, R20, R12 ;  /* 0x00000014800c723c */ /* 0x040fe2000004180c */
[----:B------:R-:W-:Y:S02]  /*c2a0*/  MUFU.EX2 R175, R175 ;  /* 0x000000af00af7308 */ /* 0x000fe40000000800 */
[C---:B------:R-:W-:Y:S01]  /*c2b0*/  FMUL.FTZ R20, R2.reuse, R112 ;  /* 0x0000007002147220 */ /* 0x040fe20000410000 */
[----:B------:R-:W-:Y:S01]  /*c2c0*/  FMUL.FTZ R21, R2, R113 ;  /* 0x0000007102157220 */ /* 0x000fe20000410000 */
[----:B------:R-:W-:Y:S01]  /*c2d0*/  FMUL.FTZ R51, R0, R51 ;  /* 0x0000003300337220 */ /* 0x000fe20000410000 */
[C---:B------:R-:W-:Y:S01]  /*c2e0*/  FMUL.FTZ R52, R2.reuse, R52 ;  /* 0x0000003402347220 */ /* 0x040fe20000410000 */
[----:B------:R-:W-:Y:S01]  /*c2f0*/  FMUL.FTZ R53, R2, R53 ;  /* 0x0000003502357220 */ /* 0x000fe20000410000 */
[C---:B------:R-:W-:Y:S03]  /*c300*/  HMMA.16816.F32.BF16 R16, R128.reuse, R22, R16 ;  /* 0x000000168010723c */ /* 0x040fe60000041810 */
[----:B------:R-:W-:Y:S01]  /*c310*/  MUFU.EX2 R180, R180 ;  /* 0x000000b400b47308 */ /* 0x000fe20000000800 */
[C---:B------:R-:W-:Y:S01]  /*c320*/  FMUL.FTZ R22, R0.reuse, R114 ;  /* 0x0000007200167220 */ /* 0x040fe20000410000 */
[C---:B------:R-:W-:Y:S01]  /*c330*/  FMUL.FTZ R23, R0.reuse, R115 ;  /* 0x0000007300177220 */ /* 0x040fe20000410000 */
[C---:B------:R-:W-:Y:S01]  /*c340*/  FMUL.FTZ R54, R0.reuse, R54 ;  /* 0x0000003600367220 */ /* 0x040fe20000410000 */
[----:B------:R-:W3:Y:S01]  /*c350*/  LDSM.16.MT88.4 R112, [R185+0x14000] ;  /* 0x01400000b970783b */ /* 0x000ee20000004200 */
        /* <DEDUP_REMOVED lines=16> */
[----:B------:R-:W4:Y:S01]  /*c460*/  LDSM.16.MT88.4 R104, [R184+0x14000] ;  /* 0x01400000b868783b */ /* 0x000f220000004200 */
[----:B------:R-:W-:Y:S01]  /*c470*/  FMUL.FTZ R63, R0, R63 ;  /* 0x0000003f003f7220 */ /* 0x000fe20000410000 */
[C---:B------:R-:W-:Y:S01]  /*c480*/  FMUL.FTZ R64, R2.reuse, R64 ;  /* 0x0000004002407220 */ /* 0x040fe20000410000 */
[----:B------:R-:W-:Y:S01]  /*c490*/  FMUL.FTZ R65, R2, R65 ;  /* 0x0000004102417220 */ /* 0x000fe20000410000 */
[C---:B------:R-:W-:Y:S01]  /*c4a0*/  FMUL.FTZ R66, R0.reuse, R66 ;  /* 0x0000004200427220 */ /* 0x040fe20000410000 */
[C---:B--2---:R-:W-:Y:S01]  /*c4b0*/  HMMA.16816.F32.BF16 R28, R128.reuse, R120, R28 ;  /* 0x00000078801c723c */ /* 0x044fe2000004181c */
[----:B------:R-:W-:Y:S02]  /*c4c0*/  MUFU.EX2 R211, R211 ;  /* 0x000000d300d37308 */ /* 0x000fe40000000800 */
[----:B------:R-:W-:Y:S01]  /*c4d0*/  FMUL.FTZ R67, R0, R67 ;  /* 0x0000004300437220 */ /* 0x000fe20000410000 */
[C---:B------:R-:W-:Y:S01]  /*c4e0*/  FMUL.FTZ R68, R2.reuse, R68 ;  /* 0x0000004402447220 */ /* 0x040fe20000410000 */
[----:B------:R-:W-:Y:S01]  /*c4f0*/  FMUL.FTZ R69, R2, R69 ;  /* 0x0000004502457220 */ /* 0x000fe20000410000 */
[C---:B------:R-:W-:Y:S01]  /*c500*/  FMUL.FTZ R70, R0.reuse, R70 ;  /* 0x0000004600467220 */ /* 0x040fe20000410000 */
[----:B------:R-:W-:Y:S01]  /*c510*/  FMUL.FTZ R71, R0, R71 ;  /* 0x0000004700477220 */ /* 0x000fe20000410000 */
[C---:B------:R-:W-:Y:S01]  /*c520*/  HMMA.16816.F32.BF16 R32, R128.reuse, R122, R32 ;  /* 0x0000007a8020723c */ /* 0x040fe20000041820 */
[----:B------:R-:W-:Y:S02]  /*c530*/  LDSM.16.MT88.4 R120, [R164+0x800] ;  /* 0x00080000a478783b */ /* 0x000fe40000004200 */
        /* <DEDUP_REMOVED lines=14> */
[----:B------:R-:W-:Y:S02]  /*c620*/  LDSM.16.MT88.4 R112, [R184+0x12800] ;  /* 0x01280000b870783b */ /* 0x000fe40000004200 */
        /* <DEDUP_REMOVED lines=8> */
[C---:B----4-:R-:W-:Y:S03]  /*c6b0*/  HMMA.16816.F32.BF16 R44, R128.reuse, R104, R44 ;  /* 0x00000068802c723c */ /* 0x050fe6000004182c */
[C---:B------:R-:W-:Y:S01]  /*c6c0*/  FMUL.FTZ R90, R0.reuse, R90 ;  /* 0x0000005a005a7220 */ /* 0x040fe20000410000 */
[----:B------:R-:W-:Y:S01]  /*c6d0*/  FMUL.FTZ R91, R0, R91 ;  /* 0x0000005b005b7220 */ /* 0x000fe20000410000 */
[C---:B------:R-:W-:Y:S01]  /*c6e0*/  FMUL.FTZ R92, R2.reuse, R92 ;  /* 0x0000005c025c7220 */ /* 0x040fe20000410000 */
[----:B------:R-:W-:Y:S01]  /*c6f0*/  FMUL.FTZ R93, R2, R93 ;  /* 0x0000005d025d7220 */ /* 0x000fe20000410000 */
[C---:B------:R-:W-:Y:S01]  /*c700*/  FMUL.FTZ R94, R0.reuse, R94 ;  /* 0x0000005e005e7220 */ /* 0x040fe20000410000 */
[C---:B------:R-:W-:Y:S01]  /*c710*/  HMMA.16816.F32.BF16 R48, R128.reuse, R106, R48 ;  /* 0x0000006a8030723c */ /* 0x040fe20000041830 */
[----:B------:R-:W2:Y:S02]  /*c720*/  LDSM.16.MT88.4 R104, [R185+0x16000] ;  /* 0x01600000b968783b */ /* 0x000ea40000004200 */
[----:B------:R-:W-:Y:S01]  /*c730*/  FMUL.FTZ R95, R0, R95 ;  /* 0x0000005f005f7220 */ /* 0x000fe20000410000 */
[C---:B------:R-:W-:Y:S01]  /*c740*/  FMUL.FTZ R96, R2.reuse, R96 ;  /* 0x0000006002607220 */ /* 0x040fe20000410000 */
[----:B------:R-:W-:Y:S01]  /*c750*/  FMUL.FTZ R97, R2, R97 ;  /* 0x0000006102617220 */ /* 0x000fe20000410000 */
[C---:B------:R-:W-:Y:S01]  /*c760*/  FMUL.FTZ R98, R0.reuse, R98 ;  /* 0x0000006200627220 */ /* 0x040fe20000410000 */
[----:B------:R-:W-:Y:S01]  /*c770*/  FMUL.FTZ R99, R0, R99 ;  /* 0x0000006300637220 */ /* 0x000fe20000410000 */
[C---:B------:R-:W-:Y:S03]  /*c780*/  HMMA.16816.F32.BF16 R52, R128.reuse, R100, R52 ;  /* 0x000000648034723c */ /* 0x040fe60000041834 */
[--C-:B------:R-:W-:Y:S01]  /*c790*/  FFMA.FTZ R213, R214, UR4, -R137.reuse ;  /* 0x00000004d6d57c23 */ /* 0x100fe20008010889 */
[--C-:B------:R-:W-:Y:S01]  /*c7a0*/  FFMA.FTZ R214, R209, UR4, -R156.reuse ;  /* 0x00000004d1d67c23 */ /* 0x100fe2000801089c */
[--C-:B------:R-:W-:Y:S01]  /*c7b0*/  FFMA.FTZ R209, R138, UR4, -R156.reuse ;  /* 0x000000048ad17c23 */ /* 0x100fe2000801089c */
[----:B------:R-:W-:Y:S01]  /*c7c0*/  FFMA.FTZ R156, R139, UR4, -R156 ;  /* 0x000000048b9c7c23 */ /* 0x000fe2000801089c */
[--C-:B------:R-:W-:Y:S01]  /*c7d0*/  FFMA.FTZ R179, R220, UR4, -R137.reuse ;  /* 0x00000004dcb37c23 */ /* 0x100fe20008010889 */
[C---:B------:R-:W-:Y:S01]  /*c7e0*/  HMMA.16816.F32.BF16 R56, R128.reuse, R102, R56 ;  /* 0x000000668038723c */ /* 0x040fe20000041838 */
[----:B------:R-:W3:Y:S01]  /*c7f0*/  LDSM.16.MT88.4 R100, [R184+0x16000] ;  /* 0x01600000b864783b */ /* 0x000ee20000004200 */
[----:B------:R-:W-:Y:S01]  /*c800*/  MUFU.EX2 R213, R213 ;  /* 0x000000d500d57308 */ /* 0x000fe20000000800 */
[--C-:B------:R-:W-:Y:S01]  /*c810*/  FFMA.FTZ R174, R222, UR4, -R137.reuse ;  /* 0x00000004deae7c23 */ /* 0x100fe20008010889 */
[--C-:B------:R-:W-:Y:S01]  /*c820*/  FFMA.FTZ R181, R218, UR4, -R137.reuse ;  /* 0x00000004dab57c23 */ /* 0x100fe20008010889 */
[--C-:B------:R-:W-:Y:S07]  /*c830*/  FFMA.FTZ R178, R216, UR4, -R137.reuse ;  /* 0x00000004d8b27c23 */ /* 0x100fee0008010889 */
[----:B------:R-:W-:Y:S01]  /*c840*/  MUFU.EX2 R179, R179 ;  /* 0x000000b300b37308 */ /* 0x000fe20000000800 */
[--C-:B------:R-:W-:Y:S01]  /*c850*/  FFMA.FTZ R216, R136, UR4, -R137.reuse ;  /* 0x0000000488d87c23 */ /* 0x100fe20008010889 */
[C---:B------:R-:W-:Y:S08]  /*c860*/  HMMA.16816.F32.BF16 R60, R128.reuse, R108, R60 ;  /* 0x0000006c803c723c */ /* 0x040ff0000004183c */
[----:B------:R-:W-:Y:S01]  /*c870*/  MUFU.EX2 R174, R174 ;  /* 0x000000ae00ae7308 */ /* 0x000fe20000000800 */
[--C-:B------:R-:W-:Y:S01]  /*c880*/  FFMA.FTZ R210, R210, UR4, -R137.reuse ;  /* 0x00000004d2d27c23 */ /* 0x100fe20008010889 */
[----:B------:R-:W-:Y:S01]  /*c890*/  FFMA.FTZ R135, R135, UR4, -R137 ;  /* 0x0000000487877c23 */ /* 0x000fe20008010889 */
[----:B------:R-:W-:Y:S07]  /*c8a0*/  FFMA.FTZ R173, R2, R205, R173 ;  /* 0x000000cd02ad7223 */ /* 0x000fee00000100ad */
[----:B------:R-:W-:Y:S01]  /*c8b0*/  MUFU.EX2 R181, R181 ;  /* 0x000000b500b57308 */ /* 0x000fe20000000800 */
[----:B------:R-:W-:Y:S01]  /*c8c0*/  IADD3 R201, PT, PT, R201, -0x1, RZ ;  /* 0xffffffffc9c97810 */ /* 0x000fe20007ffe0ff */
[C---:B------:R-:W-:Y:S01]  /*c8d0*/  HMMA.16816.F32.BF16 R64, R128.reuse, R110, R64 ;  /* 0x0000006e8040723c */ /* 0x040fe20000041840 */
[----:B------:R-:W4:Y:S07]  /*c8e0*/  LDSM.16.MT88.4 R108, [R165+0x4000] ;  /* 0x00400000a56c783b */ /* 0x000f2e0000004200 */
[----:B------:R-:W-:Y:S01]  /*c8f0*/  MUFU.EX2 R178, R178 ;  /* 0x000000b200b27308 */ /* 0x000fe20000000800 */
[----:B------:R-:W-:Y:S01]  /*c900*/  FFMA.FTZ R171, R0, R203, R171 ;  /* 0x000000cb00ab7223 */ /* 0x000fe200000100ab */
[----:B------:R-:W-:Y:S08]  /*c910*/  FADD.FTZ R173, R172, R173 ;  /* 0x000000adacad7221 */ /* 0x000ff00000010000 */
[----:B------:R-:W-:Y:S01]  /*c920*/  MUFU.EX2 R210, R210 ;  /* 0x000000d200d27308 */ /* 0x000fe20000000800 */
[----:B------:R-:W-:Y:S01]  /*c930*/  FADD.FTZ R168, R168, R171 ;  /* 0x000000aba8a87221 */ /* 0x000fe20000010000 */
[----:B------:R-:W-:Y:S01]  /*c940*/  FADD.FTZ R170, R170, R173 ;  /* 0x000000adaaaa7221 */ /* 0x000fe20000010000 */
[C---:B--2---:R-:W-:Y:S07]  /*c950*/  HMMA.16816.F32.BF16 R68, R128.reuse, R104, R68 ;  /* 0x000000688044723c */ /* 0x044fee0000041844 */
[----:B------:R-:W2:Y:S01]  /*c960*/  MUFU.EX2 R214, R214 ;  /* 0x000000d600d67308 */ /* 0x000ea20000000800 */
[----:B------:R-:W-:Y:S01]  /*c970*/  FADD.FTZ R167, R167, R168 ;  /* 0x000000a8a7a77221 */ /* 0x000fe20000010000 */
[----:B------:R-:W-:Y:S08]  /*c980*/  FADD.FTZ R169, R169, R170 ;  /* 0x000000aaa9a97221 */ /* 0x000ff00000010000 */
[----:B------:R-:W-:Y:S01]  /*c990*/  MUFU.EX2 R216, R216 ;  /* 0x000000d800d87308 */ /* 0x000fe20000000800 */
[----:B------:R-:W-:Y:S01]  /*c9a0*/  FADD.FTZ R166, R166, R167 ;  /* 0x000000a7a6a67221 */ /* 0x000fe20000010000 */
[C---:B------:R-:W-:Y:S01]  /*c9b0*/  HMMA.16816.F32.BF16 R72, R128.reuse, R106, R72 ;  /* 0x0000006a8048723c */ /* 0x040fe20000041848 */
[----:B------:R-:W5:Y:S07]  /*c9c0*/  LDSM.16.MT88.4 R104, [R164+0x4000] ;  /* 0x00400000a468783b */ /* 0x000f6e0000004200 */
[----:B------:R-:W-:Y:S01]  /*c9d0*/  MUFU.EX2 R135, R135 ;  /* 0x0000008700877308 */ /* 0x000fe20000000800 */
[----:B-1----:R-:W-:Y:S09]  /*c9e0*/  FADD.FTZ R0, R176, R169 ;  /* 0x000000a9b0007221 */ /* 0x002ff20000010000 */
[----:B------:R-:W-:Y:S01]  /*c9f0*/  MUFU.EX2 R209, R209 ;  /* 0x000000d100d17308 */ /* 0x000fe20000000800 */
[----:B--2---:R-:W-:Y:S01]  /*ca00*/  F2FP.BF16.F32.PACK_AB R136, R214, R207 ;  /* 0x000000cfd688723e */ /* 0x004fe200000010ff */
[C---:B---3--:R-:W-:Y:S03]  /*ca10*/  HMMA.16816.F32.BF16 R76, R128.reuse, R100, R76 ;  /* 0x00000064804c723c */ /* 0x048fe6000004184c */
[C---:B------:R-:W-:Y:S01]  /*ca20*/  F2FP.BF16.F32.PACK_AB R100, R177.reuse, R176 ;  /* 0x000000b0b164723e */ /* 0x040fe200000010ff */
[----:B------:R-:W-:Y:S01]  /*ca30*/  FADD.FTZ R0, R177, R0 ;  /* 0x00000000b1007221 */ /* 0x000fe20000010000 */
[----:B------:R-:W-:Y:S01]  /*ca40*/  F2FP.BF16.F32.PACK_AB R101, R174, R179 ;  /* 0x000000b3ae65723e */ /* 0x000fe200000010ff */
[----:B------:R-:W-:Y:S02]  /*ca50*/  FADD.FTZ R179, R179, R166 ;  /* 0x000000a6b3b37221 */ /* 0x000fe40000010000 */
[C---:B------:R-:W-:Y:S03]  /*ca60*/  HMMA.16816.F32.BF16 R80, R128.reuse, R102, R80 ;  /* 0x000000668050723c */ /* 0x040fe60000041850 */
[----:B------:R-:W-:Y:S01]  /*ca70*/  F2FP.BF16.F32.PACK_AB R102, R180, R175 ;  /* 0x000000afb466723e */ /* 0x000fe200000010ff */
[----:B------:R-:W-:Y:S01]  /*ca80*/  FADD.FTZ R174, R174, R179 ;  /* 0x000000b3aeae7221 */ /* 0x000fe20000010000 */
[C---:B------:R-:W-:Y:S03]  /*ca90*/  F2FP.BF16.F32.PACK_AB R103, R178.reuse, R181 ;  /* 0x000000b5b267723e */ /* 0x040fe600000010ff */
[C---:B----4-:R-:W-:Y:S03]  /*caa0*/  HMMA.16816.F32.BF16 R84, R128.reuse, R108, R84 ;  /* 0x0000006c8054723c */ /* 0x050fe60000041854 */
[----:B------:R-:W-:Y:S04]  /*cab0*/  FADD.FTZ R181, R181, R174 ;  /* 0x000000aeb5b57221 */ /* 0x000fe80000010000 */
[----:B------:R-:W-:Y:S01]  /*cac0*/  FADD.FTZ R178, R178, R181 ;  /* 0x000000b5b2b27221 */ /* 0x000fe20000010000 */
[C---:B------:R-:W-:Y:S01]  /*cad0*/  HMMA.16816.F32.BF16 R88, R128.reuse, R110, R88 ;  /* 0x0000006e8058723c */ /* 0x040fe20000041858 */
[----:B------:R-:W1:Y:S07]  /*cae0*/  LDSM.16.MT88.4 R108, [R185+0x12800] ;  /* 0x01280000b96c783b */ /* 0x000e6e0000004200 */
[C---:B-----5:R-:W-:Y:S08]  /*caf0*/  HMMA.16816.F32.BF16 R92, R128.reuse, R104, R92 ;  /* 0x00000068805c723c */ /* 0x060ff0000004185c */
[----:B------:R-:W-:Y:S01]  /*cb00*/  HMMA.16816.F32.BF16 R96, R128, R106, R96 ;  /* 0x0000006a8060723c */ /* 0x000fe20000041860 */
[----:B------:R-:W2:Y:S08]  /*cb10*/  LDSM.16.MT88.4 R104, [R185+0x14800] ;  /* 0x01480000b968783b */ /* 0x000eb00000004200 */
[----:B------:R-:W3:Y:S01]  /*cb20*/  LDSM.16.MT88.4 R128, [R165+0x2800] ;  /* 0x00280000a580783b */ /* 0x000ee20000004200 */
        /* <DEDUP_REMOVED lines=14> */
[----:B------:R-:W2:Y:S07]  /*cc10*/  LDSM.16.MT88.4 R104, [R164+0x4800] ;  /* 0x00480000a468783b */ /* 0x000eae0000004200 */
[C---:B------:R-:W-:Y:S08]  /*cc20*/  HMMA.16816.F32.BF16 R44, R100.reuse, R124, R44 ;  /* 0x0000007c642c723c */ /* 0x040ff0000004182c */
[C---:B------:R-:W-:Y:S01]  /*cc30*/  HMMA.16816.F32.BF16 R48, R100.reuse, R126, R48 ;  /* 0x0000007e6430723c */ /* 0x040fe20000041830 */
[----:B------:R-:W-:Y:S07]  /*cc40*/  LDSM.16.MT88.4 R124, [R185+0x15000] ;  /* 0x01500000b97c783b */ /* 0x000fee0000004200 */
        /* <DEDUP_REMOVED lines=9> */
[C---:B-1----:R-:W-:Y:S08]  /*cce0*/  HMMA.16816.F32.BF16 R76, R100.reuse, R108, R76 ;  /* 0x0000006c644c723c */ /* 0x042ff0000004184c */
[C---:B------:R-:W-:Y:S01]  /*ccf0*/  HMMA.16816.F32.BF16 R80, R100.reuse, R110, R80 ;  /* 0x0000006e6450723c */ /* 0x040fe20000041850 */
[----:B------:R-:W1:Y:S07]  /*cd00*/  LDSM.16.MT88.4 R108, [R185+0x13000] ;  /* 0x01300000b96c783b */ /* 0x000e6e0000004200 */
[C---:B------:R-:W-:Y:S03]  /*cd10*/  HMMA.16816.F32.BF16 R84, R100.reuse, R148, R84 ;  /* 0x000000946454723c */ /* 0x040fe60000041854 */
[----:B------:R-:W-:Y:S02]  /*cd20*/  FFMA.FTZ R148, R212, UR4, -R137 ;  /* 0x00000004d4947c23 */ /* 0x000fe40008010889 */
[----:B------:R-:W3:Y:S03]  /*cd30*/  MUFU.EX2 R212, R217 ;  /* 0x000000d900d47308 */ /* 0x000ee60000000800 */
[C---:B------:R-:W-:Y:S07]  /*cd40*/  HMMA.16816.F32.BF16 R88, R100.reuse, R150, R88 ;  /* 0x000000966458723c */ /* 0x040fee0000041858 */
[----:B------:R4:W5:Y:S01]  /*cd50*/  MUFU.EX2 R208, R148 ;  /* 0x0000009400d07308 */ /* 0x0009620000000800 */
[C---:B--2---:R-:W-:Y:S01]  /*cd60*/  HMMA.16816.F32.BF16 R92, R100.reuse, R104, R92 ;  /* 0x00000068645c723c */ /* 0x044fe2000004185c */
[----:B----4-:R-:W-:Y:S07]  /*cd70*/  LDSM.16.MT88.4 R148, [R184+0x17000] ;  /* 0x01700000b894783b */ /* 0x010fee0000004200 */
[----:B------:R-:W-:Y:S03]  /*cd80*/  HMMA.16816.F32.BF16 R96, R100, R106, R96 ;  /* 0x0000006a6460723c */ /* 0x000fe60000041860 */
[----:B------:R-:W-:Y:S02]  /*cd90*/  F2FP.BF16.F32.PACK_AB R100, R183, R182 ;  /* 0x000000b6b764723e */ /* 0x000fe400000010ff */
[----:B------:R-:W-:Y:S01]  /*cda0*/  F2FP.BF16.F32.PACK_AB R101, R210, R213 ;  /* 0x000000d5d265723e */ /* 0x000fe200000010ff */
[----:B------:R-:W-:Y:S01]  /*cdb0*/  FADD.FTZ R213, R213, R178 ;  /* 0x000000b2d5d57221 */ /* 0x000fe20000010000 */
[----:B---3--:R-:W-:Y:S01]  /*cdc0*/  F2FP.BF16.F32.PACK_AB R102, R212, R211 ;  /* 0x000000d3d466723e */ /* 0x008fe200000010ff */
[----:B------:R-:W2:Y:S01]  /*cdd0*/  LDSM.16.MT88.4 R104, [R164+0x3000] ;  /* 0x00300000a468783b */ /* 0x000ea20000004200 */
[C---:B-----5:R-:W-:Y:S01]  /*cde0*/  F2FP.BF16.F32.PACK_AB R103, R215.reuse, R208 ;  /* 0x000000d0d767723e */ /* 0x060fe200000010ff */
[----:B------:R-:W-:Y:S04]  /*cdf0*/  FADD.FTZ R213, R210, R213 ;  /* 0x000000d5d2d57221 */ /* 0x000fe80000010000 */
[----:B------:R-:W-:Y:S02]  /*ce00*/  FADD.FTZ R208, R208, R213 ;  /* 0x000000d5d0d07221 */ /* 0x000fe40000010000 */
[C---:B-1----:R-:W-:Y:S03]  /*ce10*/  HMMA.16816.F32.BF16 R4, R100.reuse, R108, R4 ;  /* 0x0000006c6404723c */ /* 0x042fe60000041804 */
[----:B------:R-:W-:Y:S05]  /*ce20*/  FADD.FTZ R215, R215, R208 ;  /* 0x000000d0d7d77221 */ /* 0x000fea0000010000 */
[C---:B------:R-:W-:Y:S01]  /*ce30*/  HMMA.16816.F32.BF16 R8, R100.reuse, R110, R8 ;  /* 0x0000006e6408723c */ /* 0x040fe20000041808 */
[----:B------:R-:W1:Y:S07]  /*ce40*/  LDSM.16.MT88.4 R108, [R164+0x5000] ;  /* 0x00500000a46c783b */ /* 0x000e6e0000004200 */
[C---:B------:R-:W-:Y:S03]  /*ce50*/  HMMA.16816.F32.BF16 R12, R100.reuse, R112, R12 ;  /* 0x00000070640c723c */ /* 0x040fe6000004180c */
[--C-:B------:R-:W-:Y:S01]  /*ce60*/  FFMA.FTZ R112, R134, UR4, -R137.reuse ;  /* 0x0000000486707c23 */ /* 0x100fe20008010889 */
[----:B------:R-:W-:Y:S01]  /*ce70*/  FFMA.FTZ R137, R133, UR4, -R137 ;  /* 0x0000000485897c23 */ /* 0x000fe20008010889 */
[----:B------:R3:W4:Y:S03]  /*ce80*/  MUFU.EX2 R134, R156 ;  /* 0x0000009c00867308 */ /* 0x0007260000000800 */
[C---:B------:R-:W-:Y:S07]  /*ce90*/  HMMA.16816.F32.BF16 R16, R100.reuse, R114, R16 ;  /* 0x000000726410723c */ /* 0x040fee0000041810 */
[----:B------:R-:W-:Y:S10]  /*cea0*/  MUFU.EX2 R133, R112 ;  /* 0x0000007000857308 */ /* 0x000ff40000000800 */
[----:B------:R5:W2:Y:S01]  /*ceb0*/  MUFU.EX2 R218, R137 ;  /* 0x0000008900da7308 */ /* 0x000aa20000000800 */
[C---:B------:R-:W-:Y:S01]  /*cec0*/  HMMA.16816.F32.BF16 R20, R100.reuse, R116, R20 ;  /* 0x000000746414723c */ /* 0x040fe20000041814 */
[----:B---3--:R-:W-:Y:S02]  /*ced0*/  LDSM.16.MT88.4 R156, [R164+0x3800] ;  /* 0x00380000a49c783b */ /* 0x008fe40000004200 */
[----:B----4-:R-:W-:Y:S05]  /*cee0*/  F2FP.BF16.F32.PACK_AB R138, R134, R209 ;  /* 0x000000d1868a723e */ /* 0x010fea00000010ff */
[C---:B------:R-:W-:Y:S01]  /*cef0*/  HMMA.16816.F32.BF16 R24, R100.reuse, R118, R24 ;  /* 0x000000766418723c */ /* 0x040fe20000041818 */
[----:B------:R-:W-:Y:S02]  /*cf00*/  LDSM.16.MT88.4 R116, [R184+0x13800] ;  /* 0x01380000b874783b */ /* 0x000fe40000004200 */
[C---:B-----5:R-:W-:Y:S01]  /*cf10*/  F2FP.BF16.F32.PACK_AB R137, R135.reuse, R216 ;  /* 0x000000d88789723e */ /* 0x060fe200000010ff */
[----:B------:R-:W-:Y:S01]  /*cf20*/  FADD.FTZ R216, R216, R215 ;  /* 0x000000d7d8d87221 */ /* 0x000fe20000010000 */
[C---:B--2---:R-:W-:Y:S03]  /*cf30*/  F2FP.BF16.F32.PACK_AB R139, R218.reuse, R133 ;  /* 0x00000085da8b723e */ /* 0x044fe600000010ff */
[C---:B------:R-:W-:Y:S03]  /*cf40*/  HMMA.16816.F32.BF16 R28, R100.reuse, R120, R28 ;  /* 0x00000078641c723c */ /* 0x040fe6000004181c */
[----:B------:R-:W-:Y:S04]  /*cf50*/  FADD.FTZ R216, R135, R216 ;  /* 0x000000d887d87221 */ /* 0x000fe80000010000 */
[----:B------:R-:W-:Y:S01]  /*cf60*/  FADD.FTZ R133, R133, R216 ;  /* 0x000000d885857221 */ /* 0x000fe20000010000 */
[C---:B------:R-:W-:Y:S03]  /*cf70*/  HMMA.16816.F32.BF16 R32, R100.reuse, R122, R32 ;  /* 0x0000007a6420723c */ /* 0x040fe60000041820 */
[----:B------:R-:W-:Y:S05]  /*cf80*/  FADD.FTZ R203, R218, R133 ;  /* 0x00000085dacb7221 */ /* 0x000fea0000010000 */
[C---:B------:R-:W-:Y:S08]  /*cf90*/  HMMA.16816.F32.BF16 R36, R100.reuse, R124, R36 ;  /* 0x0000007c6424723c */ /* 0x040ff00000041824 */
[C---:B------:R-:W-:Y:S01]  /*cfa0*/  HMMA.16816.F32.BF16 R40, R100.reuse, R126, R40 ;  /* 0x0000007e6428723c */ /* 0x040fe20000041828 */
[----:B------:R-:W2:Y:S07]  /*cfb0*/  LDSM.16.MT88.4 R124, [R185+0x13800] ;  /* 0x01380000b97c783b */ /* 0x000eae0000004200 */
[C---:B------:R-:W-:Y:S08]  /*cfc0*/  HMMA.16816.F32.BF16 R44, R100.reuse, R128, R44 ;  /* 0x00000080642c723c */ /* 0x040ff0000004182c */
[C---:B------:R-:W-:Y:S08]  /*cfd0*/  HMMA.16816.F32.BF16 R48, R100.reuse, R130, R48 ;  /* 0x000000826430723c */ /* 0x040ff00000041830 */
        /* <DEDUP_REMOVED lines=8> */
[----:B------:R-:W4:Y:S07]  /*d060*/  LDSM.16.MT88.4 R144, [R185+0x15800] ;  /* 0x01580000b990783b */ /* 0x000f2e0000004200 */
[C---:B------:R-:W-:Y:S08]  /*d070*/  HMMA.16816.F32.BF16 R76, R100.reuse, R148, R76 ;  /* 0x00000094644c723c */ /* 0x040ff0000004184c */
[C---:B------:R-:W-:Y:S01]  /*d080*/  HMMA.16816.F32.BF16 R80, R100.reuse, R150, R80 ;  /* 0x000000966450723c */ /* 0x040fe20000041850 */
[----:B------:R-:W5:Y:S07]  /*d090*/  LDSM.16.MT88.4 R148, [R184+0x15800] ;  /* 0x01580000b894783b */ /* 0x000f6e0000004200 */
[C---:B------:R-:W-:Y:S08]  /*d0a0*/  HMMA.16816.F32.BF16 R84, R100.reuse, R152, R84 ;  /* 0x000000986454723c */ /* 0x040ff00000041854 */
[C---:B------:R-:W-:Y:S01]  /*d0b0*/  HMMA.16816.F32.BF16 R88, R100.reuse, R154, R88 ;  /* 0x0000009a6458723c */ /* 0x040fe20000041858 */
[----:B------:R-:W5:Y:S07]  /*d0c0*/  LDSM.16.MT88.4 R152, [R165+0x3800] ;  /* 0x00380000a598783b */ /* 0x000f6e0000004200 */
[C---:B-1----:R-:W-:Y:S08]  /*d0d0*/  HMMA.16816.F32.BF16 R92, R100.reuse, R108, R92 ;  /* 0x0000006c645c723c */ /* 0x042ff0000004185c */
[----:B------:R-:W-:Y:S08]  /*d0e0*/  HMMA.16816.F32.BF16 R96, R100, R110, R96 ;  /* 0x0000006e6460723c */ /* 0x000ff00000041860 */
[C---:B--2---:R-:W-:Y:S01]  /*d0f0*/  HMMA.16816.F32.BF16 R128, R136.reuse, R124, R4 ;  /* 0x0000007c8880723c */ /* 0x044fe20000041804 */
[----:B------:R-:W1:Y:S07]  /*d100*/  LDSM.16.MT88.4 R4, [R184+0x17800] ;  /* 0x01780000b804783b */ /* 0x000e6e0000004200 */
[C---:B------:R-:W-:Y:S01]  /*d110*/  HMMA.16816.F32.BF16 R124, R136.reuse, R126, R8 ;  /* 0x0000007e887c723c */ /* 0x040fe20000041808 */
[----:B------:R-:W2:Y:S07]  /*d120*/  LDSM.16.MT88.4 R8, [R165+0x5800] ;  /* 0x00580000a508783b */ /* 0x000eae0000004200 */
[C---:B------:R-:W-:Y:S01]  /*d130*/  HMMA.16816.F32.BF16 R120, R136.reuse, R116, R12 ;  /* 0x000000748878723c */ /* 0x040fe2000004180c */
[----:B------:R-:W2:Y:S07]  /*d140*/  LDSM.16.MT88.4 R12, [R164+0x5800] ;  /* 0x00580000a40c783b */ /* 0x000eae0000004200 */
[C---:B------:R-:W-:Y:S08]  /*d150*/  HMMA.16816.F32.BF16 R116, R136.reuse, R118, R16 ;  /* 0x000000768874723c */ /* 0x040ff00000041810 */
[C---:B---3--:R-:W-:Y:S08]  /*d160*/  HMMA.16816.F32.BF16 R112, R136.reuse, R104, R20 ;  /* 0x000000688870723c */ /* 0x048ff00000041814 */
[C---:B------:R-:W-:Y:S08]  /*d170*/  HMMA.16816.F32.BF16 R108, R136.reuse, R106, R24 ;  /* 0x0000006a886c723c */ /* 0x040ff00000041818 */
[C---:B------:R-:W-:Y:S08]  /*d180*/  HMMA.16816.F32.BF16 R104, R136.reuse, R140, R28 ;  /* 0x0000008c8868723c */ /* 0x040ff0000004181c */
[C---:B------:R-:W-:Y:S08]  /*d190*/  HMMA.16816.F32.BF16 R100, R136.reuse, R142, R32 ;  /* 0x0000008e8864723c */ /* 0x040ff00000041820 */
[C---:B----4-:R-:W-:Y:S08]  /*d1a0*/  HMMA.16816.F32.BF16 R36, R136.reuse, R144, R36 ;  /* 0x000000908824723c */ /* 0x050ff00000041824 */
        /* <DEDUP_REMOVED lines=9> */
[C---:B-1----:R-:W-:Y:S03]  /*d240*/  HMMA.16816.F32.BF16 R76, R136.reuse, R4, R76 ;  /* 0x00000004884c723c */ /* 0x042fe6000004184c */
[----:B------:R-:W-:Y:S04]  /*d250*/  FADD.FTZ R5, R175, R0 ;  /* 0x00000000af057221 */ /* 0x000fe80000010000 */
[----:B------:R-:W-:Y:S01]  /*d260*/  FADD.FTZ R5, R180, R5 ;  /* 0x00000005b4057221 */ /* 0x000fe20000010000 */
[C---:B------:R-:W-:Y:S03]  /*d270*/  HMMA.16816.F32.BF16 R80, R136.reuse, R6, R80 ;  /* 0x000000068850723c */ /* 0x040fe60000041850 */
[----:B------:R-:W-:Y:S04]  /*d280*/  FADD.FTZ R0, R182, R5 ;  /* 0x00000005b6007221 */ /* 0x000fe80000010000 */
[----:B------:R-:W-:Y:S01]  /*d290*/  FADD.FTZ R0, R183, R0 ;  /* 0x00000000b7007221 */ /* 0x000fe20000010000 */
[C---:B--2---:R-:W-:Y:S03]  /*d2a0*/  HMMA.16816.F32.BF16 R84, R136.reuse, R8, R84 ;  /* 0x000000088854723c */ /* 0x044fe60000041854 */
[----:B------:R-:W-:Y:S01]  /*d2b0*/  FADD.FTZ R211, R211, R0 ;  /* 0x00000000d3d37221 */ /* 0x000fe20000010000 */
[----:B------:R-:W-:Y:S03]  /*d2c0*/  MOV R0, R3 ;  /* 0x0000000300007202 */ /* 0x000fe60000000f00 */
[----:B------:R-:W-:Y:S01]  /*d2d0*/  FADD.FTZ R212, R212, R211 ;  /* 0x000000d3d4d47221 */ /* 0x000fe20000010000 */
[C---:B------:R-:W-:Y:S03]  /*d2e0*/  HMMA.16816.F32.BF16 R88, R136.reuse, R10, R88 ;  /* 0x0000000a8858723c */ /* 0x040fe60000041858 */
[----:B------:R-:W-:Y:S04]  /*d2f0*/  FADD.FTZ R207, R207, R212 ;  /* 0x000000d4cfcf7221 */ /* 0x000fe80000010000 */
[----:B------:R-:W-:Y:S01]  /*d300*/  FADD.FTZ R214, R214, R207 ;  /* 0x000000cfd6d67221 */ /* 0x000fe20000010000 */
[C---:B------:R-:W-:Y:S03]  /*d310*/  HMMA.16816.F32.BF16 R92, R136.reuse, R12, R92 ;  /* 0x0000000c885c723c */ /* 0x040fe6000004185c */
[----:B------:R-:W-:Y:S04]  /*d320*/  FADD.FTZ R205, R209, R214 ;  /* 0x000000d6d1cd7221 */ /* 0x000fe80000010000 */
[----:B------:R-:W-:Y:S01]  /*d330*/  FADD.FTZ R205, R134, R205 ;  /* 0x000000cd86cd7221 */ /* 0x000fe20000010000 */
[----:B------:R-:W-:Y:S03]  /*d340*/  HMMA.16816.F32.BF16 R96, R136, R14, R96 ;  /* 0x0000000e8860723c */ /* 0x000fe60000041860 */
[----:B------:R-:W-:Y:S05]  /*d350*/  MOV R137, R132 ;  /* 0x0000008400897202 */ /* 0x000fea0000000f00 */
[----:B------:R-:W-:Y:S01]  /*d360*/  @!UPT UIADD3 URZ, UPT, UPT, URZ, URZ, URZ ;  /* 0x000000fffffff290 */ /* 0x000fe2000fffe0ff */
[----:B------:R-:W-:Y:S11]  /*d370*/  @P0 BRA `(.L_x_65) ;  /* 0xffffffd400fc0947 */ /* 0x000ff6000383ffff */
.L_x_64:
        /* <DEDUP_REMOVED lines=261> */
.L_x_68:
        /* <DEDUP_REMOVED lines=56> */
.L_x_70:
[----:B------:R-:W-:Y:S05]  /*e750*/  BSYNC.RECONVERGENT B0 ;  /* 0x0000000000007941 */ /* 0x000fea0003800200 */
.L_x_69:
        /* <DEDUP_REMOVED lines=34> */
.L_x_72:
[----:B------:R-:W-:Y:S05]  /*e980*/  BSYNC.RECONVERGENT B0 ;  /* 0x0000000000007941 */ /* 0x000fea0003800200 */
.L_x_71:
        /* <DEDUP_REMOVED lines=20> */
.L_x_74:
[----:B------:R-:W-:Y:S05]  /*ead0*/  BSYNC.RECONVERGENT B0 ;  /* 0x0000000000007941 */ /* 0x000fea0003800200 */
.L_x_73:
        /* <DEDUP_REMOVED lines=20> */
.L_x_76:
[----:B------:R-:W-:Y:S05]  /*ec20*/  BSYNC.RECONVERGENT B0 ;  /* 0x0000000000007941 */ /* 0x000fea0003800200 */
.L_x_75:
        /* <DEDUP_REMOVED lines=19> */
.L_x_77:
        /* <DEDUP_REMOVED lines=10> */
.L_x_933:


//--------------------- .text._ZN5flash16flash_fwd_kernelI23Flash_fwd_kernel_traitsILi192ELi128ELi64ELi8ELb0ELb0EN7cutlass10bfloat16_tE19Flash_kernel_traitsILi192ELi128ELi64ELi8ES3_EELb0ELb1ELb0ELb0ELb0ELb0ELb0ELb0EEEvNS_16Flash_fwd_paramsE --------------------------
	.section	.text._ZN5flash16flash_fwd_kernelI23Flash_fwd_kernel_traitsILi192ELi128ELi64ELi8ELb0ELb0EN7cutlass10bfloat16_tE19Flash_kernel_traitsILi192ELi128ELi64ELi8ES3_EELb0ELb1ELb0ELb0ELb0ELb0ELb0ELb0EEEvNS_16Flash_fwd_paramsE,"ax",@progbits
	.align	128
        .global         _ZN5flash16flash_fwd_kernelI23Flash_fwd_kernel_traitsILi192ELi128ELi64ELi8ELb0ELb0EN7cutlass10bfloat16_tE19Flash_kernel_traitsILi192ELi128ELi64ELi8ES3_EELb0ELb1ELb0ELb0ELb0ELb0ELb0ELb0EEEvNS_16Flash_fwd_paramsE
        .type           _ZN5flash16flash_fwd_kernelI23Flash_fwd_kernel_traitsILi192ELi128ELi64ELi8ELb0ELb0EN7cutlass10bfloat16_tE19Flash_kernel_traitsILi192ELi128ELi64ELi8ES3_EELb0ELb1ELb0ELb0ELb0ELb0ELb0ELb0EEEvNS_16Flash_fwd_paramsE,@function
        .size           _ZN5flash16flash_fwd_kernelI23Flash_fwd_kernel_traitsILi192ELi128ELi64ELi8ELb0ELb0EN7cutlass10bfloat16_tE19Flash_kernel_traitsILi192ELi128ELi64ELi8ES3_EELb0ELb1ELb0ELb0ELb0ELb0ELb0ELb0EEEvNS_16Flash_fwd_paramsE,(.L_x_934 - _ZN5flash16flash_fwd_kernelI23Flash_fwd_kernel_traitsILi192ELi128ELi64ELi8ELb0ELb0EN7cutlass10bfloat16_tE19Flash_kernel_traitsILi192ELi128ELi64ELi8ES3_EELb0ELb1ELb0ELb0ELb0ELb0ELb0ELb0EEEvNS_16Flash_fwd_paramsE)
        .other          _ZN5flash16flash_fwd_kernelI23Flash_fwd_kernel_traitsILi192ELi128ELi64ELi8ELb0ELb0EN7cutlass10bfloat16_tE19Flash_kernel_traitsILi192ELi128ELi64ELi8ES3_EELb0ELb1ELb0ELb0ELb0ELb0ELb0ELb0EEEvNS_16Flash_fwd_paramsE,@"STO_CUDA_ENTRY STV_DEFAULT"
_ZN5flash16flash_fwd_kernelI23Flash_fwd_kernel_traitsILi192ELi128ELi64ELi8ELb0ELb0EN7cutlass10bfloat16_tE19Flash_kernel_traitsILi192ELi128ELi64ELi8ES3_EELb0ELb1ELb0ELb0ELb0ELb0ELb0ELb0EEEvNS_16Flash_fwd_paramsE:
.text._ZN5flash16flash_fwd_kernelI23Flash_fwd_kernel_traitsILi192ELi128ELi64ELi8ELb0ELb0EN7cutlass10bfloat16_tE19Flash_kernel_traitsILi192ELi128ELi64ELi8ES3_EELb0ELb1ELb0ELb0ELb0ELb0ELb0ELb0EEEvNS_16Flash_fwd_paramsE:
[----:B------:R-:W-:Y:S01]  /*0000*/  LDC R1, c[0x0][0x37c] ;  /* 0x0000df00ff017b82 */ /* 0x000fe20000000800 */
[----:B------:R-:W1:Y:S07]  /*0010*/  LDCU.64 UR10, c[0x0][0x460] ;  /* 0x00008c00ff0a77ac */ /* 0x000e6e0008000a00 */
[----:B------:R-:W2:Y:S01]  /*0020*/  S2UR UR12, SR_CTAID.Y ;  /* 0x00000000000c79c3 */ /* 0x000ea20000002600 */
[----:B------:R-:W3:Y:S01]  /*0030*/  LDCU.64 UR8, c[0x0][0x470] ;  /* 0x00008e00ff0877ac */ /* 0x000ee20008000a00 */
[----:B------:R-:W2:Y:S01]  /*0040*/  LDCU.64 UR14, c[0x0][0x460] ;  /* 0x00008c00ff0e77ac */ /* 0x000ea20008000a00 */
[----:B------:R-:W4:Y:S01]  /*0050*/  LDCU.U8 UR13, c[0x0][0x532] ;  /* 0x0000a640ff0d77ac */ /* 0x000f220008000000 */
[----:B------:R-:W4:Y:S01]  /*0060*/  LDCU.64 UR6, c[0x0][0x468] ;  /* 0x00008d00ff0677ac */ /* 0x000f220008000a00 */
[----:B-1----:R-:W-:Y:S01]  /*0070*/  ISETP.NE.U32.AND P4, PT, RZ, UR10, PT ;  /* 0x0000000aff007c0c */ /* 0x002fe2000bf85070 */
[----:B------:R-:W-:Y:S01]  /*0080*/  UISETP.NE.U32.AND UP4, UPT, UR10, URZ, UPT ;  /* 0x000000ff0a00728c */ /* 0x000fe2000bf85070 */
[----:B------:R-:W1:Y:S02]  /*0090*/  LDCU.64 UR4, c[0x0][0x478] ;  /* 0x00008f00ff0477ac */ /* 0x000e640008000a00 */
[----:B------:R-:W-:Y:S01]  /*00a0*/  ISETP.NE.AND.EX P4, PT, RZ, UR11, PT, P4 ;  /* 0x0000000bff007c0c */ /* 0x000fe2000bf85340 */
[----:B---3--:R-:W-:-:S02]  /*00b0*/  UISETP.NE.U32.AND UP3, UPT, UR8, URZ, UPT ;  /* 0x000000ff0800728c */ /* 0x008fc4000bf65070 */
[----:B------:R-:W-:Y:S01]  /*00c0*/  UISETP.NE.AND.EX UP4, UPT, UR11, URZ, UPT, UP4 ;  /* 0x000000ff0b00728c */ /* 0x000fe2000bf85340 */
[----:B------:R-:W3:Y:S01]  /*00d0*/  LDCU.64 UR22, c[0x0][0x358] ;  /* 0x00006b00ff1677ac */ /* 0x000ee20008000a00 */
[----:B------:R-:W-:-:S04]  /*00e0*/  UISETP.NE.AND.EX UP3, UPT, UR9, URZ, UPT, UP3 ;  /* 0x000000ff0900728c */ /* 0x000fc8000bf65330 */
[----:B------:R-:W-:Y:S01]  /*00f0*/  PLOP3.LUT P2, PT, PT, PT, UP4, 0x80, 0x8 ;  /* 0x000000000008781c */ /* 0x000fe20003f4f048 */
[----:B--2---:R-:W-:Y:S02]  /*0100*/  UIMAD.WIDE.U32 UR14, UR12, 0x4, UR14 ;  /* 0x000000040c0e78a5 */ /* 0x004fe4000f8e000e */
[----:B------:R-:W-:Y:S02]  /*0110*/  USHF.L.U32 UR11, UR12, 0x2, URZ ;  /* 0x000000020c0b7899 */ /* 0x000fe400080006ff */
[----:B----4-:R-:W-:Y:S02]  /*0120*/  UISETP.NE.AND UP5, UPT, UR13, URZ, UPT ;  /* 0x000000ff0d00728c */ /* 0x010fe4000bfa5270 */
[----:B------:R-:W-:Y:S01]  /*0130*/  UISETP.EQ.U32.AND UP2, UPT, UR6, URZ, UPT ;  /* 0x000000ff0600728c */ /* 0x000fe2000bf42070 */
[----:B------:R-:W-:Y:S01]  /*0140*/  IMAD.U32 R6, RZ, RZ, UR14 ;  /* 0x0000000eff067e24 */ /* 0x000fe2000f8e00ff */
[----:B------:R-:W-:Y:S01]  /*0150*/  USHF.R.U32.HI UR10, URZ, 0x1e, UR12 ;  /* 0x0000001eff0a7899 */ /* 0x000fe2000801160c */
[----:B------:R-:W-:Y:S01]  /*0160*/  IMAD.U32 R7, RZ, RZ, UR15 ;  /* 0x0000000fff077e24 */ /* 0x000fe2000f8e00ff */
[----:B------:R-:W-:-:S02]  /*0170*/  @UP3 UIADD3 UR14, UP1, UPT, UR11, UR8, URZ ;  /* 0x000000080b0e3290 */ /* 0x000fc4000ff3e0ff */
[----:B------:R-:W-:Y:S02]  /*0180*/  UISETP.EQ.OR.EX UP2, UPT, UR7, URZ, !UP5, UP2 ;  /* 0x000000ff0700728c */ /* 0x000fe4000ef42720 */
[----:B-1----:R-:W-:Y:S01]  /*0190*/  UISETP.NE.U32.AND UP0, UPT, UR4, URZ, UPT ;  /* 0x000000ff0400728c */ /* 0x002fe2000bf05070 */
[----:B---3--:R-:W2:Y:S01]  /*01a0*/  @P4 LDG.E R5, desc[UR22][R6.64] ;  /* 0x0000001606054981 */ /* 0x008ea2000c1e1900 */
[----:B------:R-:W-:Y:S02]  /*01b0*/  @UP3 UIADD3.X UR15, UPT, UPT, UR10, UR9, URZ, UP1, !UPT ;  /* 0x000000090a0f3290 */ /* 0x000fe40008ffe4ff */
[----:B------:R-:W-:Y:S01]  /*01c0*/  UIADD3 UR8, UP1, UPT, UR11, UR6, URZ ;  /* 0x000000060b087290 */ /* 0x000fe2000ff3e0ff */
[----:B------:R1:W3:Y:S01]  /*01d0*/  @P2 LDG.E R2, desc[UR22][R6.64+0x4] ;  /* 0x0000041606022981 */ /* 0x0002e2000c1e1900 */
[----:B------:R-:W-:Y:S01]  /*01e0*/  UISETP.NE.AND.EX UP0, UPT, UR5, URZ, UPT, UP0 ;  /* 0x000000ff0500728c */ /* 0x000fe2000bf05300 */
[----:B------:R-:W-:Y:S01]  /*01f0*/  PLOP3.LUT P3, PT, PT, PT, UP2, 0x80, 0x8 ;  /* 0x000000000008781c */ /* 0x000fe20003f6f028 */
[----:B------:R-:W-:Y:S01]  /*0200*/  UIADD3.X UR9, UPT, UPT, UR10, UR7, URZ, UP1, !UPT ;  /* 0x000000070a097290 */ /* 0x000fe20008ffe4ff */
[----:B------:R-:W-:Y:S01]  /*0210*/  PLOP3.LUT P1, PT, PT, PT, UP3, 0x80, 0x8 ;  /* 0x000000000008781c */ /* 0x000fe20003f2f038 */
[----:B------:R-:W-:-:S02]  /*0220*/  IMAD.U32 R10, RZ, RZ, UR14 ;  /* 0x0000000eff0a7e24 */ /* 0x000fc4000f8e00ff */
[----:B------:R-:W-:Y:S01]  /*0230*/  PLOP3.LUT P0, PT, PT, PT, UP0, 0x80, 0x8 ;  /* 0x000000000008781c */ /* 0x000fe20003f0f008 */
[----:B------:R-:W-:-:S04]  /*0240*/  IMAD.U32 R11, RZ, RZ, UR15 ;  /* 0x0000000fff0b7e24 */ /* 0x000fc8000f8e00ff */
[----:B------:R-:W-:-:S04]  /*0250*/  @UP0 UIADD3 UR4, UP1, UPT, UR11, UR4, URZ ;  /* 0x000000040b040290 */ /* 0x000fc8000ff3e0ff */
[----:B------:R-:W-:Y:S01]  /*0260*/  @UP0 UIADD3.X UR5, UPT, UPT, UR10, UR5, URZ, UP1, !UPT ;  /* 0x000000050a050290 */ /* 0x000fe20008ffe4ff */
[----:B------:R-:W4:Y:S01]  /*0270*/  @P1 LDG.E R3, desc[UR22][R10.64] ;  /* 0x000000160a031981 */ /* 0x000f22000c1e1900 */
[----:B-1----:R-:W-:Y:S02]  /*0280*/  IMAD.U32 R6, RZ, RZ, UR8 ;  /* 0x00000008ff067e24 */ /* 0x002fe4000f8e00ff */
[----:B------:R-:W-:-:S05]  /*0290*/  IMAD.U32 R7, RZ, RZ, UR9 ;  /* 0x00000009ff077e24 */ /* 0x000fca000f8e00ff */
[----:B------:R-:W4:Y:S01]  /*02a0*/  @!P3 LDG.E R4, desc[UR22][R6.64] ;  /* 0x000000160604b981 */ /* 0x000f22000c1e1900 */
[----:B------:R-:W-:Y:S02]  /*02b0*/  IMAD.U32 R8, RZ, RZ, UR4 ;  /* 0x00000004ff087e24 */ /* 0x000fe4000f8e00ff */
[----:B------:R-:W-:Y:S01]  /*02c0*/  IMAD.U32 R9, RZ, RZ, UR5 ;  /* 0x00000005ff097e24 */ /* 0x000fe2000f8e00ff */
[----:B------:R-:W1:Y:S01]  /*02d0*/  S2UR UR27, SR_CTAID.X ;  /* 0x00000000001b79c3 */ /* 0x000e620000002500 */
[----:B------:R-:W3:Y:S03]  /*02e0*/  @!UP4 LDCU UR25, c[0x0][0x434] ;  /* 0x00008680ff19c7ac */ /* 0x000ee60008000800 */
[----:B------:R2:W5:Y:S01]  /*02f0*/  @P0 LDG.E R0, desc[UR22][R8.64] ;  /* 0x0000001608000981 */ /* 0x000562000c1e1900 */
[----:B------:R-:W-:Y:S01]  /*0300*/  UMOV UR18, 0xffffffff ;  /* 0xffffffff00127882 */ /* 0x000fe20000000000 */
[----:B------:R-:W4:Y:S01]  /*0310*/  @!UP0 LDCU.64 UR4, c[0x0][0x488] ;  /* 0x00009100ff0487ac */ /* 0x000f220008000a00 */
[----:B------:R-:W-:Y:S01]  /*0320*/  UISETP.NE.U32.AND UP1, UPT, UR6, URZ, UPT ;  /* 0x000000ff0600728c */ /* 0x000fe2000bf25070 */
[----:B------:R-:W-:Y:S01]  /*0330*/  UMOV UR15, 0xffffffff ;  /* 0xffffffff000f7882 */ /* 0x000fe20000000000 */
[----:B------:R-:W-:-:S02]  /*0340*/  UMOV UR14, URZ ;  /* 0x000000ff000e7c82 */ /* 0x000fc40008000000 */
[----:B------:R-:W-:Y:S01]  /*0350*/  UISETP.NE.AND.EX UP1, UPT, UR7, URZ, UPT, UP1 ;  /* 0x000000ff0700728c */ /* 0x000fe2000bf25310 */
[----:B------:R-:W2:Y:S01]  /*0360*/  @!UP0 LDCU UR6, c[0x0][0x43c] ;  /* 0x00008780ff0687ac */ /* 0x000ea20008000800 */
[----:B-1----:R-:W-:Y:S01]  /*0370*/  USHF.L.U32 UR21, UR27, 0x7, URZ ;  /* 0x000000071b157899 */ /* 0x002fe200080006ff */
[----:B--2---:R-:W-:Y:S02]  /*0380*/  @P4 R2UR UR18, R5 ;  /* 0x00000000051242ca */ /* 0x004fe400000e0000 */
[----:B---3--:R-:W-:-:S13]  /*0390*/  @P2 R2UR UR8, R2 ;  /* 0x00000000020822ca */ /* 0x008fda00000e0000 */
[----:B------:R-:W-:-:S04]  /*03a0*/  @UP4 UIADD3 UR25, UPT, UPT, UR8, -UR18, URZ ;  /* 0x8000001208194290 */ /* 0x000fc8000fffe0ff */
[----:B------:R-:W-:Y:S01]  /*03b0*/  UISETP.GT.AND UP2, UPT, UR25, UR21, UPT ;  /* 0x000000151900728c */ /* 0x000fe2000bf44270 */
[----:B----4-:R-:W-:-:S05]  /*03c0*/  @P1 R2UR UR14, R3 ;  /* 0x00000000030e12ca */ /* 0x010fca00000e0000 */
[----:B------:R-:W-:Y:S01]  /*03d0*/  PLOP3.LUT P1, PT, PT, PT, UP2, 0x80, 0x8 ;  /* 0x000000000008781c */ /* 0x000fe20003f2f028 */
[----:B------:R-:W-:Y:S01]  /*03e0*/  @!UP0 UISETP.NE.U32.AND UP2, UPT, UR4, URZ, UPT ;  /* 0x000000ff0400828c */ /* 0x000fe2000bf45070 */
[----:B------:R-:W1:Y:S01]  /*03f0*/  @!UP1 LDCU UR4, c[0x0][0x438] ;  /* 0x00008700ff0497ac */ /* 0x000e620008000800 */
[----:B------:R-:W-:Y:S01]  /*0400*/  @!P3 R2UR UR15, R4 ;  /* 0x00000000040fb2ca */ /* 0x000fe200000e0000 */
[----:B------:R-:W-:-:S14]  /*0410*/  BRA.U !UP1, `(.L_x_78) ;  /* 0x0000000109187547 */ /* 0x000fdc000b800000 */
[----:B------:R-:W-:-:S13]  /*0420*/  PLOP3.LUT P2, PT, PT, PT, UP5, 0x80, 0x8 ;  /* 0x000000000008781c */ /* 0x000fda0003f4f058 */
[----:B------:R-:W1:Y:S04]  /*0430*/  @P2 LDG.E R2, desc[UR22][R6.64+0x4] ;  /* 0x0000041606022981 */ /* 0x000e68000c1e1900 */
[----:B------:R-:W2:Y:S01]  /*0440*/  @!P2 LDG.E R3, desc[UR22][R6.64] ;  /* 0x000000160603a981 */ /* 0x000ea2000c1e1900 */
[----:B-1----:R-:W-:-:S13]  /*0450*/  @P2 R2UR UR4, R2 ;  /* 0x00000000020422ca */ /* 0x002fda00000e0000 */
[----:B------:R-:W-:-:S07]  /*0460*/  @UP5 UIADD3 UR4, UPT, UPT, UR4, -UR15, URZ ;  /* 0x8000000f04045290 */ /* 0x000fce000fffe0ff */
[----:B--2---:R-:W-:Y:S02]  /*0470*/  @!P2 R2UR UR4, R3 ;  /* 0x000000000304a2ca */ /* 0x004fe400000e0000 */
.L_x_78:
[----:B-----5:R-:W-:Y:S01]  /*0480*/  @P0 R2UR UR24, R0 ;  /* 0x00000000001802ca */ /* 0x020fe200000e0000 */
[----:B------:R-:W-:Y:S01]  /*0490*/  @!UP0 UISETP.NE.AND.EX UP2, UPT, UR5, URZ, UPT, UP2 ;  /* 0x000000ff0500828c */ /* 0x000fe2000bf45320 */
[----:B-1----:R-:W-:-:S13]  /*04a0*/  @!P1 EXIT ;  /* 0x000000000000994d */ /* 0x002fda0003800000 */
[----:B------:R-:W1:Y:S01]  /*04b0*/  LDCU UR20, c[0x0][0x508] ;  /* 0x0000a100ff1477ac */ /* 0x000e620008000800 */
[----:B------:R-:W2:Y:S01]  /*04c0*/  S2R R184, SR_TID.X ;  /* 0x0000000000b87919 */ /* 0x000ea20000002100 */
[----:B------:R-:W3:Y:S01]  /*04d0*/  S2UR UR26, SR_CTAID.Z ;  /* 0x00000000001a79c3 */ /* 0x000ee20000002700 */
[----:B------:R-:W-:Y:S02]  /*04e0*/  @!UP0 USEL UR6, UR6, URZ, UP2 ;  /* 0x000000ff06068287 */ /* 0x000fe40009000000 */
[----:B------:R-:W-:Y:S02]  /*04f0*/  @UP0 UIADD3 UR24, UPT, UPT, UR24, -UR14, URZ ;  /* 0x8000000e18180290 */ /* 0x000fe4000fffe0ff */
[----:B------:R-:W-:Y:S02]  /*0500*/  @!UP0 UIADD3 UR24, UPT, UPT, UR6, UR4, -UR14 ;  /* 0x0000000406188290 */ /* 0x000fe4000fffe80e */
[----:B------:R-:W-:Y:S02]  /*0510*/  UIADD3 UR5, UPT, UPT, UR27, 0x1, URZ ;  /* 0x000000011b057890 */ /* 0x000fe4000fffe0ff */
[----:B------:R-:W-:-:S02]  /*0520*/  UIADD3 UR7, UPT, UPT, UR24, 0x3f, URZ ;  /* 0x0000003f18077890 */ /* 0x000fc4000fffe0ff */
[----:B------:R-:W-:Y:S02]  /*0530*/  ULEA UR5, UR5, -UR25, 0x7 ;  /* 0x8000001905057291 */ /* 0x000fe4000f8e38ff */
[----:B------:R-:W-:Y:S02]  /*0540*/  USHF.R.S32.HI UR6, URZ, 0x1f, UR7 ;  /* 0x0000001fff067899 */ /* 0x000fe40008011407 */
[----:B-1----:R-:W-:Y:S02]  /*0550*/  UIADD3 UR5, UPT, UPT, UR7, UR20, UR5 ;  /* 0x0000001407057290 */ /* 0x002fe4000fffe005 */
[----:B------:R-:W-:Y:S02]  /*0560*/  ULEA.HI UR6, UR6, UR7, URZ, 0x6 ;  /* 0x0000000706067291 */ /* 0x000fe4000f8f30ff */
[----:B------:R-:W-:Y:S02]  /*0570*/  USHF.R.S32.HI UR4, URZ, 0x1f, UR5 ;  /* 0x0000001fff047899 */ /* 0x000fe40008011405 */
[----:B------:R-:W-:-:S02]  /*0580*/  USHF.R.S32.HI UR6, URZ, 0x6, UR6 ;  /* 0x00000006ff067899 */ /* 0x000fc40008011406 */
[----:B------:R-:W-:-:S04]  /*0590*/  ULEA.HI UR4, UR4, UR5, URZ, 0x6 ;  /* 0x0000000504047291 */ /* 0x000fc8000f8f30ff */
[----:B------:R-:W-:-:S04]  /*05a0*/  USHF.R.S32.HI UR4, URZ, 0x6, UR4 ;  /* 0x00000006ff047899 */ /* 0x000fc80008011404 */
[----:B------:R-:W-:-:S04]  /*05b0*/  UISETP.LT.AND UP0, UPT, UR6, UR4, UPT ;  /* 0x000000040600728c */ /* 0x000fc8000bf01270 */
[----:B------:R-:W-:-:S04]  /*05c0*/  USEL UR19, UR6, UR4, UP0 ;  /* 0x0000000406137287 */ /* 0x000fc80008000000 */
[----:B------:R-:W-:-:S09]  /*05d0*/  UISETP.GT.AND UP0, UPT, UR19, URZ, UPT ;  /* 0x000000ff1300728c */ /* 0x000fd2000bf04270 */
[----:B--23--:R-:W-:Y:S05]  /*05e0*/  BRA.U UP0, `(.L_x_79) ;  /* 0x0000000d00147547 */ /* 0x00cfea000b800000 */
[----:B------:R-:W1:Y:S01]  /*05f0*/  LDCU.U8 UR4, c[0x0][0x549] ;  /* 0x0000a920ff0477ac */ /* 0x000e620008000000 */
[----:B------:R-:W-:Y:S01]  /*0600*/  UISETP.NE.AND UP0, UPT, UR18, -0x1, UPT ;  /* 0xffffffff1200788c */ /* 0x000fe2000bf05270 */
[----:B------:R-:W2:Y:S10]  /*0610*/  LDCU.U8 UR10, c[0x0][0x548] ;  /* 0x0000a900ff0a77ac */ /* 0x000eb40008000000 */
[----:B------:R-:W3:Y:S01]  /*0620*/  @!UP0 LDCU.64 UR8, c[0x0][0x400] ;  /* 0x00008000ff0887ac */ /* 0x000ee20008000a00 */
[----:B-1----:R-:W-:Y:S01]  /*0630*/  UISETP.NE.AND UP1, UPT, UR4, URZ, UPT ;  /* 0x000000ff0400728c */ /* 0x002fe2000bf25270 */
[----:B------:R-:W1:Y:S10]  /*0640*/  @UP0 LDCU.64 UR6, c[0x0][0x408] ;  /* 0x00008100ff0607ac */ /* 0x000e740008000a00 */
[----:B------:R-:W4:Y:S01]  /*0650*/  @UP1 LDCU.64 UR4, c[0x0][0x430] ;  /* 0x00008600ff0417ac */ /* 0x000f220008000a00 */
[----:B---3--:R-:W-:-:S03]  /*0660*/  @!UP0 UIMAD.WIDE.U32 UR14, UR12, UR8, URZ ;  /* 0x000000080c0e82a5 */ /* 0x008fc6000f8e00ff */
[----:B------:R-:W-:Y:S01]  /*0670*/  @UP1 UMOV UR8, 0x1 ;  /* 0x0000000100081882 */ /* 0x000fe20000000000 */
[----:B------:R-:W-:Y:S02]  /*0680*/  @!UP0 UIMAD UR9, UR12, UR9, UR15 ;  /* 0x000000090c0982a4 */ /* 0x000fe4000f8e020f */
[----:B-1----:R-:W-:Y:S01]  /*0690*/  @UP0 UIMAD.WIDE.U32 UR16, UR18, UR6, URZ ;  /* 0x00000006121002a5 */ /* 0x002fe2000f8e00ff */
[----:B------:R-:W1:Y:S03]  /*06a0*/  @UP1 LDCU UR6, c[0x0][0x430] ;  /* 0x00008600ff0617ac */ /* 0x000e660008000800 */
[----:B------:R-:W-:Y:S02]  /*06b0*/  @UP0 UIMAD UR9, UR18, UR7, UR17 ;  /* 0x00000007120902a4 */ /* 0x000fe4000f8e0211 */
[----:B----4-:R-:W-:Y:S01]  /*06c0*/  @UP1 UIMAD UR11, UR4, UR5, URZ ;  /* 0x00000005040b12a4 */ /* 0x010fe2000f8e02ff */
[----:B------:R-:W-:Y:S01]  /*06d0*/  @UP0 UMOV UR14, UR16 ;  /* 0x00000010000e0c82 */ /* 0x000fe20008000000 */
[----:B--2---:R-:W-:Y:S10]  /*06e0*/  BRA.U UP1, `(.L_x_80) ;  /* 0x0000000101287547 */ /* 0x004ff4000b800000 */
[----:B------:R-:W-:Y:S01]  /*06f0*/  UISETP.NE.AND UP0, UPT, UR10, URZ, UPT ;  /* 0x000000ff0a00728c */ /* 0x000fe2000bf05270 */
[----:B------:R-:W2:Y:S10]  /*0700*/  LDCU UR5, c[0x0][0x3e0] ;  /* 0x00007c00ff0577ac */ /* 0x000eb40008000800 */
[----:B------:R-:W2:Y:S01]  /*0710*/  @UP0 LDCU UR8, c[0x0][0x454] ;  /* 0x00008a80ff0807ac */ /* 0x000ea20008000800 */
[----:B------:R-:W3:Y:S01]  /*0720*/  @!UP0 LDCU UR4, c[0x0][0x434] ;  /* 0x00008680ff0487ac */ /* 0x000ee20008000800 */
[----:B------:R-:W4:Y:S01]  /*0730*/  @UP0 LDCU UR11, c[0x0][0x454] ;  /* 0x00008a80ff0b07ac */ /* 0x000f220008000800 */
[----:B-1----:R-:W-:Y:S01]  /*0740*/  @UP0 UMOV UR6, 0x1 ;  /* 0x0000000100060882 */ /* 0x002fe20000000000 */
[----:B----4-:R-:W4:Y:S01]  /*0750*/  @!UP0 LDCU UR11, c[0x0][0x434] ;  /* 0x00008680ff0b87ac */ /* 0x010f220008000800 */
[----:B------:R-:W-:Y:S01]  /*0760*/  @!UP0 UMOV UR6, 0x1 ;  /* 0x0000000100068882 */ /* 0x000fe20000000000 */
[----:B--2---:R-:W-:-:S02]  /*0770*/  @UP0 UIMAD UR8, UR8, UR5, URZ ;  /* 0x00000005080802a4 */ /* 0x004fc4000f8e02ff */
[----:B---3--:R-:W-:-:S12]  /*0780*/  @!UP0 UIMAD UR8, UR4, UR5, URZ ;  /* 0x00000005040882a4 */ /* 0x008fd8000f8e02ff */
.L_x_80:
[----:B------:R-:W2:Y:S01]  /*0790*/  LDCU UR7, c[0x0][0x434] ;  /* 0x00008680ff0777ac */ /* 0x000ea20008000800 */
[----:B------:R-:W-:Y:S01]  /*07a0*/  IMAD.SHL.U32 R0, R184, 0x8, RZ ;  /* 0x00000008b8007824 */ /* 0x000fe200078e00ff */
[----:B------:R-:W-:Y:S01]  /*07b0*/  SHF.R.U32.HI R184, RZ, 0x3, R184 ;  /* 0x00000003ffb87819 */ /* 0x000fe200000116b8 */
[----:B------:R-:W-:Y:S01]  /*07c0*/  BSSY.RECONVERGENT B0, `(.L_x_81) ;  /* 0x0000035000007945 */ /* 0x000fe20003800200 */
[----:B------:R-:W3:Y:S02]  /*07d0*/  LDCU.64 UR4, c[0x0][0x410] ;  /* 0x00008200ff0477ac */ /* 0x000ee40008000a00 */
[----:B------:R-:W-:Y:S01]  /*07e0*/  LOP3.LUT R0, R0, 0x38, RZ, 0xc0, !PT ;  /* 0x0000003800007812 */ /* 0x000fe200078ec0ff */
[C---:B------:R-:W-:Y:S01]  /*07f0*/  VIADD R9, R184.reuse, 0x20 ;  /* 0x00000020b8097836 */ /* 0x040fe20000000000 */
[----:B------:R-:W-:Y:S01]  /*0800*/  UISETP.NE.AND UP1, UPT, UR10, URZ, !UP1 ;  /* 0x000000ff0a00728c */ /* 0x000fe2000cf25270 */
[----:B------:R-:W-:Y:S01]  /*0810*/  VIADD R8, R184, 0x40 ;  /* 0x00000040b8087836 */ /* 0x000fe20000000000 */
[----:B------:R-:W-:Y:S01]  /*0820*/  UIADD3 UR25, UPT, UPT, -UR21, UR25, URZ ;  /* 0x0000001915197290 */ /* 0x000fe2000fffe1ff */
[----:B------:R-:W-:Y:S01]  /*0830*/  IADD3 R4, P0, PT, R0, UR14, RZ ;  /* 0x0000000e00047c10 */ /* 0x000fe2000ff1e0ff */
[----:B------:R-:W-:Y:S01]  /*0840*/  UISETP.NE.AND UP0, UPT, UR18, -0x1, UPT ;  /* 0xffffffff1200788c */ /* 0x000fe2000bf05270 */
[----:B------:R-:W-:Y:S01]  /*0850*/  VIADD R6, R184, 0x60 ;  /* 0x00000060b8067836 */ /* 0x000fe20000000000 */
[----:B-1----:R-:W-:Y:S01]  /*0860*/  UIMAD UR21, UR21, UR6, URZ ;  /* 0x00000006151572a4 */ /* 0x002fe2000f8e02ff */
[----:B------:R-:W-:Y:S01]  /*0870*/  LOP3.LUT R11, R0, 0x40, RZ, 0xfc, !PT ;  /* 0x00000040000b7812 */ /* 0x000fe200078efcff */
[----:B------:R-:W-:Y:S01]  /*0880*/  IMAD.X R5, RZ, RZ, UR9, P0 ;  /* 0x00000009ff057e24 */ /* 0x000fe200080e06ff */
[----:B------:R-:W-:Y:S01]  /*0890*/  ISETP.GE.AND P3, PT, R184, UR25, PT ;  /* 0x00000019b8007c0c */ /* 0x000fe2000bf66270 */
[----:B--2---:R-:W-:Y:S01]  /*08a0*/  UIMAD UR7, UR12, UR7, URZ ;  /* 0x000000070c0772a4 */ /* 0x004fe2000f8e02ff */
[----:B------:R-:W-:-:S02]  /*08b0*/  ISETP.GE.AND P2, PT, R9, UR25, PT ;  /* 0x0000001909007c0c */ /* 0x000fc4000bf46270 */
[----:B------:R-:W-:Y:S01]  /*08c0*/  ISETP.GE.AND P1, PT, R8, UR25, PT ;  /* 0x0000001908007c0c */ /* 0x000fe2000bf26270 */
[----:B---3--:R-:W-:Y:S01]  /*08d0*/  IMAD.U32 R2, RZ, RZ, UR4 ;  /* 0x00000004ff027e24 */ /* 0x008fe2000f8e00ff */
[----:B------:R-:W-:Y:S01]  /*08e0*/  USEL UR7, UR7, UR18, !UP0 ;  /* 0x0000001207077287 */ /* 0x000fe2000c000000 */
[----:B------:R-:W-:Y:S01]  /*08f0*/  IMAD.U32 R15, RZ, RZ, UR5 ;  /* 0x00000005ff0f7e24 */ /* 0x000fe2000f8e00ff */
[----:B----4-:R-:W-:Y:S01]  /*0900*/  UIMAD UR4, UR26, UR11, URZ ;  /* 0x0000000b1a0472a4 */ /* 0x010fe2000f8e02ff */
[----:B------:R-:W-:Y:S01]  /*0910*/  IMAD.WIDE.U32 R2, R2, UR26, R4 ;  /* 0x0000001a02027c25 */ /* 0x000fe2000f8e0004 */
[----:B------:R-:W-:Y:S01]  /*0920*/  USHF.R.S32.HI UR5, URZ, 0x1f, UR7 ;  /* 0x0000001fff057899 */ /* 0x000fe20008011407 */
[----:B------:R-:W-:Y:S01]  /*0930*/  ISETP.GE.AND P0, PT, R6, UR25, PT ;  /* 0x0000001906007c0c */ /* 0x000fe2000bf06270 */
[----:B------:R-:W-:Y:S01]  /*0940*/  @!UP1 UIMAD UR4, UR12, UR8, UR4 ;  /* 0x000000080c0492a4 */ /* 0x000fe2000f8e0204 */
[----:B------:R-:W-:Y:S01]  /*0950*/  IMAD R15, R15, UR26, R3 ;  /* 0x0000001a0f0f7c24 */ /* 0x000fe2000f8e0203 */
[----:B------:R-:W-:Y:S01]  /*0960*/  USEL UR7, UR7, URZ, UP1 ;  /* 0x000000ff07077287 */ /* 0x000fe20008800000 */
[----:B------:R-:W-:Y:S01]  /*0970*/  LOP3.LUT R10, R0, 0x80, RZ, 0xfc, !PT ;  /* 0x00000080000a7812 */ /* 0x000fe200078efcff */
[----:B------:R-:W-:-:S02]  /*0980*/  USEL UR5, UR5, URZ, UP1 ;  /* 0x000000ff05057287 */ /* 0x000fc40008800000 */
[----:B------:R-:W-:Y:S02]  /*0990*/  USHF.R.S32.HI UR12, URZ, 0x1f, UR21 ;  /* 0x0000001fff0c7899 */ /* 0x000fe40008011415 */
[----:B------:R-:W-:Y:S02]  /*09a0*/  USHF.R.S32.HI UR8, URZ, 0x1f, UR4 ;  /* 0x0000001fff087899 */ /* 0x000fe40008011404 */
[----:B------:R-:W-:Y:S02]  /*09b0*/  UIADD3 UR7, UP1, UP0, UR21, UR7, UR4 ;  /* 0x0000000715077290 */ /* 0x000fe4000f83e004 */
[----:B------:R-:W-:Y:S02]  /*09c0*/  UIMAD.WIDE.U32 UR10, UR27, 0x80, URZ ;  /* 0x000000801b0a78a5 */ /* 0x000fe4000f8e00ff */
[----:B------:R-:W-:-:S04]  /*09d0*/  UIADD3.X UR12, UPT, UPT, UR12, UR5, UR8, UP1, UP0 ;  /* 0x000000050c0c7290 */ /* 0x000fc80008fe0408 */
[----:B------:R-:W-:Y:S01]  /*09e0*/  LOP3.LUT R5, R184, UR10, RZ, 0xfc, !PT ;  /* 0x0000000ab8057c12 */ /* 0x000fe2000f8efcff */
[----:B------:R-:W-:Y:S07]  /*09f0*/  @P3 BRA `(.L_x_82) ;  /* 0x0000000000443947 */ /* 0x000fee0003800000 */
[----:B------:R-:W1:Y:S01]  /*0a00*/  LDCU.64 UR4, c[0x0][0x408] ;  /* 0x00008100ff0477ac */ /* 0x000e620008000a00 */
[----:B------:R-:W-:Y:S01]  /*0a10*/  IMAD.MOV.U32 R14, RZ, RZ, R2 ;  /* 0x000000ffff0e7224 */ /* 0x000fe200078e0002 */
[----:B------:R-:W2:Y:S01]  /*0a20*/  LDCU UR13, c[0x0][0x440] ;  /* 0x00008800ff0d77ac */ /* 0x000ea20008000800 */
[----:B------:R-:W3:Y:S01]  /*0a30*/  LDCU.64 UR8, c[0x0][0x3f0] ;  /* 0x00007e00ff0877ac */ /* 0x000ee20008000a00 */
[----:B-1----:R-:W-:Y:S01]  /*0a40*/  UIMAD UR14, UR11, UR4, URZ ;  /* 0x000000040b0e72a4 */ /* 0x002fe2000f8e02ff */
[----:B------:R-:W-:Y:S01]  /*0a50*/  IMAD.WIDE.U32 R12, R5, UR4, R14 ;  /* 0x00000004050c7c25 */ /* 0x000fe2000f8e000e */
[----:B--2---:R-:W-:-:S04]  /*0a60*/  ISETP.GE.AND P6, PT, R0, UR13, PT ;  /* 0x0000000d00007c0c */ /* 0x004fc8000bfc6270 */
[----:B------:R-:W-:Y:S01]  /*0a70*/  IMAD.U32 R4, RZ, RZ, UR14 ;  /* 0x0000000eff047e24 */ /* 0x000fe2000f8e00ff */
[----:B------:R-:W-:Y:S02]  /*0a80*/  ISETP.GE.AND P5, PT, R11, UR13, PT ;  /* 0x0000000d0b007c0c */ /* 0x000fe4000bfa6270 */
[----:B------:R-:W-:Y:S01]  /*0a90*/  ISETP.GE.AND P4, PT, R10, UR13, PT ;  /* 0x0000000d0a007c0c */ /* 0x000fe2000bf86270 */
[----:B------:R-:W-:Y:S01]  /*0aa0*/  IMAD R4, R5, UR5, R4 ;  /* 0x0000000505047c24 */ /* 0x000fe2000f8e0204 */
[----:B---3--:R-:W-:-:S03]  /*0ab0*/  LEA R16, P3, R12, UR8, 0x1 ;  /* 0x000000080c107c11 */ /* 0x008fc6000f8608ff */
[----:B------:R-:W-:-:S05]  /*0ac0*/  IMAD.IADD R4, R13, 0x1, R4 ;  /* 0x000000010d047824 */ /* 0x000fca00078e0204 */
[----:B------:R-:W-:-:S05]  /*0ad0*/  LEA.HI.X R17, R12, UR9, R4, 0x1, P3 ;  /* 0x000000090c117c11 */ /* 0x000fca00098f0c04 */
[----:B------:R1:W-:Y:S04]  /*0ae0*/  @!P6 STG.E.128 desc[UR22][R16.64], RZ ;  /* 0x000000ff1000e986 */ /* 0x0003e8000c101d16 */
[----:B------:R1:W-:Y:S04]  /*0af0*/  @!P5 STG.E.128 desc[UR22][R16.64+0x80], RZ ;  /* 0x000080ff1000d986 */ /* 0x0003e8000c101d16 */
[----:B------:R1:W-:Y:S02]  /*0b00*/  @!P4 STG.E.128 desc[UR22][R16.64+0x100], RZ ;  /* 0x000100ff1000c986 */ /* 0x0003e4000c101d16 */
.L_x_82:
[----:B------:R-:W-:Y:S05]  /*0b10*/  BSYNC.RECONVERGENT B0 ;  /* 0x0000000000007941 */ /* 0x000fea0003800200 */
.L_x_81:
[----:B------:R-:W-:Y:S01]  /*0b20*/  BSSY.RECONVERGENT B0, `(.L_x_83) ;  /* 0x0000016000007945 */ /* 0x000fe20003800200 */
[----:B------:R-:W-:-:S03]  /*0b30*/  ISETP.NE.AND P3, PT, R0, RZ, PT ;  /* 0x000000ff0000720c */ /* 0x000fc60003f65270 */
[----:B------:R-:W-:Y:S10]  /*0b40*/  @P2 BRA `(.L_x_84) ;  /* 0x00000000004c2947 */ /* 0x000ff40003800000 */
[----:B------:R-:W2:Y:S01]  /*0b50*/  LDCU.64 UR8, c[0x0][0x408] ;  /* 0x00008100ff0877ac */ /* 0x000ea20008000a00 */
[----:B------:R-:W-:Y:S01]  /*0b60*/  IADD3 R7, P2, PT, R5, 0x20, RZ ;  /* 0x0000002005077810 */ /* 0x000fe20007f5e0ff */
[----:B------:R-:W-:Y:S01]  /*0b70*/  IMAD.MOV.U32 R12, RZ, RZ, R2 ;  /* 0x000000ffff0c7224 */ /* 0x000fe200078e0002 */
[----:B------:R-:W-:Y:S01]  /*0b80*/  MOV R13, R15 ;  /* 0x0000000f000d7202 */ /* 0x000fe20000000f00 */
[----:B------:R-:W3:Y:S02]  /*0b90*/  LDCU UR13, c[0x0][0x440] ;  /* 0x00008800ff0d77ac */ /* 0x000ee40008000800 */
[----:B------:R-:W-:Y:S01]  /*0ba0*/  IMAD.X R4, RZ, RZ, UR11, P2 ;  /* 0x0000000bff047e24 */ /* 0x000fe200090e06ff */
[----:B------:R-:W1:Y:S03]  /*0bb0*/  LDCU.64 UR4, c[0x0][0x3f0] ;  /* 0x00007e00ff0477ac */ /* 0x000e660008000a00 */
[----:B--2---:R-:W-:-:S02]  /*0bc0*/  IMAD R4, R4, UR8, RZ ;  /* 0x0000000804047c24 */ /* 0x004fc4000f8e02ff */
[----:B------:R-:W-:Y:S01]  /*0bd0*/  IMAD.WIDE.U32 R12, R7, UR8, R12 ;  /* 0x00000008070c7c25 */ /* 0x000fe2000f8e000c */
[----:B---3--:R-:W-:-:S03]  /*0be0*/  ISETP.GE.AND P5, PT, R0, UR13, PT ;  /* 0x0000000d00007c0c */ /* 0x008fc6000bfa6270 */
[----:B------:R-:W-:Y:S01]  /*0bf0*/  IMAD R4, R7, UR9, R4 ;  /* 0x0000000907047c24 */ /* 0x000fe2000f8e0204 */
[----:B------:R-:W-:Y:S02]  /*0c00*/  ISETP.GE.AND P4, PT, R11, UR13, PT ;  /* 0x0000000d0b007c0c */ /* 0x000fe4000bf86270 */
[----:B------:R-:W-:Y:S01]  /*0c10*/  ISETP.GE.AND P2, PT, R10, UR13, PT ;  /* 0x0000000d0a007c0c */ /* 0x000fe2000bf46270 */
[----:B------:R-:W-:Y:S01]  /*0c20*/  IMAD.IADD R7, R13, 0x1, R4 ;  /* 0x000000010d077824 */ /* 0x000fe200078e0204 */
[----:B-1----:R-:W-:-:S04]  /*0c30*/  LEA R16, P6, R12, UR4, 0x1 ;  /* 0x000000040c107c11 */ /* 0x002fc8000f8c08ff */
[----:B------:R-:W-:-:S05]  /*0c40*/  LEA.HI.X R17, R12, UR5, R7, 0x1, P6 ;  /* 0x000000050c117c11 */ /* 0x000fca000b0f0c07 */
[----:B------:R2:W-:Y:S04]  /*0c50*/  @!P5 STG.E.128 desc[UR22][R16.64], RZ ;  /* 0x000000ff1000d986 */ /* 0x0005e8000c101d16 */
[----:B------:R2:W-:Y:S04]  /*0c60*/  @!P4 STG.E.128 desc[UR22][R16.64+0x80], RZ ;  /* 0x000080ff1000c986 */ /* 0x0005e8000c101d16 */
[----:B------:R2:W-:Y:S02]  /*0c70*/  @!P2 STG.E.128 desc[UR22][R16.64+0x100], RZ ;  /* 0x000100ff1000a986 */ /* 0x0005e4000c101d16 */
.L_x_84:
[----:B------:R-:W-:Y:S05]  /*0c80*/  BSYNC.RECONVERGENT B0 ;  /* 0x0000000000007941 */ /* 0x000fea0003800200 */
.L_x_83:
[----:B------:R-:W-:Y:S01]  /*0c90*/  BSSY.RECONVERGENT B0, `(.L_x_85) ;  /* 0x0000016000007945 */ /* 0x000fe20003800200 */
[----:B------:R-:W-:-:S03]  /*0ca0*/  ISETP.GE.OR P6, PT, R184, UR25, P3 ;  /* 0x00000019b8007c0c */ /* 0x000fc60009fc6670 */
[----:B------:R-:W-:Y:S10]  /*0cb0*/  @P1 BRA `(.L_x_86) ;  /* 0x00000000004c1947 */ /* 0x000ff40003800000 */
[----:B------:R-:W3:Y:S01]  /*0cc0*/  LDCU.64 UR8, c[0x0][0x408] ;  /* 0x00008100ff0877ac */ /* 0x000ee20008000a00 */
[----:B------:R-:W-:Y:S01]  /*0cd0*/  IADD3 R7, P1, PT, R5, 0x40, RZ ;  /* 0x0000004005077810 */ /* 0x000fe20007f3e0ff */
[----:B------:R-:W-:Y:S01]  /*0ce0*/  IMAD.MOV.U32 R12, RZ, RZ, R2 ;  /* 0x000000ffff0c7224 */ /* 0x000fe200078e0002 */
[----:B------:R-:W-:Y:S01]  /*0cf0*/  MOV R13, R15 ;  /* 0x0000000f000d7202 */ /* 0x000fe20000000f00 */
[----:B------:R-:W4:Y:S02]  /*0d00*/  LDCU UR13, c[0x0][0x440] ;  /* 0x00008800ff0d77ac */ /* 0x000f240008000800 */
[----:B------:R-:W-:Y:S01]  /*0d10*/  IMAD.X R4, RZ, RZ, UR11, P1 ;  /* 0x0000000bff047e24 */ /* 0x000fe200088e06ff */
[----:B------:R-:W1:Y:S03]  /*0d20*/  LDCU.64 UR4, c[0x0][0x3f0] ;  /* 0x00007e00ff0477ac */ /* 0x000e660008000a00 */
[----:B---3--:R-:W-:-:S02]  /*0d30*/  IMAD R4, R4, UR8, RZ ;  /* 0x0000000804047c24 */ /* 0x008fc4000f8e02ff */
[----:B------:R-:W-:Y:S01]  /*0d40*/  IMAD.WIDE.U32 R12, R7, UR8, R12 ;  /* 0x00000008070c7c25 */ /* 0x000fe2000f8e000c */
[----:B----4-:R-:W-:-:S03]  /*0d50*/  ISETP.GE.AND P4, PT, R0, UR13, PT ;  /* 0x0000000d00007c0c */ /* 0x010fc6000bf86270 */
[----:B------:R-:W-:Y:S01]  /*0d60*/  IMAD R4, R7, UR9, R4 ;  /* 0x0000000907047c24 */ /* 0x000fe2000f8e0204 */
[----:B------:R-:W-:Y:S02]  /*0d70*/  ISETP.GE.AND P2, PT, R11, UR13, PT ;  /* 0x0000000d0b007c0c */ /* 0x000fe4000bf46270 */
[----:B------:R-:W-:Y:S01]  /*0d80*/  ISETP.GE.AND P1, PT, R10, UR13, PT ;  /* 0x0000000d0a007c0c */ /* 0x000fe2000bf26270 */
[----:B------:R-:W-:Y:S01]  /*0d90*/  IMAD.IADD R7, R13, 0x1, R4 ;  /* 0x000000010d077824 */ /* 0x000fe200078e0204 */
[----:B-12---:R-:W-:-:S04]  /*0da0*/  LEA R16, P5, R12, UR4, 0x1 ;  /* 0x000000040c107c11 */ /* 0x006fc8000f8a08ff */
[----:B------:R-:W-:-:S05]  /*0db0*/  LEA.HI.X R17, R12, UR5, R7, 0x1, P5 ;  /* 0x000000050c117c11 */ /* 0x000fca000a8f0c07 */
[----:B------:R3:W-:Y:S04]  /*0dc0*/  @!P4 STG.E.128 desc[UR22][R16.64], RZ ;  /* 0x000000ff1000c986 */ /* 0x0007e8000c101d16 */
[----:B------:R3:W-:Y:S04]  /*0dd0*/  @!P2 STG.E.128 desc[UR22][R16.64+0x80], RZ ;  /* 0x000080ff1000a986 */ /* 0x0007e8000c101d16 */
[----:B------:R3:W-:Y:S02]  /*0de0*/  @!P1 STG.E.128 desc[UR22][R16.64+0x100], RZ ;  /* 0x000100ff10009986 */ /* 0x0007e4000c101d16 */
.L_x_86:
[----:B------:R-:W-:Y:S05]  /*0df0*/  BSYNC.RECONVERGENT B0 ;  /* 0x0000000000007941 */ /* 0x000fea0003800200 */
.L_x_85:
[----:B------:R-:W-:Y:S01]  /*0e00*/  BSSY.RECONVERGENT B0, `(.L_x_87) ;  /* 0x0000018000007945 */ /* 0x000fe20003800200 */
[----:B------:R-:W-:Y:S02]  /*0e10*/  ISETP.GE.OR P5, PT, R9, UR25, P3 ;  /* 0x0000001909007c0c */ /* 0x000fe40009fa6670 */
[----:B------:R-:W-:Y:S02]  /*0e20*/  ISETP.GE.OR P4, PT, R8, UR25, P3 ;  /* 0x0000001908007c0c */ /* 0x000fe40009f86670 */
[----:B------:R-:W-:Y:S01]  /*0e30*/  ISETP.GE.OR P3, PT, R6, UR25, P3 ;  /* 0x0000001906007c0c */ /* 0x000fe20009f66670 */
[----:B------:R-:W-:-:S12]  /*0e40*/  @P0 BRA `(.L_x_88) ;  /* 0x00000000004c0947 */ /* 0x000fd80003800000 */
[----:B------:R-:W4:Y:S01]  /*0e50*/  LDCU.64 UR8, c[0x0][0x408] ;  /* 0x00008100ff0877ac */ /* 0x000f220008000a00 */
[----:B------:R-:W-:Y:S01]  /*0e60*/  IADD3 R4, P0, PT, R5, 0x60, RZ ;  /* 0x0000006005047810 */ /* 0x000fe20007f1e0ff */
[----:B------:R-:W-:Y:S01]  /*0e70*/  IMAD.MOV.U32 R12, RZ, RZ, R2 ;  /* 0x000000ffff0c7224 */ /* 0x000fe200078e0002 */
[----:B------:R-:W-:Y:S01]  /*0e80*/  MOV R13, R15 ;  /* 0x0000000f000d7202 */ /* 0x000fe20000000f00 */
[----:B------:R-:W5:Y:S02]  /*0e90*/  LDCU.64 UR4, c[0x0][0x3f0] ;  /* 0x00007e00ff0477ac */ /* 0x000f640008000a00 */
[----:B------:R-:W-:Y:S01]  /*0ea0*/  IMAD.X R3, RZ, RZ, UR11, P0 ;  /* 0x0000000bff037e24 */ /* 0x000fe200080e06ff */
[----:B------:R-:W1:Y:S03]  /*0eb0*/  LDCU UR13, c[0x0][0x440] ;  /* 0x00008800ff0d77ac */ /* 0x000e660008000800 */
[----:B----4-:R-:W-:-:S02]  /*0ec0*/  IMAD R3, R3, UR8, RZ ;  /* 0x0000000803037c24 */ /* 0x010fc4000f8e02ff */
[----:B------:R-:W-:-:S04]  /*0ed0*/  IMAD.WIDE.U32 R12, R4, UR8, R12 ;  /* 0x00000008040c7c25 */ /* 0x000fc8000f8e000c */
[----:B------:R-:W-:Y:S01]  /*0ee0*/  IMAD R3, R4, UR9, R3 ;  /* 0x0000000904037c24 */ /* 0x000fe2000f8e0203 */
[----:B-----5:R-:W-:Y:S02]  /*0ef0*/  LEA R2, P0, R12, UR4, 0x1 ;  /* 0x000000040c027c11 */ /* 0x020fe4000f8008ff */
[----:B-1----:R-:W-:Y:S01]  /*0f00*/  ISETP.GE.AND P2, PT, R0, UR13, PT ;  /* 0x0000000d00007c0c */ /* 0x002fe2000bf46270 */
[----:B------:R-:W-:Y:S01]  /*0f10*/  IMAD.IADD R3, R13, 0x1, R3 ;  /* 0x000000010d037824 */ /* 0x000fe200078e0203 */
[----:B------:R-:W-:-:S04]  /*0f20*/  ISETP.GE.AND P1, PT, R11, UR13, PT ;  /* 0x0000000d0b007c0c */ /* 0x000fc8000bf26270 */
[----:B------:R-:W-:Y:S02]  /*0f30*/  LEA.HI.X R3, R12, UR5, R3, 0x1, P0 ;  /* 0x000000050c037c11 */ /* 0x000fe400080f0c03 */
[----:B------:R-:W-:-:S05]  /*0f40*/  ISETP.GE.AND P0, PT, R10, UR13, PT ;  /* 0x0000000d0a007c0c */ /* 0x000fca000bf06270 */
[----:B------:R4:W-:Y:S04]  /*0f50*/  @!P2 STG.E.128 desc[UR22][R2.64], RZ ;  /* 0x000000ff0200a986 */ /* 0x0009e8000c101d16 */
[----:B------:R4:W-:Y:S04]  /*0f60*/  @!P1 STG.E.128 desc[UR22][R2.64+0x80], RZ ;  /* 0x000080ff02009986 */ /* 0x0009e8000c101d16 */
[----:B------:R4:W-:Y:S02]  /*0f70*/  @!P0 STG.E.128 desc[UR22][R2.64+0x100], RZ ;  /* 0x000100ff02008986 */ /* 0x0009e4000c101d16 */
.L_x_88:
[----:B------:R-:W-:Y:S05]  /*0f80*/  BSYNC.RECONVERGENT B0 ;  /* 0x0000000000007941 */ /* 0x000fea0003800200 */
.L_x_87:
[----:B------:R-:W-:Y:S04]  /*0f90*/  BSSY.RECONVERGENT B0, `(.L_x_89) ;  /* 0x000000a000007945 */ /* 0x000fe80003800200 */
[----:B------:R-:W-:Y:S05]  /*0fa0*/  @P6 BRA `(.L_x_90) ;  /* 0x0000000000206947 */ /* 0x000fea0003800000 */
[----:B------:R-:W5:Y:S01]  /*0fb0*/  LDCU.64 UR4, c[0x0][0x420] ;  /* 0x00008400ff0477ac */ /* 0x000f620008000a00 */
[----:B------:R-:W-:Y:S02]  /*0fc0*/  IMAD R0, R184, UR6, RZ ;  /* 0x00000006b8007c24 */ /* 0x000fe4000f8e02ff */
[----:B------:R-:W-:-:S03]  /*0fd0*/  IMAD.MOV.U32 R5, RZ, RZ, 0x7f800000 ;  /* 0x7f800000ff057424 */ /* 0x000fc600078e00ff */
[----:B----4-:R-:W-:-:S04]  /*0fe0*/  IADD3 R3, P0, PT, R0, UR7, RZ ;  /* 0x0000000700037c10 */ /* 0x010fc8000ff1e0ff */
[----:B------:R-:W-:Y:S02]  /*0ff0*/  LEA.HI.X.SX32 R0, R0, UR12, 0x1, P0 ;  /* 0x0000000c00007c11 */ /* 0x000fe400080f0eff */
[----:B-----5:R-:W-:-:S04]  /*1000*/  LEA R2, P0, R3, UR4, 0x2 ;  /* 0x0000000403027c11 */ /* 0x020fc8000f8010ff */
[----:B------:R-:W-:-:S05]  /*1010*/  LEA.HI.X R3, R3, UR5, R0, 0x2, P0 ;  /* 0x0000000503037c11 */ /* 0x000fca00080f1400 */
[----:B------:R4:W-:Y:S04]  /*1020*/  STG.E desc[UR22][R2.64], R5 ;  /* 0x0000000502007986 */ /* 0x0009e8000c101916 */
.L_x_90:
[----:B------:R-:W-:Y:S05]  /*1030*/  BSYNC.RECONVERGENT B0 ;  /* 0x0000000000007941 */ /* 0x000fea0003800200 */
.L_x_89:
[----:B------:R-:W-:Y:S04]  /*1040*/  BSSY.RECONVERGENT B0, `(.L_x_91) ;  /* 0x000000a000007945 */ /* 0x000fe80003800200 */
[----:B------:R-:W-:Y:S05]  /*1050*/  @P5 BRA `(.L_x_92) ;  /* 0x0000000000205947 */ /* 0x000fea0003800000 */
[----:B------:R-:W5:Y:S01]  /*1060*/  LDCU.64 UR4, c[0x0][0x420] ;  /* 0x00008400ff0477ac */ /* 0x000f620008000a00 */
[----:B------:R-:W-:Y:S02]  /*1070*/  IMAD R0, R9, UR6, RZ ;  /* 0x0000000609007c24 */ /* 0x000fe4000f8e02ff */
[----:B----4-:R-:W-:-:S03]  /*1080*/  IMAD.MOV.U32 R5, RZ, RZ, 0x7f800000 ;  /* 0x7f800000ff057424 */ /* 0x010fc600078e00ff */
[----:B------:R-:W-:-:S04]  /*1090*/  IADD3 R3, P0, PT, R0, UR7, RZ ;  /* 0x0000000700037c10 */ /* 0x000fc8000ff1e0ff */
[----:B------:R-:W-:Y:S02]  /*10a0*/  LEA.HI.X.SX32 R0, R0, UR12, 0x1, P0 ;  /* 0x0000000c00007c11 */ /* 0x000fe400080f0eff */
[----:B-----5:R-:W-:-:S04]  /*10b0*/  LEA R2, P0, R3, UR4, 0x2 ;  /* 0x0000000403027c11 */ /* 0x020fc8000f8010ff */
[----:B------:R-:W-:-:S05]  /*10c0*/  LEA.HI.X R3, R3, UR5, R0, 0x2, P0 ;  /* 0x0000000503037c11 */ /* 0x000fca00080f1400 */
[----:B------:R4:W-:Y:S04]  /*10d0*/  STG.E desc[UR22][R2.64], R5 ;  /* 0x0000000502007986 */ /* 0x0009e8000c101916 */
.L_x_92:
[----:B------:R-:W-:Y:S05]  /*10e0*/  BSYNC.RECONVERGENT B0 ;  /* 0x0000000000007941 */ /* 0x000fea0003800200 */
.L_x_91:
        /* <DEDUP_REMOVED lines=10> */
.L_x_94:
[----:B------:R-:W-:Y:S05]  /*1190*/  BSYNC.RECONVERGENT B0 ;  /* 0x0000000000007941 */ /* 0x000fea0003800200 */
.L_x_93:
[----:B------:R-:W-:Y:S05]  /*11a0*/  @P3 EXIT ;  /* 0x000000000000394d */ /* 0x000fea0003800000 */
[----:B------:R-:W5:Y:S01]  /*11b0*/  LDCU.64 UR4, c[0x0][0x420] ;  /* 0x00008400ff0477ac */ /* 0x000f620008000a00 */
[----:B------:R-:W-:Y:S02]  /*11c0*/  IMAD R0, R6, UR6, RZ ;  /* 0x0000000606007c24 */ /* 0x000fe4000f8e02ff */
[----:B----4-:R-:W-:-:S03]  /*11d0*/  IMAD.MOV.U32 R5, RZ, RZ, 0x7f800000 ;  /* 0x7f800000ff057424 */ /* 0x010fc600078e00ff */
[----:B------:R-:W-:-:S04]  /*11e0*/  IADD3 R3, P0, PT, R0, UR7, RZ ;  /* 0x0000000700037c10 */ /* 0x000fc8000ff1e0ff */
[----:B------:R-:W-:Y:S02]  /*11f0*/  LEA.HI.X.SX32 R0, R0, UR12, 0x1, P0 ;  /* 0x0000000c00007c11 */ /* 0x000fe400080f0eff */
[----:B-----5:R-:W-:-:S04]  /*1200*/  LEA R2, P0, R3, UR4, 0x2 ;  /* 0x0000000403027c11 */ /* 0x020fc8000f8010ff */
[----:B------:R-:W-:-:S05]  /*1210*/  LEA.HI.X R3, R3, UR5, R0, 0x2, P0 ;  /* 0x0000000503037c11 */ /* 0x000fca00080f1400 */
[----:B------:R-:W-:Y:S01]  /*1220*/  STG.E desc[UR22][R2.64], R5 ;  /* 0x0000000502007986 */ /* 0x000fe2000c101916 */
[----:B------:R-:W-:Y:S05]  /*1230*/  EXIT ;  /* 0x000000000000794d */ /* 0x000fea0003800000 */
.L_x_79:
[----:B------:R-:W-:Y:S02]  /*1240*/  UISETP.NE.AND UP0, UPT, UR18, -0x1, UPT ;  /* 0xffffffff1200788c */ /* 0x000fe4000bf05270 */
[----:B------:R-:W-:-:S09]  /*1250*/  UISETP.NE.AND UP1, UPT, UR15, -0x1, UPT ;  /* 0xffffffff0f00788c */ /* 0x000fd2000bf25270 */
[----:B------:R-:W1:Y:S01]  /*1260*/  @!UP0 LDCU.64 UR6, c[0x0][0x398] ;  /* 0x00007300ff0687ac */ /* 0x000e620008000a00 */
[----:B------:R-:W2:Y:S01]  /*1270*/  @UP0 LDCU.64 UR4, c[0x0][0x3b0] ;  /* 0x00007600ff0407ac */ /* 0x000ea20008000a00 */
[----:B-1----:R-:W-:Y:S02]  /*1280*/  @!UP0 UIMAD.WIDE.U32 UR30, UR12, UR6, URZ ;  /* 0x000000060c1e82a5 */ /* 0x002fe4000f8e00ff */
[----:B--2---:R-:W-:Y:S02]  /*1290*/  @UP0 UIMAD.WIDE.U32 UR8, UR18, UR4, URZ ;  /* 0x00000004120802a5 */ /* 0x004fe4000f8e00ff */
[----:B------:R-:W-:Y:S02]  /*12a0*/  @!UP0 UIMAD UR28, UR12, UR7, UR31 ;  /* 0x000000070c1c82a4 */ /* 0x000fe4000f8e021f */
[----:B------:R-:W-:-:S03]  /*12b0*/  @UP0 UIMAD UR28, UR18, UR5, UR9 ;  /* 0x00000005121c02a4 */ /* 0x000fc6000f8e0209 */
[----:B------:R-:W-:Y:S01]  /*12c0*/  @UP0 UMOV UR30, UR8 ;  /* 0x00000008001e0c82 */ /* 0x000fe20008000000 */
[----:B------:R-:W-:Y:S08]  /*12d0*/  BRA.U UP1, `(.L_x_95) ;  /* 0x00000001012c7547 */ /* 0x000ff0000b800000 */
[----:B------:R-:W1:Y:S01]  /*12e0*/  LDCU.64 UR10, c[0x0][0x3b8] ;  /* 0x00007700ff0a77ac */ /* 0x000e620008000a00 */
[----:B------:R-:W2:Y:S01]  /*12f0*/  LDCU.64 UR4, c[0x0][0x3a0] ;  /* 0x00007400ff0477ac */ /* 0x000ea20008000a00 */
[----:B------:R-:W-:-:S04]  /*1300*/  USHF.R.S32.HI UR6, URZ, 0x1f, UR14 ;  /* 0x0000001fff067899 */ /* 0x000fc8000801140e */
[----:B-1----:R-:W-:Y:S02]  /*1310*/  UIMAD UR6, UR6, UR10, URZ ;  /* 0x0000000a060672a4 */ /* 0x002fe4000f8e02ff */
[----:B------:R-:W-:Y:S02]  /*1320*/  UIMAD.WIDE.U32 UR8, UR14, UR10, URZ ;  /* 0x0000000a0e0872a5 */ /* 0x000fe4000f8e00ff */
[----:B------:R-:W-:-:S04]  /*1330*/  UIMAD UR6, UR14, UR11, UR6 ;  /* 0x0000000b0e0672a4 */ /* 0x000fc8000f8e0206 */
[----:B------:R-:W-:-:S03]  /*1340*/  UIADD3 UR7, UPT, UPT, UR9, UR6, URZ ;  /* 0x0000000609077290 */ /* 0x000fc6000fffe0ff */
[----:B------:R-:W-:Y:S02]  /*1350*/  UMOV UR6, UR8 ;  /* 0x0000000800067c82 */ /* 0x000fe40008000000 */
[----:B--2---:R-:W-:-:S04]  /*1360*/  UIMAD.WIDE.U32 UR6, UR12, UR4, UR6 ;  /* 0x000000040c0672a5 */ /* 0x004fc8000f8e0006 */
[----:B------:R-:W-:Y:S01]  /*1370*/  UIMAD UR13, UR12, UR5, UR7 ;  /* 0x000000050c0d72a4 */ /* 0x000fe2000f8e0207 */
[----:B------:R-:W-:Y:S05]  /*1380*/  BRA `(.L_x_96) ;  /* 0x0000000000147947 */ /* 0x000fea0003800000 */
.L_x_95:
[----:B------:R-:W1:Y:S01]  /*1390*/  LDCU.64 UR10, c[0x0][0x3b8] ;  /* 0x00007700ff0a77ac */ /* 0x000e620008000a00 */
[----:B------:R-:W-:-:S04]  /*13a0*/  UIADD3 UR13, UPT, UPT, UR14, UR15, URZ ;  /* 0x0000000f0e0d7290 */ /* 0x000fc8000fffe0ff */
[----:B-1----:R-:W-:Y:S02]  /*13b0*/  UIMAD.WIDE.U32 UR6, UR13, UR10, URZ ;  /* 0x0000000a0d0672a5 */ /* 0x002fe4000f8e00ff */
[----:B------:R-:W-:-:S04]  /*13c0*/  UIMAD UR13, UR13, UR11, URZ ;  /* 0x0000000b0d0d72a4 */ /* 0x000fc8000f8e02ff */
[----:B------:R-:W-:Y:S02]  /*13d0*/  UIADD3 UR13, UPT, UPT, UR7, UR13, URZ ;  /* 0x0000000d070d7290 */ /* 0x000fe4000fffe0ff */
.L_x_96:
[----:B------:R-:W1:Y:S01]  /*13e0*/  LDC R0, c[0x0][0x3e8] ;  /* 0x0000fa00ff007b82 */ /* 0x000e620000000800 */
[----:B------:R-:W2:Y:S01]  /*13f0*/  S2R R2, SR_CTAID.Z ;  /* 0x0000000000027919 */ /* 0x000ea20000002700 */
[----:B-1----:R-:W-:-:S04]  /*1400*/  IABS R4, R0 ;  /* 0x0000000000047213 */ /* 0x002fc80000000000 */
[----:B------:R-:W1:Y:S01]  /*1410*/  I2F.RP R5, R4 ;  /* 0x0000000400057306 */ /* 0x000e620000209400 */
[----:B--2---:R-:W-:-:S07]  /*1420*/  IABS R2, R2 ;  /* 0x0000000200027213 */ /* 0x004fce0000000000 */
[----:B-1----:R-:W1:Y:S02]  /*1430*/  MUFU.RCP R6, R5 ;  /* 0x0000000500067308 */ /* 0x002e640000001000 */
[----:B-1----:R-:W-:-:S06]  /*1440*/  VIADD R6, R6, 0xffffffe ;  /* 0x0ffffffe06067836 */ /* 0x002fcc0000000000 */
[----:B------:R-:W1:Y:S02]  /*1450*/  F2I.FTZ.U32.TRUNC.NTZ R7, R6 ;  /* 0x0000000600077305 */ /* 0x000e64000021f000 */
[----:B-1----:R-:W-:Y:S01]  /*1460*/  IMAD.MOV R3, RZ, RZ, -R7 ;  /* 0x000000ffff037224 */ /* 0x002fe200078e0a07 */
[----:B------:R-:W-:-:S03]  /*1470*/  MOV R6, RZ ;  /* 0x000000ff00067202 */ /* 0x000fc60000000f00 */
[----:B------:R-:W-:-:S04]  /*1480*/  IMAD R3, R3, R4, RZ ;  /* 0x0000000403037224 */ /* 0x000fc800078e02ff */
[----:B------:R-:W-:-:S06]  /*1490*/  IMAD.HI.U32 R3, R7, R3, R6 ;  /* 0x0000000307037227 */ /* 0x000fcc00078e0006 */
[----:B------:R-:W-:-:S04]  /*14a0*/  IMAD.HI.U32 R5, R3, R2, RZ ;  /* 0x0000000203057227 */ /* 0x000fc800078e00ff */
[----:B------:R-:W-:-:S04]  /*14b0*/  IMAD.MOV R3, RZ, RZ, -R5 ;  /* 0x000000ffff037224 */ /* 0x000fc800078e0a05 */
[----:B------:R-:W-:Y:S01]  /*14c0*/  IMAD R3, R4, R3, R2 ;  /* 0x0000000304037224 */ /* 0x000fe200078e0202 */
[----:B------:R-:W-:-:S04]  /*14d0*/  LOP3.LUT R2, R0, UR26, RZ, 0x3c, !PT ;  /* 0x0000001a00027c12 */ /* 0x000fc8000f8e3cff */
[----:B------:R-:W-:Y:S02]  /*14e0*/  ISETP.GT.U32.AND P1, PT, R4, R3, PT ;  /* 0x000000030400720c */ /* 0x000fe40003f24070 */
[----:B------:R-:W-:-:S11]  /*14f0*/  ISETP.GE.AND P0, PT, R2, RZ, PT ;  /* 0x000000ff0200720c */ /* 0x000fd60003f06270 */
[-C--:B------:R-:W-:Y:S01]  /*1500*/  @!P1 IADD3 R3, PT, PT, R3, -R4.reuse, RZ ;  /* 0x8000000403039210 */ /* 0x080fe20007ffe0ff */
[----:B------:R-:W-:Y:S01]  /*1510*/  @!P1 VIADD R5, R5, 0x1 ;  /* 0x0000000105059836 */ /* 0x000fe20000000000 */
[----:B------:R-:W-:Y:S02]  /*1520*/  ISETP.NE.AND P1, PT, R0, RZ, PT ;  /* 0x000000ff0000720c */ /* 0x000fe40003f25270 */
[----:B------:R-:W-:-:S13]  /*1530*/  ISETP.GE.U32.AND P2, PT, R3, R4, PT ;  /* 0x000000040300720c */ /* 0x000fda0003f46070 */
[----:B------:R-:W-:-:S05]  /*1540*/  @P2 IADD3 R5, PT, PT, R5, 0x1, RZ ;  /* 0x0000000105052810 */ /* 0x000fca0007ffe0ff */
[----:B------:R-:W-:-:S05]  /*1550*/  IMAD.MOV.U32 R2, RZ, RZ, R5 ;  /* 0x000000ffff027224 */ /* 0x000fca00078e0005 */
[----:B------:R-:W-:Y:S02]  /*1560*/  @!P0 IADD3 R2, PT, PT, -R2, RZ, RZ ;  /* 0x000000ff02028210 */ /* 0x000fe40007ffe1ff */
[----:B------:R-:W-:Y:S01]  /*1570*/  @!P1 LOP3.LUT R2, RZ, R0, RZ, 0x33, !PT ;  /* 0x00000000ff029212 */ /* 0x000fe200078e33ff */
[----:B------:R-:W-:Y:S05]  /*1580*/  BRA.U UP1, `(.L_x_97) ;  /* 0x00000001012c7547 */ /* 0x000fea000b800000 */
[----:B------:R-:W1:Y:S01]  /*1590*/  LDCU.64 UR8, c[0x0][0x3c0] ;  /* 0x00007800ff0877ac */ /* 0x000e620008000a00 */
[----:B------:R-:W2:Y:S01]  /*15a0*/  LDCU.64 UR4, c[0x0][0x3a8] ;  /* 0x00007500ff0477ac */ /* 0x000ea20008000a00 */
[----:B------:R-:W-:-:S04]  /*15b0*/  USHF.R.S32.HI UR7, URZ, 0x1f, UR14 ;  /* 0x0000001fff077899 */ /* 0x000fc8000801140e */
[----:B-1----:R-:W-:Y:S02]  /*15c0*/  UIMAD UR7, UR7, UR8, URZ ;  /* 0x00000008070772a4 */ /* 0x002fe4000f8e02ff */
[----:B------:R-:W-:Y:S02]  /*15d0*/  UIMAD.WIDE.U32 UR16, UR14, UR8, URZ ;  /* 0x000000080e1072a5 */ /* 0x000fe4000f8e00ff */
[----:B------:R-:W-:-:S04]  /*15e0*/  UIMAD UR7, UR14, UR9, UR7 ;  /* 0x000000090e0772a4 */ /* 0x000fc8000f8e0207 */
[----:B------:R-:W-:-:S04]  /*15f0*/  UIADD3 UR17, UPT, UPT, UR17, UR7, URZ ;  /* 0x0000000711117290 */ /* 0x000fc8000fffe0ff */
[----:B--2---:R-:W-:-:S04]  /*1600*/  UIMAD.WIDE.U32 UR16, UR12, UR4, UR16 ;  /* 0x000000040c1072a5 */ /* 0x004fc8000f8e0010 */
[----:B------:R-:W-:-:S03]  /*1610*/  UIMAD UR14, UR12, UR5, UR17 ;  /* 0x000000050c0e72a4 */ /* 0x000fc6000f8e0211 */
[----:B------:R-:W-:Y:S01]  /*1620*/  UMOV UR12, UR16 ;  /* 0x00000010000c7c82 */ /* 0x000fe20008000000 */
[----:B------:R-:W-:Y:S08]  /*1630*/  BRA `(.L_x_98) ;  /* 0x0000000000187947 */ /* 0x000ff00003800000 */
.L_x_97:
[----:B------:R-:W1:Y:S01]  /*1640*/  LDCU.64 UR8, c[0x0][0x3c0] ;  /* 0x00007800ff0877ac */ /* 0x000e620008000a00 */
[----:B------:R-:W-:-:S04]  /*1650*/  UIADD3 UR14, UPT, UPT, UR14, UR15, URZ ;  /* 0x0000000f0e0e7290 */ /* 0x000fc8000fffe0ff */
[----:B-1----:R-:W-:Y:S02]  /*1660*/  UIMAD.WIDE.U32 UR4, UR14, UR8, URZ ;  /* 0x000000080e0472a5 */ /* 0x002fe4000f8e00ff */
[----:B------:R-:W-:-:S04]  /*1670*/  UIMAD UR14, UR14, UR9, URZ ;  /* 0x000000090e0e72a4 */ /* 0x000fc8000f8e02ff */
[----:B------:R-:W-:Y:S01]  /*1680*/  UIADD3 UR14, UPT, UPT, UR5, UR14, URZ ;  /* 0x0000000e050e7290 */ /* 0x000fe2000fffe0ff */
[----:B------:R-:W-:-:S11]  /*1690*/  UMOV UR12, UR4 ;  /* 0x00000004000c7c82 */ /* 0x000fd60008000000 */
.L_x_98:
[C---:B------:R-:W-:Y:S01]  /*16a0*/  IMAD.SHL.U32 R203, R184.reuse, 0x8, RZ ;  /* 0x00000008b8cb7824 */ /* 0x040fe200078e00ff */
[----:B------:R-:W-:Y:S01]  /*16b0*/  SHF.R.U32.HI R5, RZ, 0x3, R184 ;  /* 0x00000003ff057819 */ /* 0x000fe200000116b8 */
[----:B------:R-:W1:Y:S01]  /*16c0*/  S2UR UR29, SR_CgaCtaId ;  /* 0x00000000001d79c3 */ /* 0x000e620000008800 */
[----:B------:R-:W-:Y:S01]  /*16d0*/  SHF.R.S32.HI R9, RZ, 0x1f, R2 ;  /* 0x0000001fff097819 */ /* 0x000fe20000011402 */
[----:B------:R-:W2:Y:S01]  /*16e0*/  LDCU.64 UR16, c[0x0][0x388] ;  /* 0x00007100ff1077ac */ /* 0x000ea20008000a00 */
[C---:B------:R-:W-:Y:S01]  /*16f0*/  LOP3.LUT R183, R203.reuse, 0x38, RZ, 0xc0, !PT ;  /* 0x00000038cbb77812 */ /* 0x040fe200078ec0ff */
[----:B------:R-:W-:Y:S01]  /*1700*/  IMAD.SHL.U32 R192, R184, 0x40, RZ ;  /* 0x00000040b8c07824 */ /* 0x000fe200078e00ff */
[----:B------:R-:W-:Y:S01]  /*1710*/  LOP3.LUT R197, R203, 0x1f8, RZ, 0xc0, !PT ;  /* 0x000001f8cbc57812 */ /* 0x000fe200078ec0ff */
[----:B------:R-:W-:Y:S01]  /*1720*/  BSSY.RECONVERGENT B0, `(.L_x_99) ;  /* 0x000004e000007945 */ /* 0x000fe20003800200 */
[C---:B------:R-:W-:Y:S01]  /*1730*/  IADD3 R6, P1, PT, R183.reuse, UR6, RZ ;  /* 0x00000006b7067c10 */ /* 0x040fe2000ff3e0ff */
[----:B------:R-:W3:Y:S01]  /*1740*/  LDCU.128 UR4, c[0x0][0x3d0] ;  /* 0x00007a00ff0477ac */ /* 0x000ee20008000c00 */
[----:B------:R-:W-:-:S02]  /*1750*/  IADD3 R12, P0, PT, R183, UR12, RZ ;  /* 0x0000000cb70c7c10 */ /* 0x000fc4000ff1e0ff */
[----:B------:R-:W-:Y:S01]  /*1760*/  LOP3.LUT R0, R203, 0x1e00, RZ, 0xc0, !PT ;  /* 0x00001e00cb007812 */ /* 0x000fe200078ec0ff */
[----:B------:R-:W-:Y:S01]  /*1770*/  IMAD.X R7, RZ, RZ, UR13, P1 ;  /* 0x0000000dff077e24 */ /* 0x000fe200088e06ff */
[----:B------:R-:W4:Y:S01]  /*1780*/  LDCU.64 UR12, c[0x0][0x3c8] ;  /* 0x00007900ff0c77ac */ /* 0x000f220008000a00 */
[----:B------:R-:W-:Y:S01]  /*1790*/  IMAD.X R13, RZ, RZ, UR14, P0 ;  /* 0x0000000eff0d7e24 */ /* 0x000fe200080e06ff */
[----:B------:R-:W-:Y:S01]  /*17a0*/  IADD3 R10, P0, PT, R183, UR30, RZ ;  /* 0x0000001eb70a7c10 */ /* 0x000fe2000ff1e0ff */
[----:B------:R-:W-:Y:S01]  /*17b0*/  IMAD.WIDE.U32 R6, R5, UR10, R6 ;  /* 0x0000000a05067c25 */ /* 0x000fe2000f8e0006 */
[----:B------:R-:W5:Y:S01]  /*17c0*/  LDCU.64 UR14, c[0x0][0x390] ;  /* 0x00007200ff0e77ac */ /* 0x000f620008000a00 */
[----:B------:R-:W-:Y:S02]  /*17d0*/  LOP3.LUT R197, R197, 0x38, R184, 0x78, !PT ;  /* 0x00000038c5c57812 */ /* 0x000fe400078e78b8 */
[----:B------:R-:W-:Y:S01]  /*17e0*/  IMAD.WIDE.U32 R12, R5, UR8, R12 ;  /* 0x00000008050c7c25 */ /* 0x000fe2000f8e000c */
[----:B------:R-:W-:-:S02]  /*17f0*/  SHF.R.U32.HI R186, RZ, 0x1, R184 ;  /* 0x00000001ffba7819 */ /* 0x000fc400000116b8 */
[----:B------:R-:W-:Y:S01]  /*1800*/  LOP3.LUT R197, R197, R0, RZ, 0xfc, !PT ;  /* 0x00000000c5c57212 */ /* 0x000fe200078efcff */
[----:B------:R-:W-:Y:S01]  /*1810*/  IMAD R7, R5, UR11, R7 ;  /* 0x0000000b05077c24 */ /* 0x000fe2000f8e0207 */
[----:B------:R-:W-:Y:S01]  /*1820*/  LOP3.LUT R188, R183, 0x1c0, R192, 0xf8, !PT ;  /* 0x000001c0b7bc7812 */ /* 0x000fe200078ef8c0 */
[----:B---3--:R-:W-:Y:S01]  /*1830*/  IMAD R195, R9, UR4, RZ ;  /* 0x0000000409c37c24 */ /* 0x008fe2000f8e02ff */
[----:B------:R-:W-:Y:S01]  /*1840*/  LOP3.LUT R202, R183, 0x40, RZ, 0xfc, !PT ;  /* 0x00000040b7ca7812 */ /* 0x000fe200078efcff */
[----:B------:R-:W-:Y:S01]  /*1850*/  IMAD R9, R9, UR6, RZ ;  /* 0x0000000609097c24 */ /* 0x000fe2000f8e02ff */
[----:B------:R-:W-:Y:S01]  /*1860*/  LOP3.LUT R201, R183, 0x80, RZ, 0xfc, !PT ;  /* 0x00000080b7c97812 */ /* 0x000fe200078efcff */
[----:B------:R-:W-:Y:S02]  /*1870*/  IMAD R13, R5, UR9, R13 ;  /* 0x00000009050d7c24 */ /* 0x000fe4000f8e020d */
[C---:B------:R-:W-:Y:S02]  /*1880*/  IMAD R195, R2.reuse, UR5, R195 ;  /* 0x0000000502c37c24 */ /* 0x040fe4000f8e02c3 */
[----:B------:R-:W-:Y:S01]  /*1890*/  IMAD.WIDE.U32 R6, R2, UR4, R6 ;  /* 0x0000000402067c25 */ /* 0x000fe2000f8e0006 */
[----:B------:R-:W-:-:S02]  /*18a0*/  UMOV UR4, 0x400 ;  /* 0x0000040000047882 */ /* 0x000fc40000000000 */
[----:B-1----:R-:W-:Y:S01]  /*18b0*/  ULEA UR5, UR29, UR4, 0x18 ;  /* 0x000000041d057291 */ /* 0x002fe2000f8ec0ff */
[----:B------:R-:W-:Y:S01]  /*18c0*/  IMAD R9, R2, UR7, R9 ;  /* 0x0000000702097c24 */ /* 0x000fe2000f8e0209 */
[----:B--2---:R-:W-:Y:S01]  /*18d0*/  LEA R196, P1, R6, UR16, 0x1 ;  /* 0x0000001006c47c11 */ /* 0x004fe2000f8208ff */
[----:B------:R-:W-:-:S03]  /*18e0*/  IMAD.WIDE.U32 R2, R2, UR6, R12 ;  /* 0x0000000602027c25 */ /* 0x000fc6000f8e000c */
[----:B------:R-:W-:Y:S01]  /*18f0*/  LEA R197, R197, UR5, 0x1 ;  /* 0x00000005c5c57c11 */ /* 0x000fe2000f8e08ff */
[----:B------:R-:W-:Y:S01]  /*1900*/  IMAD.X R11, RZ, RZ, UR28, P0 ;  /* 0x0000001cff0b7e24 */ /* 0x000fe200080e06ff */
[----:B-----5:R-:W-:Y:S01]  /*1910*/  LEA R194, P0, R2, UR14, 0x1 ;  /* 0x0000000e02c27c11 */ /* 0x020fe2000f8008ff */
[----:B------:R-:W-:Y:S01]  /*1920*/  IMAD.IADD R190, R3, 0x1, R9 ;  /* 0x0000000103be7824 */ /* 0x000fe200078e0209 */
[----:B------:R-:W-:Y:S01]  /*1930*/  UIADD3 UR14, UPT, UPT, -UR21, UR25, URZ ;  /* 0x00000019150e7290 */ /* 0x000fe2000fffe1ff */
[----:B------:R-:W-:Y:S01]  /*1940*/  IMAD.IADD R195, R7, 0x1, R195 ;  /* 0x0000000107c37824 */ /* 0x000fe200078e02c3 */
[----:B------:R-:W-:Y:S01]  /*1950*/  LOP3.LUT R3, R186, 0x8, RZ, 0xc0, !PT ;  /* 0x00000008ba037812 */ /* 0x000fe200078ec0ff */
[----:B----4-:R-:W-:Y:S01]  /*1960*/  IMAD.U32 R8, RZ, RZ, UR12 ;  /* 0x0000000cff087e24 */ /* 0x010fe2000f8e00ff */
[----:B------:R-:W-:Y:S01]  /*1970*/  LEA.HI.X R190, R2, UR15, R190, 0x1, P0 ;  /* 0x0000000f02be7c11 */ /* 0x000fe200080f0cbe */
[----:B------:R-:W-:Y:S01]  /*1980*/  IMAD.U32 R13, RZ, RZ, UR13 ;  /* 0x0000000dff0d7e24 */ /* 0x000fe2000f8e00ff */
[----:B------:R-:W-:Y:S01]  /*1990*/  ISETP.GE.AND P0, PT, R5, UR14, PT ;  /* 0x0000000e05007c0c */ /* 0x000fe2000bf06270 */
[----:B------:R-:W-:Y:S01]  /*19a0*/  IMAD.WIDE.U32 R8, R8, UR26, R10 ;  /* 0x0000001a08087c25 */ /* 0x000fe2000f8e000a */
[----:B------:R-:W-:Y:S01]  /*19b0*/  LEA.HI.X R195, R6, UR17, R195, 0x1, P1 ;  /* 0x0000001106c37c11 */ /* 0x000fe200088f0cc3 */
[----:B------:R-:W-:Y:S01]  /*19c0*/  UIMAD.WIDE.U32 UR16, UR27, 0x80, URZ ;  /* 0x000000801b1078a5 */ /* 0x000fe2000f8e00ff */
[----:B------:R-:W-:Y:S01]  /*19d0*/  LOP3.LUT R3, R188, R3, RZ, 0x3c, !PT ;  /* 0x00000003bc037212 */ /* 0x000fe200078e3cff */
[----:B------:R-:W-:-:S04]  /*19e0*/  IMAD R13, R13, UR26, R9 ;  /* 0x0000001a0d0d7c24 */ /* 0x000fc8000f8e0209 */
[----:B------:R-:W-:-:S04]  /*19f0*/  LOP3.LUT R4, R5, UR16, RZ, 0xfc, !PT ;  /* 0x0000001005047c12 */ /* 0x000fc8000f8efcff */
[----:B------:R-:W-:Y:S05]  /*1a00*/  @P0 BRA `(.L_x_100) ;  /* 0x00000000007c0947 */ /* 0x000fea0003800000 */
        /* <DEDUP_REMOVED lines=9> */
[----:B---3--:R-:W-:Y:S01]  /*1aa0*/  LEA R6, P2, R10, UR12, 0x1 ;  /* 0x0000000c0a067c11 */ /* 0x008fe2000f8408ff */
[----:B------:R-:W-:-:S04]  /*1ab0*/  IMAD R7, R4, UR7, R7 ;  /* 0x0000000704077c24 */ /* 0x000fc8000f8e0207 */
[----:B------:R-:W-:-:S05]  /*1ac0*/  IMAD.IADD R7, R11, 0x1, R7 ;  /* 0x000000010b077824 */ /* 0x000fca00078e0207 */
[----:B------:R-:W-:-:S05]  /*1ad0*/  LEA.HI.X R7, R10, UR13, R7, 0x1, P2 ;  /* 0x0000000d0a077c11 */ /* 0x000fca00090f0c07 */
[----:B------:R-:W-:Y:S01]  /*1ae0*/  @!PT LDS RZ, [RZ] ;  /* 0x00000000fffff984 */ /* 0x000fe20000000800 */
[----:B------:R-:W-:Y:S01]  /*1af0*/  @!PT LDS RZ, [RZ] ;  /* 0x00000000fffff984 */ /* 0x000fe20000000800 */
[----:B------:R-:W-:Y:S01]  /*1b00*/  @!PT LDS RZ, [RZ] ;  /* 0x00000000fffff984 */ /* 0x000fe20000000800 */
[----:B------:R1:W-:Y:S04]  /*1b10*/  @!P1 LDGSTS.E.BYPASS.LTC128B.128 [R197], desc[UR22][R6.64] ;  /* 0x0000000006c59fae */ /* 0x0003e8000b981a16 */
[----:B------:R1:W-:Y:S04]  /*1b20*/  @P1 STS.128 [R197], RZ ;  /* 0x000000ffc5001388 */ /* 0x0003e80000000c00 */
[----:B------:R-:W-:Y:S01]  /*1b30*/  @!PT LDS RZ, [RZ] ;  /* 0x00000000fffff984 */ /* 0x000fe20000000800 */
[----:B------:R-:W-:Y:S01]  /*1b40*/  @!PT LDS RZ, [RZ] ;  /* 0x00000000fffff984 */ /* 0x000fe20000000800 */
[----:B------:R-:W-:Y:S01]  /*1b50*/  @!PT LDS RZ, [RZ] ;  /* 0x00000000fffff984 */ /* 0x000fe20000000800 */
[----:B------:R1:W-:Y:S04]  /*1b60*/  @!P0 LDGSTS.E.BYPASS.LTC128B.128 [R197+0x4000], desc[UR22][R6.64+0x80] ;  /* 0x0400008006c58fae */ /* 0x0003e8000b981a16 */
[----:B------:R1:W-:Y:S01]  /*1b70*/  @P0 STS.128 [R197+0x4000], RZ ;  /* 0x004000ffc5000388 */ /* 0x0003e20000000c00 */
[----:B------:R-:W-:-:S13]  /*1b80*/  ISETP.GE.AND P0, PT, R201, UR15, PT ;  /* 0x0000000fc9007c0c */ /* 0x000fda000bf06270 */
[----:B------:R-:W-:Y:S05]  /*1b90*/  @P0 BRA `(.L_x_101) ;  /* 0x0000000000140947 */ /* 0x000fea0003800000 */
[----:B------:R-:W-:Y:S01]  /*1ba0*/  @!PT LDS RZ, [RZ] ;  /* 0x00000000fffff984 */ /* 0x000fe20000000800 */
[----:B------:R-:W-:Y:S01]  /*1bb0*/  @!PT LDS RZ, [RZ] ;  /* 0x00000000fffff984 */ /* 0x000fe20000000800 */
[----:B------:R-:W-:Y:S01]  /*1bc0*/  @!PT LDS RZ, [RZ] ;  /* 0x00000000fffff984 */ /* 0x000fe20000000800 */
[----:B------:R3:W-:Y:S01]  /*1bd0*/  LDGSTS.E.BYPASS.LTC128B.128 [R197+0x8000], desc[UR22][R6.64+0x100] ;  /* 0x0800010006c57fae */ /* 0x0007e2000b981a16 */
[----:B------:R-:W-:Y:S05]  /*1be0*/  BRA `(.L_x_100) ;  /* 0x0000000000047947 */ /* 0x000fea0003800000 */
.L_x_101:
[----:B------:R2:W-:Y:S02]  /*1bf0*/  STS.128 [R197+0x8000], RZ ;  /* 0x008000ffc5007388 */ /* 0x0005e40000000c00 */
.L_x_100:
[----:B------:R-:W-:Y:S05]  /*1c00*/  BSYNC.RECONVERGENT B0 ;  /* 0x0000000000007941 */ /* 0x000fea0003800200 */
.L_x_99:
[----:B------:R-:W-:Y:S01]  /*1c10*/  IADD3 R2, PT, PT, R5, 0x20, RZ ;  /* 0x0000002005027810 */ /* 0x000fe20007ffe0ff */
[----:B------:R-:W-:Y:S03]  /*1c20*/  BSSY.RECONVERGENT B0, `(.L_x_102) ;  /* 0x0000024000007945 */ /* 0x000fe60003800200 */
[----:B------:R-:W-:-:S13]  /*1c30*/  ISETP.GE.AND P0, PT, R2, UR14, PT ;  /* 0x0000000e02007c0c */ /* 0x000fda000bf06270 */
[----:B------:R-:W-:Y:S05]  /*1c40*/  @P0 BRA `(.L_x_103) ;  /* 0x0000000000840947 */ /* 0x000fea0003800000 */
[----:B------:R-:W4:Y:S01]  /*1c50*/  LDCU.64 UR12, c[0x0][0x3b0] ;  /* 0x00007600ff0c77ac */ /* 0x000f220008000a00 */
[----:B------:R-:W-:Y:S01]  /*1c60*/  IADD3 R0, P0, PT, R4, 0x20, RZ ;  /* 0x0000002004007810 */ /* 0x000fe20007f1e0ff */
[----:B------:R-:W-:Y:S01]  /*1c70*/  IMAD.MOV.U32 R10, RZ, RZ, R8 ;  /* 0x000000ffff0a7224 */ /* 0x000fe200078e0008 */
[----:B------:R-:W-:Y:S01]  /*1c80*/  MOV R11, R13 ;  /* 0x0000000d000b7202 */ /* 0x000fe20000000f00 */
[----:B------:R-:W5:Y:S02]  /*1c90*/  LDCU UR15, c[0x0][0x440] ;  /* 0x00008800ff0f77ac */ /* 0x000f640008000800 */
[----:B-1-3--:R-:W-:Y:S01]  /*1ca0*/  IMAD.X R7, RZ, RZ, UR17, P0 ;  /* 0x00000011ff077e24 */ /* 0x00afe200080e06ff */
[----:B------:R-:W1:Y:S03]  /*1cb0*/  LDCU.64 UR6, c[0x0][0x380] ;  /* 0x00007000ff0677ac */ /* 0x000e660008000a00 */
[----:B----4-:R-:W-:-:S02]  /*1cc0*/  IMAD R7, R7, UR12, RZ ;  /* 0x0000000c07077c24 */ /* 0x010fc4000f8e02ff */
[----:B------:R-:W-:Y:S01]  /*1cd0*/  IMAD.WIDE.U32 R10, R0, UR12, R10 ;  /* 0x0000000c000a7c25 */ /* 0x000fe2000f8e000a */
[----:B-----5:R-:W-:-:S03]  /*1ce0*/  ISETP.GE.AND P1, PT, R183, UR15, PT ;  /* 0x0000000fb7007c0c */ /* 0x020fc6000bf26270 */
[----:B------:R-:W-:Y:S01]  /*1cf0*/  IMAD R7, R0, UR13, R7 ;  /* 0x0000000d00077c24 */ /* 0x000fe2000f8e0207 */
[----:B------:R-:W-:Y:S02]  /*1d00*/  ISETP.GE.AND P0, PT, R202, UR15, PT ;  /* 0x0000000fca007c0c */ /* 0x000fe4000bf06270 */
[----:B-1----:R-:W-:Y:S01]  /*1d10*/  LEA R6, P2, R10, UR6, 0x1 ;  /* 0x000000060a067c11 */ /* 0x002fe2000f8408ff */
[----:B------:R-:W-:-:S05]  /*1d20*/  IMAD.IADD R7, R11, 0x1, R7 ;  /* 0x000000010b077824 */ /* 0x000fca00078e0207 */
[----:B------:R-:W-:-:S05]  /*1d30*/  LEA.HI.X R7, R10, UR7, R7, 0x1, P2 ;  /* 0x000000070a077c11 */ /* 0x000fca00090f0c07 */
[----:B------:R-:W-:Y:S01]  /*1d40*/  @!PT LDS RZ, [RZ] ;  /* 0x00000000fffff984 */ /* 0x000fe20000000800 */
[----:B------:R-:W-:Y:S01]  /*1d50*/  @!PT LDS RZ, [RZ] ;  /* 0x00000000fffff984 */ /* 0x000fe20000000800 */
[----:B------:R-:W-:Y:S01]  /*1d60*/  @!PT LDS RZ, [RZ] ;  /* 0x00000000fffff984 */ /* 0x000fe20000000800 */
[----:B------:R1:W-:Y:S04]  /*1d70*/  @!P1 LDGSTS.E.BYPASS.LTC128B.128 [R197+0x1000], desc[UR22][R6.64] ;  /* 0x0100000006c59fae */ /* 0x0003e8000b981a16 */
[----:B------:R1:W-:Y:S04]  /*1d80*/  @P1 STS.128 [R197+0x1000], RZ ;  /* 0x001000ffc5001388 */ /* 0x0003e80000000c00 */
        /* <DEDUP_REMOVED lines=12> */
.L_x_104:
[----:B------:R3:W-:Y:S02]  /*1e50*/  STS.128 [R197+0x9000], RZ ;  /* 0x009000ffc5007388 */ /* 0x0007e40000000c00 */
.L_x_103:
[----:B------:R-:W-:Y:S05]  /*1e60*/  BSYNC.RECONVERGENT B0 ;  /* 0x0000000000007941 */ /* 0x000fea0003800200 */
.L_x_102:
[----:B------:R-:W-:Y:S01]  /*1e70*/  IADD3 R0, PT, PT, R5, 0x40, RZ ;  /* 0x0000004005007810 */ /* 0x000fe20007ffe0ff */
[----:B------:R-:W-:Y:S03]  /*1e80*/  BSSY.RECONVERGENT B0, `(.L_x_105) ;  /* 0x0000024000007945 */ /* 0x000fe60003800200 */
[----:B------:R-:W-:-:S13]  /*1e90*/  ISETP.GE.AND P0, PT, R0, UR14, PT ;  /* 0x0000000e00007c0c */ /* 0x000fda000bf06270 */
[----:B------:R-:W-:Y:S05]  /*1ea0*/  @P0 BRA `(.L_x_106) ;  /* 0x0000000000840947 */ /* 0x000fea0003800000 */
[----:B------:R-:W5:Y:S01]  /*1eb0*/  LDCU.64 UR12, c[0x0][0x3b0] ;  /* 0x00007600ff0c77ac */ /* 0x000f620008000a00 */
[----:B------:R-:W-:Y:S01]  /*1ec0*/  IADD3 R0, P0, PT, R4, 0x40, RZ ;  /* 0x0000004004007810 */ /* 0x000fe20007f1e0ff */
[----:B------:R-:W-:Y:S01]  /*1ed0*/  IMAD.MOV.U32 R10, RZ, RZ, R8 ;  /* 0x000000ffff0a7224 */ /* 0x000fe200078e0008 */
[----:B------:R-:W-:Y:S01]  /*1ee0*/  MOV R11, R13 ;  /* 0x0000000d000b7202 */ /* 0x000fe20000000f00 */
[----:B------:R-:W2:Y:S02]  /*1ef0*/  LDCU UR15, c[0x0][0x440] ;  /* 0x00008800ff0f77ac */ /* 0x000ea40008000800 */
[----:B-1-34-:R-:W-:Y:S01]  /*1f00*/  IMAD.X R7, RZ, RZ, UR17, P0 ;  /* 0x00000011ff077e24 */ /* 0x01afe200080e06ff */
[----:B------:R-:W1:Y:S03]  /*1f10*/  LDCU.64 UR6, c[0x0][0x380] ;  /* 0x00007000ff0677ac */ /* 0x000e660008000a00 */
[----:B-----5:R-:W-:-:S02]  /*1f20*/  IMAD R7, R7, UR12, RZ ;  /* 0x0000000c07077c24 */ /* 0x020fc4000f8e02ff */
[----:B------:R-:W-:Y:S01]  /*1f30*/  IMAD.WIDE.U32 R10, R0, UR12, R10 ;  /* 0x0000000c000a7c25 */ /* 0x000fe2000f8e000a */
[----:B--2---:R-:W-:-:S03]  /*1f40*/  ISETP.GE.AND P1, PT, R183, UR15, PT ;  /* 0x0000000fb7007c0c */ /* 0x004fc6000bf26270 */
        /* <DEDUP_REMOVED lines=22> */
.L_x_107:
[----:B------:R2:W-:Y:S02]  /*20b0*/  STS.128 [R197+0xa000], RZ ;  /* 0x00a000ffc5007388 */ /* 0x0005e40000000c00 */
.L_x_106:
[----:B------:R-:W-:Y:S05]  /*20c0*/  BSYNC.RECONVERGENT B0 ;  /* 0x0000000000007941 */ /* 0x000fea0003800200 */
.L_x_105:
[----:B------:R-:W-:Y:S01]  /*20d0*/  IADD3 R0, PT, PT, R5, 0x60, RZ ;  /* 0x0000006005007810 */ /* 0x000fe20007ffe0ff */
[----:B------:R-:W-:Y:S01]  /*20e0*/  USHF.L.U64.HI UR15, UR10, 0x6, UR11 ;  /* 0x000000060a0f7899 */ /* 0x000fe2000801020b */
[----:B------:R-:W-:Y:S01]  /*20f0*/  BSSY.RECONVERGENT B0, `(.L_x_108) ;  /* 0x0000024000007945 */ /* 0x000fe20003800200 */
[----:B------:R-:W-:Y:S01]  /*2100*/  USHF.L.U32 UR26, UR10, 0x6, URZ ;  /* 0x000000060a1a7899 */ /* 0x000fe200080006ff */
[----:B------:R-:W-:-:S13]  /*2110*/  ISETP.GE.AND P0, PT, R0, UR14, PT ;  /* 0x0000000e00007c0c */ /* 0x000fda000bf06270 */
[----:B------:R-:W-:Y:S05]  /*2120*/  @P0 BRA `(.L_x_109) ;  /* 0x0000000000800947 */ /* 0x000fea0003800000 */
[----:B------:R-:W1:Y:S01]  /*2130*/  LDCU.64 UR12, c[0x0][0x3b0] ;  /* 0x00007600ff0c77ac */ /* 0x000e620008000a00 */
[----:B------:R-:W-:Y:S01]  /*2140*/  IADD3 R4, P0, PT, R4, 0x60, RZ ;  /* 0x0000006004047810 */ /* 0x000fe20007f1e0ff */
[----:B------:R-:W-:Y:S01]  /*2150*/  IMAD.MOV.U32 R9, RZ, RZ, R13 ;  /* 0x000000ffff097224 */ /* 0x000fe200078e000d */
[----:B------:R-:W5:Y:S03]  /*2160*/  LDCU UR27, c[0x0][0x440] ;  /* 0x00008800ff1b77ac */ /* 0x000f660008000800 */
[----:B------:R-:W-:Y:S01]  /*2170*/  IMAD.X R0, RZ, RZ, UR17, P0 ;  /* 0x00000011ff007e24 */ /* 0x000fe200080e06ff */
[----:B------:R-:W5:Y:S03]  /*2180*/  LDCU.64 UR6, c[0x0][0x380] ;  /* 0x00007000ff0677ac */ /* 0x000f660008000a00 */
[----:B-1234-:R-:W-:-:S02]  /*2190*/  IMAD R7, R0, UR12, RZ ;  /* 0x0000000c00077c24 */ /* 0x01efc4000f8e02ff */
[----:B------:R-:W-:Y:S01]  /*21a0*/  IMAD.WIDE.U32 R8, R4, UR12, R8 ;  /* 0x0000000c04087c25 */ /* 0x000fe2000f8e0008 */
[----:B-----5:R-:W-:-:S03]  /*21b0*/  ISETP.GE.AND P1, PT, R183, UR27, PT ;  /* 0x0000001bb7007c0c */ /* 0x020fc6000bf26270 */
[----:B------:R-:W-:Y:S01]  /*21c0*/  IMAD R7, R4, UR13, R7 ;  /* 0x0000000d04077c24 */ /* 0x000fe2000f8e0207 */
[----:B------:R-:W-:Y:S02]  /*21d0*/  ISETP.GE.AND P0, PT, R202, UR27, PT ;  /* 0x0000001bca007c0c */ /* 0x000fe4000bf06270 */
[----:B------:R-:W-:Y:S01]  /*21e0*/  LEA R6, P2, R8, UR6, 0x1 ;  /* 0x0000000608067c11 */ /* 0x000fe2000f8408ff */
        /* <DEDUP_REMOVED lines=19> */
.L_x_110:
[----:B------:R2:W-:Y:S02]  /*2320*/  STS.128 [R197+0xb000], RZ ;  /* 0x00b000ffc5007388 */ /* 0x0005e40000000c00 */
.L_x_109:
[----:B------:R-:W-:Y:S05]  /*2330*/  BSYNC.RECONVERGENT B0 ;  /* 0x0000000000007941 */ /* 0x000fea0003800200 */
.L_x_108:
[----:B------:R-:W-:Y:S01]  /*2340*/  UIADD3 UR13, UPT, UPT, UR19, -0x1, URZ ;  /* 0xffffffff130d7890 */ /* 0x000fe2000fffe0ff */
[----:B------:R-:W-:Y:S03]  /*2350*/  BSSY.RECONVERGENT B0, `(.L_x_111) ;  /* 0x0000021000007945 */ /* 0x000fe60003800200 */
[----:B------:R-:W-:Y:S02]  /*2360*/  UIMAD UR7, UR13, -0x40, UR24 ;  /* 0xffffffc00d0778a4 */ /* 0x000fe4000f8e0218 */
[----:B------:R-:W-:Y:S02]  /*2370*/  UIMAD.WIDE.U32 UR32, UR26, UR13, URZ ;  /* 0x0000000d1a2072a5 */ /* 0x000fe4000f8e00ff */
[----:B------:R-:W-:Y:S02]  /*2380*/  UIMAD UR12, UR15, UR13, URZ ;  /* 0x0000000d0f0c72a4 */ /* 0x000fe4000f8e02ff */
[----:B------:R-:W-:-:S02]  /*2390*/  ISETP.GE.AND P3, PT, R5, UR7, PT ;  /* 0x0000000705007c0c */ /* 0x000fc4000bf66270 */
[----:B------:R-:W-:-:S11]  /*23a0*/  UIADD3 UR12, UPT, UPT, UR33, UR12, URZ ;  /* 0x0000000c210c7290 */ /* 0x000fd6000fffe0ff */
[----:B------:R-:W-:Y:S05]  /*23b0*/  @P3 BRA `(.L_x_112) ;  /* 0x0000000000683947 */ /* 0x000fea0003800000 */
[----:B------:R-:W5:Y:S01]  /*23c0*/  LDCU UR6, c[0x0][0x440] ;  /* 0x00008800ff0677ac */ /* 0x000f620008000800 */
[----:B------:R-:W-:Y:S02]  /*23d0*/  IMAD.U32 R4, RZ, RZ, UR32 ;  /* 0x00000020ff047e24 */ /* 0x000fe4000f8e00ff */
[----:B------:R-:W-:Y:S02]  /*23e0*/  IMAD.U32 R0, RZ, RZ, UR12 ;  /* 0x0000000cff007e24 */ /* 0x000fe4000f8e00ff */
[----:B------:R-:W-:Y:S01]  /*23f0*/  IMAD.U32 R5, RZ, RZ, UR33 ;  /* 0x00000021ff057e24 */ /* 0x000fe2000f8e00ff */
[----:B-1234-:R-:W-:-:S04]  /*2400*/  LEA R6, P2, R4, R196, 0x1 ;  /* 0x000000c404067211 */ /* 0x01efc800078408ff */
[----:B------:R-:W-:Y:S02]  /*2410*/  LEA.HI.X R7, R4, R195, R0, 0x1, P2 ;  /* 0x000000c304077211 */ /* 0x000fe400010f0c00 */
[----:B-----5:R-:W-:Y:S02]  /*2420*/  ISETP.GE.AND P1, PT, R183, UR6, PT ;  /* 0x00000006b7007c0c */ /* 0x020fe4000bf26270 */
[----:B------:R-:W-:-:S11]  /*2430*/  ISETP.GE.AND P0, PT, R202, UR6, PT ;  /* 0x00000006ca007c0c */ /* 0x000fd6000bf06270 */
        /* <DEDUP_REMOVED lines=17> */
.L_x_113:
[----:B------:R2:W-:Y:S02]  /*2550*/  STS.128 [R197+0x10000], RZ ;  /* 0x010000ffc5007388 */ /* 0x0005e40000000c00 */
.L_x_112:
[----:B------:R-:W-:Y:S05]  /*2560*/  BSYNC.RECONVERGENT B0 ;  /* 0x0000000000007941 */ /* 0x000fea0003800200 */
.L_x_111:
[----:B------:R-:W-:Y:S01]  /*2570*/  ISETP.GE.AND P0, PT, R2, UR7, PT ;  /* 0x0000000702007c0c */ /* 0x000fe2000bf06270 */
[----:B------:R-:W-:Y:S01]  /*2580*/  IMAD.SHL.U32 R185, R184, 0x20, RZ ;  /* 0x00000020b8b97824 */ /* 0x000fe200078e00ff */
[----:B------:R-:W-:Y:S01]  /*2590*/  USHF.L.U64.HI UR27, UR10, 0x5, UR11 ;  /* 0x000000050a1b7899 */ /* 0x000fe2000801020b */
[----:B------:R-:W-:Y:S01]  /*25a0*/  BSSY.RECONVERGENT B0, `(.L_x_114) ;  /* 0x0000022000007945 */ /* 0x000fe20003800200 */
[----:B------:R-:W-:Y:S02]  /*25b0*/  USHF.L.U32 UR28, UR10, 0x5, URZ ;  /* 0x000000050a1c7899 */ /* 0x000fe400080006ff */
[----:B------:R-:W-:Y:S01]  /*25c0*/  LOP3.LUT R185, R185, 0x7c00, RZ, 0xc0, !PT ;  /* 0x00007c00b9b97812 */ /* 0x000fe200078ec0ff */
[----:B------:R-:W-:Y:S02]  /*25d0*/  USHF.L.U64.HI UR29, UR8, 0x6, UR9 ;  /* 0x00000006081d7899 */ /* 0x000fe40008010209 */
[----:B------:R-:W-:Y:S01]  /*25e0*/  USHF.L.U32 UR30, UR8, 0x6, URZ ;  /* 0x00000006081e7899 */ /* 0x000fe200080006ff */
[----:B------:R-:W-:-:S03]  /*25f0*/  LOP3.LUT R90, R185, 0x200, R192, 0xf8, !PT ;  /* 0x00000200b95a7812 */ /* 0x000fc600078ef8c0 */
[----:B------:R-:W-:Y:S08]  /*2600*/  @P0 BRA `(.L_x_115) ;  /* 0x00000000006c0947 */ /* 0x000ff00003800000 */
[----:B------:R-:W5:Y:S01]  /*2610*/  LDCU UR6, c[0x0][0x440] ;  /* 0x00008800ff0677ac */ /* 0x000f620008000800 */
[----:B------:R-:W-:-:S04]  /*2620*/  UIADD3 UR17, UP0, UPT, UR28, UR32, URZ ;  /* 0x000000201c117290 */ /* 0x000fc8000ff1e0ff */
[----:B------:R-:W-:Y:S02]  /*2630*/  UIADD3.X UR16, UPT, UPT, UR27, UR12, URZ, UP0, !UPT ;  /* 0x0000000c1b107290 */ /* 0x000fe400087fe4ff */
[----:B------:R-:W-:-:S04]  /*2640*/  IMAD.U32 R5, RZ, RZ, UR17 ;  /* 0x00000011ff057e24 */ /* 0x000fc8000f8e00ff */
[----:B------:R-:W-:Y:S01]  /*2650*/  IMAD.U32 R0, RZ, RZ, UR16 ;  /* 0x00000010ff007e24 */ /* 0x000fe2000f8e00ff */
[----:B------:R-:W-:Y:S02]  /*2660*/  LEA R4, P2, R5, R196, 0x1 ;  /* 0x000000c405047211 */ /* 0x000fe400078408ff */
[----:B-----5:R-:W-:Y:S02]  /*2670*/  ISETP.GE.AND P1, PT, R183, UR6, PT ;  /* 0x00000006b7007c0c */ /* 0x020fe4000bf26270 */
[----:B------:R-:W-:Y:S02]  /*2680*/  ISETP.GE.AND P0, PT, R202, UR6, PT ;  /* 0x00000006ca007c0c */ /* 0x000fe4000bf06270 */
[----:B------:R-:W-:-:S09]  /*2690*/  LEA.HI.X R5, R5, R195, R0, 0x1, P2 ;  /* 0x000000c305057211 */ /* 0x000fd200010f0c00 */
        /* <DEDUP_REMOVED lines=17> */
.L_x_116:
[----:B------:R1:W-:Y:S02]  /*27b0*/  STS.128 [R197+0x11000], RZ ;  /* 0x011000ffc5007388 */ /* 0x0003e40000000c00 */
.L_x_115:
[----:B------:R-:W-:Y:S05]  /*27c0*/  BSYNC.RECONVERGENT B0 ;  /* 0x0000000000007941 */ /* 0x000fea0003800200 */
.L_x_114:
[----:B------:R-:W0:Y:S01]  /*27d0*/  LDGDEPBAR ;  /* 0x00000000000079af */ /* 0x000e220000000000 */
[----:B------:R-:W-:Y:S01]  /*27e0*/  IMAD.U32 R0, RZ, RZ, UR21 ;  /* 0x00000015ff007e24 */ /* 0x000fe2000f8e00ff */
[----:B-1----:R-:W-:Y:S01]  /*27f0*/  LOP3.LUT R5, R186, 0x1f0, RZ, 0xc0, !PT ;  /* 0x000001f0ba057812 */ /* 0x002fe200078ec0ff */
[----:B------:R-:W-:Y:S01]  /*2800*/  UIMAD.WIDE.U32 UR30, UR30, UR13, URZ ;  /* 0x0000000d1e1e72a5 */ /* 0x000fe2000f8e00ff */
[----:B------:R-:W-:Y:S01]  /*2810*/  SHF.R.U32.HI R4, RZ, 0x2, R184 ;  /* 0x00000002ff047819 */ /* 0x000fe200000116b8 */
[----:B------:R-:W-:Y:S01]  /*2820*/  UIMAD UR13, UR29, UR13, URZ ;  /* 0x0000000d1d0d72a4 */ /* 0x000fe2000f8e02ff */
[----:B------:R-:W-:Y:S01]  /*2830*/  IADD3 R5, PT, PT, R5, 0x1, R0 ;  /* 0x0000000105057810 */ /* 0x000fe20007ffe000 */
[----:B------:R-:W-:Y:S01]  /*2840*/  IMAD.U32 R0, RZ, RZ, UR24 ;  /* 0x00000018ff007e24 */ /* 0x000fe2000f8e00ff */
[----:B------:R-:W-:Y:S01]  /*2850*/  LOP3.LUT R4, R4, 0x7, RZ, 0xc0, !PT ;  /* 0x0000000704047812 */ /* 0x000fe200078ec0ff */
[----:B------:R-:W-:Y:S01]  /*2860*/  UIADD3 UR13, UPT, UPT, UR31, UR13, URZ ;  /* 0x0000000d1f0d7290 */ /* 0x000fe2000fffe0ff */
[----:B------:R-:W-:Y:S01]  /*2870*/  BSSY.RECONVERGENT B0, `(.L_x_117) ;  /* 0x0000025000007945 */ /* 0x000fe20003800200 */
[----:B------:R-:W-:Y:S01]  /*2880*/  IMAD.IADD R90, R3, 0x1, R90 ;  /* 0x00000001035a7824 */ /* 0x000fe200078e025a */
[----:B------:R-:W-:-:S04]  /*2890*/  IADD3 R5, PT, PT, R5, -UR25, R4 ;  /* 0x8000001905057c10 */ /* 0x000fc8000fffe004 */
[----:B------:R-:W-:Y:S01]  /*28a0*/  IADD3 R0, PT, PT, R5, UR20, R0 ;  /* 0x0000001405007c10 */ /* 0x000fe2000fffe000 */
[----:B------:R-:W-:-:S04]  /*28b0*/  DEPBAR.LE SB0, 0x0 ;  /* 0x000080000000791a */ /* 0x000fc80000000000 */
[----:B------:R-:W-:Y:S06]  /*28c0*/  BAR.SYNC.DEFER_BLOCKING 0x0 ;  /* 0x0000000000007b1d */ /* 0x000fec0000010000 */
[----:B------:R-:W-:Y:S05]  /*28d0*/  @P3 BRA `(.L_x_118) ;  /* 0x00000000006c3947 */ /* 0x000fea0003800000 */
[----:B------:R-:W1:Y:S01]  /*28e0*/  LDCU UR6, c[0x0][0x440] ;  /* 0x00008800ff0677ac */ /* 0x000e620008000800 */
[----:B------:R-:W-:Y:S02]  /*28f0*/  IMAD.U32 R4, RZ, RZ, UR30 ;  /* 0x0000001eff047e24 */ /* 0x000fe4000f8e00ff */
[----:B------:R-:W-:Y:S02]  /*2900*/  IMAD.U32 R5, RZ, RZ, UR31 ;  /* 0x0000001fff057e24 */ /* 0x000fe4000f8e00ff */
[----:B------:R-:W-:Y:S01]  /*2910*/  IMAD.U32 R5, RZ, RZ, UR13 ;  /* 0x0000000dff057e24 */ /* 0x000fe2000f8e00ff */
[----:B--234-:R-:W-:-:S04]  /*2920*/  LEA R6, P2, R4, R194, 0x1 ;  /* 0x000000c204067211 */ /* 0x01cfc800078408ff */
[----:B------:R-:W-:Y:S02]  /*2930*/  LEA.HI.X R7, R4, R190, R5, 0x1, P2 ;  /* 0x000000be04077211 */ /* 0x000fe400010f0c05 */
[----:B-1----:R-:W-:Y:S02]  /*2940*/  ISETP.GE.AND P1, PT, R183, UR6, PT ;  /* 0x00000006b7007c0c */ /* 0x002fe4000bf26270 */
        /* <DEDUP_REMOVED lines=18> */
.L_x_119:
[----:B------:R3:W-:Y:S01]  /*2a70*/  STS.128 [R197+0x16000], RZ ;  /* 0x016000ffc5007388 */ /* 0x0007e20000000c00 */
[----:B------:R-:W-:Y:S05]  /*2a80*/  BRA `(.L_x_120) ;  /* 0x00000000000c7947 */ /* 0x000fea0003800000 */
.L_x_118:
[----:B------:R1:W-:Y:S04]  /*2a90*/  STS.128 [R197+0x12000], RZ ;  /* 0x012000ffc5007388 */ /* 0x0003e80000000c00 */
[----:B------:R1:W-:Y:S04]  /*2aa0*/  STS.128 [R197+0x14000], RZ ;  /* 0x014000ffc5007388 */ /* 0x0003e80000000c00 */
[----:B------:R1:W-:Y:S02]  /*2ab0*/  STS.128 [R197+0x16000], RZ ;  /* 0x016000ffc5007388 */ /* 0x0003e40000000c00 */
.L_x_120:
[----:B------:R-:W-:Y:S05]  /*2ac0*/  BSYNC.RECONVERGENT B0 ;  /* 0x0000000000007941 */ /* 0x000fea0003800200 */
.L_x_117:
[----:B------:R-:W-:Y:S01]  /*2ad0*/  ISETP.GE.AND P0, PT, R2, UR7, PT ;  /* 0x0000000702007c0c */ /* 0x000fe2000bf06270 */
[----:B------:R-:W-:Y:S01]  /*2ae0*/  BSSY.RECONVERGENT B0, `(.L_x_121) ;  /* 0x0000021000007945 */ /* 0x000fe20003800200 */
[----:B------:R-:W-:-:S11]  /*2af0*/  LOP3.LUT R9, R184, 0x8, RZ, 0xc0, !PT ;  /* 0x00000008b8097812 */ /* 0x000fd600078ec0ff */
[----:B------:R1:W-:Y:S04]  /*2b00*/  @P0 STS.128 [R197+0x13000], RZ ;  /* 0x013000ffc5000388 */ /* 0x0003e80000000c00 */
[----:B------:R1:W-:Y:S04]  /*2b10*/  @P0 STS.128 [R197+0x15000], RZ ;  /* 0x015000ffc5000388 */ /* 0x0003e80000000c00 */
[----:B------:R1:W-:Y:S01]  /*2b20*/  @P0 STS.128 [R197+0x17000], RZ ;  /* 0x017000ffc5000388 */ /* 0x0003e20000000c00 */
[----:B------:R-:W-:Y:S05]  /*2b30*/  @P0 BRA `(.L_x_122) ;  /* 0x00000000006c0947 */ /* 0x000fea0003800000 */
[----:B------:R-:W5:Y:S01]  /*2b40*/  LDCU UR6, c[0x0][0x440] ;  /* 0x00008800ff0677ac */ /* 0x000f620008000800 */
[----:B------:R-:W-:-:S04]  /*2b50*/  ULEA UR12, UP0, UR8, UR30, 0x5 ;  /* 0x0000001e080c7291 */ /* 0x000fc8000f8028ff */
[----:B------:R-:W-:Y:S02]  /*2b60*/  ULEA.HI.X UR7, UR8, UR13, UR9, 0x5, UP0 ;  /* 0x0000000d08077291 */ /* 0x000fe400080f2c09 */
[----:B-1234-:R-:W-:-:S04]  /*2b70*/  IMAD.U32 R7, RZ, RZ, UR12 ;  /* 0x0000000cff077e24 */ /* 0x01efc8000f8e00ff */
        /* <DEDUP_REMOVED lines=22> */
.L_x_123:
[----:B------:R2:W-:Y:S02]  /*2ce0*/  STS.128 [R197+0x17000], RZ ;  /* 0x017000ffc5007388 */ /* 0x0005e40000000c00 */
.L_x_122:
[----:B------:R-:W-:Y:S05]  /*2cf0*/  BSYNC.RECONVERGENT B0 ;  /* 0x0000000000007941 */ /* 0x000fea0003800200 */
.L_x_121:
[----:B------:R-:W-:Y:S01]  /*2d00*/  LOP3.LUT R2, R188, R9, RZ, 0x3c, !PT ;  /* 0x00000009bc027212 */ /* 0x000fe200078e3cff */
[----:B------:R-:W-:Y:S01]  /*2d10*/  IMAD.MOV.U32 R182, RZ, RZ, 0x20 ;  /* 0x00000020ffb67424 */ /* 0x000fe200078e00ff */
[----:B------:R-:W-:Y:S01]  /*2d20*/  LOP3.LUT R189, R192, 0x400, RZ, 0xc0, !PT ;  /* 0x00000400c0bd7812 */ /* 0x000fe200078ec0ff */
[----:B------:R-:W0:Y:S01]  /*2d30*/  LDGDEPBAR ;  /* 0x00000000000079af */ /* 0x000e220000000000 */
[----:B------:R-:W-:Y:S01]  /*2d40*/  LEA R90, R90, UR5, 0x1 ;  /* 0x000000055a5a7c11 */ /* 0x000fe2000f8e08ff */
[----:B------:R-:W-:Y:S01]  /*2d50*/  UISETP.NE.AND UP1, UPT, UR19, 0x1, UPT ;  /* 0x000000011300788c */ /* 0x000fe2000bf25270 */
[----:B------:R-:W-:Y:S01]  /*2d60*/  LOP3.LUT P6, RZ, R184, 0x2, RZ, 0xc0, !PT ;  /* 0x00000002b8ff7812 */ /* 0x000fe200078cc0ff */
[----:B------:R-:W-:Y:S01]  /*2d70*/  IMAD R189, R2, 0x2, R189 ;  /* 0x0000000202bd7824 */ /* 0x000fe200078e02bd */
[----:B------:R-:W-:Y:S01]  /*2d80*/  LOP3.LUT P0, RZ, R184, 0x4, RZ, 0xc0, !PT ;  /* 0x00000004b8ff7812 */ /* 0x000fe2000780c0ff */
[----:B------:R-:W-:Y:S01]  /*2d90*/  LDSM.16.M88.4 R72, [R90] ;  /* 0x000000005a48783b */ /* 0x000fe20000000200 */
[----:B------:R-:W-:Y:S01]  /*2da0*/  SEL R85, R182, 0xffffffe0, !P6 ;  /* 0xffffffe0b6557807 */ /* 0x000fe20007000000 */
[----:B------:R-:W-:Y:S01]  /*2db0*/  VIADD R86, R189, UR5 ;  /* 0x00000005bd567c36 */ /* 0x000fe20008000000 */
[----:B------:R-:W-:Y:S01]  /*2dc0*/  MOV R191, 0x40 ;  /* 0x0000004000bf7802 */ /* 0x000fe20000000f00 */
[----:B------:R-:W5:Y:S01]  /*2dd0*/  LDSM.16.M88.4 R44, [R189+UR5+0xc000] ;  /* 0x00c00005bd2c783b */ /* 0x000f620008000200 */
[----:B------:R-:W-:Y:S01]  /*2de0*/  IMAD.U32 R181, RZ, RZ, UR24 ;  /* 0x00000018ffb57e24 */ /* 0x000fe2000f8e00ff */
[----:B------:R-:W-:Y:S01]  /*2df0*/  VIMNMX R187, PT, PT, R0, UR24, PT ;  /* 0x0000001800bb7c48 */ /* 0x000fe2000bfe0100 */
[--C-:B------:R-:W-:Y:S01]  /*2e00*/  IMAD.IADD R89, R90, 0x1, R85.reuse ;  /* 0x000000015a597824 */ /* 0x100fe200078e0255 */
[----:B------:R-:W5:Y:S01]  /*2e10*/  LDSM.16.M88.4 R36, [R189+UR5+0xc800] ;  /* 0x00c80005bd24783b */ /* 0x000f620008000200 */
[----:B------:R-:W-:Y:S01]  /*2e20*/  IMAD.IADD R87, R86, 0x1, R85 ;  /* 0x0000000156577824 */ /* 0x000fe200078e0255 */
[----:B------:R-:W-:-:S02]  /*2e30*/  SEL R191, R191, 0xffffffc0, !P0 ;  /* 0xffffffc0bfbf7807 */ /* 0x000fc40004000000 */
[----:B------:R-:W5:Y:S01]  /*2e40*/  LDSM.16.M88.4 R28, [R189+UR5+0xd000] ;  /* 0x00d00005bd1c783b */ /* 0x000f620008000200 */
[----:B------:R-:W-:Y:S02]  /*2e50*/  VIADDMNMX R181, R0, 0x8, R181, PT ;  /* 0x0000000800b57846 */ /* 0x000fe400038001b5 */
[--C-:B------:R-:W-:Y:S01]  /*2e60*/  IMAD.IADD R88, R90, 0x1, R191.reuse ;  /* 0x000000015a587824 */ /* 0x100fe200078e02bf */
[----:B------:R-:W5:Y:S01]  /*2e70*/  LDSM.16.M88.4 R20, [R189+UR5+0xd800] ;  /* 0x00d80005bd14783b */ /* 0x000f620008000200 */
[----:B------:R-:W-:Y:S02]  /*2e80*/  IMAD.IADD R86, R86, 0x1, R191 ;  /* 0x0000000156567824 */ /* 0x000fe400078e02bf */
[C---:B------:R-:W-:Y:S01]  /*2e90*/  IMAD.IADD R84, R85.reuse, 0x1, R88 ;  /* 0x0000000155547824 */ /* 0x040fe200078e0258 */
[----:B------:R-:W-:Y:S02]  /*2ea0*/  LDSM.16.M88.4 R8, [R89] ;  /* 0x000000005908783b */ /* 0x000fe40000000200 */
[----:B------:R-:W-:-:S02]  /*2eb0*/  IADD3 R2, PT, PT, R85, R86, RZ ;  /* 0x0000005655027210 */ /* 0x000fc40007ffe0ff */
[----:B------:R-:W5:Y:S04]  /*2ec0*/  LDSM.16.M88.4 R16, [R87+0xc000] ;  /* 0x00c000005710783b */ /* 0x000f680000000200 */
[----:B------:R-:W5:Y:S04]  /*2ed0*/  LDSM.16.M88.4 R12, [R87+0xc800] ;  /* 0x00c80000570c783b */ /* 0x000f680000000200 */
[----:B-1234-:R-:W1:Y:S04]  /*2ee0*/  LDSM.16.M88.4 R4, [R87+0xd000] ;  /* 0x00d000005704783b */ /* 0x01ee680000000200 */
[----:B------:R-:W2:Y:S04]  /*2ef0*/  LDSM.16.M88.4 R64, [R87+0xd800] ;  /* 0x00d800005740783b */ /* 0x000ea80000000200 */
[----:B------:R-:W-:Y:S01]  /*2f00*/  LDSM.16.M88.4 R60, [R86+0xc000] ;  /* 0x00c00000563c783b */ /* 0x000fe20000000200 */
[C---:B-----5:R-:W-:Y:S03]  /*2f10*/  HMMA.16816.F32.BF16 R48, R72.reuse, R44, RZ ;  /* 0x0000002c4830723c */ /* 0x060fe600000418ff */
[----:B------:R-:W-:Y:S04]  /*2f20*/  LDSM.16.M88.4 R56, [R86+0xc800] ;  /* 0x00c800005638783b */ /* 0x000fe80000000200 */
[----:B------:R-:W-:Y:S01]  /*2f30*/  LDSM.16.M88.4 R52, [R86+0xd000] ;  /* 0x00d000005634783b */ /* 0x000fe20000000200 */
[C---:B------:R-:W-:Y:S03]  /*2f40*/  HMMA.16816.F32.BF16 R44, R72.reuse, R46, RZ ;  /* 0x0000002e482c723c */ /* 0x040fe600000418ff */
[----:B------:R-:W-:Y:S04]  /*2f50*/  LDSM.16.M88.4 R68, [R2+0xd000] ;  /* 0x00d000000244783b */ /* 0x000fe80000000200 */
[----:B------:R-:W-:Y:S01]  /*2f60*/  LDSM.16.M88.4 R80, [R86+0xe000] ;  /* 0x00e000005650783b */ /* 0x000fe20000000200 */
[C---:B------:R-:W-:Y:S03]  /*2f70*/  HMMA.16816.F32.BF16 R40, R72.reuse, R36, RZ ;  /* 0x000000244828723c */ /* 0x040fe600000418ff */
[----:B------:R-:W-:Y:S05]  /*2f80*/  LDSM.16.M88.4 R76, [R86+0xe800] ;  /* 0x00e80000564c783b */ /* 0x000fea0000000200 */
[C---:B------:R-:W-:Y:S08]  /*2f90*/  HMMA.16816.F32.BF16 R32, R72.reuse, R28, RZ ;  /* 0x0000001c4820723c */ /* 0x040ff000000418ff */
[C---:B------:R-:W-:Y:S08]  /*2fa0*/  HMMA.16816.F32.BF16 R36, R72.reuse, R38, RZ ;  /* 0x000000264824723c */ /* 0x040ff000000418ff */
[C---:B------:R-:W-:Y:S08]  /*2fb0*/  HMMA.16816.F32.BF16 R28, R72.reuse, R30, RZ ;  /* 0x0000001e481c723c */ /* 0x040ff000000418ff */
[C---:B------:R-:W-:Y:S08]  /*2fc0*/  HMMA.16816.F32.BF16 R24, R72.reuse, R20, RZ ;  /* 0x000000144818723c */ /* 0x040ff000000418ff */
[----:B------:R-:W-:Y:S01]  /*2fd0*/  HMMA.16816.F32.BF16 R72, R72, R22, RZ ;  /* 0x000000164848723c */ /* 0x000fe200000418ff */
[----:B------:R-:W-:Y:S07]  /*2fe0*/  LDSM.16.M88.4 R20, [R86+0xd800] ;  /* 0x00d800005614783b */ /* 0x000fee0000000200 */
[C---:B------:R-:W-:Y:S08]  /*2ff0*/  HMMA.16816.F32.BF16 R48, R8.reuse, R16, R48 ;  /* 0x000000100830723c */ /* 0x040ff00000041830 */
[C---:B------:R-:W-:Y:S01]  /*3000*/  HMMA.16816.F32.BF16 R44, R8.reuse, R18, R44 ;  /* 0x00000012082c723c */ /* 0x040fe2000004182c */
[----:B------:R-:W3:Y:S07]  /*3010*/  LDSM.16.M88.4 R16, [R88] ;  /* 0x000000005810783b */ /* 0x000eee0000000200 */
[C---:B------:R-:W-:Y:S08]  /*3020*/  HMMA.16816.F32.BF16 R40, R8.reuse, R12, R40 ;  /* 0x0000000c0828723c */ /* 0x040ff00000041828 */
[C---:B------:R-:W-:Y:S01]  /*3030*/  HMMA.16816.F32.BF16 R36, R8.reuse, R14, R36 ;  /* 0x0000000e0824723c */ /* 0x040fe20000041824 */
[----:B------:R-:W-:Y:S07]  /*3040*/  LDSM.16.M88.4 R12, [R2+0xc000] ;  /* 0x00c00000020c783b */ /* 0x000fee0000000200 */
[C---:B-1----:R-:W-:Y:S08]  /*3050*/  HMMA.16816.F32.BF16 R32, R8.reuse, R4, R32 ;  /* 0x000000040820723c */ /* 0x042ff00000041820 */
[C---:B------:R-:W-:Y:S01]  /*3060*/  HMMA.16816.F32.BF16 R28, R8.reuse, R6, R28 ;  /* 0x00000006081c723c */ /* 0x040fe2000004181c */
[----:B------:R-:W1:Y:S07]  /*3070*/  LDSM.16.M88.4 R4, [R84] ;  /* 0x000000005404783b */ /* 0x000e6e0000000200 */
[C---:B--2---:R-:W-:Y:S08]  /*3080*/  HMMA.16816.F32.BF16 R24, R8.reuse, R64, R24 ;  /* 0x000000400818723c */ /* 0x044ff00000041818 */
[----:B------:R-:W-:Y:S01]  /*3090*/  HMMA.16816.F32.BF16 R72, R8, R66, R72 ;  /* 0x000000420848723c */ /* 0x000fe20000041848 */
[----:B------:R-:W2:Y:S04]  /*30a0*/  LDSM.16.M88.4 R8, [R2+0xc800] ;  /* 0x00c800000208783b */ /* 0x000ea80000000200 */
[----:B------:R-:W-:Y:S03]  /*30b0*/  LDSM.16.M88.4 R64, [R189+UR5+0xe000] ;  /* 0x00e00005bd40783b */ /* 0x000fe60008000200 */
[C---:B---3--:R-:W-:Y:S08]  /*30c0*/  HMMA.16816.F32.BF16 R48, R16.reuse, R60, R48 ;  /* 0x0000003c1030723c */ /* 0x048ff00000041830 */
[C---:B------:R-:W-:Y:S01]  /*30d0*/  HMMA.16816.F32.BF16 R44, R16.reuse, R62, R44 ;  /* 0x0000003e102c723c */ /* 0x040fe2000004182c */
[----:B------:R-:W-:Y:S07]  /*30e0*/  LDSM.16.M88.4 R60, [R189+UR5+0xe800] ;  /* 0x00e80005bd3c783b */ /* 0x000fee0008000200 */
[C---:B------:R-:W-:Y:S08]  /*30f0*/  HMMA.16816.F32.BF16 R40, R16.reuse, R56, R40 ;  /* 0x000000381028723c */ /* 0x040ff00000041828 */
[C---:B------:R-:W-:Y:S01]  /*3100*/  HMMA.16816.F32.BF16 R36, R16.reuse, R58, R36 ;  /* 0x0000003a1024723c */ /* 0x040fe20000041824 */
[----:B------:R-:W-:Y:S07]  /*3110*/  LDSM.16.M88.4 R56, [R189+UR5+0xf000] ;  /* 0x00f00005bd38783b */ /* 0x000fee0008000200 */
[C---:B------:R-:W-:Y:S08]  /*3120*/  HMMA.16816.F32.BF16 R32, R16.reuse, R52, R32 ;  /* 0x000000341020723c */ /* 0x040ff00000041820 */
[C---:B------:R-:W-:Y:S01]  /*3130*/  HMMA.16816.F32.BF16 R28, R16.reuse, R54, R28 ;  /* 0x00000036101c723c */ /* 0x040fe2000004181c */
[----:B------:R-:W-:Y:S07]  /*3140*/  LDSM.16.M88.4 R52, [R87+0xe000] ;  /* 0x00e000005734783b */ /* 0x000fee0000000200 */
[C---:B------:R-:W-:Y:S08]  /*3150*/  HMMA.16816.F32.BF16 R24, R16.reuse, R20, R24 ;  /* 0x000000141018723c */ /* 0x040ff00000041818 */
[----:B------:R-:W-:Y:S01]  /*3160*/  HMMA.16816.F32.BF16 R72, R16, R22, R72 ;  /* 0x000000161048723c */ /* 0x000fe20000041848 */
[----:B------:R-:W3:Y:S04]  /*3170*/  LDSM.16.M88.4 R16, [R2+0xd800] ;  /* 0x00d800000210783b */ /* 0x000ee80000000200 */
[----:B------:R-:W-:Y:S03]  /*3180*/  LDSM.16.M88.4 R20, [R189+UR5+0xf800] ;  /* 0x00f80005bd14783b */ /* 0x000fe60008000200 */
        /* <DEDUP_REMOVED lines=8> */
[----:B------:R-:W-:Y:S07]  /*3210*/  LDSM.16.M88.4 R68, [R2+0xe000] ;  /* 0x00e000000244783b */ /* 0x000fee0000000200 */
[C---:B---3--:R-:W-:Y:S08]  /*3220*/  HMMA.16816.F32.BF16 R24, R4.reuse, R16, R24 ;  /* 0x000000100418723c */ /* 0x048ff00000041818 */
[----:B------:R-:W-:Y:S01]  /*3230*/  HMMA.16816.F32.BF16 R72, R4, R18, R72 ;  /* 0x000000120448723c */ /* 0x000fe20000041848 */
[----:B------:R-:W3:Y:S04]  /*3240*/  LDSM.16.M88.4 R16, [R87+0xe800] ;  /* 0x00e800005710783b */ /* 0x000ee80000000200 */
[----:B------:R-:W4:Y:S03]  /*3250*/  LDSM.16.M88.4 R4, [R87+0xf000] ;  /* 0x00f000005704783b */ /* 0x000f260000000200 */
[C---:B-1----:R-:W-:Y:S08]  /*3260*/  HMMA.16816.F32.BF16 R48, R12.reuse, R64, R48 ;  /* 0x000000400c30723c */ /* 0x042ff00000041830 */
[C---:B------:R-:W-:Y:S01]  /*3270*/  HMMA.16816.F32.BF16 R44, R12.reuse, R66, R44 ;  /* 0x000000420c2c723c */ /* 0x040fe2000004182c */
[----:B------:R-:W-:Y:S07]  /*3280*/  LDSM.16.M88.4 R64, [R2+0xe800] ;  /* 0x00e800000240783b */ /* 0x000fee0000000200 */
        /* <DEDUP_REMOVED lines=8> */
[----:B------:R-:W1:Y:S04]  /*3310*/  LDSM.16.M88.4 R12, [R87+0xf800] ;  /* 0x00f80000570c783b */ /* 0x000e680000000200 */
[----:B------:R-:W5:Y:S03]  /*3320*/  LDSM.16.M88.4 R20, [R88+0x4000] ;  /* 0x004000005814783b */ /* 0x000f660000000200 */
[C---:B--2---:R-:W-:Y:S08]  /*3330*/  HMMA.16816.F32.BF16 R48, R8.reuse, R52, R48 ;  /* 0x000000340830723c */ /* 0x044ff00000041830 */
[C---:B------:R-:W-:Y:S01]  /*3340*/  HMMA.16816.F32.BF16 R44, R8.reuse, R54, R44 ;  /* 0x00000036082c723c */ /* 0x040fe2000004182c */
[----:B------:R-:W2:Y:S07]  /*3350*/  LDSM.16.M88.4 R52, [R86+0xf800] ;  /* 0x00f800005634783b */ /* 0x000eae0000000200 */
[C---:B---3--:R-:W-:Y:S08]  /*3360*/  HMMA.16816.F32.BF16 R40, R8.reuse, R16, R40 ;  /* 0x000000100828723c */ /* 0x048ff00000041828 */
[C---:B------:R-:W-:Y:S01]  /*3370*/  HMMA.16816.F32.BF16 R36, R8.reuse, R18, R36 ;  /* 0x000000120824723c */ /* 0x040fe20000041824 */
[----:B------:R-:W-:Y:S07]  /*3380*/  LDSM.16.M88.4 R16, [R90+0x8000] ;  /* 0x008000005a10783b */ /* 0x000fee0000000200 */
[C---:B----4-:R-:W-:Y:S08]  /*3390*/  HMMA.16816.F32.BF16 R32, R8.reuse, R4, R32 ;  /* 0x000000040820723c */ /* 0x050ff00000041820 */
[C---:B------:R-:W-:Y:S01]  /*33a0*/  HMMA.16816.F32.BF16 R28, R8.reuse, R6, R28 ;  /* 0x00000006081c723c */ /* 0x040fe2000004181c */
[----:B------:R-:W3:Y:S07]  /*33b0*/  LDSM.16.M88.4 R4, [R84+0x4000] ;  /* 0x004000005404783b */ /* 0x000eee0000000200 */
[C---:B-1----:R-:W-:Y:S08]  /*33c0*/  HMMA.16816.F32.BF16 R24, R8.reuse, R12, R24 ;  /* 0x0000000c0818723c */ /* 0x042ff00000041818 */
[----:B------:R-:W-:Y:S01]  /*33d0*/  HMMA.16816.F32.BF16 R72, R8, R14, R72 ;  /* 0x0000000e0848723c */ /* 0x000fe20000041848 */
[----:B------:R-:W1:Y:S04]  /*33e0*/  LDSM.16.M88.4 R12, [R2+0xf000] ;  /* 0x00f00000020c783b */ /* 0x000e680000000200 */
[----:B------:R-:W4:Y:S03]  /*33f0*/  LDSM.16.M88.4 R8, [R2+0xf800] ;  /* 0x00f800000208783b */ /* 0x000f260000000200 */
[C---:B-----5:R-:W-:Y:S08]  /*3400*/  HMMA.16816.F32.BF16 R48, R20.reuse, R80, R48 ;  /* 0x000000501430723c */ /* 0x060ff00000041830 */
[C---:B------:R-:W-:Y:S01]  /*3410*/  HMMA.16816.F32.BF16 R44, R20.reuse, R82, R44 ;  /* 0x00000052142c723c */ /* 0x040fe2000004182c */
[----:B------:R-:W-:Y:S07]  /*3420*/  LDSM.16.M88.4 R80, [R87+0x11800] ;  /* 0x011800005750783b */ /* 0x000fee0000000200 */
[C---:B------:R-:W-:Y:S08]  /*3430*/  HMMA.16816.F32.BF16 R40, R20.reuse, R76, R40 ;  /* 0x0000004c1428723c */ /* 0x040ff00000041828 */
[C---:B------:R-:W-:Y:S01]  /*3440*/  HMMA.16816.F32.BF16 R36, R20.reuse, R78, R36 ;  /* 0x0000004e1424723c */ /* 0x040fe20000041824 */
[----:B------:R-:W-:Y:S07]  /*3450*/  LDSM.16.M88.4 R76, [R89+0x8000] ;  /* 0x00800000594c783b */ /* 0x000fee0000000200 */
[C---:B------:R-:W-:Y:S08]  /*3460*/  HMMA.16816.F32.BF16 R32, R20.reuse, R56, R32 ;  /* 0x000000381420723c */ /* 0x040ff00000041820 */
[C---:B------:R-:W-:Y:S01]  /*3470*/  HMMA.16816.F32.BF16 R28, R20.reuse, R58, R28 ;  /* 0x0000003a141c723c */ /* 0x040fe2000004181c */
[----:B------:R-:W5:Y:S07]  /*3480*/  LDSM.16.M88.4 R56, [R189+UR5+0x10800] ;  /* 0x01080005bd38783b */ /* 0x000f6e0008000200 */
[C---:B--2---:R-:W-:Y:S08]  /*3490*/  HMMA.16816.F32.BF16 R24, R20.reuse, R52, R24 ;  /* 0x000000341418723c */ /* 0x044ff00000041818 */
[----:B------:R-:W-:Y:S01]  /*34a0*/  HMMA.16816.F32.BF16 R72, R20, R54, R72 ;  /* 0x000000361448723c */ /* 0x000fe20000041848 */
[----:B------:R-:W2:Y:S04]  /*34b0*/  LDSM.16.M88.4 R52, [R189+UR5+0x11000] ;  /* 0x01100005bd34783b */ /* 0x000ea80008000200 */
[----:B------:R-:W2:Y:S03]  /*34c0*/  LDSM.16.M88.4 R20, [R189+UR5+0x11800] ;  /* 0x01180005bd14783b */ /* 0x000ea60008000200 */
[C---:B---3--:R-:W-:Y:S08]  /*34d0*/  HMMA.16816.F32.BF16 R48, R4.reuse, R68, R48 ;  /* 0x000000440430723c */ /* 0x048ff00000041830 */
[C---:B------:R-:W-:Y:S01]  /*34e0*/  HMMA.16816.F32.BF16 R44, R4.reuse, R70, R44 ;  /* 0x00000046042c723c */ /* 0x040fe2000004182c */
[----:B------:R-:W-:Y:S07]  /*34f0*/  LDSM.16.M88.4 R68, [R88+0x8000] ;  /* 0x008000005844783b */ /* 0x000fee0000000200 */
[C---:B------:R-:W-:Y:S08]  /*3500*/  HMMA.16816.F32.BF16 R40, R4.reuse, R64, R40 ;  /* 0x000000400428723c */ /* 0x040ff00000041828 */
[C---:B------:R-:W-:Y:S01]  /*3510*/  HMMA.16816.F32.BF16 R36, R4.reuse, R66, R36 ;  /* 0x000000420424723c */ /* 0x040fe20000041824 */
[----:B------:R-:W-:Y:S07]  /*3520*/  LDSM.16.M88.4 R64, [R86+0x10000] ;  /* 0x010000005640783b */ /* 0x000fee0000000200 */
[C---:B-1----:R-:W-:Y:S08]  /*3530*/  HMMA.16816.F32.BF16 R32, R4.reuse, R12, R32 ;  /* 0x0000000c0420723c */ /* 0x042ff00000041820 */
[C---:B------:R-:W-:Y:S01]  /*3540*/  HMMA.16816.F32.BF16 R28, R4.reuse, R14, R28 ;  /* 0x0000000e041c723c */ /* 0x040fe2000004181c */
[----:B------:R-:W1:Y:S07]  /*3550*/  LDSM.16.M88.4 R12, [R87+0x10000] ;  /* 0x01000000570c783b */ /* 0x000e6e0000000200 */
[C---:B----4-:R-:W-:Y:S08]  /*3560*/  HMMA.16816.F32.BF16 R24, R4.reuse, R8, R24 ;  /* 0x000000080418723c */ /* 0x050ff00000041818 */
[----:B------:R-:W-:Y:S01]  /*3570*/  HMMA.16816.F32.BF16 R72, R4, R10, R72 ;  /* 0x0000000a0448723c */ /* 0x000fe20000041848 */
[----:B------:R-:W3:Y:S04]  /*3580*/  LDSM.16.M88.4 R8, [R87+0x10800] ;  /* 0x010800005708783b */ /* 0x000ee80000000200 */
[----:B------:R-:W4:Y:S03]  /*3590*/  LDSM.16.M88.4 R4, [R87+0x11000] ;  /* 0x011000005704783b */ /* 0x000f260000000200 */
[C---:B------:R-:W-:Y:S08]  /*35a0*/  HMMA.16816.F32.BF16 R48, R16.reuse, R60, R48 ;  /* 0x0000003c1030723c */ /* 0x040ff00000041830 */
[C---:B------:R-:W-:Y:S01]  /*35b0*/  HMMA.16816.F32.BF16 R44, R16.reuse, R62, R44 ;  /* 0x0000003e102c723c */ /* 0x040fe2000004182c */
[----:B------:R-:W4:Y:S07]  /*35c0*/  LDSM.16.M88.4 R60, [R86+0x10800] ;  /* 0x01080000563c783b */ /* 0x000f2e0000000200 */
[C---:B-----5:R-:W-:Y:S08]  /*35d0*/  HMMA.16816.F32.BF16 R40, R16.reuse, R56, R40 ;  /* 0x000000381028723c */ /* 0x060ff00000041828 */
[C---:B------:R-:W-:Y:S01]  /*35e0*/  HMMA.16816.F32.BF16 R36, R16.reuse, R58, R36 ;  /* 0x0000003a1024723c */ /* 0x040fe20000041824 */
[----:B------:R-:W5:Y:S07]  /*35f0*/  LDSM.16.M88.4 R56, [R86+0x11000] ;  /* 0x011000005638783b */ /* 0x000f6e0000000200 */
[C---:B--2---:R-:W-:Y:S08]  /*3600*/  HMMA.16816.F32.BF16 R32, R16.reuse, R52, R32 ;  /* 0x000000341020723c */ /* 0x044ff00000041820 */
[C---:B------:R-:W-:Y:S01]  /*3610*/  HMMA.16816.F32.BF16 R28, R16.reuse, R54, R28 ;  /* 0x00000036101c723c */ /* 0x040fe2000004181c */
[----:B------:R-:W2:Y:S07]  /*3620*/  LDSM.16.M88.4 R52, [R86+0x11800] ;  /* 0x011800005634783b */ /* 0x000eae0000000200 */
[C---:B------:R-:W-:Y:S08]  /*3630*/  HMMA.16816.F32.BF16 R24, R16.reuse, R20, R24 ;  /* 0x000000141018723c */ /* 0x040ff00000041818 */
[----:B------:R-:W-:Y:S01]  /*3640*/  HMMA.16816.F32.BF16 R72, R16, R22, R72 ;  /* 0x000000161048723c */ /* 0x000fe20000041848 */
[----:B------:R-:W-:Y:S04]  /*3650*/  LDSM.16.M88.4 R20, [R84+0x8000] ;  /* 0x008000005414783b */ /* 0x000fe80000000200 */
[----:B------:R-:W2:Y:S03]  /*3660*/  LDSM.16.M88.4 R16, [R2+0x10000] ;  /* 0x010000000210783b */ /* 0x000ea60000000200 */
[C---:B-1----:R-:W-:Y:S08]  /*3670*/  HMMA.16816.F32.BF16 R48, R76.reuse, R12, R48 ;  /* 0x0000000c4c30723c */ /* 0x042ff00000041830 */
[C---:B------:R-:W-:Y:S01]  /*3680*/  HMMA.16816.F32.BF16 R44, R76.reuse, R14, R44 ;  /* 0x0000000e4c2c723c */ /* 0x040fe2000004182c */
[----:B------:R-:W1:Y:S07]  /*3690*/  LDSM.16.M88.4 R12, [R2+0x10800] ;  /* 0x01080000020c783b */ /* 0x000e6e0000000200 */
[C---:B---3--:R-:W-:Y:S08]  /*36a0*/  HMMA.16816.F32.BF16 R40, R76.reuse, R8, R40 ;  /* 0x000000084c28723c */ /* 0x048ff00000041828 */
[C---:B------:R-:W-:Y:S01]  /*36b0*/  HMMA.16816.F32.BF16 R36, R76.reuse, R10, R36 ;  /* 0x0000000a4c24723c */ /* 0x040fe20000041824 */
[----:B------:R-:W3:Y:S07]  /*36c0*/  LDSM.16.M88.4 R8, [R2+0x11000] ;  /* 0x011000000208783b */ /* 0x000eee0000000200 */
[C---:B----4-:R-:W-:Y:S08]  /*36d0*/  HMMA.16816.F32.BF16 R32, R76.reuse, R4, R32 ;  /* 0x000000044c20723c */ /* 0x050ff00000041820 */
[----:B------:R-:W-:Y:S01]  /*36e0*/  HMMA.16816.F32.BF16 R28, R76, R6, R28 ;  /* 0x000000064c1c723c */ /* 0x000fe2000004181c */
[----:B------:R-:W4:Y:S01]  /*36f0*/  LDSM.16.M88.4 R4, [R2+0x11800] ;  /* 0x011800000204783b */ /* 0x000f220000000200 */
[----:B------:R-:W-:-:S06]  /*3700*/  DEPBAR.LE SB0, 0x0 ;  /* 0x000080000000791a */ /* 0x000fcc0000000000 */
[C---:B------:R-:W-:Y:S08]  /*3710*/  HMMA.16816.F32.BF16 R24, R76.reuse, R80, R24 ;  /* 0x000000504c18723c */ /* 0x040ff00000041818 */
[----:B------:R-:W-:Y:S08]  /*3720*/  HMMA.16816.F32.BF16 R72, R76, R82, R72 ;  /* 0x000000524c48723c */ /* 0x000ff00000041848 */
[C---:B------:R-:W-:Y:S08]  /*3730*/  HMMA.16816.F32.BF16 R48, R68.reuse, R64, R48 ;  /* 0x000000404430723c */ /* 0x040ff00000041830 */
[C---:B------:R-:W-:Y:S08]  /*3740*/  HMMA.16816.F32.BF16 R44, R68.reuse, R66, R44 ;  /* 0x00000042442c723c */ /* 0x040ff0000004182c */
[C---:B------:R-:W-:Y:S08]  /*3750*/  HMMA.16816.F32.BF16 R40, R68.reuse, R60, R40 ;  /* 0x0000003c4428723c */ /* 0x040ff00000041828 */
[C---:B------:R-:W-:Y:S08]  /*3760*/  HMMA.16816.F32.BF16 R36, R68.reuse, R62, R36 ;  /* 0x0000003e4424723c */ /* 0x040ff00000041824 */
[C---:B-----5:R-:W-:Y:S08]  /*3770*/  HMMA.16816.F32.BF16 R32, R68.reuse, R56, R32 ;  /* 0x000000384420723c */ /* 0x060ff00000041820 */
[C---:B------:R-:W-:Y:S08]  /*3780*/  HMMA.16816.F32.BF16 R28, R68.reuse, R58, R28 ;  /* 0x0000003a441c723c */ /* 0x040ff0000004181c */
[C---:B--2---:R-:W-:Y:S08]  /*3790*/  HMMA.16816.F32.BF16 R24, R68.reuse, R52, R24 ;  /* 0x000000344418723c */ /* 0x044ff00000041818 */
[----:B------:R-:W-:Y:S08]  /*37a0*/  HMMA.16816.F32.BF16 R72, R68, R54, R72 ;  /* 0x000000364448723c */ /* 0x000ff00000041848 */
[C---:B------:R-:W-:Y:S08]  /*37b0*/  HMMA.16816.F32.BF16 R48, R20.reuse, R16, R48 ;  /* 0x000000101430723c */ /* 0x040ff00000041830 */
[C---:B------:R-:W-:Y:S08]  /*37c0*/  HMMA.16816.F32.BF16 R44, R20.reuse, R18, R44 ;  /* 0x00000012142c723c */ /* 0x040ff0000004182c */
[C---:B-1----:R-:W-:Y:S08]  /*37d0*/  HMMA.16816.F32.BF16 R40, R20.reuse, R12, R40 ;  /* 0x0000000c1428723c */ /* 0x042ff00000041828 */
[C---:B------:R-:W-:Y:S08]  /*37e0*/  HMMA.16816.F32.BF16 R36, R20.reuse, R14, R36 ;  /* 0x0000000e1424723c */ /* 0x040ff00000041824 */
[C---:B---3--:R-:W-:Y:S08]  /*37f0*/  HMMA.16816.F32.BF16 R32, R20.reuse, R8, R32 ;  /* 0x000000081420723c */ /* 0x048ff00000041820 */
[C---:B------:R-:W-:Y:S08]  /*3800*/  HMMA.16816.F32.BF16 R28, R20.reuse, R10, R28 ;  /* 0x0000000a141c723c */ /* 0x040ff0000004181c */
[C---:B----4-:R-:W-:Y:S08]  /*3810*/  HMMA.16816.F32.BF16 R24, R20.reuse, R4, R24 ;  /* 0x000000041418723c */ /* 0x050ff00000041818 */
[----:B------:R-:W-:Y:S01]  /*3820*/  HMMA.16816.F32.BF16 R72, R20, R6, R72 ;  /* 0x000000061448723c */ /* 0x000fe20000041848 */
[----:B------:R-:W-:Y:S06]  /*3830*/  BAR.SYNC.DEFER_BLOCKING 0x0 ;  /* 0x0000000000007b1d */ /* 0x000fec0000010000 */
[----:B------:R-:W-:-:S13]  /*3840*/  BRA.U !UP1, `(.L_x_124) ;  /* 0x0000000109d87547 */ /* 0x000fda000b800000 */
[----:B------:R-:W1:Y:S01]  /*3850*/  LDCU UR6, c[0x0][0x440] ;  /* 0x00008800ff0677ac */ /* 0x000e620008000800 */
[----:B------:R-:W-:Y:S01]  /*3860*/  BSSY.RECONVERGENT B0, `(.L_x_125) ;  /* 0x0000033000007945 */ /* 0x000fe20003800200 */
[----:B------:R-:W-:-:S04]  /*3870*/  UIADD3 UR7, UPT, UPT, UR19, -0x2, URZ ;  /* 0xfffffffe13077890 */ /* 0x000fc8000fffe0ff */
[----:B------:R-:W-:Y:S02]  /*3880*/  UIMAD.WIDE.U32 UR12, UR26, UR7, URZ ;  /* 0x000000071a0c72a5 */ /* 0x000fe4000f8e00ff */
[----:B------:R-:W-:Y:S02]  /*3890*/  UIMAD UR7, UR15, UR7, URZ ;  /* 0x000000070f0772a4 */ /* 0x000fe4000f8e02ff */
[----:B------:R-:W-:Y:S02]  /*38a0*/  UIADD3 UR28, UP0, UPT, UR28, UR12, URZ ;  /* 0x0000000c1c1c7290 */ /* 0x000fe4000ff1e0ff */
[----:B------:R-:W-:Y:S01]  /*38b0*/  UIADD3 UR7, UPT, UPT, UR13, UR7, URZ ;  /* 0x000000070d077290 */ /* 0x000fe2000fffe0ff */
[----:B------:R-:W-:Y:S02]  /*38c0*/  IMAD.U32 R4, RZ, RZ, UR12 ;  /* 0x0000000cff047e24 */ /* 0x000fe4000f8e00ff */
[----:B------:R-:W-:Y:S01]  /*38d0*/  IMAD.U32 R5, RZ, RZ, UR13 ;  /* 0x0000000dff057e24 */ /* 0x000fe2000f8e00ff */
[----:B-1----:R-:W-:Y:S01]  /*38e0*/  ISETP.GE.AND P3, PT, R183, UR6, PT ;  /* 0x00000006b7007c0c */ /* 0x002fe2000bf66270 */
[----:B------:R-:W-:Y:S01]  /*38f0*/  UIADD3.X UR27, UPT, UPT, UR27, UR7, URZ, UP0, !UPT ;  /* 0x000000071b1b7290 */ /* 0x000fe200087fe4ff */
[----:B------:R-:W-:Y:S01]  /*3900*/  ISETP.GE.AND P2, PT, R202, UR6, PT ;  /* 0x00000006ca007c0c */ /* 0x000fe2000bf46270 */
[----:B------:R-:W-:Y:S01]  /*3910*/  IMAD.U32 R2, RZ, RZ, UR7 ;  /* 0x00000007ff027e24 */ /* 0x000fe2000f8e00ff */
[----:B------:R-:W-:Y:S01]  /*3920*/  ISETP.GE.AND P1, PT, R201, UR6, PT ;  /* 0x00000006c9007c0c */ /* 0x000fe2000bf26270 */
[----:B------:R-:W-:Y:S01]  /*3930*/  IMAD.U32 R5, RZ, RZ, UR28 ;  /* 0x0000001cff057e24 */ /* 0x000fe2000f8e00ff */
[----:B------:R-:W-:Y:S01]  /*3940*/  LEA R8, P5, R4, R196, 0x1 ;  /* 0x000000c404087211 */ /* 0x000fe200078a08ff */
[----:B------:R-:W-:-:S03]  /*3950*/  IMAD.U32 R0, RZ, RZ, UR27 ;  /* 0x0000001bff007e24 */ /* 0x000fc6000f8e00ff */
[----:B------:R-:W-:Y:S02]  /*3960*/  LEA.HI.X R9, R4, R195, R2, 0x1, P5 ;  /* 0x000000c304097211 */ /* 0x000fe400028f0c02 */
[----:B------:R-:W-:-:S03]  /*3970*/  LEA R6, P4, R5, R196, 0x1 ;  /* 0x000000c405067211 */ /* 0x000fc600078808ff */
[----:B------:R-:W-:Y:S01]  /*3980*/  @!PT LDS RZ, [RZ] ;  /* 0x00000000fffff984 */ /* 0x000fe20000000800 */
[----:B------:R-:W-:Y:S01]  /*3990*/  @!PT LDS RZ, [RZ] ;  /* 0x00000000fffff984 */ /* 0x000fe20000000800 */
[----:B------:R-:W-:Y:S01]  /*39a0*/  @!PT LDS RZ, [RZ] ;  /* 0x00000000fffff984 */ /* 0x000fe20000000800 */
[----:B------:R1:W-:Y:S01]  /*39b0*/  @!P3 LDGSTS.E.BYPASS.LTC128B.128 [R197+0xc000], desc[UR22][R8.64] ;  /* 0x0c00000008c5bfae */ /* 0x0003e2000b981a16 */
[----:B------:R-:W-:-:S03]  /*39c0*/  LEA.HI.X R7, R5, R195, R0, 0x1, P4 ;  /* 0x000000c305077211 */ /* 0x000fc600020f0c00 */
[----:B------:R1:W-:Y:S04]  /*39d0*/  @P3 STS.128 [R197+0xc000], RZ ;  /* 0x00c000ffc5003388 */ /* 0x0003e80000000c00 */
        /* <DEDUP_REMOVED lines=20> */
[----:B------:R-:W-:Y:S05]  /*3b20*/  @P1 BRA `(.L_x_126) ;  /* 0x0000000000141947 */ /* 0x000fea0003800000 */
[----:B------:R-:W-:Y:S01]  /*3b30*/  @!PT LDS RZ, [RZ] ;  /* 0x00000000fffff984 */ /* 0x000fe20000000800 */
[----:B------:R-:W-:Y:S01]  /*3b40*/  @!PT LDS RZ, [RZ] ;  /* 0x00000000fffff984 */ /* 0x000fe20000000800 */
[----:B------:R-:W-:Y:S01]  /*3b50*/  @!PT LDS RZ, [RZ] ;  /* 0x00000000fffff984 */ /* 0x000fe20000000800 */
[----:B------:R2:W-:Y:S01]  /*3b60*/  LDGSTS.E.BYPASS.LTC128B.128 [R197+0x11000], desc[UR22][R6.64+0x100] ;  /* 0x1100010006c57fae */ /* 0x0005e2000b981a16 */
[----:B------:R-:W-:Y:S05]  /*3b70*/  BRA `(.L_x_127) ;  /* 0x0000000000047947 */ /* 0x000fea0003800000 */
.L_x_126:
[----:B------:R3:W-:Y:S02]  /*3b80*/  STS.128 [R197+0x11000], RZ ;  /* 0x011000ffc5007388 */ /* 0x0007e40000000c00 */
.L_x_127:
[----:B------:R-:W-:Y:S05]  /*3b90*/  BSYNC.RECONVERGENT B0 ;  /* 0x0000000000007941 */ /* 0x000fea0003800200 */
.L_x_125:
[----:B------:R-:W0:Y:S02]  /*3ba0*/  LDGDEPBAR ;  /* 0x00000000000079af */ /* 0x000e240000000000 */
.L_x_124:
[----:B------:R-:W-:Y:S01]  /*3bb0*/  IMAD.SHL.U32 R5, R184, 0x2, RZ ;  /* 0x00000002b8057824 */ /* 0x000fe200078e00ff */
[----:B------:R-:W4:Y:S01]  /*3bc0*/  LDCU UR6, c[0x0][0x45c] ;  /* 0x00008b80ff0677ac */ /* 0x000f220008000800 */
[----:B------:R-:W-:-:S03]  /*3bd0*/  IMAD.U32 R2, RZ, RZ, UR19 ;  /* 0x00000013ff027e24 */ /* 0x000fc6000f8e00ff */
[----:B------:R-:W-:-:S05]  /*3be0*/  LOP3.LUT R5, R5, 0x6, RZ, 0xc0, !PT ;  /* 0x0000000605057812 */ /* 0x000fca00078ec0ff */
[----:B------:R-:W-:-:S04]  /*3bf0*/  IMAD R2, R2, 0x40, R5 ;  /* 0x0000004002027824 */ /* 0x000fc800078e0205 */
[C---:B------:R-:W-:Y:S02]  /*3c00*/  VIADD R0, R2.reuse, 0xffffffc0 ;  /* 0xffffffc002007836 */ /* 0x040fe40000000000 */
[C---:B------:R-:W-:Y:S02]  /*3c10*/  VIADD R4, R2.reuse, 0xffffffc1 ;  /* 0xffffffc102047836 */ /* 0x040fe40000000000 */
[----:B-1----:R-:W-:Y:S01]  /*3c20*/  VIADD R8, R2, 0xffffffd9 ;  /* 0xffffffd902087836 */ /* 0x002fe20000000000 */
[C---:B------:R-:W-:Y:S02]  /*3c30*/  ISETP.GE.AND P3, PT, R0.reuse, R187, PT ;  /* 0x000000bb0000720c */ /* 0x040fe40003f66270 */
[----:B------:R-:W-:Y:S01]  /*3c40*/  ISETP.GE.AND P5, PT, R0, R181, PT ;  /* 0x000000b50000720c */ /* 0x000fe20003fa6270 */
[----:B------:R-:W-:Y:S01]  /*3c50*/  VIADD R0, R2, 0xffffffc8 ;  /* 0xffffffc802007836 */ /* 0x000fe20000000000 */
[C---:B------:R-:W-:Y:S02]  /*3c60*/  ISETP.GE.AND P2, PT, R4.reuse, R187, PT ;  /* 0x000000bb0400720c */ /* 0x040fe40003f46270 */
[----:B------:R-:W-:Y:S01]  /*3c70*/  ISETP.GE.AND P4, PT, R4, R181, PT ;  /* 0x000000b50400720c */ /* 0x000fe20003f86270 */
[----:B------:R-:W-:Y:S01]  /*3c80*/  VIADD R4, R2, 0xffffffc9 ;  /* 0xffffffc902047836 */ /* 0x000fe20000000000 */
[----:B------:R-:W-:-:S02]  /*3c90*/  FSEL R48, R48, -INF , !P3 ;  /* 0xff80000030307808 */ /* 0x000fc40005800000 */
[C---:B------:R-:W-:Y:S02]  /*3ca0*/  ISETP.GE.AND P1, PT, R0.reuse, R187, PT ;  /* 0x000000bb0000720c */ /* 0x040fe40003f26270 */
[----:B------:R-:W-:Y:S01]  /*3cb0*/  ISETP.GE.AND P3, PT, R0, R181, PT ;  /* 0x000000b50000720c */ /* 0x000fe20003f66270 */
[----:B------:R-:W-:Y:S01]  /*3cc0*/  VIADD R0, R2, 0xffffffd0 ;  /* 0xffffffd002007836 */ /* 0x000fe20000000000 */
[----:B------:R-:W-:Y:S02]  /*3cd0*/  FSEL R50, R50, -INF , !P5 ;  /* 0xff80000032327808 */ /* 0x000fe40006800000 */
[----:B------:R-:W-:Y:S02]  /*3ce0*/  FSEL R52, R49, -INF , !P2 ;  /* 0xff80000031347808 */ /* 0x000fe40005000000 */
[C---:B------:R-:W-:Y:S02]  /*3cf0*/  ISETP.GE.AND P5, PT, R4.reuse, R187, PT ;  /* 0x000000bb0400720c */ /* 0x040fe40003fa6270 */
[----:B------:R-:W-:Y:S01]  /*3d00*/  ISETP.GE.AND P2, PT, R4, R181, PT ;  /* 0x000000b50400720c */ /* 0x000fe20003f46270 */
[----:B------:R-:W-:Y:S01]  /*3d10*/  VIADD R4, R2, 0xffffffd1 ;  /* 0xffffffd102047836 */ /* 0x000fe20000000000 */
[----:B--2---:R-:W-:-:S02]  /*3d20*/  FSEL R6, R51, -INF , !P4 ;  /* 0xff80000033067808 */ /* 0x004fc40006000000 */
[----:B------:R-:W-:Y:S02]  /*3d30*/  FSEL R54, R44, -INF , !P1 ;  /* 0xff8000002c367808 */ /* 0x000fe40004800000 */
[C---:B------:R-:W-:Y:S02]  /*3d40*/  ISETP.GE.AND P4, PT, R0.reuse, R187, PT ;  /* 0x000000bb0000720c */ /* 0x040fe40003f86270 */
[----:B------:R-:W-:Y:S01]  /*3d50*/  ISETP.GE.AND P1, PT, R0, R181, PT ;  /* 0x000000b50000720c */ /* 0x000fe20003f26270 */
[----:B------:R-:W-:Y:S01]  /*3d60*/  VIADD R0, R2, 0xffffffd8 ;  /* 0xffffffd802007836 */ /* 0x000fe20000000000 */
[----:B------:R-:W-:Y:S02]  /*3d70*/  FSEL R46, R46, -INF , !P3 ;  /* 0xff8000002e2e7808 */ /* 0x000fe40005800000 */
[----:B------:R-:W-:Y:S02]  /*3d80*/  FSEL R44, R45, -INF , !P5 ;  /* 0xff8000002d2c7808 */ /* 0x000fe40006800000 */
[----:B------:R-:W-:-:S02]  /*3d90*/  ISETP.GE.AND P3, PT, R4, R187, PT ;  /* 0x000000bb0400720c */ /* 0x000fc40003f66270 */
[----:B------:R-:W-:Y:S02]  /*3da0*/  ISETP.GE.AND P5, PT, R4, R181, PT ;  /* 0x000000b50400720c */ /* 0x000fe40003fa6270 */
[----:B------:R-:W-:Y:S02]  /*3db0*/  FSEL R4, R47, -INF , !P2 ;  /* 0xff8000002f047808 */ /* 0x000fe40005000000 */
[----:B------:R-:W-:Y:S02]  /*3dc0*/  FSEL R16, R40, -INF , !P4 ;  /* 0xff80000028107808 */ /* 0x000fe40006000000 */
[C---:B------:R-:W-:Y:S02]  /*3dd0*/  ISETP.GE.AND P2, PT, R0.reuse, R187, PT ;  /* 0x000000bb0000720c */ /* 0x040fe40003f46270 */
[----:B------:R-:W-:Y:S01]  /*3de0*/  ISETP.GE.AND P4, PT, R0, R181, PT ;  /* 0x000000b50000720c */ /* 0x000fe20003f86270 */
[----:B------:R-:W-:Y:S01]  /*3df0*/  VIADD R0, R2, 0xffffffe0 ;  /* 0xffffffe002007836 */ /* 0x000fe20000000000 */
[----:B------:R-:W-:-:S02]  /*3e00*/  FSEL R10, R42, -INF , !P1 ;  /* 0xff8000002a0a7808 */ /* 0x000fc40004800000 */
[----:B------:R-:W-:Y:S02]  /*3e10*/  FSEL R18, R41, -INF , !P3 ;  /* 0xff80000029127808 */ /* 0x000fe40005800000 */
[C---:B------:R-:W-:Y:S02]  /*3e20*/  ISETP.GE.AND P1, PT, R8.reuse, R187, PT ;  /* 0x000000bb0800720c */ /* 0x040fe40003f26270 */
[----:B------:R-:W-:Y:S01]  /*3e30*/  ISETP.GE.AND P3, PT, R8, R181, PT ;  /* 0x000000b50800720c */ /* 0x000fe20003f66270 */
[----:B------:R-:W-:Y:S01]  /*3e40*/  VIADD R8, R2, 0xffffffe1 ;  /* 0xffffffe102087836 */ /* 0x000fe20000000000 */
[----:B------:R-:W-:Y:S02]  /*3e50*/  FSEL R12, R43, -INF , !P5 ;  /* 0xff8000002b0c7808 */ /* 0x000fe40006800000 */
[----:B------:R-:W-:Y:S01]  /*3e60*/  FSEL R20, R36, -INF , !P2 ;  /* 0xff80000024147808 */ /* 0x000fe20005000000 */
[----:B------:R-:W-:Y:S01]  /*3e70*/  VIADD R36, R2, 0xffffffe9 ;  /* 0xffffffe902247836 */ /* 0x000fe20000000000 */
[----:B------:R-:W-:-:S02]  /*3e80*/  ISETP.GE.AND P5, PT, R0, R187, PT ;  /* 0x000000bb0000720c */ /* 0x000fc40003fa6270 */
[----:B------:R-:W-:Y:S01]  /*3e90*/  ISETP.GE.AND P2, PT, R0, R181, PT ;  /* 0x000000b50000720c */ /* 0x000fe20003f46270 */
[----:B------:R-:W-:Y:S01]  /*3ea0*/  VIADD R0, R2, 0xffffffe8 ;  /* 0xffffffe802007836 */ /* 0x000fe20000000000 */
[----:B------:R-:W-:Y:S02]  /*3eb0*/  FMNMX3.FTZ R7, R48, R52, R54, !PT ;  /* 0x0000003430077276 */ /* 0x000fe40007810036 */
[----:B------:R-:W-:Y:S02]  /*3ec0*/  FSEL R14, R38, -INF , !P4 ;  /* 0xff800000260e7808 */ /* 0x000fe40006000000 */
[----:B------:R-:W-:Y:S02]  /*3ed0*/  FSEL R22, R37, -INF , !P1 ;  /* 0xff80000025167808 */ /* 0x000fe40004800000 */
[C---:B------:R-:W-:Y:S02]  /*3ee0*/  ISETP.GE.AND P4, PT, R8.reuse, R187, PT ;  /* 0x000000bb0800720c */ /* 0x040fe40003f86270 */
[----:B------:R-:W-:-:S02]  /*3ef0*/  ISETP.GE.AND P1, PT, R8, R181, PT ;  /* 0x000000b50800720c */ /* 0x000fc40003f26270 */
[----:B------:R-:W-:Y:S02]  /*3f00*/  FSEL R8, R39, -INF , !P3 ;  /* 0xff80000027087808 */ /* 0x000fe40005800000 */
[----:B------:R-:W-:Y:S01]  /*3f10*/  FSEL R214, R32, -INF , !P5 ;  /* 0xff80000020d67808 */ /* 0x000fe20006800000 */
[----:B------:R-:W-:Y:S01]  /*3f20*/  VIADD R32, R2, 0xfffffff1 ;  /* 0xfffffff102207836 */ /* 0x000fe20000000000 */
[----:B------:R-:W-:Y:S02]  /*3f30*/  FMNMX3.FTZ R7, R7, R44, R16, !PT ;  /* 0x0000002c07077276 */ /* 0x000fe40007810010 */
[C---:B------:R-:W-:Y:S02]  /*3f40*/  ISETP.GE.AND P3, PT, R0.reuse, R187, PT ;  /* 0x000000bb0000720c */ /* 0x040fe40003f66270 */
[----:B------:R-:W-:Y:S01]  /*3f50*/  ISETP.GE.AND P5, PT, R0, R181, PT ;  /* 0x000000b50000720c */ /* 0x000fe20003fa6270 */
[----:B------:R-:W-:Y:S01]  /*3f60*/  VIADD R0, R2, 0xfffffff0 ;  /* 0xfffffff002007836 */ /* 0x000fe20000000000 */
[----:B------:R-:W-:-:S02]  /*3f70*/  FMNMX3.FTZ R5, R50, R6, R46, !PT ;  /* 0x0000000632057276 */ /* 0x000fc4000781002e */
[----:B------:R-:W-:Y:S02]  /*3f80*/  FMNMX3.FTZ R7, R7, R18, R20, !PT ;  /* 0x0000001207077276 */ /* 0x000fe40007810014 */
[----:B------:R-:W-:Y:S02]  /*3f90*/  FMNMX3.FTZ R5, R5, R4, R10, !PT ;  /* 0x0000000405057276 */ /* 0x000fe4000781000a */
[----:B------:R-:W-:Y:S02]  /*3fa0*/  FSEL R204, R35, -INF , !P1 ;  /* 0xff80000023cc7808 */ /* 0x000fe40004800000 */
[----:B------:R-:W-:Y:S01]  /*3fb0*/  FSEL R178, R28, -INF , !P3 ;  /* 0xff8000001cb27808 */ /* 0x000fe20005800000 */
[----:B------:R-:W-:Y:S01]  /*3fc0*/  VIADD R28, R2, 0xfffffff8 ;  /* 0xfffffff8021c7836 */ /* 0x000fe20000000000 */
[----:B------:R-:W-:Y:S02]  /*3fd0*/  FSEL R210, R34, -INF , !P2 ;  /* 0xff80000022d27808 */ /* 0x000fe40005000000 */
[----:B------:R-:W-:-:S02]  /*3fe0*/  ISETP.GE.AND P1, PT, R0, R187, PT ;  /* 0x000000bb0000720c */ /* 0x000fc40003f26270 */
[----:B------:R-:W-:Y:S02]  /*3ff0*/  ISETP.GE.AND P2, PT, R36, R187, PT ;  /* 0x000000bb2400720c */ /* 0x000fe40003f46270 */
[----:B------:R-:W-:Y:S02]  /*4000*/  FSEL R212, R33, -INF , !P4 ;  /* 0xff80000021d47808 */ /* 0x000fe40006000000 */
[----:B------:R-:W-:Y:S02]  /*4010*/  FMNMX3.FTZ R7, R7, R22, R214, !PT ;  /* 0x0000001607077276 */ /* 0x000fe400078100d6 */
[----:B------:R-:W-:Y:S02]  /*4020*/  FMNMX3.FTZ R5, R5, R12, R14, !PT ;  /* 0x0000000c05057276 */ /* 0x000fe4000781000e */
[----:B------:R-:W-:Y:S01]  /*4030*/  ISETP.GE.AND P3, PT, R0, R181, PT ;  /* 0x000000b50000720c */ /* 0x000fe20003f66270 */
[----:B------:R-:W-:Y:S01]  /*4040*/  VIADD R0, R2, 0xfffffff9 ;  /* 0xfffffff902007836 */ /* 0x000fe20000000000 */
[----:B------:R-:W-:-:S02]  /*4050*/  FSEL R208, R30, -INF , !P5 ;  /* 0xff8000001ed07808 */ /* 0x000fc40006800000 */
[-C--:B------:R-:W-:Y:S02]  /*4060*/  ISETP.GE.AND P5, PT, R32, R187.reuse, PT ;  /* 0x000000bb2000720c */ /* 0x080fe40003fa6270 */
[----:B------:R-:W-:Y:S02]  /*4070*/  FSEL R200, R24, -INF , !P1 ;  /* 0xff80000018c87808 */ /* 0x000fe40004800000 */
[----:B------:R-:W-:Y:S02]  /*4080*/  FSEL R176, R29, -INF , !P2 ;  /* 0xff8000001db07808 */ /* 0x000fe40005000000 */
[----:B------:R-:W-:Y:S02]  /*4090*/  ISETP.GE.AND P1, PT, R28, R187, PT ;  /* 0x000000bb1c00720c */ /* 0x000fe40003f26270 */
[----:B------:R-:W-:Y:S02]  /*40a0*/  FMNMX3.FTZ R7, R7, R212, R178, !PT ;  /* 0x000000d407077276 */ /* 0x000fe400078100b2 */
[----:B------:R-:W-:-:S02]  /*40b0*/  ISETP.GE.AND P4, PT, R36, R181, PT ;  /* 0x000000b52400720c */ /* 0x000fc40003f86270 */
[----:B------:R-:W-:Y:S02]  /*40c0*/  FMNMX3.FTZ R5, R5, R8, R210, !PT ;  /* 0x0000000805057276 */ /* 0x000fe400078100d2 */
[----:B------:R-:W-:Y:S02]  /*40d0*/  FSEL R198, R25, -INF , !P5 ;  /* 0xff80000019c67808 */ /* 0x000fe40006800000 */
[----:B------:R-:W-:Y:S02]  /*40e0*/  ISETP.GE.AND P5, PT, R0, R187, PT ;  /* 0x000000bb0000720c */ /* 0x000fe40003fa6270 */
[----:B------:R-:W-:Y:S02]  /*40f0*/  FSEL R180, R72, -INF , !P1 ;  /* 0xff80000048b47808 */ /* 0x000fe40004800000 */
[----:B------:R-:W-:Y:S02]  /*4100*/  FMNMX3.FTZ R7, R7, R176, R200, !PT ;  /* 0x000000b007077276 */ /* 0x000fe400078100c8 */
[----:B------:R-:W-:-:S02]  /*4110*/  ISETP.GE.AND P2, PT, R32, R181, PT ;  /* 0x000000b52000720c */ /* 0x000fc40003f46270 */
[----:B------:R-:W-:Y:S02]  /*4120*/  ISETP.GE.AND P1, PT, R28, R181, PT ;  /* 0x000000b51c00720c */ /* 0x000fe40003f26270 */
[----:B------:R-:W-:Y:S02]  /*4130*/  FSEL R206, R31, -INF , !P4 ;  /* 0xff8000001fce7808 */ /* 0x000fe40006000000 */
[----:B------:R-:W-:Y:S02]  /*4140*/  FSEL R172, R26, -INF , !P3 ;  /* 0xff8000001aac7808 */ /* 0x000fe40005800000 */
[----:B------:R-:W-:Y:S02]  /*4150*/  FMNMX3.FTZ R5, R5, R204, R208, !PT ;  /* 0x000000cc05057276 */ /* 0x000fe400078100d0 */
[----:B------:R-:W-:Y:S02]  /*4160*/  FSEL R174, R73, -INF , !P5 ;  /* 0xff80000049ae7808 */ /* 0x000fe40006800000 */
[----:B------:R-:W-:-:S02]  /*4170*/  FMNMX3.FTZ R7, R7, R198, R180, !PT ;  /* 0x000000c607077276 */ /* 0x000fc400078100b4 */
[----:B------:R-:W-:Y:S02]  /*4180*/  ISETP.GE.AND P3, PT, R0, R181, PT ;  /* 0x000000b50000720c */ /* 0x000fe40003f66270 */
[----:B------:R-:W-:Y:S02]  /*4190*/  FSEL R170, R27, -INF , !P2 ;  /* 0xff8000001baa7808 */ /* 0x000fe40005000000 */
[----:B------:R-:W-:Y:S02]  /*41a0*/  FSEL R168, R74, -INF , !P1 ;  /* 0xff8000004aa87808 */ /* 0x000fe40004800000 */
[----:B------:R-:W-:Y:S02]  /*41b0*/  FMNMX3.FTZ R5, R5, R206, R172, !PT ;  /* 0x000000ce05057276 */ /* 0x000fe400078100ac */
[----:B------:R-:W-:Y:S02]  /*41c0*/  FMNMX.FTZ R7, R174, R7, !PT ;  /* 0x00000007ae077209 */ /* 0x000fe40007810000 */
[----:B------:R-:W-:-:S02]  /*41d0*/  FSEL R166, R75, -INF , !P3 ;  /* 0xff8000004ba67808 */ /* 0x000fc40005800000 */
[----:B------:R-:W-:Y:S01]  /*41e0*/  FMNMX3.FTZ R5, R5, R170, R168, !PT ;  /* 0x000000aa05057276 */ /* 0x000fe200078100a8 */
[----:B------:R-:W1:Y:S03]  /*41f0*/  SHFL.BFLY PT, R0, R7, 0x2, 0x1f ;  /* 0x0c401f0007007f89 */ /* 0x000e6600000e0000 */
[----:B------:R-:W-:-:S05]  /*4200*/  FMNMX.FTZ R11, R166, R5, !PT ;  /* 0x00000005a60b7209 */ /* 0x000fca0007810000 */
[----:B------:R-:W2:Y:S01]  /*4210*/  SHFL.BFLY PT, R24, R11, 0x2, 0x1f ;  /* 0x0c401f000b187f89 */ /* 0x000ea200000e0000 */
[----:B-1----:R-:W-:Y:S02]  /*4220*/  FMNMX.FTZ R9, R7, R0, !PT ;  /* 0x0000000007097209 */ /* 0x002fe40007810000 */
[----:B------:R-:W-:-:S03]  /*4230*/  LOP3.LUT R0, R3, 0x200, R192, 0xf8, !PT ;  /* 0x0000020003007812 */ /* 0x000fc600078ef8c0 */
[----:B------:R-:W1:Y:S01]  /*4240*/  SHFL.BFLY PT, R132, R9, 0x1, 0x1f ;  /* 0x0c201f0009847f89 */ /* 0x000e6200000e0000 */
[----:B------:R-:W-:Y:S02]  /*4250*/  LEA R164, R0, UR5, 0x1 ;  /* 0x0000000500a47c11 */ /* 0x000fe4000f8e08ff */
[----:B--2---:R-:W-:-:S03]  /*4260*/  FMNMX.FTZ R24, R11, R24, !PT ;  /* 0x000000180b187209 */ /* 0x004fc60007810000 */
[--C-:B------:R-:W-:Y:S01]  /*4270*/  IMAD.IADD R165, R85, 0x1, R164.reuse ;  /* 0x0000000155a57824 */ /* 0x100fe200078e02a4 */
[----:B------:R-:W-:Y:S01]  /*4280*/  LDSM.16.MT88.4 R124, [R164+0x12000] ;  /* 0x01200000a47c783b */ /* 0x000fe20000004200 */
[----:B------:R-:W-:-:S03]  /*4290*/  IMAD.IADD R162, R191, 0x1, R164 ;  /* 0x00000001bfa27824 */ /* 0x000fc600078e02a4 */
[----:B------:R-:W2:Y:S01]  /*42a0*/  SHFL.BFLY PT, R5, R24, 0x1, 0x1f ;  /* 0x0c201f0018057f89 */ /* 0x000ea200000e0000 */
[----:B------:R-:W-:-:S03]  /*42b0*/  IMAD.IADD R161, R85, 0x1, R162 ;  /* 0x0000000155a17824 */ /* 0x000fc600078e02a2 */
[----:B------:R-:W5:Y:S04]  /*42c0*/  LDSM.16.MT88.4 R40, [R165+0x12000] ;  /* 0x01200000a528783b */ /* 0x000f680000004200 */
[----:B------:R-:W3:Y:S04]  /*42d0*/  LDSM.16.MT88.4 R72, [R165+0x14000] ;  /* 0x01400000a548783b */ /* 0x000ee80000004200 */
[----:B------:R-:W3:Y:S01]  /*42e0*/  LDSM.16.MT88.4 R104, [R165+0x16000] ;  /* 0x01600000a568783b */ /* 0x000ee20000004200 */
[----:B-1----:R-:W-:-:S03]  /*42f0*/  FMNMX.FTZ R132, R9, R132, !PT ;  /* 0x0000008409847209 */ /* 0x002fc60007810000 */
[----:B------:R-:W-:Y:S01]  /*4300*/  LDSM.16.MT88.4 R56, [R161+0x12000] ;  /* 0x01200000a138783b */ /* 0x000fe20000004200 */
[C---:B------:R-:W-:Y:S01]  /*4310*/  FSETP.NEU.FTZ.AND P1, PT, R132.reuse, -INF , PT ;  /* 0xff8000008400780b */ /* 0x040fe20003f3d000 */
[----:B----4-:R-:W-:Y:S02]  /*4320*/  FMUL.FTZ R169, R132, UR6 ;  /* 0x0000000684a97c20 */ /* 0x010fe40008410000 */
[----:B------:R-:W-:Y:S03]  /*4330*/  LDSM.16.MT88.4 R64, [R164+0x14000] ;  /* 0x01400000a440783b */ /* 0x000fe60000004200 */
[----:B------:R-:W-:Y:S01]  /*4340*/  FSEL R169, R169, RZ, P1 ;  /* 0x000000ffa9a97208 */ /* 0x000fe20000800000 */
[----:B------:R-:W-:Y:S01]  /*4350*/  LDSM.16.MT88.4 R96, [R164+0x16000] ;  /* 0x01600000a460783b */ /* 0x000fe20000004200 */
[----:B--2---:R-:W-:-:S03]  /*4360*/  FMNMX.FTZ R3, R24, R5, !PT ;  /* 0x0000000518037209 */ /* 0x004fc60007810000 */
[--C-:B------:R-:W-:Y:S01]  /*4370*/  FFMA.FTZ R160, R48, UR6, -R169.reuse ;  /* 0x0000000630a07c23 */ /* 0x100fe200080108a9 */
[C---:B------:R-:W-:Y:S01]  /*4380*/  FSETP.NEU.FTZ.AND P1, PT, R3.reuse, -INF , PT ;  /* 0xff8000000300780b */ /* 0x040fe20003f3d000 */
[----:B------:R-:W-:Y:S01]  /*4390*/  FMUL.FTZ R163, R3, UR6 ;  /* 0x0000000603a37c20 */ /* 0x000fe20008410000 */
[----:B------:R-:W-:Y:S01]  /*43a0*/  LDSM.16.MT88.4 R80, [R162+0x14000] ;  /* 0x01400000a250783b */ /* 0x000fe20000004200 */
[--C-:B------:R-:W-:Y:S01]  /*43b0*/  FFMA.FTZ R159, R52, UR6, -R169.reuse ;  /* 0x00000006349f7c23 */ /* 0x100fe200080108a9 */
[--C-:B------:R-:W-:Y:S01]  /*43c0*/  FFMA.FTZ R156, R54, UR6, -R169.reuse ;  /* 0x00000006369c7c23 */ /* 0x100fe200080108a9 */
[--C-:B------:R-:W-:Y:S01]  /*43d0*/  FFMA.FTZ R155, R44, UR6, -R169.reuse ;  /* 0x000000062c9b7c23 */ /* 0x100fe200080108a9 */
[----:B------:R-:W-:Y:S01]  /*43e0*/  FSEL R163, R163, RZ, P1 ;  /* 0x000000ffa3a37208 */ /* 0x000fe20000800000 */
[----:B------:R-:W-:Y:S01]  /*43f0*/  LDSM.16.MT88.4 R88, [R161+0x14000] ;  /* 0x01400000a158783b */ /* 0x000fe20000004200 */
[----:B------:R-:W-:Y:S01]  /*4400*/  MUFU.EX2 R160, R160 ;  /* 0x000000a000a07308 */ /* 0x000fe20000000800 */
[--C-:B------:R-:W-:Y:S01]  /*4410*/  FFMA.FTZ R152, R16, UR6, -R169.reuse ;  /* 0x0000000610987c23 */ /* 0x100fe200080108a9 */
[----:B------:R-:W-:Y:S01]  /*4420*/  FFMA.FTZ R151, R18, UR6, -R169 ;  /* 0x0000000612977c23 */ /* 0x000fe200080108a9 */
[--C-:B------:R-:W-:Y:S01]  /*4430*/  FFMA.FTZ R158, R50, UR6, -R163.reuse ;  /* 0x00000006329e7c23 */ /* 0x100fe200080108a3 */
[--C-:B------:R-:W-:Y:S01]  /*4440*/  FFMA.FTZ R157, R6, UR6, -R163.reuse ;  /* 0x00000006069d7c23 */ /* 0x100fe200080108a3 */
[----:B------:R-:W1:Y:S01]  /*4450*/  LDSM.16.MT88.4 R48, [R162+0x12000] ;  /* 0x01200000a230783b */ /* 0x000e620000004200 */
[--C-:B------:R-:W-:Y:S01]  /*4460*/  FFMA.FTZ R153, R4, UR6, -R163.reuse ;  /* 0x0000000604997c23 */ /* 0x100fe200080108a3 */
[----:B------:R-:W-:Y:S01]  /*4470*/  FFMA.FTZ R154, R46, UR6, -R163 ;  /* 0x000000062e9a7c23 */ /* 0x000fe200080108a3 */
[----:B------:R-:W2:Y:S01]  /*4480*/  MUFU.EX2 R159, R159 ;  /* 0x0000009f009f7308 */ /* 0x000ea20000000800 */
[----:B------:R-:W4:Y:S01]  /*4490*/  LDSM.16.MT88.4 R112, [R162+0x16000] ;  /* 0x01600000a270783b */ /* 0x000f220000004200 */
[--C-:B------:R-:W-:Y:S01]  /*44a0*/  FFMA.FTZ R148, R20, UR6, -R169.reuse ;  /* 0x0000000614947c23 */ /* 0x100fe200080108a9 */
[----:B------:R-:W-:Y:S01]  /*44b0*/  FFMA.FTZ R135, R22, UR6, -R169 ;  /* 0x0000000616877c23 */ /* 0x000fe200080108a9 */
[----:B------:R-:W-:Y:S01]  /*44c0*/  MUFU.EX2 R156, R156 ;  /* 0x0000009c009c7308 */ /* 0x000fe20000000800 */
[----:B------:R-:W4:Y:S01]  /*44d0*/  LDSM.16.MT88.4 R4, [R161+0x16000] ;  /* 0x01600000a104783b */ /* 0x000f220000004200 */
[--C-:B------:R-:W-:Y:S01]  /*44e0*/  FFMA.FTZ R150, R10, UR6, -R163.reuse ;  /* 0x000000060a967c23 */ /* 0x100fe200080108a3 */
[--C-:B------:R-:W-:Y:S01]  /*44f0*/  FFMA.FTZ R149, R12, UR6, -R163.reuse ;  /* 0x000000060c957c23 */ /* 0x100fe200080108a3 */
[----:B------:R-:W5:Y:S01]  /*4500*/  MUFU.EX2 R155, R155 ;  /* 0x0000009b009b7308 */ /* 0x000f620000000800 */
[----:B------:R-:W4:Y:S01]  /*4510*/  LDSM.16.MT88.4 R16, [R165+0x12800] ;  /* 0x01280000a510783b */ /* 0x000f220000004200 */
[--C-:B------:R-:W-:Y:S01]  /*4520*/  FFMA.FTZ R134, R14, UR6, -R163.reuse ;  /* 0x000000060e867c23 */ /* 0x100fe200080108a3 */
[----:B------:R-:W-:Y:S01]  /*4530*/  FFMA.FTZ R133, R8, UR6, -R163 ;  /* 0x0000000608857c23 */ /* 0x000fe200080108a3 */
[----:B------:R-:W-:Y:S01]  /*4540*/  MUFU.EX2 R158, R158 ;  /* 0x0000009e009e7308 */ /* 0x000fe20000000800 */
[----:B------:R-:W4:Y:S01]  /*4550*/  LDSM.16.MT88.4 R12, [R162+0x12800] ;  /* 0x01280000a20c783b */ /* 0x000f220000004200 */
[----:B--2---:R-:W-:Y:S01]  /*4560*/  F2FP.BF16.F32.PACK_AB R116, R159, R160 ;  /* 0x000000a09f74723e */ /* 0x004fe200000010ff */
[--C-:B------:R-:W-:Y:S01]  /*4570*/  FFMA.FTZ R167, R214, UR6, -R169.reuse ;  /* 0x00000006d6a77c23 */ /* 0x100fe200080108a9 */
[----:B------:R-:W2:Y:S01]  /*4580*/  MUFU.EX2 R157, R157 ;  /* 0x0000009d009d7308 */ /* 0x000ea20000000800 */
[----:B------:R-:W4:Y:S01]  /*4590*/  LDSM.16.MT88.4 R8, [R164+0x16800] ;  /* 0x01680000a408783b */ /* 0x000f220000004200 */
[----:B------:R-:W-:Y:S01]  /*45a0*/  FFMA.FTZ R171, R176, UR6, -R169 ;  /* 0x00000006b0ab7c23 */ /* 0x000fe200080108a9 */
[--C-:B------:R-:W-:Y:S01]  /*45b0*/  FFMA.FTZ R175, R204, UR6, -R163.reuse ;  /* 0x00000006ccaf7c23 */ /* 0x100fe200080108a3 */
[----:B------:R-:W-:Y:S01]  /*45c0*/  MUFU.EX2 R154, R154 ;  /* 0x0000009a009a7308 */ /* 0x000fe20000000800 */
[----:B------:R-:W4:Y:S01]  /*45d0*/  LDSM.16.MT88.4 R144, [R165+0x14800] ;  /* 0x01480000a590783b */ /* 0x000f220000004200 */
[----:B-----5:R-:W-:Y:S01]  /*45e0*/  F2FP.BF16.F32.PACK_AB R118, R155, R156 ;  /* 0x0000009c9b76723e */ /* 0x020fe200000010ff */
[--C-:B------:R-:W-:Y:S01]  /*45f0*/  FFMA.FTZ R173, R208, UR6, -R163.reuse ;  /* 0x00000006d0ad7c23 */ /* 0x100fe200080108a3 */
[----:B------:R-:W5:Y:S01]  /*4600*/  MUFU.EX2 R153, R153 ;  /* 0x0000009900997308 */ /* 0x000f620000000800 */
[----:B------:R-:W-:Y:S01]  /*4610*/  LDSM.16.MT88.4 R140, [R165+0x16800] ;  /* 0x01680000a58c783b */ /* 0x000fe20000004200 */
[----:B------:R-:W-:Y:S01]  /*4620*/  FFMA.FTZ R206, R206, UR6, -R163 ;  /* 0x00000006cece7c23 */ /* 0x000fe200080108a3 */
[----:B------:R-:W-:Y:S01]  /*4630*/  FFMA.FTZ R212, R212, UR6, -R169 ;  /* 0x00000006d4d47c23 */ /* 0x000fe200080108a9 */
[----:B------:R-:W-:Y:S01]  /*4640*/  MUFU.EX2 R152, R152 ;  /* 0x0000009800987308 */ /* 0x000fe20000000800 */
[----:B------:R-:W-:Y:S01]  /*4650*/  LDSM.16.MT88.4 R136, [R164+0x12800] ;  /* 0x01280000a488783b */ /* 0x000fe20000004200 */
[----:B--2---:R-:W-:Y:S01]  /*4660*/  F2FP.BF16.F32.PACK_AB R117, R157, R158 ;  /* 0x0000009e9d75723e */ /* 0x004fe200000010ff */
[----:B------:R-:W-:Y:S01]  /*4670*/  FFMA.FTZ R210, R210, UR6, -R163 ;  /* 0x00000006d2d27c23 */ /* 0x000fe200080108a3 */
[----:B------:R-:W2:Y:S01]  /*4680*/  MUFU.EX2 R151, R151 ;  /* 0x0000009700977308 */ /* 0x000ea20000000800 */
[----:B------:R-:W-:Y:S01]  /*4690*/  LDSM.16.MT88.4 R32, [R161+0x12800] ;  /* 0x01280000a120783b */ /* 0x000fe20000004200 */
[----:B------:R-:W-:Y:S01]  /*46a0*/  FFMA.FTZ R207, R174, UR6, -R169 ;  /* 0x00000006aecf7c23 */ /* 0x000fe200080108a9 */
[--C-:B------:R-:W-:Y:S01]  /*46b0*/  FFMA.FTZ R166, R166, UR6, -R163.reuse ;  /* 0x00000006a6a67c23 */ /* 0x100fe200080108a3 */
[----:B------:R-:W-:Y:S01]  /*46c0*/  MUFU.EX2 R148, R148 ;  /* 0x0000009400947308 */ /* 0x000fe20000000800 */
[----:B------:R-:W-:Y:S01]  /*46d0*/  LDSM.16.MT88.4 R28, [R164+0x14800] ;  /* 0x01480000a41c783b */ /* 0x000fe20000004200 */
[----:B-----5:R-:W-:Y:S01]  /*46e0*/  F2FP.BF16.F32.PACK_AB R119, R153, R154 ;  /* 0x0000009a9977723e */ /* 0x020fe200000010ff */
[----:B------:R-:W-:Y:S01]  /*46f0*/  FFMA.FTZ R170, R170, UR6, -R163 ;  /* 0x00000006aaaa7c23 */ /* 0x000fe200080108a3 */
[----:B------:R-:W-:Y:S01]  /*4700*/  MUFU.EX2 R135, R135 ;  /* 0x0000008700877308 */ /* 0x000fe20000000800 */
[----:B------:R-:W-:Y:S01]  /*4710*/  LDSM.16.MT88.4 R24, [R162+0x14800] ;  /* 0x01480000a218783b */ /* 0x000fe20000004200 */
[----:B------:R-:W-:Y:S01]  /*4720*/  FADD.FTZ R159, R160, R159 ;  /* 0x0000009fa09f7221 */ /* 0x000fe20000010000 */
[----:B------:R-:W-:Y:S01]  /*4730*/  FADD.FTZ R157, R158, R157 ;  /* 0x0000009d9e9d7221 */ /* 0x000fe20000010000 */
[----:B------:R-:W-:Y:S01]  /*4740*/  MUFU.EX2 R150, R150 ;  /* 0x0000009600967308 */ /* 0x000fe20000000800 */
[----:B------:R-:W-:Y:S01]  /*4750*/  HMMA.16816.F32.BF16 R36, R116, R40, RZ ;  /* 0x000000287424723c */ /* 0x000fe200000418ff */
[----:B------:R-:W-:Y:S01]  /*4760*/  LDSM.16.MT88.4 R20, [R161+0x14800] ;  /* 0x01480000a114783b */ /* 0x000fe20000004200 */
[----:B------:R-:W-:Y:S01]  /*4770*/  FADD.FTZ R156, R156, R159 ;  /* 0x0000009f9c9c7221 */ /* 0x000fe20000010000 */
[----:B------:R-:W5:Y:S01]  /*4780*/  MUFU.EX2 R149, R149 ;  /* 0x0000009500957308 */ /* 0x000f620000000800 */
[----:B------:R-:W-:-:S02]  /*4790*/  FADD.FTZ R154, R154, R157 ;  /* 0x0000009d9a9a7221 */ /* 0x000fc40000010000 */
[----:B------:R-:W-:Y:S01]  /*47a0*/  FADD.FTZ R155, R155, R156 ;  /* 0x0000009c9b9b7221 */ /* 0x000fe20000010000 */
[----:B------:R-:W-:Y:S01]  /*47b0*/  MUFU.EX2 R134, R134 ;  /* 0x0000008600867308 */ /* 0x000fe20000000800 */
[C---:B------:R-:W-:Y:S01]  /*47c0*/  HMMA.16816.F32.BF16 R40, R116.reuse, R42, RZ ;  /* 0x0000002a7428723c */ /* 0x040fe200000418ff */
[----:B------:R-:W-:Y:S02]  /*47d0*/  FADD.FTZ R153, R153, R154 ;  /* 0x0000009a99997221 */ /* 0x000fe40000010000 */
[----:B------:R-:W5:Y:S04]  /*47e0*/  MUFU.EX2 R133, R133 ;  /* 0x0000008500857308 */ /* 0x000f680000000800 */
[----:B------:R-:W-:Y:S01]  /*47f0*/  MUFU.EX2 R167, R167 ;  /* 0x000000a700a77308 */ /* 0x000fe20000000800 */
[C---:B---3--:R-:W-:Y:S03]  /*4800*/  HMMA.16816.F32.BF16 R68, R116.reuse, R72, RZ ;  /* 0x000000487444723c */ /* 0x048fe600000418ff */
        /* <DEDUP_REMOVED lines=8> */
[C---:B-1----:R-:W-:Y:S03]  /*4890*/  HMMA.16816.F32.BF16 R44, R116.reuse, R48, RZ ;  /* 0x00000030742c723c */ /* 0x042fe600000418ff */
[----:B------:R-:W-:Y:S05]  /*48a0*/  MUFU.EX2 R166, R166 ;  /* 0x000000a600a67308 */ /* 0x000fea0000000800 */
[C---:B------:R-:W-:Y:S08]  /*48b0*/  HMMA.16816.F32.BF16 R52, R116.reuse, R56, RZ ;  /* 0x000000387434723c */ /* 0x040ff000000418ff */
[C---:B------:R-:W-:Y:S08]  /*48c0*/  HMMA.16816.F32.BF16 R60, R116.reuse, R64, RZ ;  /* 0x00000040743c723c */ /* 0x040ff000000418ff */
[C---:B------:R-:W-:Y:S08]  /*48d0*/  HMMA.16816.F32.BF16 R76, R116.reuse, R80, RZ ;  /* 0x00000050744c723c */ /* 0x040ff000000418ff */
[C---:B------:R-:W-:Y:S08]  /*48e0*/  HMMA.16816.F32.BF16 R84, R116.reuse, R88, RZ ;  /* 0x000000587454723c */ /* 0x040ff000000418ff */
[C---:B------:R-:W-:Y:S08]  /*48f0*/  HMMA.16816.F32.BF16 R92, R116.reuse, R96, RZ ;  /* 0x00000060745c723c */ /* 0x040ff000000418ff */
[C---:B----4-:R-:W-:Y:S08]  /*4900*/  HMMA.16816.F32.BF16 R108, R116.reuse, R112, RZ ;  /* 0x00000070746c723c */ /* 0x050ff000000418ff */
        /* <DEDUP_REMOVED lines=11> */
[----:B--2---:R-:W-:Y:S01]  /*49c0*/  F2FP.BF16.F32.PACK_AB R4, R151, R152 ;  /* 0x000000989704723e */ /* 0x004fe200000010ff */
[----:B------:R-:W-:Y:S01]  /*49d0*/  FADD.FTZ R152, R152, R155 ;  /* 0x0000009b98987221 */ /* 0x000fe20000010000 */
[----:B-----5:R-:W-:Y:S01]  /*49e0*/  F2FP.BF16.F32.PACK_AB R5, R149, R150 ;  /* 0x000000969505723e */ /* 0x020fe200000010ff */
[----:B------:R-:W-:-:S02]  /*49f0*/  FADD.FTZ R150, R150, R153 ;  /* 0x0000009996967221 */ /* 0x000fc40000010000 */
[----:B------:R-:W-:Y:S02]  /*4a00*/  FADD.FTZ R151, R151, R152 ;  /* 0x0000009897977221 */ /* 0x000fe40000010000 */
[----:B------:R-:W-:Y:S01]  /*4a10*/  HMMA.16816.F32.BF16 R116, R116, R6, RZ ;  /* 0x000000067474723c */ /* 0x000fe200000418ff */
[----:B------:R-:W-:Y:S01]  /*4a20*/  F2FP.BF16.F32.PACK_AB R6, R135, R148 ;  /* 0x000000948706723e */ /* 0x000fe200000010ff */
[----:B------:R-:W-:Y:S01]  /*4a30*/  FADD.FTZ R149, R149, R150 ;  /* 0x0000009695957221 */ /* 0x000fe20000010000 */
[----:B------:R-:W-:-:S03]  /*4a40*/  F2FP.BF16.F32.PACK_AB R7, R133, R134 ;  /* 0x000000868507723e */ /* 0x000fc600000010ff */
        /* <DEDUP_REMOVED lines=11> */
[C---:B------:R-:W-:Y:S08]  /*4b00*/  HMMA.16816.F32.BF16 R68, R4.reuse, R144, R68 ;  /* 0x000000900444723c */ /* 0x040ff00000041844 */
[----:B-1----:R-:W-:Y:S01]  /*4b10*/  HMMA.16816.F32.BF16 R108, R4, R16, R108 ;  /* 0x00000010046c723c */ /* 0x002fe2000004186c */
[----:B------:R-:W-:-:S02]  /*4b20*/  FFMA.FTZ R16, R178, UR6, -R169 ;  /* 0x00000006b2107c23 */ /* 0x000fc400080108a9 */
[----:B------:R-:W1:Y:S04]  /*4b30*/  MUFU.EX2 R178, R212 ;  /* 0x000000d400b27308 */ /* 0x000e680000000800 */
[----:B------:R4:W5:Y:S01]  /*4b40*/  MUFU.EX2 R176, R16 ;  /* 0x0000001000b07308 */ /* 0x0009620000000800 */
[C---:B------:R-:W-:Y:S08]  /*4b50*/  HMMA.16816.F32.BF16 R112, R4.reuse, R18, R112 ;  /* 0x000000120470723c */ /* 0x040ff00000041870 */
[C---:B------:R-:W-:Y:S01]  /*4b60*/  HMMA.16816.F32.BF16 R72, R4.reuse, R146, R72 ;  /* 0x000000920448723c */ /* 0x040fe20000041848 */
[----:B------:R-:W-:Y:S04]  /*4b70*/  LDSM.16.MT88.4 R144, [R165+0x15000] ;  /* 0x01500000a590783b */ /* 0x000fe80000004200 */
[----:B----4-:R-:W4:Y:S03]  /*4b80*/  LDSM.16.MT88.4 R16, [R164+0x15000] ;  /* 0x01500000a410783b */ /* 0x010f260000004200 */
        /* <DEDUP_REMOVED lines=19> */
[----:B------:R-:W-:Y:S01]  /*4cc0*/  HMMA.16816.F32.BF16 R116, R4, R14, R116 ;  /* 0x0000000e0474723c */ /* 0x000fe20000041874 */
[----:B-1----:R-:W-:Y:S01]  /*4cd0*/  F2FP.BF16.F32.PACK_AB R4, R178, R167 ;  /* 0x000000a7b204723e */ /* 0x002fe200000010ff */
[----:B------:R-:W1:Y:S01]  /*4ce0*/  LDSM.16.MT88.4 R12, [R164+0x17000] ;  /* 0x01700000a40c783b */ /* 0x000e620000004200 */
[----:B------:R-:W-:-:S02]  /*4cf0*/  F2FP.BF16.F32.PACK_AB R5, R175, R204 ;  /* 0x000000ccaf05723e */ /* 0x000fc400000010ff */
[----:B-----5:R-:W-:Y:S02]  /*4d00*/  F2FP.BF16.F32.PACK_AB R6, R171, R176 ;  /* 0x000000b0ab06723e */ /* 0x020fe400000010ff */
[----:B------:R-:W-:-:S07]  /*4d10*/  F2FP.BF16.F32.PACK_AB R7, R206, R173 ;  /* 0x000000adce07723e */ /* 0x000fce00000010ff */
[C---:B---3--:R-:W-:Y:S08]  /*4d20*/  HMMA.16816.F32.BF16 R36, R4.reuse, R8, R36 ;  /* 0x000000080424723c */ /* 0x048ff00000041824 */
[C---:B------:R-:W-:Y:S01]  /*4d30*/  HMMA.16816.F32.BF16 R40, R4.reuse, R10, R40 ;  /* 0x0000000a0428723c */ /* 0x040fe20000041828 */
[----:B------:R-:W2:Y:S07]  /*4d40*/  LDSM.16.MT88.4 R8, [R162+0x17000] ;  /* 0x01700000a208783b */ /* 0x000eae0000004200 */
[C---:B----4-:R-:W-:Y:S08]  /*4d50*/  HMMA.16816.F32.BF16 R60, R4.reuse, R16, R60 ;  /* 0x00000010043c723c */ /* 0x050ff0000004183c */
[C---:B------:R-:W-:Y:S01]  /*4d60*/  HMMA.16816.F32.BF16 R64, R4.reuse, R18, R64 ;  /* 0x000000120440723c */ /* 0x040fe20000041840 */
[----:B------:R-:W3:Y:S07]  /*4d70*/  LDSM.16.MT88.4 R16, [R161+0x17000] ;  /* 0x01700000a110783b */ /* 0x000eee0000004200 */
[----:B------:R-:W-:Y:S01]  /*4d80*/  HMMA.16816.F32.BF16 R68, R4, R144, R68 ;  /* 0x000000900444723c */ /* 0x000fe20000041844 */
[--C-:B------:R-:W-:Y:S01]  /*4d90*/  FFMA.FTZ R144, R200, UR6, -R169.reuse ;  /* 0x00000006c8907c23 */ /* 0x100fe200080108a9 */
[----:B------:R-:W-:-:S05]  /*4da0*/  FFMA.FTZ R145, R198, UR6, -R169 ;  /* 0x00000006c6917c23 */ /* 0x000fca00080108a9 */
[----:B------:R-:W-:Y:S01]  /*4db0*/  MUFU.EX2 R144, R144 ;  /* 0x0000009000907308 */ /* 0x000fe20000000800 */
[----:B------:R-:W-:Y:S01]  /*4dc0*/  HMMA.16816.F32.BF16 R72, R4, R146, R72 ;  /* 0x000000920448723c */ /* 0x000fe20000041848 */
[----:B------:R-:W-:Y:S01]  /*4dd0*/  FFMA.FTZ R146, R180, UR6, -R169 ;  /* 0x00000006b4927c23 */ /* 0x000fe200080108a9 */
[--C-:B------:R-:W-:Y:S01]  /*4de0*/  FFMA.FTZ R147, R172, UR6, -R163.reuse ;  /* 0x00000006ac937c23 */ /* 0x100fe200080108a3 */
[----:B------:R-:W-:Y:S01]  /*4df0*/  FFMA.FTZ R169, R168, UR6, -R163 ;  /* 0x00000006a8a97c23 */ /* 0x000fe200080108a3 */
[----:B------:R-:W4:Y:S01]  /*4e00*/  MUFU.EX2 R145, R145 ;  /* 0x0000009100917308 */ /* 0x000f220000000800 */
[----:B------:R-:W-:-:S03]  /*4e10*/  UMOV UR6, 0xffffffff ;  /* 0xffffffff00067882 */ /* 0x000fc60000000000 */
[C---:B-1----:R-:W-:Y:S01]  /*4e20*/  HMMA.16816.F32.BF16 R92, R4.reuse, R12, R92 ;  /* 0x0000000c045c723c */ /* 0x042fe2000004185c */
[----:B------:R-:W-:Y:S04]  /*4e30*/  MUFU.EX2 R146, R146 ;  /* 0x0000009200927308 */ /* 0x000fe80000000800 */
[----:B------:R-:W-:Y:S03]  /*4e40*/  MUFU.EX2 R147, R147 ;  /* 0x0000009300937308 */ /* 0x000fe60000000800 */
[C---:B--2---:R-:W-:Y:S01]  /*4e50*/  HMMA.16816.F32.BF16 R108, R4.reuse, R8, R108 ;  /* 0x00000008046c723c */ /* 0x044fe2000004186c */
[----:B------:R-:W1:Y:S04]  /*4e60*/  MUFU.EX2 R168, R170 ;  /* 0x000000aa00a87308 */ /* 0x000e680000000800 */
[----:B------:R-:W2:Y:S03]  /*4e70*/  MUFU.EX2 R163, R169 ;  /* 0x000000a900a37308 */ /* 0x000ea60000000800 */
[C---:B------:R-:W-:Y:S01]  /*4e80*/  HMMA.16816.F32.BF16 R112, R4.reuse, R10, R112 ;  /* 0x0000000a0470723c */ /* 0x040fe20000041870 */
[----:B------:R-:W5:Y:S07]  /*4e90*/  LDSM.16.MT88.4 R8, [R164+0x15800] ;  /* 0x01580000a408783b */ /* 0x000f6e0000004200 */
[C---:B------:R-:W-:Y:S01]  /*4ea0*/  HMMA.16816.F32.BF16 R96, R4.reuse, R14, R96 ;  /* 0x0000000e0460723c */ /* 0x040fe20000041860 */
[----:B------:R-:W5:Y:S07]  /*4eb0*/  LDSM.16.MT88.4 R12, [R165+0x13800] ;  /* 0x01380000a50c783b */ /* 0x000f6e0000004200 */
[C---:B---3--:R-:W-:Y:S08]  /*4ec0*/  HMMA.16816.F32.BF16 R120, R4.reuse, R16, R120 ;  /* 0x000000100478723c */ /* 0x048ff00000041878 */
[C---:B------:R-:W-:Y:S01]  /*4ed0*/  HMMA.16816.F32.BF16 R116, R4.reuse, R18, R116 ;  /* 0x000000120474723c */ /* 0x040fe20000041874 */
[----:B------:R-:W3:Y:S07]  /*4ee0*/  LDSM.16.MT88.4 R16, [R162+0x17800] ;  /* 0x01780000a210783b */ /* 0x000eee0000004200 */
        /* <DEDUP_REMOVED lines=17> */
[----:B----4-:R-:W-:Y:S01]  /*5000*/  F2FP.BF16.F32.PACK_AB R4, R145, R144 ;  /* 0x000000909104723e */ /* 0x010fe200000010ff */
[----:B------:R-:W-:Y:S01]  /*5010*/  LDSM.16.MT88.4 R20, [R162+0x15800] ;  /* 0x01580000a214783b */ /* 0x000fe20000004200 */
[----:B-1----:R-:W-:-:S02]  /*5020*/  F2FP.BF16.F32.PACK_AB R5, R168, R147 ;  /* 0x00000093a805723e */ /* 0x002fc400000010ff */
[----:B------:R-:W-:Y:S02]  /*5030*/  F2FP.BF16.F32.PACK_AB R6, R207, R146 ;  /* 0x00000092cf06723e */ /* 0x000fe400000010ff */
[----:B--2---:R-:W-:-:S07]  /*5040*/  F2FP.BF16.F32.PACK_AB R7, R166, R163 ;  /* 0x000000a3a607723e */ /* 0x004fce00000010ff */
[C---:B-----5:R-:W-:Y:S08]  /*5050*/  HMMA.16816.F32.BF16 R60, R4.reuse, R8, R60 ;  /* 0x00000008043c723c */ /* 0x060ff0000004183c */
        /* <DEDUP_REMOVED lines=9> */
[----:B-1----:R-:W-:Y:S01]  /*50f0*/  HMMA.16816.F32.BF16 R84, R4, R8, R84 ;  /* 0x000000080454723c */ /* 0x002fe20000041854 */
        /* <DEDUP_REMOVED lines=29> */
[C---:B--2---:R-:W-:Y:S08]  /*52d0*/  HMMA.16816.F32.BF16 R52, R4.reuse, R12, R52 ;  /* 0x0000000c0434723c */ /* 0x044ff00000041834 */
[C---:B------:R-:W-:Y:S08]  /*52e0*/  HMMA.16816.F32.BF16 R56, R4.reuse, R14, R56 ;  /* 0x0000000e0438723c */ /* 0x040ff00000041838 */
[C---:B------:R-:W-:Y:S08]  /*52f0*/  HMMA.16816.F32.BF16 R88, R4.reuse, R10, R88 ;  /* 0x0000000a0458723c */ /* 0x040ff00000041858 */
[C---:B---3--:R-:W-:Y:S08]  /*5300*/  HMMA.16816.F32.BF16 R120, R4.reuse, R16, R120 ;  /* 0x000000100478723c */ /* 0x048ff00000041878 */
[----:B------:R-:W-:Y:S01]  /*5310*/  HMMA.16816.F32.BF16 R116, R4, R18, R116 ;  /* 0x000000120474723c */ /* 0x000fe20000041874 */
[----:B------:R-:W-:-:S04]  /*5320*/  NOP ;  /* 0x0000000000007918 */ /* 0x000fc80000000000 */
[----:B------:R-:W-:-:S15]  /*5330*/  BRA.U !UP1, `(.L_x_128) ;  /* 0x0000005d09cc7547 */ /* 0x000fde000b800000 */
[----:B------:R-:W-:Y:S01]  /*5340*/  UIADD3 UR13, UPT, UPT, UR19, -0x2, URZ ;  /* 0xfffffffe130d7890 */ /* 0x000fe2000fffe0ff */
[----:B------:R-:W-:-:S04]  /*5350*/  DEPBAR.LE SB0, 0x0 ;  /* 0x000080000000791a */ /* 0x000fc80000000000 */
[----:B------:R-:W-:Y:S01]  /*5360*/  UIMAD.WIDE.U32 UR16, UR13, UR8, URZ ;  /* 0x000000080d1072a5 */ /* 0x000fe2000f8e00ff */
[----:B------:R-:W-:Y:S01]  /*5370*/  IMAD.SHL.U32 R185, R184, 0x20, RZ ;  /* 0x00000020b8b97824 */ /* 0x000fe200078e00ff */
[----:B------:R-:W1:Y:S01]  /*5380*/  LDCU UR7, c[0x0][0x440] ;  /* 0x00008800ff0777ac */ /* 0x000e620008000800 */
[----:B------:R-:W-:Y:S01]  /*5390*/  SHF.R.U32.HI R186, RZ, 0x1, R184 ;  /* 0x00000001ffba7819 */ /* 0x000fe200000116b8 */
[----:B------:R-:W-:Y:S01]  /*53a0*/  IMAD.MOV.U32 R168, RZ, RZ, 0x20 ;  /* 0x00000020ffa87424 */ /* 0x000fe200078e00ff */
[----:B------:R-:W-:Y:S01]  /*53b0*/  USHF.L.U32 UR15, UR16, 0x6, URZ ;  /* 0x00000006100f7899 */ /* 0x000fe200080006ff */
[----:B------:R-:W-:Y:S01]  /*53c0*/  IMAD.U32 R12, RZ, RZ, UR16 ;  /* 0x00000010ff0c7e24 */ /* 0x000fe2000f8e00ff */
[----:B------:R-:W-:Y:S01]  /*53d0*/  UIMAD UR13, UR13, UR9, UR17 ;  /* 0x000000090d0d72a4 */ /* 0x000fe2000f8e0211 */
[----:B------:R-:W-:Y:S01]  /*53e0*/  LOP3.LUT R185, R185, 0x7c00, RZ, 0xc0, !PT ;  /* 0x00007c00b9b97812 */ /* 0x000fe200078ec0ff */
[----:B------:R-:W-:Y:S01]  /*53f0*/  ULEA UR15, UP0, UR8, UR15, 0x5 ;  /* 0x0000000f080f7291 */ /* 0x000fe2000f8028ff */
[----:B------:R-:W-:Y:S01]  /*5400*/  LOP3.LUT R11, R186, 0x8, RZ, 0xc0, !PT ;  /* 0x00000008ba0b7812 */ /* 0x000fe200078ec0ff */
[----:B------:R-:W-:Y:S01]  /*5410*/  USHF.L.U64.HI UR12, UR16, 0x6, UR13 ;  /* 0x00000006100c7899 */ /* 0x000fe2000801020d */
[-C--:B------:R-:W-:Y:S01]  /*5420*/  LEA R8, P2, R12, R194.reuse, 0x7 ;  /* 0x000000c20c087211 */ /* 0x080fe200078438ff */
[----:B------:R-:W-:Y:S01]  /*5430*/  IMAD.U32 R9, RZ, RZ, UR13 ;  /* 0x0000000dff097e24 */ /* 0x000fe2000f8e00ff */
[----:B------:R-:W-:Y:S01]  /*5440*/  LOP3.LUT R4, R185, 0x200, R192, 0xf8, !PT ;  /* 0x00000200b9047812 */ /* 0x000fe200078ef8c0 */
[----:B------:R-:W-:Y:S01]  /*5450*/  ULEA.HI.X UR12, UR8, UR12, UR9, 0x5, UP0 ;  /* 0x0000000c080c7291 */ /* 0x000fe200080f2c09 */
[----:B------:R-:W-:Y:S01]  /*5460*/  IMAD.U32 R7, RZ, RZ, UR15 ;  /* 0x0000000fff077e24 */ /* 0x000fe2000f8e00ff */
[----:B------:R-:W-:Y:S01]  /*5470*/  SEL R168, R168, 0xffffffe0, !P6 ;  /* 0xffffffe0a8a87807 */ /* 0x000fe20007000000 */
[----:B------:R-:W-:Y:S01]  /*5480*/  VIADD R135, R189, UR5 ;  /* 0x00000005bd877c36 */ /* 0x000fe20008000000 */
[----:B-1----:R-:W-:Y:S01]  /*5490*/  ISETP.GE.AND P3, PT, R183, UR7, PT ;  /* 0x00000007b7007c0c */ /* 0x002fe2000bf66270 */
[----:B------:R-:W-:Y:S01]  /*54a0*/  IMAD.U32 R13, RZ, RZ, UR17 ;  /* 0x00000011ff0d7e24 */ /* 0x000fe2000f8e00ff */
[----:B------:R-:W-:Y:S01]  /*54b0*/  BAR.SYNC.DEFER_BLOCKING 0x0 ;  /* 0x0000000000007b1d */ /* 0x000fe20000010000 */
[----:B------:R-:W-:Y:S01]  /*54c0*/  IMAD.U32 R5, RZ, RZ, UR12 ;  /* 0x0000000cff057e24 */ /* 0x000fe2000f8e00ff */
[----:B------:R-:W-:Y:S01]  /*54d0*/  LEA R6, P1, R7, R194, 0x1 ;  /* 0x000000c207067211 */ /* 0x000fe200078208ff */
[C---:B------:R-:W-:Y:S01]  /*54e0*/  IMAD.IADD R180, R135.reuse, 0x1, R168 ;  /* 0x0000000187b47824 */ /* 0x040fe200078e02a8 */
[-C--:B------:R-:W-:Y:S01]  /*54f0*/  LEA.HI.X R9, R12, R190.reuse, R9, 0x7, P2 ;  /* 0x000000be0c097211 */ /* 0x080fe200010f3c09 */
[----:B------:R-:W-:Y:S01]  /*5500*/  IMAD.IADD R135, R135, 0x1, R191 ;  /* 0x0000000187877824 */ /* 0x000fe200078e02bf */
[----:B------:R-:W-:Y:S01]  /*5510*/  ISETP.GE.AND P2, PT, R202, UR7, PT ;  /* 0x00000007ca007c0c */ /* 0x000fe2000bf46270 */
[----:B------:R-:W-:Y:S01]  /*5520*/  UISETP.GE.U32.AND UP0, UPT, UR19, 0x3, UPT ;  /* 0x000000031300788c */ /* 0x000fe2000bf06070 */
[----:B------:R-:W-:Y:S01]  /*5530*/  LEA.HI.X R7, R7, R190, R5, 0x1, P1 ;  /* 0x000000be07077211 */ /* 0x000fe200008f0c05 */
[----:B------:R-:W-:Y:S01]  /*5540*/  IMAD.IADD R133, R168, 0x1, R135 ;  /* 0x00000001a8857824 */ /* 0x000fe200078e0287 */
[----:B------:R-:W-:-:S02]  /*5550*/  ISETP.GE.AND P1, PT, R201, UR7, PT ;  /* 0x00000007c9007c0c */ /* 0x000fc4000bf26270 */
[----:B------:R-:W-:-:S04]  /*5560*/  LOP3.LUT R4, R4, R188, R11, 0xf6, !PT ;  /* 0x000000bc04047212 */ /* 0x000fc800078ef60b */
[----:B------:R-:W-:-:S05]  /*5570*/  LEA R200, R4, UR5, 0x1 ;  /* 0x0000000504c87c11 */ /* 0x000fca000f8e08ff */
[C-C-:B------:R-:W-:Y:S02]  /*5580*/  IMAD.IADD R198, R168.reuse, 0x1, R200.reuse ;  /* 0x00000001a8c67824 */ /* 0x140fe400078e02c8 */
[----:B------:R-:W-:Y:S01]  /*5590*/  IMAD.IADD R193, R191, 0x1, R200 ;  /* 0x00000001bfc17824 */ /* 0x000fe200078e02c8 */
[----:B------:R-:W-:Y:S01]  /*55a0*/  @!PT LDS RZ, [RZ] ;  /* 0x00000000fffff984 */ /* 0x000fe20000000800 */
[----:B------:R-:W-:Y:S01]  /*55b0*/  @!PT LDS RZ, [RZ] ;  /* 0x00000000fffff984 */ /* 0x000fe20000000800 */
[----:B------:R-:W-:Y:S01]  /*55c0*/  @!PT LDS RZ, [RZ] ;  /* 0x00000000fffff984 */ /* 0x000fe20000000800 */
[----:B------:R-:W-:Y:S03]  /*55d0*/  @!P3 LDGSTS.E.BYPASS.LTC128B.128 [R197+0x12000], desc[UR22][R8.64] ;  /* 0x1200000008c5bfae */ /* 0x000fe6000b981a16 */
[----:B------:R-:W-:Y:S01]  /*55e0*/  IMAD.IADD R134, R168, 0x1, R193 ;  /* 0x00000001a8867824 */ /* 0x000fe200078e02c1 */
[----:B------:R-:W-:Y:S04]  /*55f0*/  @P3 STS.128 [R197+0x12000], RZ ;  /* 0x012000ffc5003388 */ /* 0x000fe80000000c00 */
[----:B------:R-:W-:Y:S01]  /*5600*/  @!PT LDS RZ, [RZ] ;  /* 0x00000000fffff984 */ /* 0x000fe20000000800 */
[----:B------:R-:W-:Y:S01]  /*5610*/  @!PT LDS RZ, [RZ] ;  /* 0x00000000fffff984 */ /* 0x000fe20000000800 */
[----:B------:R-:W-:Y:S01]  /*5620*/  @!PT LDS RZ, [RZ] ;  /* 0x00000000fffff984 */ /* 0x000fe20000000800 */
[----:B------:R-:W-:Y:S04]  /*5630*/  @!P2 LDGSTS.E.BYPASS.LTC128B.128 [R197+0x14000], desc[UR22][R8.64+0x80] ;  /* 0x1400008008c5afae */ /* 0x000fe8000b981a16 */
[----:B------:R-:W-:Y:S04]  /*5640*/  @P2 STS.128 [R197+0x14000], RZ ;  /* 0x014000ffc5002388 */ /* 0x000fe80000000c00 */
[----:B------:R-:W-:Y:S01]  /*5650*/  @!PT LDS RZ, [RZ] ;  /* 0x00000000fffff984 */ /* 0x000fe20000000800 */
[----:B------:R-:W-:Y:S01]  /*5660*/  @!PT LDS RZ, [RZ] ;  /* 0x00000000fffff984 */ /* 0x000fe20000000800 */
[----:B------:R-:W-:Y:S01]  /*5670*/  @!PT LDS RZ, [RZ] ;  /* 0x00000000fffff984 */ /* 0x000fe20000000800 */
[----:B------:R1:W-:Y:S04]  /*5680*/  @!P1 LDGSTS.E.BYPASS.LTC128B.128 [R197+0x16000], desc[UR22][R8.64+0x100] ;  /* 0x1600010008c59fae */ /* 0x0003e8000b981a16 */
        /* <DEDUP_REMOVED lines=16> */
[----:B------:R-:W-:Y:S04]  /*5790*/  LDSM.16.M88.4 R172, [R200] ;  /* 0x00000000c8ac783b */ /* 0x000fe80000000200 */
[----:B------:R-:W3:Y:S04]  /*57a0*/  LDSM.16.M88.4 R144, [R189+UR5+0xc000] ;  /* 0x00c00005bd90783b */ /* 0x000ee80008000200 */
[----:B------:R-:W4:Y:S04]  /*57b0*/  LDSM.16.M88.4 R136, [R189+UR5+0xc800] ;  /* 0x00c80005bd88783b */ /* 0x000f280008000200 */
[----:B------:R-:W5:Y:S04]  /*57c0*/  LDSM.16.M88.4 R28, [R189+UR5+0xd000] ;  /* 0x00d00005bd1c783b */ /* 0x000f680008000200 */
[----:B------:R-:W5:Y:S04]  /*57d0*/  LDSM.16.M88.4 R20, [R189+UR5+0xd800] ;  /* 0x00d80005bd14783b */ /* 0x000f680008000200 */
[----:B-1----:R-:W-:Y:S04]  /*57e0*/  LDSM.16.M88.4 R8, [R198] ;  /* 0x00000000c608783b */ /* 0x002fe80000000200 */
[----:B------:R-:W1:Y:S04]  /*57f0*/  LDSM.16.M88.4 R16, [R180+0xc000] ;  /* 0x00c00000b410783b */ /* 0x000e680000000200 */
[----:B------:R-:W1:Y:S04]  /*5800*/  LDSM.16.M88.4 R12, [R180+0xc800] ;  /* 0x00c80000b40c783b */ /* 0x000e680000000200 */
[----:B--2---:R-:W2:Y:S04]  /*5810*/  LDSM.16.M88.4 R4, [R180+0xd000] ;  /* 0x00d00000b404783b */ /* 0x004ea80000000200 */
[----:B------:R-:W2:Y:S04]  /*5820*/  LDSM.16.M88.4 R164, [R180+0xd800] ;  /* 0x00d80000b4a4783b */ /* 0x000ea80000000200 */
[----:B------:R-:W-:Y:S01]  /*5830*/  LDSM.16.M88.4 R160, [R135+0xc000] ;  /* 0x00c0000087a0783b */ /* 0x000fe20000000200 */
[C---:B---3--:R-:W-:Y:S03]  /*5840*/  HMMA.16816.F32.BF16 R148, R172.reuse, R144, RZ ;  /* 0x00000090ac94723c */ /* 0x048fe600000418ff */
[----:B------:R-:W-:Y:S04]  /*5850*/  LDSM.16.M88.4 R156, [R135+0xc800] ;  /* 0x00c80000879c783b */ /* 0x000fe80000000200 */
[----:B------:R-:W-:Y:S01]  /*5860*/  LDSM.16.M88.4 R152, [R135+0xd000] ;  /* 0x00d000008798783b */ /* 0x000fe20000000200 */
[C---:B------:R-:W-:Y:S03]  /*5870*/  HMMA.16816.F32.BF16 R144, R172.reuse, R146, RZ ;  /* 0x00000092ac90723c */ /* 0x040fe600000418ff */
[----:B------:R-:W-:Y:S04]  /*5880*/  LDSM.16.M88.4 R168, [R133+0xd000] ;  /* 0x00d0000085a8783b */ /* 0x000fe80000000200 */
[----:B------:R-:W-:Y:S01]  /*5890*/  LDSM.16.M88.4 R208, [R135+0xe000] ;  /* 0x00e0000087d0783b */ /* 0x000fe20000000200 */
[C---:B----4-:R-:W-:Y:S03]  /*58a0*/  HMMA.16816.F32.BF16 R140, R172.reuse, R136, RZ ;  /* 0x00000088ac8c723c */ /* 0x050fe600000418ff */
[----:B------:R-:W-:Y:S04]  /*58b0*/  LDSM.16.M88.4 R176, [R135+0xe800] ;  /* 0x00e8000087b0783b */ /* 0x000fe80000000200 */
[----:B------:R-:W0:Y:S01]  /*58c0*/  LDGDEPBAR ;  /* 0x00000000000079af */ /* 0x000e220000000000 */
[C---:B-----5:R-:W-:Y:S08]  /*58d0*/  HMMA.16816.F32.BF16 R32, R172.reuse, R28, RZ ;  /* 0x0000001cac20723c */ /* 0x060ff000000418ff */
[C---:B------:R-:W-:Y:S08]  /*58e0*/  HMMA.16816.F32.BF16 R136, R172.reuse, R138, RZ ;  /* 0x0000008aac88723c */ /* 0x040ff000000418ff */
[C---:B------:R-:W-:Y:S08]  /*58f0*/  HMMA.16816.F32.BF16 R28, R172.reuse, R30, RZ ;  /* 0x0000001eac1c723c */ /* 0x040ff000000418ff */
[C---:B------:R-:W-:Y:S08]  /*5900*/  HMMA.16816.F32.BF16 R24, R172.reuse, R20, RZ ;  /* 0x00000014ac18723c */ /* 0x040ff000000418ff */
[----:B------:R-:W-:Y:S01]  /*5910*/  HMMA.16816.F32.BF16 R172, R172, R22, RZ ;  /* 0x00000016acac723c */ /* 0x000fe200000418ff */
[----:B------:R-:W-:Y:S07]  /*5920*/  LDSM.16.M88.4 R20, [R135+0xd800] ;  /* 0x00d800008714783b */ /* 0x000fee0000000200 */
[C---:B-1----:R-:W-:Y:S08]  /*5930*/  HMMA.16816.F32.BF16 R148, R8.reuse, R16, R148 ;  /* 0x000000100894723c */ /* 0x042ff00000041894 */
[C---:B------:R-:W-:Y:S01]  /*5940*/  HMMA.16816.F32.BF16 R144, R8.reuse, R18, R144 ;  /* 0x000000120890723c */ /* 0x040fe20000041890 */
[----:B------:R-:W1:Y:S07]  /*5950*/  LDSM.16.M88.4 R16, [R193] ;  /* 0x00000000c110783b */ /* 0x000e6e0000000200 */
[C---:B------:R-:W-:Y:S08]  /*5960*/  HMMA.16816.F32.BF16 R140, R8.reuse, R12, R140 ;  /* 0x0000000c088c723c */ /* 0x040ff0000004188c */
[C---:B------:R-:W-:Y:S01]  /*5970*/  HMMA.16816.F32.BF16 R136, R8.reuse, R14, R136 ;  /* 0x0000000e0888723c */ /* 0x040fe20000041888 */
[----:B------:R-:W-:Y:S07]  /*5980*/  LDSM.16.M88.4 R12, [R133+0xc000] ;  /* 0x00c00000850c783b */ /* 0x000fee0000000200 */
[C---:B--2---:R-:W-:Y:S08]  /*5990*/  HMMA.16816.F32.BF16 R32, R8.reuse, R4, R32 ;  /* 0x000000040820723c */ /* 0x044ff00000041820 */
[C---:B------:R-:W-:Y:S01]  /*59a0*/  HMMA.16816.F32.BF16 R28, R8.reuse, R6, R28 ;  /* 0x00000006081c723c */ /* 0x040fe2000004181c */
[----:B------:R-:W2:Y:S07]  /*59b0*/  LDSM.16.M88.4 R4, [R134] ;  /* 0x000000008604783b */ /* 0x000eae0000000200 */
[C---:B------:R-:W-:Y:S08]  /*59c0*/  HMMA.16816.F32.BF16 R24, R8.reuse, R164, R24 ;  /* 0x000000a40818723c */ /* 0x040ff00000041818 */
[----:B------:R-:W-:Y:S01]  /*59d0*/  HMMA.16816.F32.BF16 R172, R8, R166, R172 ;  /* 0x000000a608ac723c */ /* 0x000fe200000418ac */
[----:B------:R-:W3:Y:S04]  /*59e0*/  LDSM.16.M88.4 R8, [R133+0xc800] ;  /* 0x00c800008508783b */ /* 0x000ee80000000200 */
[----:B------:R-:W-:Y:S03]  /*59f0*/  LDSM.16.M88.4 R164, [R189+UR5+0xe000] ;  /* 0x00e00005bda4783b */ /* 0x000fe60008000200 */
[C---:B-1----:R-:W-:Y:S08]  /*5a00*/  HMMA.16816.F32.BF16 R148, R16.reuse, R160, R148 ;  /* 0x000000a01094723c */ /* 0x042ff00000041894 */
        /* <DEDUP_REMOVED lines=11> */
[----:B------:R-:W-:Y:S03]  /*5ac0*/  LDSM.16.M88.4 R20, [R189+UR5+0xf800] ;  /* 0x00f80005bd14783b */ /* 0x000fe60008000200 */
[C---:B--2---:R-:W-:Y:S08]  /*5ad0*/  HMMA.16816.F32.BF16 R148, R4.reuse, R12, R148 ;  /* 0x0000000c0494723c */ /* 0x044ff00000041894 */
[C---:B------:R-:W-:Y:S01]  /*5ae0*/  HMMA.16816.F32.BF16 R144, R4.reuse, R14, R144 ;  /* 0x0000000e0490723c */ /* 0x040fe20000041890 */
[----:B------:R-:W2:Y:S07]  /*5af0*/  LDSM.16.M88.4 R12, [R200+0x4000] ;  /* 0x00400000c80c783b */ /* 0x000eae0000000200 */
[C---:B---3--:R-:W-:Y:S08]  /*5b00*/  HMMA.16816.F32.BF16 R140, R4.reuse, R8, R140 ;  /* 0x00000008048c723c */ /* 0x048ff0000004188c */
[C---:B------:R-:W-:Y:S01]  /*5b10*/  HMMA.16816.F32.BF16 R136, R4.reuse, R10, R136 ;  /* 0x0000000a0488723c */ /* 0x040fe20000041888 */
[----:B------:R-:W3:Y:S07]  /*5b20*/  LDSM.16.M88.4 R8, [R198+0x4000] ;  /* 0x00400000c608783b */ /* 0x000eee0000000200 */
[C---:B------:R-:W-:Y:S08]  /*5b30*/  HMMA.16816.F32.BF16 R32, R4.reuse, R168, R32 ;  /* 0x000000a80420723c */ /* 0x040ff00000041820 */
[C---:B------:R-:W-:Y:S01]  /*5b40*/  HMMA.16816.F32.BF16 R28, R4.reuse, R170, R28 ;  /* 0x000000aa041c723c */ /* 0x040fe2000004181c */
[----:B------:R-:W-:Y:S07]  /*5b50*/  LDSM.16.M88.4 R168, [R133+0xe000] ;  /* 0x00e0000085a8783b */ /* 0x000fee0000000200 */
[C---:B-1----:R-:W-:Y:S08]  /*5b60*/  HMMA.16816.F32.BF16 R24, R4.reuse, R16, R24 ;  /* 0x000000100418723c */ /* 0x042ff00000041818 */
[----:B------:R-:W-:Y:S01]  /*5b70*/  HMMA.16816.F32.BF16 R172, R4, R18, R172 ;  /* 0x0000001204ac723c */ /* 0x000fe200000418ac */
[----:B------:R-:W1:Y:S04]  /*5b80*/  LDSM.16.M88.4 R16, [R180+0xe800] ;  /* 0x00e80000b410783b */ /* 0x000e680000000200 */
[----:B------:R-:W4:Y:S03]  /*5b90*/  LDSM.16.M88.4 R4, [R180+0xf000] ;  /* 0x00f00000b404783b */ /* 0x000f260000000200 */
[C---:B--2---:R-:W-:Y:S08]  /*5ba0*/  HMMA.16816.F32.BF16 R148, R12.reuse, R164, R148 ;  /* 0x000000a40c94723c */ /* 0x044ff00000041894 */
        /* <DEDUP_REMOVED lines=10> */
[----:B------:R-:W2:Y:S04]  /*5c50*/  LDSM.16.M88.4 R12, [R180+0xf800] ;  /* 0x00f80000b40c783b */ /* 0x000ea80000000200 */
[----:B------:R-:W5:Y:S03]  /*5c60*/  LDSM.16.M88.4 R20, [R193+0x4000] ;  /* 0x00400000c114783b */ /* 0x000f660000000200 */
[C---:B---3--:R-:W-:Y:S08]  /*5c70*/  HMMA.16816.F32.BF16 R148, R8.reuse, R152, R148 ;  /* 0x000000980894723c */ /* 0x048ff00000041894 */
[C---:B------:R-:W-:Y:S01]  /*5c80*/  HMMA.16816.F32.BF16 R144, R8.reuse, R154, R144 ;  /* 0x0000009a0890723c */ /* 0x040fe20000041890 */
[----:B------:R-:W3:Y:S07]  /*5c90*/  LDSM.16.M88.4 R152, [R135+0xf800] ;  /* 0x00f800008798783b */ /* 0x000eee0000000200 */
[C---:B-1----:R-:W-:Y:S08]  /*5ca0*/  HMMA.16816.F32.BF16 R140, R8.reuse, R16, R140 ;  /* 0x00000010088c723c */ /* 0x042ff0000004188c */
[C---:B------:R-:W-:Y:S01]  /*5cb0*/  HMMA.16816.F32.BF16 R136, R8.reuse, R18, R136 ;  /* 0x000000120888723c */ /* 0x040fe20000041888 */
[----:B------:R-:W-:Y:S07]  /*5cc0*/  LDSM.16.M88.4 R16, [R200+0x8000] ;  /* 0x00800000c810783b */ /* 0x000fee0000000200 */
[C---:B----4-:R-:W-:Y:S08]  /*5cd0*/  HMMA.16816.F32.BF16 R32, R8.reuse, R4, R32 ;  /* 0x000000040820723c */ /* 0x050ff00000041820 */
[C---:B------:R-:W-:Y:S01]  /*5ce0*/  HMMA.16816.F32.BF16 R28, R8.reuse, R6, R28 ;  /* 0x00000006081c723c */ /* 0x040fe2000004181c */
[----:B------:R-:W1:Y:S07]  /*5cf0*/  LDSM.16.M88.4 R4, [R134+0x4000] ;  /* 0x004000008604783b */ /* 0x000e6e0000000200 */
[C---:B--2---:R-:W-:Y:S08]  /*5d00*/  HMMA.16816.F32.BF16 R24, R8.reuse, R12, R24 ;  /* 0x0000000c0818723c */ /* 0x044ff00000041818 */
[----:B------:R-:W-:Y:S01]  /*5d10*/  HMMA.16816.F32.BF16 R172, R8, R14, R172 ;  /* 0x0000000e08ac723c */ /* 0x000fe200000418ac */
[----:B------:R-:W2:Y:S04]  /*5d20*/  LDSM.16.M88.4 R12, [R133+0xf000] ;  /* 0x00f00000850c783b */ /* 0x000ea80000000200 */
        /* <DEDUP_REMOVED lines=10> */
[C---:B---3--:R-:W-:Y:S08]  /*5dd0*/  HMMA.16816.F32.BF16 R24, R20.reuse, R152, R24 ;  /* 0x000000981418723c */ /* 0x048ff00000041818 */
[----:B------:R-:W-:Y:S01]  /*5de0*/  HMMA.16816.F32.BF16 R172, R20, R154, R172 ;  /* 0x0000009a14ac723c */ /* 0x000fe200000418ac */
[----:B------:R-:W3:Y:S04]  /*5df0*/  LDSM.16.M88.4 R152, [R189+UR5+0x11000] ;  /* 0x01100005bd98783b */ /* 0x000ee80008000200 */
[----:B------:R-:W3:Y:S03]  /*5e00*/  LDSM.16.M88.4 R20, [R189+UR5+0x11800] ;  /* 0x01180005bd14783b */ /* 0x000ee60008000200 */
[C---:B-1----:R-:W-:Y:S08]  /*5e10*/  HMMA.16816.F32.BF16 R148, R4.reuse, R168, R148 ;  /* 0x000000a80494723c */ /* 0x042ff00000041894 */
[C---:B------:R-:W-:Y:S01]  /*5e20*/  HMMA.16816.F32.BF16 R144, R4.reuse, R170, R144 ;  /* 0x000000aa0490723c */ /* 0x040fe20000041890 */
[----:B------:R-:W-:Y:S07]  /*5e30*/  LDSM.16.M88.4 R168, [R193+0x8000] ;  /* 0x00800000c1a8783b */ /* 0x000fee0000000200 */
[C---:B------:R-:W-:Y:S08]  /*5e40*/  HMMA.16816.F32.BF16 R140, R4.reuse, R164, R140 ;  /* 0x000000a4048c723c */ /* 0x040ff0000004188c */
[C---:B------:R-:W-:Y:S01]  /*5e50*/  HMMA.16816.F32.BF16 R136, R4.reuse, R166, R136 ;  /* 0x000000a60488723c */ /* 0x040fe20000041888 */
[----:B------:R-:W-:Y:S07]  /*5e60*/  LDSM.16.M88.4 R164, [R135+0x10000] ;  /* 0x0100000087a4783b */ /* 0x000fee0000000200 */
[C---:B--2---:R-:W-:Y:S08]  /*5e70*/  HMMA.16816.F32.BF16 R32, R4.reuse, R12, R32 ;  /* 0x0000000c0420723c */ /* 0x044ff00000041820 */
[C---:B------:R-:W-:Y:S01]  /*5e80*/  HMMA.16816.F32.BF16 R28, R4.reuse, R14, R28 ;  /* 0x0000000e041c723c */ /* 0x040fe2000004181c */
[----:B------:R-:W1:Y:S07]  /*5e90*/  LDSM.16.M88.4 R12, [R180+0x10000] ;  /* 0x01000000b40c783b */ /* 0x000e6e0000000200 */
[C---:B----4-:R-:W-:Y:S08]  /*5ea0*/  HMMA.16816.F32.BF16 R24, R4.reuse, R8, R24 ;  /* 0x000000080418723c */ /* 0x050ff00000041818 */
[----:B------:R-:W-:Y:S01]  /*5eb0*/  HMMA.16816.F32.BF16 R172, R4, R10, R172 ;  /* 0x0000000a04ac723c */ /* 0x000fe200000418ac */
[----:B------:R-:W2:Y:S04]  /*5ec0*/  LDSM.16.M88.4 R8, [R180+0x10800] ;  /* 0x01080000b408783b */ /* 0x000ea80000000200 */
[----:B------:R-:W4:Y:S03]  /*5ed0*/  LDSM.16.M88.4 R4, [R180+0x11000] ;  /* 0x01100000b404783b */ /* 0x000f260000000200 */
[C---:B------:R-:W-:Y:S08]  /*5ee0*/  HMMA.16816.F32.BF16 R148, R16.reuse, R160, R148 ;  /* 0x000000a01094723c */ /* 0x040ff00000041894 */
[C---:B------:R-:W-:Y:S01]  /*5ef0*/  HMMA.16816.F32.BF16 R144, R16.reuse, R162, R144 ;  /* 0x000000a21090723c */ /* 0x040fe20000041890 */
[----:B------:R-:W4:Y:S07]  /*5f00*/  LDSM.16.M88.4 R160, [R135+0x10800] ;  /* 0x0108000087a0783b */ /* 0x000f2e0000000200 */
[C---:B-----5:R-:W-:Y:S08]  /*5f10*/  HMMA.16816.F32.BF16 R140, R16.reuse, R156, R140 ;  /* 0x0000009c108c723c */ /* 0x060ff0000004188c */
[C---:B------:R-:W-:Y:S01]  /*5f20*/  HMMA.16816.F32.BF16 R136, R16.reuse, R158, R136 ;  /* 0x0000009e1088723c */ /* 0x040fe20000041888 */
[----:B------:R-:W5:Y:S07]  /*5f30*/  LDSM.16.M88.4 R156, [R135+0x11000] ;  /* 0x01100000879c783b */ /* 0x000f6e0000000200 */
[C---:B---3--:R-:W-:Y:S08]  /*5f40*/  HMMA.16816.F32.BF16 R32, R16.reuse, R152, R32 ;  /* 0x000000981020723c */ /* 0x048ff00000041820 */
[C---:B------:R-:W-:Y:S01]  /*5f50*/  HMMA.16816.F32.BF16 R28, R16.reuse, R154, R28 ;  /* 0x0000009a101c723c */ /* 0x040fe2000004181c */
[----:B------:R-:W3:Y:S07]  /*5f60*/  LDSM.16.M88.4 R152, [R135+0x11800] ;  /* 0x011800008798783b */ /* 0x000eee0000000200 */
[C---:B------:R-:W-:Y:S08]  /*5f70*/  HMMA.16816.F32.BF16 R24, R16.reuse, R20, R24 ;  /* 0x000000141018723c */ /* 0x040ff00000041818 */
        /* <DEDUP_REMOVED lines=21> */
[C---:B---3--:R-:W-:Y:S08]  /*60d0*/  HMMA.16816.F32.BF16 R24, R168.reuse, R152, R24 ;  /* 0x00000098a818723c */ /* 0x048ff00000041818 */
[----:B------:R-:W-:Y:S08]  /*60e0*/  HMMA.16816.F32.BF16 R172, R168, R154, R172 ;  /* 0x0000009aa8ac723c */ /* 0x000ff000000418ac */
[C---:B------:R-:W-:Y:S08]  /*60f0*/  HMMA.16816.F32.BF16 R148, R20.reuse, R16, R148 ;  /* 0x000000101494723c */ /* 0x040ff00000041894 */
[C---:B------:R-:W-:Y:S08]  /*6100*/  HMMA.16816.F32.BF16 R144, R20.reuse, R18, R144 ;  /* 0x000000121490723c */ /* 0x040ff00000041890 */
[C---:B-1----:R-:W-:Y:S08]  /*6110*/  HMMA.16816.F32.BF16 R140, R20.reuse, R12, R140 ;  /* 0x0000000c148c723c */ /* 0x042ff0000004188c */
[C---:B------:R-:W-:Y:S08]  /*6120*/  HMMA.16816.F32.BF16 R136, R20.reuse, R14, R136 ;  /* 0x0000000e1488723c */ /* 0x040ff00000041888 */
[C---:B--2---:R-:W-:Y:S08]  /*6130*/  HMMA.16816.F32.BF16 R32, R20.reuse, R8, R32 ;  /* 0x000000081420723c */ /* 0x044ff00000041820 */
[C---:B------:R-:W-:Y:S08]  /*6140*/  HMMA.16816.F32.BF16 R28, R20.reuse, R10, R28 ;  /* 0x0000000a141c723c */ /* 0x040ff0000004181c */
[C---:B----4-:R-:W-:Y:S08]  /*6150*/  HMMA.16816.F32.BF16 R24, R20.reuse, R4, R24 ;  /* 0x000000041418723c */ /* 0x050ff00000041818 */
[----:B------:R-:W-:Y:S01]  /*6160*/  HMMA.16816.F32.BF16 R172, R20, R6, R172 ;  /* 0x0000000614ac723c */ /* 0x000fe200000418ac */
[----:B------:R-:W-:Y:S06]  /*6170*/  BAR.SYNC.DEFER_BLOCKING 0x0 ;  /* 0x0000000000007b1d */ /* 0x000fec0000010000 */
[----:B------:R-:W-:-:S13]  /*6180*/  BRA.U !UP0, `(.L_x_129) ;  /* 0x0000000108cc7547 */ /* 0x000fda000b800000 */
[----:B------:R-:W-:Y:S01]  /*6190*/  UIADD3 UR7, UPT, UPT, UR19, -0x3, URZ ;  /* 0xfffffffd13077890 */ /* 0x000fe2000fffe0ff */
[----:B------:R-:W-:Y:S03]  /*61a0*/  BSSY.RECONVERGENT B0, `(.L_x_130) ;  /* 0x0000030000007945 */ /* 0x000fe60003800200 */
[----:B------:R-:W-:-:S04]  /*61b0*/  UIMAD.WIDE.U32 UR16, UR7, UR10, URZ ;  /* 0x0000000a071072a5 */ /* 0x000fc8000f8e00ff */
[----:B------:R-:W-:Y:S02]  /*61c0*/  USHF.L.U32 UR12, UR16, 0x6, URZ ;  /* 0x00000006100c7899 */ /* 0x000fe400080006ff */
[----:B------:R-:W-:Y:S01]  /*61d0*/  UIMAD UR7, UR7, UR11, UR17 ;  /* 0x0000000b070772a4 */ /* 0x000fe2000f8e0211 */
[----:B------:R-:W-:Y:S01]  /*61e0*/  IMAD.U32 R8, RZ, RZ, UR16 ;  /* 0x00000010ff087e24 */ /* 0x000fe2000f8e00ff */
[----:B------:R-:W-:Y:S01]  /*61f0*/  ULEA UR12, UP1, UR10, UR12, 0x5 ;  /* 0x0000000c0a0c7291 */ /* 0x000fe2000f8228ff */
[----:B------:R-:W-:Y:S01]  /*6200*/  IMAD.U32 R9, RZ, RZ, UR17 ;  /* 0x00000011ff097e24 */ /* 0x000fe2000f8e00ff */
[----:B------:R-:W-:Y:S02]  /*6210*/  USHF.L.U64.HI UR5, UR16, 0x6, UR7 ;  /* 0x0000000610057899 */ /* 0x000fe40008010207 */
[----:B------:R-:W-:Y:S01]  /*6220*/  IMAD.U32 R6, RZ, RZ, UR7 ;  /* 0x00000007ff067e24 */ /* 0x000fe2000f8e00ff */
[----:B------:R-:W-:Y:S01]  /*6230*/  LEA R12, P5, R8, R196, 0x7 ;  /* 0x000000c4080c7211 */ /* 0x000fe200078a38ff */
[----:B------:R-:W-:Y:S01]  /*6240*/  ULEA.HI.X UR5, UR10, UR5, UR11, 0x5, UP1 ;  /* 0x000000050a057291 */ /* 0x000fe200088f2c0b */
[----:B------:R-:W-:-:S02]  /*6250*/  MOV R5, UR12 ;  /* 0x0000000c00057c02 */ /* 0x000fc40008000f00 */
[-C--:B------:R-:W-:Y:S02]  /*6260*/  LEA.HI.X R13, R8, R195.reuse, R6, 0x7, P5 ;  /* 0x000000c3080d7211 */ /* 0x080fe400028f3c06 */
[C---:B------:R-:W-:Y:S02]  /*6270*/  LEA R10, P4, R5.reuse, R196, 0x1 ;  /* 0x000000c4050a7211 */ /* 0x040fe400078808ff */
[----:B------:R-:W-:Y:S01]  /*6280*/  MOV R4, UR5 ;  /* 0x0000000500047c02 */ /* 0x000fe20008000f00 */
[----:B------:R-:W-:Y:S01]  /*6290*/  @!PT LDS RZ, [RZ] ;  /* 0x00000000fffff984 */ /* 0x000fe20000000800 */
[----:B------:R-:W-:Y:S01]  /*62a0*/  @!PT LDS RZ, [RZ] ;  /* 0x00000000fffff984 */ /* 0x000fe20000000800 */
[----:B------:R-:W-:Y:S01]  /*62b0*/  @!PT LDS RZ, [RZ] ;  /* 0x00000000fffff984 */ /* 0x000fe20000000800 */
[----:B------:R1:W-:Y:S03]  /*62c0*/  @!P3 LDGSTS.E.BYPASS.LTC128B.128 [R197+0xc000], desc[UR22][R12.64] ;  /* 0x0c0000000cc5bfae */ /* 0x0003e6000b981a16 */
[----:B------:R-:W-:Y:S01]  /*62d0*/  LEA.HI.X R11, R5, R195, R4, 0x1, P4 ;  /* 0x000000c3050b7211 */ /* 0x000fe200020f0c04 */
        /* <DEDUP_REMOVED lines=27> */
.L_x_131:
[----:B------:R2:W-:Y:S02]  /*6490*/  STS.128 [R197+0x11000], RZ ;  /* 0x011000ffc5007388 */ /* 0x0005e40000000c00 */
.L_x_132:
[----:B------:R-:W-:Y:S05]  /*64a0*/  BSYNC.RECONVERGENT B0 ;  /* 0x0000000000007941 */ /* 0x000fea0003800200 */
.L_x_130:
[----:B------:R-:W0:Y:S02]  /*64b0*/  LDGDEPBAR ;  /* 0x00000000000079af */ /* 0x000e240000000000 */
.L_x_129:
[C---:B------:R-:W-:Y:S01]  /*64c0*/  IADD3 R6, PT, PT, R2.reuse, -0x80, RZ ;  /* 0xffffff8002067810 */ /* 0x040fe20007ffe0ff */
[----:B------:R-:W4:Y:S01]  /*64d0*/  LDCU UR7, c[0x0][0x45c] ;  /* 0x00008b80ff0777ac */ /* 0x000f220008000800 */
[----:B------:R-:W-:Y:S01]  /*64e0*/  IADD3 R4, PT, PT, R2, -0x7f, RZ ;  /* 0xffffff8102047810 */ /* 0x000fe20007ffe0ff */
[----:B------:R-:W5:Y:S01]  /*64f0*/  S2UR UR5, SR_CgaCtaId ;  /* 0x00000000000579c3 */ /* 0x000f620000008800 */
[C---:B------:R-:W-:Y:S02]  /*6500*/  ISETP.GE.AND P5, PT, R6.reuse, R187, PT ;  /* 0x000000bb0600720c */ /* 0x040fe40003fa6270 */
[----:B------:R-:W-:Y:S02]  /*6510*/  ISETP.GE.AND P4, PT, R6, R181, PT ;  /* 0x000000b50600720c */ /* 0x000fe40003f86270 */
[----:B-1----:R-:W-:Y:S02]  /*6520*/  FSEL R13, R148, -INF , !P5 ;  /* 0xff800000940d7808 */ /* 0x002fe40006800000 */
[----:B---3--:R-:W-:-:S02]  /*6530*/  FSEL R11, R150, -INF , !P4 ;  /* 0xff800000960b7808 */ /* 0x008fc40006000000 */
[C---:B------:R-:W-:Y:S02]  /*6540*/  ISETP.GE.AND P5, PT, R4.reuse, R187, PT ;  /* 0x000000bb0400720c */ /* 0x040fe40003fa6270 */
[----:B------:R-:W-:Y:S02]  /*6550*/  ISETP.GE.AND P4, PT, R4, R181, PT ;  /* 0x000000b50400720c */ /* 0x000fe40003f86270 */
[----:B------:R-:W-:Y:S02]  /*6560*/  IADD3 R6, PT, PT, R2, -0x78, RZ ;  /* 0xffffff8802067810 */ /* 0x000fe40007ffe0ff */
[----:B------:R-:W-:Y:S02]  /*6570*/  FSEL R19, R149, -INF , !P5 ;  /* 0xff80000095137808 */ /* 0x000fe40006800000 */
[----:B------:R-:W-:Y:S02]  /*6580*/  FSEL R5, R151, -INF , !P4 ;  /* 0xff80000097057808 */ /* 0x000fe40006000000 */
[----:B------:R-:W-:-:S02]  /*6590*/  ISETP.GE.AND P5, PT, R6, R187, PT ;  /* 0x000000bb0600720c */ /* 0x000fc40003fa6270 */
[----:B------:R-:W-:Y:S02]  /*65a0*/  ISETP.GE.AND P4, PT, R6, R181, PT ;  /* 0x000000b50600720c */ /* 0x000fe40003f86270 */
[----:B------:R-:W-:Y:S01]  /*65b0*/  IADD3 R4, PT, PT, R2, -0x77, RZ ;  /* 0xffffff8902047810 */ /* 0x000fe20007ffe0ff */
[----:B-----5:R-:W-:Y:S01]  /*65c0*/  ULEA UR5, UR5, UR4, 0x18 ;  /* 0x0000000405057291 */ /* 0x020fe2000f8ec0ff */
[----:B------:R-:W-:Y:S02]  /*65d0*/  FSEL R17, R144, -INF , !P5 ;  /* 0xff80000090117808 */ /* 0x000fe40006800000 */
[----:B------:R-:W-:Y:S02]  /*65e0*/  FSEL R7, R146, -INF , !P4 ;  /* 0xff80000092077808 */ /* 0x000fe40006000000 */
[C---:B------:R-:W-:Y:S02]  /*65f0*/  ISETP.GE.AND P5, PT, R4.reuse, R187, PT ;  /* 0x000000bb0400720c */ /* 0x040fe40003fa6270 */
[----:B------:R-:W-:-:S02]  /*6600*/  ISETP.GE.AND P4, PT, R4, R181, PT ;  /* 0x000000b50400720c */ /* 0x000fc40003f86270 */
[----:B------:R-:W-:Y:S02]  /*6610*/  IADD3 R6, PT, PT, R2, -0x70, RZ ;  /* 0xffffff9002067810 */ /* 0x000fe40007ffe0ff */
[----:B------:R-:W-:Y:S02]  /*6620*/  FSEL R15, R145, -INF , !P5 ;  /* 0xff800000910f7808 */ /* 0x000fe40006800000 */
[----:B------:R-:W-:Y:S02]  /*6630*/  FSEL R9, R147, -INF , !P4 ;  /* 0xff80000093097808 */ /* 0x000fe40006000000 */
[C---:B------:R-:W-:Y:S02]  /*6640*/  ISETP.GE.AND P5, PT, R6.reuse, R187, PT ;  /* 0x000000bb0600720c */ /* 0x040fe40003fa6270 */
[----:B------:R-:W-:Y:S02]  /*6650*/  ISETP.GE.AND P4, PT, R6, R181, PT ;  /* 0x000000b50600720c */ /* 0x000fe40003f86270 */
[----:B------:R-:W-:-:S02]  /*6660*/  IADD3 R4, PT, PT, R2, -0x6f, RZ ;  /* 0xffffff9102047810 */ /* 0x000fc40007ffe0ff */
[----:B------:R-:W-:Y:S02]  /*6670*/  FSEL R193, R140, -INF , !P5 ;  /* 0xff8000008cc17808 */ /* 0x000fe40006800000 */
[----:B------:R-:W-:Y:S02]  /*6680*/  FSEL R179, R142, -INF , !P4 ;  /* 0xff8000008eb37808 */ /* 0x000fe40006000000 */
[C---:B------:R-:W-:Y:S02]  /*6690*/  ISETP.GE.AND P5, PT, R4.reuse, R187, PT ;  /* 0x000000bb0400720c */ /* 0x040fe40003fa6270 */
[----:B------:R-:W-:Y:S02]  /*66a0*/  ISETP.GE.AND P4, PT, R4, R181, PT ;  /* 0x000000b50400720c */ /* 0x000fe40003f86270 */
[----:B------:R-:W-:Y:S02]  /*66b0*/  IADD3 R6, PT, PT, R2, -0x68, RZ ;  /* 0xffffff9802067810 */ /* 0x000fe40007ffe0ff */
[----:B------:R-:W-:-:S02]  /*66c0*/  FSEL R211, R141, -INF , !P5 ;  /* 0xff8000008dd37808 */ /* 0x000fc40006800000 */
[----:B------:R-:W-:Y:S02]  /*66d0*/  FSEL R135, R143, -INF , !P4 ;  /* 0xff8000008f877808 */ /* 0x000fe40006000000 */
[C---:B------:R-:W-:Y:S02]  /*66e0*/  ISETP.GE.AND P5, PT, R6.reuse, R187, PT ;  /* 0x000000bb0600720c */ /* 0x040fe40003fa6270 */
[----:B------:R-:W-:Y:S02]  /*66f0*/  ISETP.GE.AND P4, PT, R6, R181, PT ;  /* 0x000000b50600720c */ /* 0x000fe40003f86270 */
[----:B------:R-:W-:Y:S02]  /*6700*/  IADD3 R4, PT, PT, R2, -0x67, RZ ;  /* 0xffffff9902047810 */ /* 0x000fe40007ffe0ff */
[----:B------:R-:W-:Y:S02]  /*6710*/  FSEL R177, R136, -INF , !P5 ;  /* 0xff80000088b17808 */ /* 0x000fe40006800000 */
[----:B------:R-:W-:-:S02]  /*6720*/  FSEL R133, R138, -INF , !P4 ;  /* 0xff8000008a857808 */ /* 0x000fc40006000000 */
[C---:B------:R-:W-:Y:S02]  /*6730*/  ISETP.GE.AND P5, PT, R4.reuse, R187, PT ;  /* 0x000000bb0400720c */ /* 0x040fe40003fa6270 */
[----:B------:R-:W-:Y:S02]  /*6740*/  ISETP.GE.AND P4, PT, R4, R181, PT ;  /* 0x000000b50400720c */ /* 0x000fe40003f86270 */
[----:B------:R-:W-:Y:S02]  /*6750*/  IADD3 R6, PT, PT, R2, -0x60, RZ ;  /* 0xffffffa002067810 */ /* 0x000fe40007ffe0ff */
[----:B------:R-:W-:Y:S02]  /*6760*/  FSEL R137, R137, -INF , !P5 ;  /* 0xff80000089897808 */ /* 0x000fe40006800000 */
[----:B------:R-:W-:Y:S02]  /*6770*/  FSEL R139, R139, -INF , !P4 ;  /* 0xff8000008b8b7808 */ /* 0x000fe40006000000 */
[----:B------:R-:W-:-:S02]  /*6780*/  ISETP.GE.AND P5, PT, R6, R187, PT ;  /* 0x000000bb0600720c */ /* 0x000fc40003fa6270 */
[----:B------:R-:W-:Y:S02]  /*6790*/  ISETP.GE.AND P4, PT, R6, R181, PT ;  /* 0x000000b50600720c */ /* 0x000fe40003f86270 */
[----:B------:R-:W-:Y:S02]  /*67a0*/  IADD3 R4, PT, PT, R2, -0x5f, RZ ;  /* 0xffffffa102047810 */ /* 0x000fe40007ffe0ff */
        /* <DEDUP_REMOVED lines=17> */
[----:B------:R-:W-:Y:S02]  /*68c0*/  ISETP.GE.AND P5, PT, R4, R187, PT ;  /* 0x000000bb0400720c */ /* 0x000fe40003fa6270 */
[----:B------:R-:W-:Y:S02]  /*68d0*/  FMNMX3.FTZ R8, R132, R13, R19, !PT ;  /* 0x0000000d84087276 */ /* 0x000fe40007810013 */
[----:B------:R-:W-:Y:S02]  /*68e0*/  ISETP.GE.AND P4, PT, R4, R181, PT ;  /* 0x000000b50400720c */ /* 0x000fe40003f86270 */
[----:B------:R-:W-:Y:S02]  /*68f0*/  IADD3 R6, PT, PT, R2, -0x4f, RZ ;  /* 0xffffffb102067810 */ /* 0x000fe40007ffe0ff */
[----:B------:R-:W-:-:S02]  /*6900*/  FSEL R171, R24, -INF , !P5 ;  /* 0xff80000018ab7808 */ /* 0x000fc40006800000 */
[----:B------:R-:W-:Y:S02]  /*6910*/  FMNMX3.FTZ R4, R8, R17, R15, !PT ;  /* 0x0000001108047276 */ /* 0x000fe4000781000f */
[----:B------:R-:W-:Y:S02]  /*6920*/  FSEL R155, R26, -INF , !P4 ;  /* 0xff8000001a9b7808 */ /* 0x000fe40006000000 */
[C---:B------:R-:W-:Y:S02]  /*6930*/  ISETP.GE.AND P5, PT, R6.reuse, R187, PT ;  /* 0x000000bb0600720c */ /* 0x040fe40003fa6270 */
[----:B------:R-:W-:Y:S02]  /*6940*/  ISETP.GE.AND P4, PT, R6, R181, PT ;  /* 0x000000b50600720c */ /* 0x000fe40003f86270 */
[----:B------:R-:W-:Y:S02]  /*6950*/  FMNMX3.FTZ R6, R3, R11, R5, !PT ;  /* 0x0000000b03067276 */ /* 0x000fe40007810005 */
[----:B------:R-:W-:-:S02]  /*6960*/  FMNMX3.FTZ R4, R4, R193, R211, !PT ;  /* 0x000000c104047276 */ /* 0x000fc400078100d3 */
[----:B------:R-:W-:Y:S02]  /*6970*/  FMNMX3.FTZ R6, R6, R7, R9, !PT ;  /* 0x0000000706067276 */ /* 0x000fe40007810009 */
[----:B------:R-:W-:Y:S02]  /*6980*/  FMNMX3.FTZ R10, R4, R177, R137, !PT ;  /* 0x000000b1040a7276 */ /* 0x000fe40007810089 */
[C---:B------:R-:W-:Y:S02]  /*6990*/  IADD3 R4, PT, PT, R2.reuse, -0x48, RZ ;  /* 0xffffffb802047810 */ /* 0x040fe40007ffe0ff */
[----:B------:R-:W-:Y:S02]  /*69a0*/  IADD3 R8, PT, PT, R2, -0x47, RZ ;  /* 0xffffffb902087810 */ /* 0x000fe40007ffe0ff */
[----:B------:R-:W-:Y:S02]  /*69b0*/  FMNMX3.FTZ R2, R6, R179, R135, !PT ;  /* 0x000000b306027276 */ /* 0x000fe40007810087 */
[----:B------:R-:W-:-:S02]  /*69c0*/  FSEL R154, R25, -INF , !P5 ;  /* 0xff800000199a7808 */ /* 0x000fc40006800000 */
[----:B------:R-:W-:Y:S02]  /*69d0*/  FMNMX3.FTZ R2, R2, R133, R139, !PT ;  /* 0x0000008502027276 */ /* 0x000fe4000781008b */
[----:B------:R-:W-:Y:S02]  /*69e0*/  FSEL R169, R27, -INF , !P4 ;  /* 0xff8000001ba97808 */ /* 0x000fe40006000000 */
[-C--:B------:R-:W-:Y:S02]  /*69f0*/  ISETP.GE.AND P5, PT, R4, R187.reuse, PT ;  /* 0x000000bb0400720c */ /* 0x080fe40003fa6270 */
[----:B------:R-:W-:Y:S02]  /*6a00*/  ISETP.GE.AND P4, PT, R8, R187, PT ;  /* 0x000000bb0800720c */ /* 0x000fe40003f86270 */
[----:B------:R-:W-:Y:S02]  /*6a10*/  FMNMX3.FTZ R2, R2, R145, R147, !PT ;  /* 0x0000009102027276 */ /* 0x000fe40007810093 */
[----:B------:R-:W-:-:S02]  /*6a20*/  FSEL R170, R172, -INF , !P5 ;  /* 0xff800000acaa7808 */ /* 0x000fc40006800000 */
[----:B------:R-:W-:Y:S02]  /*6a30*/  FSEL R173, R173, -INF , !P4 ;  /* 0xff800000adad7808 */ /* 0x000fe40006000000 */
[-C--:B------:R-:W-:Y:S02]  /*6a40*/  ISETP.GE.AND P5, PT, R4, R181.reuse, PT ;  /* 0x000000b50400720c */ /* 0x080fe40003fa6270 */
[----:B------:R-:W-:Y:S02]  /*6a50*/  ISETP.GE.AND P4, PT, R8, R181, PT ;  /* 0x000000b50800720c */ /* 0x000fe40003f86270 */
[----:B------:R-:W-:Y:S02]  /*6a60*/  FMNMX3.FTZ R2, R2, R143, R141, !PT ;  /* 0x0000008f02027276 */ /* 0x000fe4000781008d */
[----:B------:R-:W-:Y:S02]  /*6a70*/  FMNMX3.FTZ R6, R10, R199, R209, !PT ;  /* 0x000000c70a067276 */ /* 0x000fe400078100d1 */
[----:B------:R-:W-:-:S02]  /*6a80*/  FSEL R167, R174, -INF , !P5 ;  /* 0xff800000aea77808 */ /* 0x000fc40006800000 */
[----:B------:R-:W-:Y:S02]  /*6a90*/  FSEL R153, R175, -INF , !P4 ;  /* 0xff800000af997808 */ /* 0x000fe40006000000 */
[----:B------:R-:W-:Y:S02]  /*6aa0*/  FMNMX3.FTZ R2, R2, R155, R169, !PT ;  /* 0x0000009b02027276 */ /* 0x000fe400078100a9 */
[----:B------:R-:W-:Y:S02]  /*6ab0*/  FMNMX3.FTZ R6, R6, R151, R149, !PT ;  /* 0x0000009706067276 */ /* 0x000fe40007810095 */
[----:B------:R-:W-:Y:S02]  /*6ac0*/  FMNMX3.FTZ R4, R2, R167, R153, !PT ;  /* 0x000000a702047276 */ /* 0x000fe40007810099 */
[----:B------:R-:W-:Y:S02]  /*6ad0*/  FMNMX3.FTZ R6, R6, R171, R154, !PT ;  /* 0x000000ab06067276 */ /* 0x000fe4000781009a */
[----:B------:R-:W-:Y:S01]  /*6ae0*/  LEA R0, R0, UR5, 0x1 ;  /* 0x0000000500007c11 */ /* 0x000fe2000f8e08ff */
[----:B------:R-:W1:Y:S01]  /*6af0*/  SHFL.BFLY PT, R21, R4, 0x2, 0x1f ;  /* 0x0c401f0004157f89 */ /* 0x000e6200000e0000 */
[----:B------:R-:W-:-:S02]  /*6b00*/  FMNMX3.FTZ R6, R6, R170, R173, !PT ;  /* 0x000000aa06067276 */ /* 0x000fc400078100ad */
[----:B------:R-:W-:Y:S02]  /*6b10*/  SEL R165, R182, 0xffffffe0, !P6 ;  /* 0xffffffe0b6a57807 */ /* 0x000fe40007000000 */
[C---:B------:R-:W-:Y:S01]  /*6b20*/  IADD3 R16, PT, PT, R0.reuse, 0x12000, RZ ;  /* 0x0001200000107810 */ /* 0x040fe20007ffe0ff */
[----:B------:R-:W3:Y:S01]  /*6b30*/  SHFL.BFLY PT, R23, R6, 0x2, 0x1f ;  /* 0x0c401f0006177f89 */ /* 0x000ee200000e0000 */
[----:B------:R-:W-:Y:S02]  /*6b40*/  IADD3 R168, PT, PT, R165, R0, RZ ;  /* 0x00000000a5a87210 */ /* 0x000fe40007ffe0ff */
[----:B------:R-:W-:Y:S02]  /*6b50*/  IADD3 R166, PT, PT, R0, 0x12040, RZ ;  /* 0x0001204000a67810 */ /* 0x000fe40007ffe0ff */
[----:B------:R-:W-:-:S04]  /*6b60*/  @P0 IADD3 R166, PT, PT, R16, -0x40, RZ ;  /* 0xffffffc010a60810 */ /* 0x000fc80007ffe0ff */
[----:B------:R-:W-:Y:S01]  /*6b70*/  IADD3 R165, PT, PT, R165, R166, RZ ;  /* 0x000000a6a5a57210 */ /* 0x000fe20007ffe0ff */
[----:B------:R-:W-:Y:S01]  /*6b80*/  LDSM.16.MT88.4 R28, [R166] ;  /* 0x00000000a61c783b */ /* 0x000fe20000004200 */
[----:B-1----:R-:W-:-:S05]  /*6b90*/  FMNMX.FTZ R21, R4, R21, !PT ;  /* 0x0000001504157209 */ /* 0x002fca0007810000 */
[----:B------:R-:W1:Y:S01]  /*6ba0*/  SHFL.BFLY PT, R2, R21, 0x1, 0x1f ;  /* 0x0c201f0015027f89 */ /* 0x000e6200000e0000 */
[----:B---3--:R-:W-:-:S05]  /*6bb0*/  FMNMX.FTZ R23, R6, R23, !PT ;  /* 0x0000001706177209 */ /* 0x008fca0007810000 */
[----:B------:R-:W3:Y:S01]  /*6bc0*/  SHFL.BFLY PT, R180, R23, 0x1, 0x1f ;  /* 0x0c201f0017b47f89 */ /* 0x000ee200000e0000 */
[----:B-1----:R-:W-:-:S04]  /*6bd0*/  FMNMX.FTZ R2, R21, R2, !PT ;  /* 0x0000000215027209 */ /* 0x002fc80007810000 */
[C---:B------:R-:W-:Y:S01]  /*6be0*/  FSETP.NEU.FTZ.AND P4, PT, R2.reuse, -INF , PT ;  /* 0xff8000000200780b */ /* 0x040fe20003f9d000 */
[C---:B----4-:R-:W-:Y:S01]  /*6bf0*/  FMUL.FTZ R152, R2.reuse, UR7 ;  /* 0x0000000702987c20 */ /* 0x050fe20008410000 */
[----:B---3--:R-:W-:Y:S02]  /*6c00*/  FMNMX.FTZ R180, R23, R180, !PT ;  /* 0x000000b417b47209 */ /* 0x008fe40007810000 */
[----:B------:R-:W-:Y:S01]  /*6c10*/  FSEL R4, R2, RZ, P4 ;  /* 0x000000ff02047208 */ /* 0x000fe20002000000 */
[----:B------:R-:W1:Y:S01]  /*6c20*/  LDSM.16.MT88.4 R20, [R168+0x12000] ;  /* 0x01200000a814783b */ /* 0x000e620000004200 */
[----:B------:R-:W-:Y:S01]  /*6c30*/  FSEL R152, R152, RZ, P4 ;  /* 0x000000ff98987208 */ /* 0x000fe20002000000 */
[C---:B------:R-:W-:Y:S01]  /*6c40*/  FMUL.FTZ R172, R180.reuse, UR7 ;  /* 0x00000007b4ac7c20 */ /* 0x040fe20008410000 */
[C---:B------:R-:W-:Y:S01]  /*6c50*/  FSETP.NEU.FTZ.AND P5, PT, R180.reuse, -INF , PT ;  /* 0xff800000b400780b */ /* 0x040fe20003fbd000 */
[----:B------:R-:W-:Y:S02]  /*6c60*/  FADD.FTZ R4, R3, -R4 ;  /* 0x8000000403047221 */ /* 0x000fe40000010000 */
[--C-:B------:R-:W-:Y:S01]  /*6c70*/  FFMA.FTZ R164, R11, UR7, -R152.reuse ;  /* 0x000000070ba47c23 */ /* 0x100fe20008010898 */
[----:B------:R-:W-:Y:S01]  /*6c80*/  FSEL R11, R180, RZ, P5 ;  /* 0x000000ffb40b7208 */ /* 0x000fe20002800000 */
[----:B------:R-:W-:Y:S01]  /*6c90*/  FMUL.FTZ R161, R4, UR7 ;  /* 0x0000000704a17c20 */ /* 0x000fe20008410000 */
[----:B------:R-:W-:Y:S01]  /*6ca0*/  FSEL R172, R172, RZ, P5 ;  /* 0x000000ffacac7208 */ /* 0x000fe20002800000 */
[--C-:B------:R-:W-:Y:S01]  /*6cb0*/  FFMA.FTZ R157, R5, UR7, -R152.reuse ;  /* 0x00000007059d7c23 */ /* 0x100fe20008010898 */
[--C-:B------:R-:W-:Y:S01]  /*6cc0*/  FFMA.FTZ R160, R7, UR7, -R152.reuse ;  /* 0x0000000707a07c23 */ /* 0x100fe20008010898 */
[----:B------:R-:W-:Y:S01]  /*6cd0*/  FADD.FTZ R11, R132, -R11 ;  /* 0x8000000b840b7221 */ /* 0x000fe20000010000 */
[----:B------:R-:W-:Y:S01]  /*6ce0*/  FFMA.FTZ R9, R9, UR7, -R152 ;  /* 0x0000000709097c23 */ /* 0x000fe20008010898 */
[----:B------:R-:W3:Y:S01]  /*6cf0*/  MUFU.EX2 R161, R161 ;  /* 0x000000a100a17308 */ /* 0x000ee20000000800 */
[--C-:B------:R-:W-:Y:S01]  /*6d00*/  FFMA.FTZ R162, R13, UR7, -R172.reuse ;  /* 0x000000070da27c23 */ /* 0x100fe200080108ac */
[----:B------:R-:W-:Y:S01]  /*6d10*/  FMUL.FTZ R11, R11, UR7 ;  /* 0x000000070b0b7c20 */ /* 0x000fe20008410000 */
[--C-:B------:R-:W-:Y:S01]  /*6d20*/  FFMA.FTZ R156, R19, UR7, -R172.reuse ;  /* 0x00000007139c7c23 */ /* 0x100fe200080108ac */
[--C-:B------:R-:W-:Y:S01]  /*6d30*/  FFMA.FTZ R159, R17, UR7, -R172.reuse ;  /* 0x00000007119f7c23 */ /* 0x100fe200080108ac */
[--C-:B------:R-:W-:Y:S01]  /*6d40*/  FFMA.FTZ R158, R15, UR7, -R172.reuse ;  /* 0x000000070f9e7c23 */ /* 0x100fe200080108ac */
[----:B------:R-:W4:Y:S01]  /*6d50*/  MUFU.EX2 R163, R11 ;  /* 0x0000000b00a37308 */ /* 0x000f220000000800 */
[----:B------:R-:W-:Y:S01]  /*6d60*/  LDSM.16.MT88.4 R12, [R0+0x12000] ;  /* 0x01200000000c783b */ /* 0x000fe20000004200 */
[----:B------:R-:W-:Y:S01]  /*6d70*/  FFMA.FTZ R175, R193, UR7, -R172 ;  /* 0x00000007c1af7c23 */ /* 0x000fe200080108ac */
[----:B------:R-:W-:Y:S01]  /*6d80*/  FFMA.FTZ R198, R179, UR7, -R152 ;  /* 0x00000007b3c67c23 */ /* 0x000fe20008010898 */
[----:B------:R-:W-:Y:S01]  /*6d90*/  MUFU.EX2 R162, R162 ;  /* 0x000000a200a27308 */ /* 0x000fe20000000800 */
[--C-:B------:R-:W-:Y:S01]  /*6da0*/  FFMA.FTZ R176, R211, UR7, -R172.reuse ;  /* 0x00000007d3b07c23 */ /* 0x100fe200080108ac */
[--C-:B------:R-:W-:Y:S01]  /*6db0*/  FFMA.FTZ R177, R177, UR7, -R172.reuse ;  /* 0x00000007b1b17c23 */ /* 0x100fe200080108ac */
[----:B------:R-:W-:Y:S01]  /*6dc0*/  FFMA.FTZ R174, R137, UR7, -R172 ;  /* 0x0000000789ae7c23 */ /* 0x000fe200080108ac */
[-C--:B---3--:R-:W-:Y:S01]  /*6dd0*/  FMUL.FTZ R34, R54, R161.reuse ;  /* 0x000000a136227220 */ /* 0x088fe20000410000 */
[-C--:B------:R-:W-:Y:S01]  /*6de0*/  FMUL.FTZ R35, R55, R161.reuse ;  /* 0x000000a137237220 */ /* 0x080fe20000410000 */
[----:B------:R-:W3:Y:S01]  /*6df0*/  MUFU.EX2 R156, R156 ;  /* 0x0000009c009c7308 */ /* 0x000ee20000000800 */
[-C--:B------:R-:W-:Y:S01]  /*6e00*/  FMUL.FTZ R18, R38, R161.reuse ;  /* 0x000000a126127220 */ /* 0x080fe20000410000 */
[-C--:B------:R-:W-:Y:S01]  /*6e10*/  FMUL.FTZ R19, R39, R161.reuse ;  /* 0x000000a127137220 */ /* 0x080fe20000410000 */
[----:B------:R-:W-:Y:S01]  /*6e20*/  FMUL.FTZ R42, R42, R161 ;  /* 0x000000a12a2a7220 */ /* 0x000fe20000410000 */
[-C--:B----4-:R-:W-:Y:S01]  /*6e30*/  FMUL.FTZ R32, R52, R163.reuse ;  /* 0x000000a334207220 */ /* 0x090fe20000410000 */
[-C--:B------:R-:W-:Y:S01]  /*6e40*/  FMUL.FTZ R33, R53, R163.reuse ;  /* 0x000000a335217220 */ /* 0x080fe20000410000 */
[----:B------:R-:W-:Y:S01]  /*6e50*/  MUFU.EX2 R159, R159 ;  /* 0x0000009f009f7308 */ /* 0x000fe20000000800 */
[----:B------:R-:W-:Y:S01]  /*6e60*/  LDSM.16.MT88.4 R52, [R168+0x14000] ;  /* 0x01400000a834783b */ /* 0x000fe20000004200 */
[-C--:B------:R-:W-:Y:S01]  /*6e70*/  FMUL.FTZ R16, R36, R163.reuse ;  /* 0x000000a324107220 */ /* 0x080fe20000410000 */
[-C--:B------:R-:W-:Y:S01]  /*6e80*/  FMUL.FTZ R17, R37, R163.reuse ;  /* 0x000000a325117220 */ /* 0x080fe20000410000 */
[----:B------:R-:W4:Y:S01]  /*6e90*/  MUFU.EX2 R158, R158 ;  /* 0x0000009e009e7308 */ /* 0x000f220000000800 */
[-C--:B------:R-:W-:Y:S01]  /*6ea0*/  FMUL.FTZ R40, R40, R163.reuse ;  /* 0x000000a328287220 */ /* 0x080fe20000410000 */
[----:B------:R-:W-:Y:S01]  /*6eb0*/  FMUL.FTZ R41, R41, R163 ;  /* 0x000000a329297220 */ /* 0x000fe20000410000 */
[----:B------:R-:W-:Y:S01]  /*6ec0*/  FMUL.FTZ R43, R43, R161 ;  /* 0x000000a12b2b7220 */ /* 0x000fe20000410000 */
[----:B------:R-:W-:Y:S01]  /*6ed0*/  MUFU.EX2 R164, R164 ;  /* 0x000000a400a47308 */ /* 0x000fe20000000800 */
[----:B---3--:R-:W-:Y:S01]  /*6ee0*/  F2FP.BF16.F32.PACK_AB R4, R156, R162 ;  /* 0x000000a29c04723e */ /* 0x008fe200000010ff */
[----:B------:R-:W3:Y:S01]  /*6ef0*/  LDSM.16.MT88.4 R36, [R165] ;  /* 0x00000000a524783b */ /* 0x000ee20000004200 */
[-C--:B------:R-:W-:Y:S01]  /*6f00*/  FMUL.FTZ R24, R44, R163.reuse ;  /* 0x000000a32c187220 */ /* 0x080fe20000410000 */
[----:B------:R-:W5:Y:S01]  /*6f10*/  MUFU.EX2 R157, R157 ;  /* 0x0000009d009d7308 */ /* 0x000f620000000800 */
[----:B------:R-:W-:Y:S01]  /*6f20*/  FMUL.FTZ R25, R45, R163 ;  /* 0x000000a32d197220 */ /* 0x000fe20000410000 */
[-C--:B------:R-:W-:Y:S01]  /*6f30*/  FMUL.FTZ R26, R46, R161.reuse ;  /* 0x000000a12e1a7220 */ /* 0x080fe20000410000 */
[----:B------:R-:W-:Y:S01]  /*6f40*/  FMUL.FTZ R27, R47, R161 ;  /* 0x000000a12f1b7220 */ /* 0x000fe20000410000 */
[----:B------:R-:W-:Y:S01]  /*6f50*/  MUFU.EX2 R160, R160 ;  /* 0x000000a000a07308 */ /* 0x000fe20000000800 */
[----:B------:R-:W2:Y:S01]  /*6f60*/  LDSM.16.MT88.4 R44, [R0+0x14000] ;  /* 0x01400000002c783b */ /* 0x000ea20000004200 */
[----:B----4-:R-:W-:Y:S01]  /*6f70*/  F2FP.BF16.F32.PACK_AB R6, R158, R159 ;  /* 0x0000009f9e06723e */ /* 0x010fe200000010ff */
[-C--:B------:R-:W-:Y:S01]  /*6f80*/  FMUL.FTZ R48, R48, R163.reuse ;  /* 0x000000a330307220 */ /* 0x080fe20000410000 */
[----:B------:R-:W4:Y:S01]  /*6f90*/  MUFU.EX2 R3, R9 ;  /* 0x0000000900037308 */ /* 0x000f220000000800 */
[----:B------:R-:W-:Y:S01]  /*6fa0*/  FMUL.FTZ R49, R49, R163 ;  /* 0x000000a331317220 */ /* 0x000fe20000410000 */
[-C--:B------:R-:W-:Y:S01]  /*6fb0*/  FMUL.FTZ R50, R50, R161.reuse ;  /* 0x000000a132327220 */ /* 0x080fe20000410000 */
[----:B------:R-:W-:Y:S01]  /*6fc0*/  FMUL.FTZ R51, R51, R161 ;  /* 0x000000a133337220 */ /* 0x000fe20000410000 */
[-C--:B------:R-:W-:Y:S01]  /*6fd0*/  FMUL.FTZ R72, R72, R163.reuse ;  /* 0x000000a348487220 */ /* 0x080fe20000410000 */
[----:B------:R-:W-:Y:S01]  /*6fe0*/  FMUL.FTZ R73, R73, R163 ;  /* 0x000000a349497220 */ /* 0x000fe20000410000 */
[----:B-----5:R-:W-:Y:S01]  /*6ff0*/  F2FP.BF16.F32.PACK_AB R5, R157, R164 ;  /* 0x000000a49d05723e */ /* 0x020fe200000010ff */
[-C--:B------:R-:W-:Y:S01]  /*7000*/  FMUL.FTZ R74, R74, R161.reuse ;  /* 0x000000a14a4a7220 */ /* 0x080fe20000410000 */
[----:B------:R-:W-:Y:S01]  /*7010*/  FMUL.FTZ R75, R75, R161 ;  /* 0x000000a14b4b7220 */ /* 0x000fe20000410000 */
[-C--:B------:R-:W-:Y:S01]  /*7020*/  FMUL.FTZ R56, R56, R163.reuse ;  /* 0x000000a338387220 */ /* 0x080fe20000410000 */
[----:B------:R-:W-:Y:S01]  /*7030*/  FMUL.FTZ R57, R57, R163 ;  /* 0x000000a339397220 */ /* 0x000fe20000410000 */
[-C--:B------:R-:W-:Y:S01]  /*7040*/  FMUL.FTZ R58, R58, R161.reuse ;  /* 0x000000a13a3a7220 */ /* 0x080fe20000410000 */
[----:B------:R-:W-:Y:S01]  /*7050*/  FMUL.FTZ R59, R59, R161 ;  /* 0x000000a13b3b7220 */ /* 0x000fe20000410000 */
[-C--:B------:R-:W-:Y:S01]  /*7060*/  FMUL.FTZ R64, R64, R163.reuse ;  /* 0x000000a340407220 */ /* 0x080fe20000410000 */
[----:B----4-:R-:W-:Y:S01]  /*7070*/  F2FP.BF16.F32.PACK_AB R7, R3, R160 ;  /* 0x000000a00307723e */ /* 0x010fe200000010ff */
        /* <DEDUP_REMOVED lines=20> */
[----:B------:R-:W1:Y:S01]  /*71c0*/  LDSM.16.MT88.4 R60, [R166+0x2000] ;  /* 0x00200000a63c783b */ /* 0x000e620000004200 */
        /* <DEDUP_REMOVED lines=8> */
[----:B------:R-:W-:Y:S01]  /*7250*/  FMUL.FTZ R126, R126, R161 ;  /* 0x000000a17e7e7220 */ /* 0x000fe20000410000 */
[C---:B------:R-:W-:Y:S01]  /*7260*/  HMMA.16816.F32.BF16 R28, R4.reuse, R30, R48 ;  /* 0x0000001e041c723c */ /* 0x040fe20000041830 */
[-C--:B------:R-:W-:Y:S01]  /*7270*/  FMUL.FTZ R48, R68, R163.reuse ;  /* 0x000000a344307220 */ /* 0x080fe20000410000 */
[----:B------:R-:W-:Y:S01]  /*7280*/  FMUL.FTZ R49, R69, R163 ;  /* 0x000000a345317220 */ /* 0x000fe20000410000 */
[-C--:B------:R-:W-:Y:S01]  /*7290*/  FMUL.FTZ R50, R70, R161.reuse ;  /* 0x000000a146327220 */ /* 0x080fe20000410000 */
[-C--:B------:R-:W-:Y:S01]  /*72a0*/  FMUL.FTZ R51, R71, R161.reuse ;  /* 0x000000a147337220 */ /* 0x080fe20000410000 */
[----:B------:R-:W-:Y:S01]  /*72b0*/  FMUL.FTZ R127, R127, R161 ;  /* 0x000000a17f7f7220 */ /* 0x000fe20000410000 */
[----:B------:R-:W4:Y:S01]  /*72c0*/  LDSM.16.MT88.4 R68, [R165+0x2000] ;  /* 0x00200000a544783b */ /* 0x000f220000004200 */
[--C-:B------:R-:W-:Y:S01]  /*72d0*/  FFMA.FTZ R179, R135, UR7, -R152.reuse ;  /* 0x0000000787b37c23 */ /* 0x100fe20008010898 */
[C---:B---3--:R-:W-:Y:S01]  /*72e0*/  HMMA.16816.F32.BF16 R32, R4.reuse, R36, R32 ;  /* 0x000000240420723c */ /* 0x048fe20000041820 */
[--C-:B------:R-:W-:Y:S01]  /*72f0*/  FFMA.FTZ R178, R133, UR7, -R152.reuse ;  /* 0x0000000785b27c23 */ /* 0x100fe20008010898 */
[----:B------:R-:W-:Y:S01]  /*7300*/  FFMA.FTZ R193, R139, UR7, -R152 ;  /* 0x000000078bc17c23 */ /* 0x000fe20008010898 */
[-C--:B------:R-:W-:Y:S01]  /*7310*/  FMUL.FTZ R96, R96, R163.reuse ;  /* 0x000000a360607220 */ /* 0x080fe20000410000 */
[----:B------:R-:W-:Y:S01]  /*7320*/  FMUL.FTZ R97, R97, R163 ;  /* 0x000000a361617220 */ /* 0x000fe20000410000 */
[-C--:B------:R-:W-:Y:S01]  /*7330*/  FMUL.FTZ R98, R98, R161.reuse ;  /* 0x000000a162627220 */ /* 0x080fe20000410000 */
[----:B------:R-:W-:Y:S01]  /*7340*/  FMUL.FTZ R99, R99, R161 ;  /* 0x000000a163637220 */ /* 0x000fe20000410000 */
[----:B------:R-:W-:Y:S01]  /*7350*/  MUFU.EX2 R175, R175 ;  /* 0x000000af00af7308 */ /* 0x000fe20000000800 */
[C---:B------:R-:W-:Y:S01]  /*7360*/  HMMA.16816.F32.BF16 R48, R4.reuse, R52, R48 ;  /* 0x000000340430723c */ /* 0x040fe20000041830 */
[-C--:B------:R-:W-:Y:S01]  /*7370*/  FMUL.FTZ R104, R104, R163.reuse ;  /* 0x000000a368687220 */ /* 0x080fe20000410000 */
[----:B------:R-:W-:Y:S01]  /*7380*/  FMUL.FTZ R105, R105, R163 ;  /* 0x000000a369697220 */ /* 0x000fe20000410000 */
[----:B------:R-:W3:Y:S01]  /*7390*/  MUFU.EX2 R176, R176 ;  /* 0x000000b000b07308 */ /* 0x000ee20000000800 */
[-C--:B------:R-:W-:Y:S01]  /*73a0*/  FMUL.FTZ R106, R106, R161.reuse ;  /* 0x000000a16a6a7220 */ /* 0x080fe20000410000 */
[----:B------:R-:W-:Y:S01]  /*73b0*/  FMUL.FTZ R107, R107, R161 ;  /* 0x000000a16b6b7220 */ /* 0x000fe20000410000 */
[-C--:B------:R-:W-:Y:S01]  /*73c0*/  FMUL.FTZ R116, R116, R163.reuse ;  /* 0x000000a374747220 */ /* 0x080fe20000410000 */
[----:B------:R-:W-:Y:S01]  /*73d0*/  MUFU.EX2 R177, R177 ;  /* 0x000000b100b17308 */ /* 0x000fe20000000800 */
[C---:B------:R-:W-:Y:S01]  /*73e0*/  HMMA.16816.F32.BF16 R52, R4.reuse, R54, R72 ;  /* 0x000000360434723c */ /* 0x040fe20000041848 */
[-C--:B------:R-:W-:Y:S01]  /*73f0*/  FMUL.FTZ R72, R92, R163.reuse ;  /* 0x000000a35c487220 */ /* 0x080fe20000410000 */
[----:B------:R-:W-:Y:S01]  /*7400*/  FMUL.FTZ R73, R93, R163 ;  /* 0x000000a35d497220 */ /* 0x000fe20000410000 */
[-C--:B------:R-:W-:Y:S01]  /*7410*/  FMUL.FTZ R74, R94, R161.reuse ;  /* 0x000000a15e4a7220 */ /* 0x080fe20000410000 */
[----:B------:R-:W-:Y:S01]  /*7420*/  FMUL.FTZ R75, R95, R161 ;  /* 0x000000a15f4b7220 */ /* 0x000fe20000410000 */
[----:B------:R-:W-:Y:S01]  /*7430*/  MUFU.EX2 R174, R174 ;  /* 0x000000ae00ae7308 */ /* 0x000fe20000000800 */
[----:B------:R-:W5:Y:S01]  /*7440*/  LDSM.16.MT88.4 R92, [R166+0x4000] ;  /* 0x00400000a65c783b */ /* 0x000f620000004200 */
[-C--:B------:R-:W-:Y:S01]  /*7450*/  FMUL.FTZ R117, R117, R163.reuse ;  /* 0x000000a375757220 */ /* 0x080fe20000410000 */
[C---:B------:R-:W-:Y:S01]  /*7460*/  HMMA.16816.F32.BF16 R36, R4.reuse, R38, R56 ;  /* 0x000000260424723c */ /* 0x040fe20000041838 */
[-C--:B------:R-:W-:Y:S01]  /*7470*/  FMUL.FTZ R56, R76, R163.reuse ;  /* 0x000000a34c387220 */ /* 0x080fe20000410000 */
[----:B------:R-:W-:Y:S01]  /*7480*/  FMUL.FTZ R57, R77, R163 ;  /* 0x000000a34d397220 */ /* 0x000fe20000410000 */
[-C--:B------:R-:W-:Y:S01]  /*7490*/  FMUL.FTZ R58, R78, R161.reuse ;  /* 0x000000a14e3a7220 */ /* 0x080fe20000410000 */
[-C--:B------:R-:W-:Y:S01]  /*74a0*/  FMUL.FTZ R59, R79, R161.reuse ;  /* 0x000000a14f3b7220 */ /* 0x080fe20000410000 */
[----:B------:R-:W-:Y:S01]  /*74b0*/  MUFU.EX2 R198, R198 ;  /* 0x000000c600c67308 */ /* 0x000fe20000000800 */
[----:B------:R-:W3:Y:S01]  /*74c0*/  LDSM.16.MT88.4 R76, [R0+0x16000] ;  /* 0x01600000004c783b */ /* 0x000ee20000004200 */
[-C--:B------:R-:W-:Y:S01]  /*74d0*/  FMUL.FTZ R118, R118, R161.reuse ;  /* 0x000000a176767220 */ /* 0x080fe20000410000 */
[C---:B--2---:R-:W-:Y:S01]  /*74e0*/  HMMA.16816.F32.BF16 R40, R4.reuse, R44, R40 ;  /* 0x0000002c0428723c */ /* 0x044fe20000041828 */
[----:B------:R-:W2:Y:S01]  /*74f0*/  MUFU.EX2 R179, R179 ;  /* 0x000000b300b37308 */ /* 0x000ea20000000800 */
[----:B------:R-:W-:Y:S01]  /*7500*/  FMUL.FTZ R119, R119, R161 ;  /* 0x000000a177777220 */ /* 0x000fe20000410000 */
[----:B------:R-:W-:Y:S01]  /*7510*/  LDSM.16.MT88.4 R128, [R168+0x14800] ;  /* 0x01480000a880783b */ /* 0x000fe20000004200 */
[--C-:B------:R-:W-:Y:S01]  /*7520*/  FFMA.FTZ R200, R199, UR7, -R172.reuse ;  /* 0x00000007c7c87c23 */ /* 0x100fe200080108ac */
[----:B------:R-:W-:Y:S01]  /*7530*/  MUFU.EX2 R178, R178 ;  /* 0x000000b200b27308 */ /* 0x000fe20000000800 */
[--C-:B------:R-:W-:Y:S01]  /*7540*/  FFMA.FTZ R199, R209, UR7, -R172.reuse ;  /* 0x00000007d1c77c23 */ /* 0x100fe200080108ac */
[----:B------:R-:W-:Y:S01]  /*7550*/  LDSM.16.MT88.4 R136, [R166+0x800] ;  /* 0x00080000a688783b */ /* 0x000fe20000004200 */
[C---:B------:R-:W-:Y:S01]  /*7560*/  HMMA.16816.F32.BF16 R44, R4.reuse, R46, R64 ;  /* 0x0000002e042c723c */ /* 0x040fe20000041840 */
[-C--:B------:R-:W-:Y:S01]  /*7570*/  FMUL.FTZ R64, R84, R163.reuse ;  /* 0x000000a354407220 */ /* 0x080fe20000410000 */
[----:B------:R-:W-:Y:S01]  /*7580*/  FMUL.FTZ R65, R85, R163 ;  /* 0x000000a355417220 */ /* 0x000fe20000410000 */
[-C--:B------:R-:W-:Y:S01]  /*7590*/  FMUL.FTZ R66, R86, R161.reuse ;  /* 0x000000a156427220 */ /* 0x080fe20000410000 */
[----:B------:R-:W-:Y:S01]  /*75a0*/  FMUL.FTZ R67, R87, R161 ;  /* 0x000000a157437220 */ /* 0x000fe20000410000 */
[----:B------:R-:W2:Y:S01]  /*75b0*/  MUFU.EX2 R193, R193 ;  /* 0x000000c100c17308 */ /* 0x000ea20000000800 */
[----:B------:R-:W2:Y:S01]  /*75c0*/  LDSM.16.MT88.4 R84, [R168+0x16000] ;  /* 0x01600000a854783b */ /* 0x000ea20000004200 */
[--C-:B------:R-:W-:Y:S01]  /*75d0*/  FFMA.FTZ R209, R151, UR7, -R172.reuse ;  /* 0x0000000797d17c23 */ /* 0x100fe200080108ac */
[C---:B-1----:R-:W-:Y:S01]  /*75e0*/  HMMA.16816.F32.BF16 R56, R4.reuse, R60, R56 ;  /* 0x0000003c0438723c */ /* 0x042fe20000041838 */
[----:B------:R-:W-:Y:S01]  /*75f0*/  FFMA.FTZ R204, R149, UR7, -R172 ;  /* 0x0000000795cc7c23 */ /* 0x000fe200080108ac */
[----:B------:R-:W-:Y:S01]  /*7600*/  LDSM.16.MT88.4 R132, [R165+0x800] ;  /* 0x00080000a584783b */ /* 0x000fe20000004200 */
[--C-:B------:R-:W-:Y:S01]  /*7610*/  FFMA.FTZ R208, R143, UR7, -R152.reuse ;  /* 0x000000078fd07c23 */ /* 0x100fe20008010898 */
[--C-:B------:R-:W-:Y:S01]  /*7620*/  FFMA.FTZ R213, R141, UR7, -R152.reuse ;  /* 0x000000078dd57c23 */ /* 0x100fe20008010898 */
[--C-:B------:R-:W-:Y:S01]  /*7630*/  FFMA.FTZ R206, R145, UR7, -R152.reuse ;  /* 0x0000000791ce7c23 */ /* 0x100fe20008010898 */
[----:B------:R-:W-:Y:S01]  /*7640*/  LDSM.16.MT88.4 R148, [R165+0x1000] ;  /* 0x00100000a594783b */ /* 0x000fe20000004200 */
[----:B------:R-:W-:Y:S01]  /*7650*/  FFMA.FTZ R211, R147, UR7, -R152 ;  /* 0x0000000793d37c23 */ /* 0x000fe20008010898 */
[C---:B------:R-:W-:Y:S01]  /*7660*/  HMMA.16816.F32.BF16 R60, R4.reuse, R62, R80 ;  /* 0x0000003e043c723c */ /* 0x040fe20000041850 */
[-C--:B------:R-:W-:Y:S01]  /*7670*/  FMUL.FTZ R80, R100, R163.reuse ;  /* 0x000000a364507220 */ /* 0x080fe20000410000 */
[----:B------:R-:W-:Y:S01]  /*7680*/  FMUL.FTZ R81, R101, R163 ;  /* 0x000000a365517220 */ /* 0x000fe20000410000 */
[-C--:B------:R-:W-:Y:S01]  /*7690*/  FMUL.FTZ R82, R102, R161.reuse ;  /* 0x000000a166527220 */ /* 0x080fe20000410000 */
[----:B------:R-:W-:Y:S01]  /*76a0*/  FMUL.FTZ R83, R103, R161 ;  /* 0x000000a167537220 */ /* 0x000fe20000410000 */
[----:B------:R-:W-:Y:S01]  /*76b0*/  LDSM.16.MT88.4 R140, [R166+0x3000] ;  /* 0x00300000a68c783b */ /* 0x000fe20000004200 */
[----:B------:R-:W-:Y:S01]  /*76c0*/  MUFU.EX2 R200, R200 ;  /* 0x000000c800c87308 */ /* 0x000fe20000000800 */
[--C-:B------:R-:W-:Y:S01]  /*76d0*/  FFMA.FTZ R154, R154, UR7, -R172.reuse ;  /* 0x000000079a9a7c23 */ /* 0x100fe200080108ac */
[C---:B----4-:R-:W-:Y:S01]  /*76e0*/  HMMA.16816.F32.BF16 R64, R4.reuse, R68, R64 ;  /* 0x000000440440723c */ /* 0x050fe20000041840 */
[----:B------:R-:W1:Y:S01]  /*76f0*/  LDSM.16.MT88.4 R100, [R165+0x4000] ;  /* 0x00400000a564783b */ /* 0x000e620000004200 */
[----:B------:R-:W4:Y:S01]  /*7700*/  MUFU.EX2 R199, R199 ;  /* 0x000000c700c77308 */ /* 0x000f220000000800 */
[--C-:B------:R-:W-:Y:S01]  /*7710*/  FFMA.FTZ R171, R171, UR7, -R172.reuse ;  /* 0x00000007abab7c23 */ /* 0x100fe200080108ac */
[----:B------:R-:W-:Y:S01]  /*7720*/  FFMA.FTZ R173, R173, UR7, -R172 ;  /* 0x00000007adad7c23 */ /* 0x000fe200080108ac */
[----:B------:R-:W-:Y:S01]  /*7730*/  LDSM.16.MT88.4 R144, [R168+0x15000] ;  /* 0x01500000a890783b */ /* 0x000fe20000004200 */
[----:B------:R-:W-:Y:S01]  /*7740*/  MUFU.EX2 R209, R209 ;  /* 0x000000d100d17308 */ /* 0x000fe20000000800 */
        /* <DEDUP_REMOVED lines=9> */
[----:B------:R-:W-:Y:S01]  /*77e0*/  HMMA.16816.F32.BF16 R8, R4, R12, R8 ;  /* 0x0000000c0408723c */ /* 0x000fe20000041808 */
[----:B------:R-:W-:Y:S01]  /*77f0*/  MUFU.EX2 R206, R206 ;  /* 0x000000ce00ce7308 */ /* 0x000fe20000000800 */
[----:B------:R-:W-:Y:S01]  /*7800*/  FFMA.FTZ R212, R153, UR7, -R152 ;  /* 0x0000000799d47c23 */ /* 0x000fe20008010898 */
[----:B------:R-:W-:-:S02]  /*7810*/  FFMA.FTZ R164, R205, R161, R164 ;  /* 0x000000a1cda47223 */ /* 0x000fc400000100a4 */
[----:B------:R-:W4:Y:S02]  /*7820*/  MUFU.EX2 R211, R211 ;  /* 0x000000d300d37308 */ /* 0x000f240000000800 */
[----:B------:R-:W-:Y:S01]  /*7830*/  FADD.FTZ R157, R157, R164 ;  /* 0x000000a49d9d7221 */ /* 0x000fe20000010000 */
[C---:B-----5:R-:W-:Y:S01]  /*7840*/  HMMA.16816.F32.BF16 R88, R4.reuse, R92, R88 ;  /* 0x0000005c0458723c */ /* 0x060fe20000041858 */
[----:B------:R-:W-:Y:S02]  /*7850*/  MUFU.EX2 R208, R208 ;  /* 0x000000d000d07308 */ /* 0x000fe40000000800 */
[----:B------:R-:W-:Y:S02]  /*7860*/  FADD.FTZ R160, R160, R157 ;  /* 0x0000009da0a07221 */ /* 0x000fe40000010000 */
[----:B------:R-:W5:Y:S02]  /*7870*/  MUFU.EX2 R213, R213 ;  /* 0x000000d500d57308 */ /* 0x000f640000000800 */
[----:B------:R-:W-:Y:S01]  /*7880*/  FADD.FTZ R3, R3, R160 ;  /* 0x000000a003037221 */ /* 0x000fe20000010000 */
[C---:B------:R-:W-:Y:S01]  /*7890*/  HMMA.16816.F32.BF16 R92, R4.reuse, R94, R112 ;  /* 0x0000005e045c723c */ /* 0x040fe20000041870 */
[----:B------:R-:W4:Y:S01]  /*78a0*/  LDSM.16.MT88.4 R112, [R168+0x12800] ;  /* 0x01280000a870783b */ /* 0x000f220000004200 */
[----:B------:R-:W-:Y:S04]  /*78b0*/  MUFU.EX2 R171, R171 ;  /* 0x000000ab00ab7308 */ /* 0x000fe80000000800 */
[----:B------:R-:W-:Y:S02]  /*78c0*/  MUFU.EX2 R173, R173 ;  /* 0x000000ad00ad7308 */ /* 0x000fe40000000800 */
[C---:B------:R-:W-:Y:S01]  /*78d0*/  HMMA.16816.F32.BF16 R12, R4.reuse, R14, R124 ;  /* 0x0000000e040c723c */ /* 0x040fe2000004187c */
[----:B------:R-:W5:Y:S01]  /*78e0*/  LDSM.16.MT88.4 R124, [R0+0x14800] ;  /* 0x01480000007c783b */ /* 0x000f620000004200 */
[----:B------:R-:W-:Y:S04]  /*78f0*/  MUFU.EX2 R210, R210 ;  /* 0x000000d200d27308 */ /* 0x000fe80000000800 */
[----:B------:R-:W-:Y:S02]  /*7900*/  MUFU.EX2 R167, R167 ;  /* 0x000000a700a77308 */ /* 0x000fe40000000800 */
[C---:B---3--:R-:W-:Y:S02]  /*7910*/  HMMA.16816.F32.BF16 R72, R4.reuse, R76, R72 ;  /* 0x0000004c0448723c */ /* 0x048fe40000041848 */
[----:B------:R-:W-:Y:S06]  /*7920*/  MUFU.EX2 R212, R212 ;  /* 0x000000d400d47308 */ /* 0x000fec0000000800 */
[C---:B------:R-:W-:Y:S01]  /*7930*/  HMMA.16816.F32.BF16 R76, R4.reuse, R78, R96 ;  /* 0x0000004e044c723c */ /* 0x040fe20000041860 */
[-C--:B------:R-:W-:Y:S01]  /*7940*/  FMUL.FTZ R96, R120, R163.reuse ;  /* 0x000000a378607220 */ /* 0x080fe20000410000 */
[----:B------:R-:W-:Y:S01]  /*7950*/  FMUL.FTZ R97, R121, R163 ;  /* 0x000000a379617220 */ /* 0x000fe20000410000 */
[-C--:B------:R-:W-:Y:S01]  /*7960*/  FMUL.FTZ R98, R122, R161.reuse ;  /* 0x000000a17a627220 */ /* 0x080fe20000410000 */
[----:B------:R-:W-:Y:S01]  /*7970*/  FMUL.FTZ R99, R123, R161 ;  /* 0x000000a17b637220 */ /* 0x000fe20000410000 */
[----:B------:R-:W-:Y:S01]  /*7980*/  FFMA.FTZ R163, R207, R163, R162 ;  /* 0x000000a3cfa37223 */ /* 0x000fe200000100a2 */
[----:B------:R-:W-:Y:S02]  /*7990*/  LDSM.16.MT88.4 R120, [R166+0x2800] ;  /* 0x00280000a678783b */ /* 0x000fe40000004200 */
[----:B--2---:R-:W-:Y:S01]  /*79a0*/  HMMA.16816.F32.BF16 R80, R4, R84, R80 ;  /* 0x000000540450723c */ /* 0x004fe20000041850 */
[----:B------:R-:W-:-:S04]  /*79b0*/  FADD.FTZ R156, R156, R163 ;  /* 0x000000a39c9c7221 */ /* 0x000fc80000010000 */
[----:B------:R-:W-:-:S03]  /*79c0*/  FADD.FTZ R159, R159, R156 ;  /* 0x0000009c9f9f7221 */ /* 0x000fc60000010000 */
[----:B------:R-:W-:Y:S01]  /*79d0*/  HMMA.16816.F32.BF16 R84, R4, R86, R104 ;  /* 0x000000560454723c */ /* 0x000fe20000041868 */
[----:B------:R-:W2:Y:S01]  /*79e0*/  LDSM.16.MT88.4 R104, [R0+0x16800] ;  /* 0x016800000068783b */ /* 0x000ea20000004200 */
[----:B------:R-:W-:-:S06]  /*79f0*/  FADD.FTZ R158, R158, R159 ;  /* 0x0000009f9e9e7221 */ /* 0x000fcc0000010000 */
[C---:B-1----:R-:W-:Y:S01]  /*7a00*/  HMMA.16816.F32.BF16 R96, R4.reuse, R100, R96 ;  /* 0x000000640460723c */ /* 0x042fe20000041860 */
[----:B------:R-:W-:Y:S01]  /*7a10*/  F2FP.BF16.F32.PACK_AB R100, R176, R175 ;  /* 0x000000afb064723e */ /* 0x000fe200000010ff */
[----:B------:R-:W-:Y:S01]  /*7a20*/  FADD.FTZ R175, R175, R158 ;  /* 0x0000009eafaf7221 */ /* 0x000fe20000010000 */
[----:B------:R-:W-:Y:S01]  /*7a30*/  F2FP.BF16.F32.PACK_AB R101, R179, R198 ;  /* 0x000000c6b365723e */ /* 0x000fe200000010ff */
[----:B------:R-:W-:Y:S01]  /*7a40*/  FADD.FTZ R198, R198, R3 ;  /* 0x00000003c6c67221 */ /* 0x000fe20000010000 */
[----:B------:R-:W-:Y:S01]  /*7a50*/  MOV R3, R2 ;  /* 0x0000000200037202 */ /* 0x000fe20000000f00 */
        /* <DEDUP_REMOVED lines=9> */
[----:B----4-:R-:W-:Y:S02]  /*7af0*/  HMMA.16816.F32.BF16 R16, R100, R112, R16 ;  /* 0x000000706410723c */ /* 0x010fe40000041810 */
[----:B------:R-:W-:-:S06]  /*7b00*/  FADD.FTZ R193, R193, R178 ;  /* 0x000000b2c1c17221 */ /* 0x000fcc0000010000 */
[C---:B------:R-:W-:Y:S01]  /*7b10*/  HMMA.16816.F32.BF16 R20, R100.reuse, R114, R20 ;  /* 0x000000726414723c */ /* 0x040fe20000041814 */
[----:B------:R-:W1:Y:S07]  /*7b20*/  LDSM.16.MT88.4 R112, [R166+0x4800] ;  /* 0x00480000a670783b */ /* 0x000e6e0000004200 */
[C---:B------:R-:W-:Y:S08]  /*7b30*/  HMMA.16816.F32.BF16 R8, R100.reuse, R108, R8 ;  /* 0x0000006c6408723c */ /* 0x040ff00000041808 */
[C---:B------:R-:W-:Y:S01]  /*7b40*/  HMMA.16816.F32.BF16 R12, R100.reuse, R110, R12 ;  /* 0x0000006e640c723c */ /* 0x040fe2000004180c */
[----:B------:R-:W3:Y:S07]  /*7b50*/  LDSM.16.MT88.4 R108, [R168+0x16800] ;  /* 0x01680000a86c783b */ /* 0x000eee0000004200 */
[C---:B-----5:R-:W-:Y:S08]  /*7b60*/  HMMA.16816.F32.BF16 R40, R100.reuse, R124, R40 ;  /* 0x0000007c6428723c */ /* 0x060ff00000041828 */
[C---:B------:R-:W-:Y:S01]  /*7b70*/  HMMA.16816.F32.BF16 R44, R100.reuse, R126, R44 ;  /* 0x0000007e642c723c */ /* 0x040fe2000004182c */
[----:B------:R-:W4:Y:S07]  /*7b80*/  LDSM.16.MT88.4 R124, [R165+0x4800] ;  /* 0x00480000a57c783b */ /* 0x000f2e0000004200 */
[C---:B------:R-:W-:Y:S08]  /*7b90*/  HMMA.16816.F32.BF16 R48, R100.reuse, R128, R48 ;  /* 0x000000806430723c */ /* 0x040ff00000041830 */
[C---:B------:R-:W-:Y:S01]  /*7ba0*/  HMMA.16816.F32.BF16 R52, R100.reuse, R130, R52 ;  /* 0x000000826434723c */ /* 0x040fe20000041834 */
[----:B------:R-:W5:Y:S07]  /*7bb0*/  LDSM.16.MT88.4 R128, [R0+0x13000] ;  /* 0x013000000080783b */ /* 0x000f6e0000004200 */
[C---:B--2---:R-:W-:Y:S08]  /*7bc0*/  HMMA.16816.F32.BF16 R72, R100.reuse, R104, R72 ;  /* 0x000000686448723c */ /* 0x044ff00000041848 */
[C---:B------:R-:W-:Y:S08]  /*7bd0*/  HMMA.16816.F32.BF16 R76, R100.reuse, R106, R76 ;  /* 0x0000006a644c723c */ /* 0x040ff0000004184c */
[C---:B-1----:R-:W-:Y:S08]  /*7be0*/  HMMA.16816.F32.BF16 R88, R100.reuse, R112, R88 ;  /* 0x000000706458723c */ /* 0x042ff00000041858 */
[C---:B------:R-:W-:Y:S01]  /*7bf0*/  HMMA.16816.F32.BF16 R104, R100.reuse, R114, R92 ;  /* 0x000000726468723c */ /* 0x040fe2000004185c */
[----:B------:R-:W1:Y:S04]  /*7c00*/  LDSM.16.MT88.4 R112, [R168+0x13000] ;  /* 0x01300000a870783b */ /* 0x000e680000004200 */
[----:B------:R-:W-:Y:S03]  /*7c10*/  LDSM.16.MT88.4 R92, [R165+0x3000] ;  /* 0x00300000a55c783b */ /* 0x000fe60000004200 */
[C---:B---3--:R-:W-:Y:S08]  /*7c20*/  HMMA.16816.F32.BF16 R80, R100.reuse, R108, R80 ;  /* 0x0000006c6450723c */ /* 0x048ff00000041850 */
[C---:B------:R-:W-:Y:S01]  /*7c30*/  HMMA.16816.F32.BF16 R84, R100.reuse, R110, R84 ;  /* 0x0000006e6454723c */ /* 0x040fe20000041854 */
[----:B------:R-:W2:Y:S07]  /*7c40*/  LDSM.16.MT88.4 R108, [R166+0x1000] ;  /* 0x00100000a66c783b */ /* 0x000eae0000004200 */
[C---:B------:R-:W-:Y:S08]  /*7c50*/  HMMA.16816.F32.BF16 R24, R100.reuse, R136, R24 ;  /* 0x000000886418723c */ /* 0x040ff00000041818 */
[C---:B------:R-:W-:Y:S01]  /*7c60*/  HMMA.16816.F32.BF16 R28, R100.reuse, R138, R28 ;  /* 0x0000008a641c723c */ /* 0x040fe2000004181c */
[----:B------:R-:W3:Y:S07]  /*7c70*/  LDSM.16.MT88.4 R136, [R166+0x5000] ;  /* 0x00500000a688783b */ /* 0x000eee0000004200 */
[C---:B------:R-:W-:Y:S08]  /*7c80*/  HMMA.16816.F32.BF16 R56, R100.reuse, R120, R56 ;  /* 0x000000786438723c */ /* 0x040ff00000041838 */
[C---:B------:R-:W-:Y:S08]  /*7c90*/  HMMA.16816.F32.BF16 R60, R100.reuse, R122, R60 ;  /* 0x0000007a643c723c */ /* 0x040ff0000004183c */
[C---:B----4-:R-:W-:Y:S01]  /*7ca0*/  HMMA.16816.F32.BF16 R120, R100.reuse, R124, R96 ;  /* 0x0000007c6478723c */ /* 0x050fe20000041860 */
[----:B------:R-:W4:Y:S07]  /*7cb0*/  LDSM.16.MT88.4 R96, [R0+0x17000] ;  /* 0x017000000060783b */ /* 0x000f2e0000004200 */
[C---:B------:R-:W-:Y:S08]  /*7cc0*/  HMMA.16816.F32.BF16 R64, R100.reuse, R116, R64 ;  /* 0x000000746440723c */ /* 0x040ff00000041840 */
[C---:B------:R-:W-:Y:S08]  /*7cd0*/  HMMA.16816.F32.BF16 R68, R100.reuse, R118, R68 ;  /* 0x000000766444723c */ /* 0x040ff00000041844 */
[C---:B------:R-:W-:Y:S08]  /*7ce0*/  HMMA.16816.F32.BF16 R36, R100.reuse, R134, R36 ;  /* 0x000000866424723c */ /* 0x040ff00000041824 */
[C---:B------:R-:W-:Y:S01]  /*7cf0*/  HMMA.16816.F32.BF16 R116, R100.reuse, R126, R4 ;  /* 0x0000007e6474723c */ /* 0x040fe20000041804 */
[----:B------:R-:W4:Y:S07]  /*7d00*/  LDSM.16.MT88.4 R4, [R0+0x15000] ;  /* 0x015000000004783b */ /* 0x000f2e0000004200 */
[----:B------:R-:W-:Y:S01]  /*7d10*/  HMMA.16816.F32.BF16 R32, R100, R132, R32 ;  /* 0x000000846420723c */ /* 0x000fe20000041820 */
[----:B------:R-:W4:Y:S01]  /*7d20*/  LDSM.16.MT88.4 R132, [R168+0x17000] ;  /* 0x01700000a884783b */ /* 0x000f220000004200 */
        /* <DEDUP_REMOVED lines=10> */
[----:B-----5:R-:W-:Y:S01]  /*7dd0*/  HMMA.16816.F32.BF16 R8, R100, R128, R8 ;  /* 0x000000806408723c */ /* 0x020fe20000041808 */
[----:B------:R-:W-:Y:S01]  /*7de0*/  FADD.FTZ R204, R204, R209 ;  /* 0x000000d1cccc7221 */ /* 0x000fe20000010000 */
[----:B------:R-:W-:-:S06]  /*7df0*/  FADD.FTZ R208, R213, R208 ;  /* 0x000000d0d5d07221 */ /* 0x000fcc0000010000 */
[C---:B------:R-:W-:Y:S08]  /*7e00*/  HMMA.16816.F32.BF16 R12, R100.reuse, R130, R12 ;  /* 0x00000082640c723c */ /* 0x040ff0000004180c */
[C---:B-1----:R-:W-:Y:S08]  /*7e10*/  HMMA.16816.F32.BF16 R128, R100.reuse, R112, R16 ;  /* 0x000000706480723c */ /* 0x042ff00000041810 */
[C---:B------:R-:W-:Y:S08]  /*7e20*/  HMMA.16816.F32.BF16 R124, R100.reuse, R114, R20 ;  /* 0x00000072647c723c */ /* 0x040ff00000041814 */
[C---:B--2---:R-:W-:Y:S08]  /*7e30*/  HMMA.16816.F32.BF16 R112, R100.reuse, R108, R24 ;  /* 0x0000006c6470723c */ /* 0x044ff00000041818 */
[C---:B------:R-:W-:Y:S08]  /*7e40*/  HMMA.16816.F32.BF16 R108, R100.reuse, R110, R28 ;  /* 0x0000006e646c723c */ /* 0x040ff0000004181c */
[C---:B------:R-:W-:Y:S01]  /*7e50*/  HMMA.16816.F32.BF16 R28, R100.reuse, R92, R64 ;  /* 0x0000005c641c723c */ /* 0x040fe20000041840 */
[----:B------:R-:W-:Y:S01]  /*7e60*/  FFMA.FTZ R64, R170, UR7, -R172 ;  /* 0x00000007aa407c23 */ /* 0x000fe200080108ac */
[----:B------:R-:W-:Y:S01]  /*7e70*/  FFMA.FTZ R65, R155, UR7, -R152 ;  /* 0x000000079b417c23 */ /* 0x000fe20008010898 */
[----:B------:R1:W2:Y:S04]  /*7e80*/  MUFU.EX2 R170, R154 ;  /* 0x0000009a00aa7308 */ /* 0x0002a80000000800 */
[----:B------:R-:W-:Y:S01]  /*7e90*/  MUFU.EX2 R172, R64 ;  /* 0x0000004000ac7308 */ /* 0x000fe20000000800 */
[C---:B------:R-:W-:Y:S01]  /*7ea0*/  HMMA.16816.F32.BF16 R20, R100.reuse, R150, R36 ;  /* 0x000000966414723c */ /* 0x040fe20000041824 */
[----:B------:R-:W5:Y:S02]  /*7eb0*/  LDSM.16.MT88.4 R36, [R165+0x5000] ;  /* 0x00500000a524783b */ /* 0x000f640000004200 */
[----:B------:R3:W2:Y:S05]  /*7ec0*/  MUFU.EX2 R169, R65 ;  /* 0x0000004100a97308 */ /* 0x0006aa0000000800 */
[C---:B------:R-:W-:Y:S01]  /*7ed0*/  HMMA.16816.F32.BF16 R56, R100.reuse, R140, R56 ;  /* 0x0000008c6438723c */ /* 0x040fe20000041838 */
[----:B-1----:R-:W-:Y:S07]  /*7ee0*/  LDSM.16.MT88.4 R152, [R166+0x3800] ;  /* 0x00380000a698783b */ /* 0x002fee0000004200 */
[C---:B------:R-:W-:Y:S01]  /*7ef0*/  HMMA.16816.F32.BF16 R60, R100.reuse, R142, R60 ;  /* 0x0000008e643c723c */ /* 0x040fe2000004183c */
[----:B---3--:R-:W-:Y:S07]  /*7f00*/  LDSM.16.MT88.4 R64, [R0+0x15800] ;  /* 0x015800000040783b */ /* 0x008fee0000004200 */
[C---:B------:R-:W-:Y:S08]  /*7f10*/  HMMA.16816.F32.BF16 R24, R100.reuse, R94, R68 ;  /* 0x0000005e6418723c */ /* 0x040ff00000041844 */
[C---:B------:R-:W-:Y:S01]  /*7f20*/  HMMA.16816.F32.BF16 R140, R100.reuse, R138, R104 ;  /* 0x0000008a648c723c */ /* 0x040fe20000041868 */
[----:B------:R-:W1:Y:S07]  /*7f30*/  LDSM.16.MT88.4 R104, [R168+0x17800] ;  /* 0x01780000a868783b */ /* 0x000e6e0000004200 */
[C---:B----4-:R-:W-:Y:S01]  /*7f40*/  HMMA.16816.F32.BF16 R92, R100.reuse, R96, R72 ;  /* 0x00000060645c723c */ /* 0x050fe20000041848 */
[----:B------:R-:W-:Y:S07]  /*7f50*/  LDSM.16.MT88.4 R72, [R168+0x15800] ;  /* 0x01580000a848783b */ /* 0x000fee0000004200 */
[C---:B------:R-:W-:Y:S01]  /*7f60*/  HMMA.16816.F32.BF16 R96, R100.reuse, R98, R76 ;  /* 0x000000626460723c */ /* 0x040fe2000004184c */
[----:B------:R-:W3:Y:S07]  /*7f70*/  LDSM.16.MT88.4 R76, [R166+0x1800] ;  /* 0x00180000a64c783b */ /* 0x000eee0000004200 */
[C---:B------:R-:W-:Y:S08]  /*7f80*/  HMMA.16816.F32.BF16 R48, R100.reuse, R144, R48 ;  /* 0x000000906430723c */ /* 0x040ff00000041830 */
[C---:B------:R-:W-:Y:S01]  /*7f90*/  HMMA.16816.F32.BF16 R52, R100.reuse, R146, R52 ;  /* 0x000000926434723c */ /* 0x040fe20000041834 */
[----:B------:R-:W4:Y:S07]  /*7fa0*/  LDSM.16.MT88.4 R144, [R166+0x5800] ;  /* 0x00580000a690783b */ /* 0x000f2e0000004200 */
[C---:B------:R-:W-:Y:S01]  /*7fb0*/  HMMA.16816.F32.BF16 R16, R100.reuse, R4, R40 ;  /* 0x000000046410723c */ /* 0x040fe20000041828 */
[----:B------:R-:W4:Y:S07]  /*7fc0*/  LDSM.16.MT88.4 R40, [R168+0x13800] ;  /* 0x01380000a828783b */ /* 0x000f2e0000004200 */
[C---:B------:R-:W-:Y:S08]  /*7fd0*/  HMMA.16816.F32.BF16 R4, R100.reuse, R6, R44 ;  /* 0x000000066404723c */ /* 0x040ff0000004182c */
[----:B------:R-:W-:Y:S01]  /*7fe0*/  HMMA.16816.F32.BF16 R80, R100, R132, R80 ;  /* 0x000000846450723c */ /* 0x000fe20000041850 */
[----:B--2---:R-:W-:Y:S01]  /*7ff0*/  F2FP.BF16.F32.PACK_AB R132, R170, R171 ;  /* 0x000000abaa84723e */ /* 0x004fe200000010ff */
[----:B------:R-:W-:Y:S01]  /*8000*/  FADD.FTZ R171, R171, R204 ;  /* 0x000000ccabab7221 */ /* 0x000fe20000010000 */
[----:B------:R-:W-:Y:S01]  /*8010*/  F2FP.BF16.F32.PACK_AB R133, R210, R169 ;  /* 0x000000a9d285723e */ /* 0x000fe200000010ff */
        /* <DEDUP_REMOVED lines=15> */
[C---:B-----5:R-:W-:Y:S08]  /*8110*/  HMMA.16816.F32.BF16 R120, R100.reuse, R36, R120 ;  /* 0x000000246478723c */ /* 0x060ff00000041878 */
        /* <DEDUP_REMOVED lines=29> */
[----:B------:R-:W-:-:S15]  /*82f0*/  BRA.U !UP0, `(.L_x_128) ;  /* 0x0000002d08dc7547 */ /* 0x000fde000b800000 */
[----:B------:R-:W-:Y:S01]  /*8300*/  UIADD3 UR7, UPT, UPT, UR19, -0x3, URZ ;  /* 0xfffffffd13077890 */ /* 0x000fe2000fffe0ff */
[----:B------:R-:W-:-:S04]  /*8310*/  DEPBAR.LE SB0, 0x0 ;  /* 0x000080000000791a */ /* 0x000fc80000000000 */
[----:B------:R-:W-:Y:S01]  /*8320*/  UIMAD.WIDE.U32 UR12, UR7, UR8, URZ ;  /* 0x00000008070c72a5 */ /* 0x000fe2000f8e00ff */
[----:B------:R-:W-:Y:S01]  /*8330*/  IMAD.SHL.U32 R185, R184, 0x20, RZ ;  /* 0x00000020b8b97824 */ /* 0x000fe200078e00ff */
[----:B------:R-:W-:Y:S01]  /*8340*/  SHF.R.U32.HI R186, RZ, 0x1, R184 ;  /* 0x00000001ffba7819 */ /* 0x000fe200000116b8 */
[----:B------:R-:W-:Y:S01]  /*8350*/  IMAD.MOV.U32 R28, RZ, RZ, 0x20 ;  /* 0x00000020ff1c7424 */ /* 0x000fe200078e00ff */
[----:B------:R-:W-:Y:S02]  /*8360*/  UIMAD UR7, UR7, UR9, UR13 ;  /* 0x00000009070772a4 */ /* 0x000fe4000f8e020d */
[----:B------:R-:W-:Y:S01]  /*8370*/  USHF.L.U32 UR4, UR12, 0x6, URZ ;  /* 0x000000060c047899 */ /* 0x000fe200080006ff */
[----:B------:R-:W-:Y:S01]  /*8380*/  IMAD.U32 R10, RZ, RZ, UR12 ;  /* 0x0000000cff0a7e24 */ /* 0x000fe2000f8e00ff */
[----:B------:R-:W-:Y:S01]  /*8390*/  USHF.L.U64.HI UR6, UR12, 0x6, UR7 ;  /* 0x000000060c067899 */ /* 0x000fe20008010207 */
[----:B------:R-:W-:Y:S01]  /*83a0*/  LOP3.LUT R185, R185, 0x7c00, RZ, 0xc0, !PT ;  /* 0x00007c00b9b97812 */ /* 0x000fe200078ec0ff */
[----:B------:R-:W-:Y:S01]  /*83b0*/  ULEA UR4, UP0, UR8, UR4, 0x5 ;  /* 0x0000000408047291 */ /* 0x000fe2000f8028ff */
[----:B------:R-:W-:Y:S01]  /*83c0*/  IMAD.U32 R7, RZ, RZ, UR7 ;  /* 0x00000007ff077e24 */ /* 0x000fe2000f8e00ff */
[----:B------:R-:W-:Y:S01]  /*83d0*/  BAR.SYNC.DEFER_BLOCKING 0x0 ;  /* 0x0000000000007b1d */ /* 0x000fe20000010000 */
[----:B------:R-:W-:Y:S01]  /*83e0*/  LEA R6, P5, R10, R194, 0x7 ;  /* 0x000000c20a067211 */ /* 0x000fe200078a38ff */
[----:B------:R-:W-:Y:S01]  /*83f0*/  ULEA.HI.X UR6, UR8, UR6, UR9, 0x5, UP0 ;  /* 0x0000000608067291 */ /* 0x000fe200080f2c09 */
[----:B------:R-:W-:Y:S01]  /*8400*/  LOP3.LUT R9, R186, 0x8, RZ, 0xc0, !PT ;  /* 0x00000008ba097812 */ /* 0x000fe200078ec0ff */
[----:B------:R-:W-:Y:S01]  /*8410*/  IMAD.U32 R5, RZ, RZ, UR4 ;  /* 0x00000004ff057e24 */ /* 0x000fe2000f8e00ff */
[----:B------:R-:W-:Y:S01]  /*8420*/  LEA.HI.X R7, R10, R190, R7, 0x7, P5 ;  /* 0x000000be0a077211 */ /* 0x000fe200028f3c07 */
[----:B------:R-:W-:Y:S01]  /*8430*/  IMAD.U32 R11, RZ, RZ, UR13 ;  /* 0x0000000dff0b7e24 */ /* 0x000fe2000f8e00ff */
[----:B------:R-:W-:Y:S01]  /*8440*/  LOP3.LUT R4, R185, 0x200, R192, 0xf8, !PT ;  /* 0x00000200b9047812 */ /* 0x000fe200078ef8c0 */
[----:B------:R-:W-:Y:S01]  /*8450*/  IMAD.U32 R3, RZ, RZ, UR6 ;  /* 0x00000006ff037e24 */ /* 0x000fe2000f8e00ff */
[----:B------:R-:W-:Y:S01]  /*8460*/  LEA R8, P4, R5, R194, 0x1 ;  /* 0x000000c205087211 */ /* 0x000fe200078808ff */
[----:B------:R-:W-:Y:S01]  /*8470*/  UISETP.NE.AND UP0, UPT, UR19, 0x3, UPT ;  /* 0x000000031300788c */ /* 0x000fe2000bf05270 */
[----:B------:R-:W-:-:S02]  /*8480*/  LOP3.LUT R4, R4, R188, R9, 0xf6, !PT ;  /* 0x000000bc04047212 */ /* 0x000fc400078ef609 */
[----:B------:R-:W-:Y:S01]  /*8490*/  LEA.HI.X R9, R5, R190, R3, 0x1, P4 ;  /* 0x000000be05097211 */ /* 0x000fe200020f0c03 */
[----:B------:R-:W-:Y:S01]  /*84a0*/  VIADD R3, R189, UR5 ;  /* 0x00000005bd037c36 */ /* 0x000fe20008000000 */
[----:B------:R-:W-:Y:S02]  /*84b0*/  LEA R176, R4, UR5, 0x1 ;  /* 0x0000000504b07c11 */ /* 0x000fe4000f8e08ff */
[----:B------:R-:W-:-:S03]  /*84c0*/  SEL R28, R28, 0xffffffe0, !P6 ;  /* 0xffffffe01c1c7807 */ /* 0x000fc60007000000 */
[--C-:B------:R-:W-:Y:S02]  /*84d0*/  IMAD.IADD R199, R191, 0x1, R176.reuse ;  /* 0x00000001bfc77824 */ /* 0x100fe400078e02b0 */
[C---:B------:R-:W-:Y:S01]  /*84e0*/  IMAD.IADD R200, R28.reuse, 0x1, R176 ;  /* 0x000000011cc87824 */ /* 0x040fe200078e02b0 */
[----:B------:R-:W-:Y:S01]  /*84f0*/  @!PT LDS RZ, [RZ] ;  /* 0x00000000fffff984 */ /* 0x000fe20000000800 */
[----:B------:R-:W-:Y:S01]  /*8500*/  @!PT LDS RZ, [RZ] ;  /* 0x00000000fffff984 */ /* 0x000fe20000000800 */
[----:B------:R-:W-:Y:S01]  /*8510*/  @!PT LDS RZ, [RZ] ;  /* 0x00000000fffff984 */ /* 0x000fe20000000800 */
[----:B------:R-:W-:Y:S01]  /*8520*/  @!P3 LDGSTS.E.BYPASS.LTC128B.128 [R197+0x12000], desc[UR22][R6.64] ;  /* 0x1200000006c5bfae */ /* 0x000fe2000b981a16 */
[C---:B------:R-:W-:Y:S02]  /*8530*/  IMAD.IADD R198, R3.reuse, 0x1, R28 ;  /* 0x0000000103c67824 */ /* 0x040fe400078e021c */
[----:B------:R-:W-:Y:S01]  /*8540*/  IMAD.IADD R191, R3, 0x1, R191 ;  /* 0x0000000103bf7824 */ /* 0x000fe200078e02bf */
[----:B------:R-:W-:Y:S01]  /*8550*/  @P3 STS.128 [R197+0x12000], RZ ;  /* 0x012000ffc5003388 */ /* 0x000fe20000000c00 */
[C---:B------:R-:W-:Y:S02]  /*8560*/  IMAD.IADD R193, R28.reuse, 0x1, R199 ;  /* 0x000000011cc17824 */ /* 0x040fe400078e02c7 */
[----:B------:R-:W-:Y:S01]  /*8570*/  IMAD.IADD R3, R28, 0x1, R191 ;  /* 0x000000011c037824 */ /* 0x000fe200078e02bf */
        /* <DEDUP_REMOVED lines=29> */
[----:B-1----:R-:W1:Y:S04]  /*8750*/  LDSM.16.M88.4 R4, [R189+UR5+0xd800] ;  /* 0x00d80005bd04783b */ /* 0x002e680008000200 */
[----:B------:R-:W-:Y:S04]  /*8760*/  LDSM.16.M88.4 R20, [R200] ;  /* 0x00000000c814783b */ /* 0x000fe80000000200 */
[----:B------:R-:W1:Y:S04]  /*8770*/  LDSM.16.M88.4 R24, [R198+0xc000] ;  /* 0x00c00000c618783b */ /* 0x000e680000000200 */
[----:B--2---:R-:W2:Y:S04]  /*8780*/  LDSM.16.M88.4 R8, [R198+0xc800] ;  /* 0x00c80000c608783b */ /* 0x004ea80000000200 */
[----:B------:R-:W2:Y:S04]  /*8790*/  LDSM.16.M88.4 R168, [R198+0xd000] ;  /* 0x00d00000c6a8783b */ /* 0x000ea80000000200 */
[----:B------:R-:W2:Y:S04]  /*87a0*/  LDSM.16.M88.4 R164, [R198+0xd800] ;  /* 0x00d80000c6a4783b */ /* 0x000ea80000000200 */
[----:B------:R-:W-:Y:S01]  /*87b0*/  LDSM.16.M88.4 R160, [R191+0xc000] ;  /* 0x00c00000bfa0783b */ /* 0x000fe20000000200 */
[C---:B---3--:R-:W-:Y:S03]  /*87c0*/  HMMA.16816.F32.BF16 R16, R136.reuse, R12, RZ ;  /* 0x0000000c8810723c */ /* 0x048fe600000418ff */
[----:B------:R-:W-:Y:S04]  /*87d0*/  LDSM.16.M88.4 R132, [R191+0xc800] ;  /* 0x00c80000bf84783b */ /* 0x000fe80000000200 */
[----:B------:R-:W-:Y:S01]  /*87e0*/  LDSM.16.M88.4 R32, [R191+0xd000] ;  /* 0x00d00000bf20783b */ /* 0x000fe20000000200 */
[C---:B------:R-:W-:Y:S03]  /*87f0*/  HMMA.16816.F32.BF16 R12, R136.reuse, R14, RZ ;  /* 0x0000000e880c723c */ /* 0x040fe600000418ff */
[----:B------:R-:W-:Y:S04]  /*8800*/  LDSM.16.M88.4 R28, [R3+0xc000] ;  /* 0x00c00000031c783b */ /* 0x000fe80000000200 */
[----:B------:R-:W-:Y:S01]  /*8810*/  LDSM.16.M88.4 R172, [R189+UR5+0xe800] ;  /* 0x00e80005bdac783b */ /* 0x000fe20008000200 */
[C---:B----4-:R-:W-:Y:S03]  /*8820*/  HMMA.16816.F32.BF16 R156, R136.reuse, R152, RZ ;  /* 0x00000098889c723c */ /* 0x050fe600000418ff */
[----:B------:R-:W0:Y:S05]  /*8830*/  LDGDEPBAR ;  /* 0x00000000000079af */ /* 0x000e2a0000000000 */
[C---:B-----5:R-:W-:Y:S08]  /*8840*/  HMMA.16816.F32.BF16 R148, R136.reuse, R144, RZ ;  /* 0x000000908894723c */ /* 0x060ff000000418ff */
[C---:B------:R-:W-:Y:S08]  /*8850*/  HMMA.16816.F32.BF16 R152, R136.reuse, R154, RZ ;  /* 0x0000009a8898723c */ /* 0x040ff000000418ff */
[C---:B------:R-:W-:Y:S08]  /*8860*/  HMMA.16816.F32.BF16 R144, R136.reuse, R146, RZ ;  /* 0x000000928890723c */ /* 0x040ff000000418ff */
[C---:B-1----:R-:W-:Y:S08]  /*8870*/  HMMA.16816.F32.BF16 R140, R136.reuse, R4, RZ ;  /* 0x00000004888c723c */ /* 0x042ff000000418ff */
[----:B------:R-:W-:Y:S01]  /*8880*/  HMMA.16816.F32.BF16 R136, R136, R6, RZ ;  /* 0x000000068888723c */ /* 0x000fe200000418ff */
[----:B------:R-:W1:Y:S07]  /*8890*/  LDSM.16.M88.4 R4, [R199] ;  /* 0x00000000c704783b */ /* 0x000e6e0000000200 */
[C---:B------:R-:W-:Y:S08]  /*88a0*/  HMMA.16816.F32.BF16 R16, R20.reuse, R24, R16 ;  /* 0x000000181410723c */ /* 0x040ff00000041810 */
[C---:B------:R-:W-:Y:S01]  /*88b0*/  HMMA.16816.F32.BF16 R12, R20.reuse, R26, R12 ;  /* 0x0000001a140c723c */ /* 0x040fe2000004180c */
[----:B------:R-:W3:Y:S07]  /*88c0*/  LDSM.16.M88.4 R24, [R191+0xd800] ;  /* 0x00d80000bf18783b */ /* 0x000eee0000000200 */
[C---:B--2---:R-:W-:Y:S08]  /*88d0*/  HMMA.16816.F32.BF16 R156, R20.reuse, R8, R156 ;  /* 0x00000008149c723c */ /* 0x044ff0000004189c */
[C---:B------:R-:W-:Y:S01]  /*88e0*/  HMMA.16816.F32.BF16 R152, R20.reuse, R10, R152 ;  /* 0x0000000a1498723c */ /* 0x040fe20000041898 */
[----:B------:R-:W2:Y:S07]  /*88f0*/  LDSM.16.M88.4 R8, [R193] ;  /* 0x00000000c108783b */ /* 0x000eae0000000200 */
[C---:B------:R-:W-:Y:S08]  /*8900*/  HMMA.16816.F32.BF16 R148, R20.reuse, R168, R148 ;  /* 0x000000a81494723c */ /* 0x040ff00000041894 */
[C---:B------:R-:W-:Y:S01]  /*8910*/  HMMA.16816.F32.BF16 R144, R20.reuse, R170, R144 ;  /* 0x000000aa1490723c */ /* 0x040fe20000041890 */
[----:B------:R-:W-:Y:S07]  /*8920*/  LDSM.16.M88.4 R168, [R189+UR5+0xf000] ;  /* 0x00f00005bda8783b */ /* 0x000fee0008000200 */
        /* <DEDUP_REMOVED lines=9> */
[----:B------:R-:W5:Y:S07]  /*89c0*/  LDSM.16.M88.4 R132, [R3+0xd800] ;  /* 0x00d800000384783b */ /* 0x000f6e0000000200 */
[C---:B------:R-:W-:Y:S08]  /*89d0*/  HMMA.16816.F32.BF16 R148, R4.reuse, R32, R148 ;  /* 0x000000200494723c */ /* 0x040ff00000041894 */
[C---:B------:R-:W-:Y:S01]  /*89e0*/  HMMA.16816.F32.BF16 R144, R4.reuse, R34, R144 ;  /* 0x000000220490723c */ /* 0x040fe20000041890 */
[----:B------:R-:W-:Y:S07]  /*89f0*/  LDSM.16.M88.4 R32, [R189+UR5+0xf800] ;  /* 0x00f80005bd20783b */ /* 0x000fee0008000200 */
[C---:B---3--:R-:W-:Y:S08]  /*8a00*/  HMMA.16816.F32.BF16 R140, R4.reuse, R24, R140 ;  /* 0x00000018048c723c */ /* 0x048ff0000004188c */
[----:B------:R-:W-:Y:S01]  /*8a10*/  HMMA.16816.F32.BF16 R136, R4, R26, R136 ;  /* 0x0000001a0488723c */ /* 0x000fe20000041888 */
[----:B------:R-:W-:Y:S04]  /*8a20*/  LDSM.16.M88.4 R24, [R176+0x4000] ;  /* 0x00400000b018783b */ /* 0x000fe80000000200 */
[----:B------:R-:W3:Y:S03]  /*8a30*/  LDSM.16.M88.4 R4, [R189+UR5+0xe000] ;  /* 0x00e00005bd04783b */ /* 0x000ee60008000200 */
[C---:B--2---:R-:W-:Y:S08]  /*8a40*/  HMMA.16816.F32.BF16 R16, R8.reuse, R28, R16 ;  /* 0x0000001c0810723c */ /* 0x044ff00000041810 */
[C---:B------:R-:W-:Y:S01]  /*8a50*/  HMMA.16816.F32.BF16 R12, R8.reuse, R30, R12 ;  /* 0x0000001e080c723c */ /* 0x040fe2000004180c */
[----:B------:R-:W-:Y:S07]  /*8a60*/  LDSM.16.M88.4 R28, [R200+0x4000] ;  /* 0x00400000c81c783b */ /* 0x000fee0000000200 */
[C---:B----4-:R-:W-:Y:S08]  /*8a70*/  HMMA.16816.F32.BF16 R156, R8.reuse, R20, R156 ;  /* 0x00000014089c723c */ /* 0x050ff0000004189c */
[C---:B------:R-:W-:Y:S01]  /*8a80*/  HMMA.16816.F32.BF16 R152, R8.reuse, R22, R152 ;  /* 0x000000160898723c */ /* 0x040fe20000041898 */
[----:B------:R-:W2:Y:S07]  /*8a90*/  LDSM.16.M88.4 R20, [R198+0xe000] ;  /* 0x00e00000c614783b */ /* 0x000eae0000000200 */
[C---:B-1----:R-:W-:Y:S08]  /*8aa0*/  HMMA.16816.F32.BF16 R148, R8.reuse, R160, R148 ;  /* 0x000000a00894723c */ /* 0x042ff00000041894 */
[C---:B------:R-:W-:Y:S01]  /*8ab0*/  HMMA.16816.F32.BF16 R144, R8.reuse, R162, R144 ;  /* 0x000000a20890723c */ /* 0x040fe20000041890 */
[----:B------:R-:W1:Y:S07]  /*8ac0*/  LDSM.16.M88.4 R160, [R198+0xf000] ;  /* 0x00f00000c6a0783b */ /* 0x000e6e0000000200 */
[C---:B-----5:R-:W-:Y:S08]  /*8ad0*/  HMMA.16816.F32.BF16 R140, R8.reuse, R132, R140 ;  /* 0x00000084088c723c */ /* 0x060ff0000004188c */
[----:B------:R-:W-:Y:S01]  /*8ae0*/  HMMA.16816.F32.BF16 R136, R8, R134, R136 ;  /* 0x000000860888723c */ /* 0x000fe20000041888 */
[----:B------:R-:W4:Y:S04]  /*8af0*/  LDSM.16.M88.4 R132, [R198+0xf800] ;  /* 0x00f80000c684783b */ /* 0x000f280000000200 */
[----:B------:R-:W-:Y:S03]  /*8b00*/  LDSM.16.M88.4 R8, [R199+0x4000] ;  /* 0x00400000c708783b */ /* 0x000fe60000000200 */
[C---:B---3--:R-:W-:Y:S08]  /*8b10*/  HMMA.16816.F32.BF16 R16, R24.reuse, R4, R16 ;  /* 0x000000041810723c */ /* 0x048ff00000041810 */
[C---:B------:R-:W-:Y:S01]  /*8b20*/  HMMA.16816.F32.BF16 R12, R24.reuse, R6, R12 ;  /* 0x00000006180c723c */ /* 0x040fe2000004180c */
[----:B------:R-:W3:Y:S07]  /*8b30*/  LDSM.16.M88.4 R4, [R191+0xe000] ;  /* 0x00e00000bf04783b */ /* 0x000eee0000000200 */
[C---:B------:R-:W-:Y:S08]  /*8b40*/  HMMA.16816.F32.BF16 R156, R24.reuse, R172, R156 ;  /* 0x000000ac189c723c */ /* 0x040ff0000004189c */
[C---:B------:R-:W-:Y:S01]  /*8b50*/  HMMA.16816.F32.BF16 R152, R24.reuse, R174, R152 ;  /* 0x000000ae1898723c */ /* 0x040fe20000041898 */
[----:B------:R-:W5:Y:S07]  /*8b60*/  LDSM.16.M88.4 R172, [R191+0xe800] ;  /* 0x00e80000bfac783b */ /* 0x000f6e0000000200 */
[C---:B------:R-:W-:Y:S08]  /*8b70*/  HMMA.16816.F32.BF16 R148, R24.reuse, R168, R148 ;  /* 0x000000a81894723c */ /* 0x040ff00000041894 */
[C---:B------:R-:W-:Y:S01]  /*8b80*/  HMMA.16816.F32.BF16 R144, R24.reuse, R170, R144 ;  /* 0x000000aa1890723c */ /* 0x040fe20000041890 */
[----:B------:R-:W-:Y:S07]  /*8b90*/  LDSM.16.M88.4 R168, [R3+0xe000] ;  /* 0x00e0000003a8783b */ /* 0x000fee0000000200 */
[C---:B------:R-:W-:Y:S08]  /*8ba0*/  HMMA.16816.F32.BF16 R140, R24.reuse, R32, R140 ;  /* 0x00000020188c723c */ /* 0x040ff0000004188c */
[----:B------:R-:W-:Y:S01]  /*8bb0*/  HMMA.16816.F32.BF16 R136, R24, R34, R136 ;  /* 0x000000221888723c */ /* 0x000fe20000041888 */
[----:B------:R-:W5:Y:S04]  /*8bc0*/  LDSM.16.M88.4 R24, [R191+0xf000] ;  /* 0x00f00000bf18783b */ /* 0x000f680000000200 */
[----:B------:R-:W-:Y:S03]  /*8bd0*/  LDSM.16.M88.4 R32, [R193+0x4000] ;  /* 0x00400000c120783b */ /* 0x000fe60000000200 */
[C---:B--2---:R-:W-:Y:S08]  /*8be0*/  HMMA.16816.F32.BF16 R16, R28.reuse, R20, R16 ;  /* 0x000000141c10723c */ /* 0x044ff00000041810 */
[C---:B------:R-:W-:Y:S01]  /*8bf0*/  HMMA.16816.F32.BF16 R12, R28.reuse, R22, R12 ;  /* 0x000000161c0c723c */ /* 0x040fe2000004180c */
[----:B------:R-:W2:Y:S07]  /*8c00*/  LDSM.16.M88.4 R20, [R191+0xf800] ;  /* 0x00f80000bf14783b */ /* 0x000eae0000000200 */
[C---:B------:R-:W-:Y:S08]  /*8c10*/  HMMA.16816.F32.BF16 R156, R28.reuse, R164, R156 ;  /* 0x000000a41c9c723c */ /* 0x040ff0000004189c */
[C---:B------:R-:W-:Y:S01]  /*8c20*/  HMMA.16816.F32.BF16 R152, R28.reuse, R166, R152 ;  /* 0x000000a61c98723c */ /* 0x040fe20000041898 */
[----:B------:R-:W2:Y:S07]  /*8c30*/  LDSM.16.M88.4 R164, [R3+0xe800] ;  /* 0x00e8000003a4783b */ /* 0x000eae0000000200 */
[C---:B-1----:R-:W-:Y:S08]  /*8c40*/  HMMA.16816.F32.BF16 R148, R28.reuse, R160, R148 ;  /* 0x000000a01c94723c */ /* 0x042ff00000041894 */
[C---:B------:R-:W-:Y:S01]  /*8c50*/  HMMA.16816.F32.BF16 R144, R28.reuse, R162, R144 ;  /* 0x000000a21c90723c */ /* 0x040fe20000041890 */
[----:B------:R-:W1:Y:S07]  /*8c60*/  LDSM.16.M88.4 R160, [R3+0xf000] ;  /* 0x00f0000003a0783b */ /* 0x000e6e0000000200 */
[C---:B----4-:R-:W-:Y:S08]  /*8c70*/  HMMA.16816.F32.BF16 R140, R28.reuse, R132, R140 ;  /* 0x000000841c8c723c */ /* 0x050ff0000004188c */
[----:B------:R-:W-:Y:S01]  /*8c80*/  HMMA.16816.F32.BF16 R136, R28, R134, R136 ;  /* 0x000000861c88723c */ /* 0x000fe20000041888 */
[----:B------:R-:W4:Y:S04]  /*8c90*/  LDSM.16.M88.4 R132, [R3+0xf800] ;  /* 0x00f800000384783b */ /* 0x000f280000000200 */
[----:B------:R-:W-:Y:S03]  /*8ca0*/  LDSM.16.M88.4 R28, [R189+UR5+0x10000] ;  /* 0x01000005bd1c783b */ /* 0x000fe60008000200 */
[C---:B---3--:R-:W-:Y:S08]  /*8cb0*/  HMMA.16816.F32.BF16 R16, R8.reuse, R4, R16 ;  /* 0x000000040810723c */ /* 0x048ff00000041810 */
[C---:B------:R-:W-:Y:S01]  /*8cc0*/  HMMA.16816.F32.BF16 R12, R8.reuse, R6, R12 ;  /* 0x00000006080c723c */ /* 0x040fe2000004180c */
[----:B------:R-:W3:Y:S04]  /*8cd0*/  LDSM.16.M88.4 R4, [R176+0x8000] ;  /* 0x00800000b004783b */ /* 0x000ee80000000200 */
[----:B------:R-:W-:Y:S03]  /*8ce0*/  LDSM.16.M88.4 R176, [R198+0x10000] ;  /* 0x01000000c6b0783b */ /* 0x000fe60000000200 */
[C---:B-----5:R-:W-:Y:S08]  /*8cf0*/  HMMA.16816.F32.BF16 R156, R8.reuse, R172, R156 ;  /* 0x000000ac089c723c */ /* 0x060ff0000004189c */
        /* <DEDUP_REMOVED lines=9> */
[C---:B------:R-:W-:Y:S08]  /*8d90*/  HMMA.16816.F32.BF16 R16, R32.reuse, R168, R16 ;  /* 0x000000a82010723c */ /* 0x040ff00000041810 */
        /* <DEDUP_REMOVED lines=10> */
[----:B------:R-:W-:Y:S04]  /*8e40*/  LDSM.16.M88.4 R132, [R199+0x8000] ;  /* 0x00800000c784783b */ /* 0x000fe80000000200 */
[----:B------:R-:W4:Y:S03]  /*8e50*/  LDSM.16.M88.4 R32, [R191+0x10000] ;  /* 0x01000000bf20783b */ /* 0x000f260000000200 */
[C---:B---3--:R-:W-:Y:S08]  /*8e60*/  HMMA.16816.F32.BF16 R16, R4.reuse, R28, R16 ;  /* 0x0000001c0410723c */ /* 0x048ff00000041810 */
[C---:B------:R-:W-:Y:S01]  /*8e70*/  HMMA.16816.F32.BF16 R12, R4.reuse, R30, R12 ;  /* 0x0000001e040c723c */ /* 0x040fe2000004180c */
[----:B------:R-:W-:Y:S07]  /*8e80*/  LDSM.16.M88.4 R28, [R191+0x10800] ;  /* 0x01080000bf1c783b */ /* 0x000fee0000000200 */
[C---:B-----5:R-:W-:Y:S08]  /*8e90*/  HMMA.16816.F32.BF16 R156, R4.reuse, R24, R156 ;  /* 0x00000018049c723c */ /* 0x060ff0000004189c */
[C---:B------:R-:W-:Y:S01]  /*8ea0*/  HMMA.16816.F32.BF16 R152, R4.reuse, R26, R152 ;  /* 0x0000001a0498723c */ /* 0x040fe20000041898 */
[----:B------:R-:W-:Y:S07]  /*8eb0*/  LDSM.16.M88.4 R24, [R191+0x11000] ;  /* 0x01100000bf18783b */ /* 0x000fee0000000200 */
[C---:B--2---:R-:W-:Y:S08]  /*8ec0*/  HMMA.16816.F32.BF16 R148, R4.reuse, R20, R148 ;  /* 0x000000140494723c */ /* 0x044ff00000041894 */
[C---:B------:R-:W-:Y:S01]  /*8ed0*/  HMMA.16816.F32.BF16 R144, R4.reuse, R22, R144 ;  /* 0x000000160490723c */ /* 0x040fe20000041890 */
[----:B------:R-:W-:Y:S07]  /*8ee0*/  LDSM.16.M88.4 R20, [R191+0x11800] ;  /* 0x01180000bf14783b */ /* 0x000fee0000000200 */
[C---:B------:R-:W-:Y:S08]  /*8ef0*/  HMMA.16816.F32.BF16 R140, R4.reuse, R8, R140 ;  /* 0x00000008048c723c */ /* 0x040ff0000004188c */
[----:B------:R-:W-:Y:S01]  /*8f00*/  HMMA.16816.F32.BF16 R136, R4, R10, R136 ;  /* 0x0000000a0488723c */ /* 0x000fe20000041888 */
[----:B------:R-:W-:Y:S04]  /*8f10*/  LDSM.16.M88.4 R8, [R193+0x8000] ;  /* 0x00800000c108783b */ /* 0x000fe80000000200 */
[----:B------:R-:W2:Y:S03]  /*8f20*/  LDSM.16.M88.4 R4, [R3+0x10000] ;  /* 0x010000000304783b */ /* 0x000ea60000000200 */
[C---:B------:R-:W-:Y:S08]  /*8f30*/  HMMA.16816.F32.BF16 R16, R172.reuse, R176, R16 ;  /* 0x000000b0ac10723c */ /* 0x040ff00000041810 */
[C---:B------:R-:W-:Y:S08]  /*8f40*/  HMMA.16816.F32.BF16 R12, R172.reuse, R178, R12 ;  /* 0x000000b2ac0c723c */ /* 0x040ff0000004180c */
[----:B-1----:R-:W-:Y:S08]  /*8f50*/  HMMA.16816.F32.BF16 R140, R172, R160, R140 ;  /* 0x000000a0ac8c723c */ /* 0x002ff0000004188c */
[----:B----4-:R-:W-:Y:S08]  /*8f60*/  HMMA.16816.F32.BF16 R16, R132, R32, R16 ;  /* 0x000000208410723c */ /* 0x010ff00000041810 */
[C---:B------:R-:W-:Y:S01]  /*8f70*/  HMMA.16816.F32.BF16 R136, R172.reuse, R162, R136 ;  /* 0x000000a2ac88723c */ /* 0x040fe20000041888 */
[----:B------:R-:W1:Y:S07]  /*8f80*/  LDSM.16.M88.4 R160, [R3+0x10800] ;  /* 0x0108000003a0783b */ /* 0x000e6e0000000200 */
[----:B------:R-:W-:Y:S08]  /*8f90*/  HMMA.16816.F32.BF16 R156, R172, R168, R156 ;  /* 0x000000a8ac9c723c */ /* 0x000ff0000004189c */
[----:B------:R-:W-:Y:S08]  /*8fa0*/  HMMA.16816.F32.BF16 R12, R132, R34, R12 ;  /* 0x00000022840c723c */ /* 0x000ff0000004180c */
[----:B--2---:R-:W-:Y:S01]  /*8fb0*/  HMMA.16816.F32.BF16 R16, R8, R4, R16 ;  /* 0x000000040810723c */ /* 0x004fe20000041810 */
[----:B------:R-:W-:-:S05]  /*8fc0*/  IMAD.SHL.U32 R4, R184, 0x2, RZ ;  /* 0x00000002b8047824 */ /* 0x000fca00078e00ff */
[----:B------:R-:W-:Y:S02]  /*8fd0*/  LOP3.LUT R4, R4, 0x6, RZ, 0xc0, !PT ;  /* 0x0000000604047812 */ /* 0x000fe400078ec0ff */
[----:B------:R-:W-:Y:S08]  /*8fe0*/  HMMA.16816.F32.BF16 R152, R172, R170, R152 ;  /* 0x000000aaac98723c */ /* 0x000ff00000041898 */
[----:B------:R-:W-:Y:S01]  /*8ff0*/  HMMA.16816.F32.BF16 R140, R132, R20, R140 ;  /* 0x00000014848c723c */ /* 0x000fe2000004188c */
[----:B------:R-:W-:-:S04]  /*9000*/  IMAD.U32 R21, RZ, RZ, UR19 ;  /* 0x00000013ff157e24 */ /* 0x000fc8000f8e00ff */
[----:B------:R-:W-:-:S03]  /*9010*/  IMAD R21, R21, 0x40, R4 ;  /* 0x0000004015157824 */ /* 0x000fc600078e0204 */
[----:B------:R-:W-:Y:S01]  /*9020*/  HMMA.16816.F32.BF16 R148, R172, R164, R148 ;  /* 0x000000a4ac94723c */ /* 0x000fe20000041894 */
[----:B------:R-:W-:-:S05]  /*9030*/  VIADD R20, R21, 0xffffff40 ;  /* 0xffffff4015147836 */ /* 0x000fca0000000000 */
[C---:B------:R-:W-:Y:S02]  /*9040*/  ISETP.GE.AND P5, PT, R20.reuse, R187, PT ;  /* 0x000000bb1400720c */ /* 0x040fe40003fa6270 */
[----:B------:R-:W-:Y:S01]  /*9050*/  HMMA.16816.F32.BF16 R156, R132, R28, R156 ;  /* 0x0000001c849c723c */ /* 0x000fe2000004189c */
[----:B------:R-:W-:-:S04]  /*9060*/  ISETP.GE.AND P4, PT, R20, R181, PT ;  /* 0x000000b51400720c */ /* 0x000fc80003f86270 */
[----:B------:R-:W-:-:S03]  /*9070*/  FSEL R20, R18, -INF , !P4 ;  /* 0xff80000012147808 */ /* 0x000fc60006000000 */
[----:B------:R-:W-:Y:S01]  /*9080*/  HMMA.16816.F32.BF16 R12, R8, R6, R12 ;  /* 0x00000006080c723c */ /* 0x000fe2000004180c */
[----:B------:R-:W2:Y:S07]  /*9090*/  LDSM.16.M88.4 R4, [R3+0x11000] ;  /* 0x011000000304783b */ /* 0x000eae0000000200 */
[----:B------:R-:W-:Y:S08]  /*90a0*/  HMMA.16816.F32.BF16 R144, R172, R166, R144 ;  /* 0x000000a6ac90723c */ /* 0x000ff00000041890 */
[C---:B------:R-:W-:Y:S08]  /*90b0*/  HMMA.16816.F32.BF16 R152, R132.reuse, R30, R152 ;  /* 0x0000001e8498723c */ /* 0x040ff00000041898 */
[----:B------:R-:W-:Y:S01]  /*90c0*/  HMMA.16816.F32.BF16 R136, R132, R22, R136 ;  /* 0x000000168488723c */ /* 0x000fe20000041888 */
[C---:B------:R-:W-:Y:S01]  /*90d0*/  VIADD R22, R21.reuse, 0xffffff41 ;  /* 0xffffff4115167836 */ /* 0x040fe20000000000 */
[----:B------:R-:W-:Y:S01]  /*90e0*/  FSEL R23, R16, -INF , !P5 ;  /* 0xff80000010177808 */ /* 0x000fe20006800000 */
[----:B------:R-:W-:-:S03]  /*90f0*/  VIADD R16, R21, 0xffffff48 ;  /* 0xffffff4815107836 */ /* 0x000fc60000000000 */
[C---:B------:R-:W-:Y:S02]  /*9100*/  ISETP.GE.AND P5, PT, R22.reuse, R187, PT ;  /* 0x000000bb1600720c */ /* 0x040fe40003fa6270 */
[----:B------:R-:W-:Y:S01]  /*9110*/  ISETP.GE.AND P4, PT, R22, R181, PT ;  /* 0x000000b51600720c */ /* 0x000fe20003f86270 */
[----:B------:R-:W-:Y:S01]  /*9120*/  HMMA.16816.F32.BF16 R148, R132, R24, R148 ;  /* 0x000000188494723c */ /* 0x000fe20000041894 */
[----:B------:R-:W-:Y:S02]  /*9130*/  FSEL R25, R17, -INF , !P5 ;  /* 0xff80000011197808 */ /* 0x000fe40006800000 */
[----:B------:R-:W-:Y:S02]  /*9140*/  FSEL R22, R19, -INF , !P4 ;  /* 0xff80000013167808 */ /* 0x000fe40006000000 */
[C---:B------:R-:W-:Y:S02]  /*9150*/  ISETP.GE.AND P5, PT, R16.reuse, R187, PT ;  /* 0x000000bb1000720c */ /* 0x040fe40003fa6270 */
[----:B------:R-:W-:Y:S01]  /*9160*/  ISETP.GE.AND P4, PT, R16, R181, PT ;  /* 0x000000b51000720c */ /* 0x000fe20003f86270 */
[----:B-1----:R-:W-:Y:S01]  /*9170*/  HMMA.16816.F32.BF16 R156, R8, R160, R156 ;  /* 0x000000a0089c723c */ /* 0x002fe2000004189c */
[----:B------:R-:W1:Y:S01]  /*9180*/  LDSM.16.M88.4 R16, [R3+0x11800] ;  /* 0x011800000310783b */ /* 0x000e620000000200 */
[----:B------:R-:W-:-:S04]  /*9190*/  DEPBAR.LE SB0, 0x0 ;  /* 0x000080000000791a */ /* 0x000fc80000000000 */
[----:B------:R-:W-:Y:S01]  /*91a0*/  FSEL R24, R14, -INF , !P4 ;  /* 0xff8000000e187808 */ /* 0x000fe20006000000 */
[C---:B------:R-:W-:Y:S01]  /*91b0*/  VIADD R14, R21.reuse, 0xffffff51 ;  /* 0xffffff51150e7836 */ /* 0x040fe20000000000 */
[----:B------:R-:W-:Y:S01]  /*91c0*/  HMMA.16816.F32.BF16 R144, R132, R26, R144 ;  /* 0x0000001a8490723c */ /* 0x000fe20000041890 */
[C---:B------:R-:W-:Y:S01]  /*91d0*/  VIADD R26, R21.reuse, 0xffffff49 ;  /* 0xffffff49151a7836 */ /* 0x040fe20000000000 */
[----:B------:R-:W-:Y:S01]  /*91e0*/  FSEL R27, R12, -INF , !P5 ;  /* 0xff8000000c1b7808 */ /* 0x000fe20006800000 */
[----:B------:R-:W-:Y:S01]  /*91f0*/  VIADD R12, R21, 0xffffff50 ;  /* 0xffffff50150c7836 */ /* 0x000fe20000000000 */
[----:B------:R-:W-:Y:S02]  /*9200*/  BAR.SYNC.DEFER_BLOCKING 0x0 ;  /* 0x0000000000007b1d */ /* 0x000fe40000010000 */
[C---:B------:R-:W-:Y:S02]  /*9210*/  ISETP.GE.AND P5, PT, R26.reuse, R187, PT ;  /* 0x000000bb1a00720c */ /* 0x040fe40003fa6270 */
[----:B------:R-:W-:Y:S01]  /*9220*/  ISETP.GE.AND P4, PT, R26, R181, PT ;  /* 0x000000b51a00720c */ /* 0x000fe20003f86270 */
[----:B------:R-:W-:Y:S01]  /*9230*/  HMMA.16816.F32.BF16 R152, R8, R162, R152 ;  /* 0x000000a20898723c */ /* 0x000fe20000041898 */
[----:B------:R-:W-:-:S02]  /*9240*/  FSEL R13, R13, -INF , !P5 ;  /* 0xff8000000d0d7808 */ /* 0x000fc40006800000 */
[----:B------:R-:W-:Y:S02]  /*9250*/  FSEL R26, R15, -INF , !P4 ;  /* 0xff8000000f1a7808 */ /* 0x000fe40006000000 */
[C---:B------:R-:W-:Y:S02]  /*9260*/  ISETP.GE.AND P5, PT, R12.reuse, R187, PT ;  /* 0x000000bb0c00720c */ /* 0x040fe40003fa6270 */
[----:B------:R-:W-:Y:S01]  /*9270*/  ISETP.GE.AND P4, PT, R12, R181, PT ;  /* 0x000000b50c00720c */ /* 0x000fe20003f86270 */
[C---:B------:R-:W-:Y:S01]  /*9280*/  VIADD R12, R21.reuse, 0xffffff58 ;  /* 0xffffff58150c7836 */ /* 0x040fe20000000000 */
[----:B------:R-:W-:Y:S01]  /*9290*/  FSEL R169, R156, -INF , !P5 ;  /* 0xff8000009ca97808 */ /* 0x000fe20006800000 */
[----:B--2---:R-:W-:Y:S01]  /*92a0*/  HMMA.16816.F32.BF16 R148, R8, R4, R148 ;  /* 0x000000040894723c */ /* 0x004fe20000041894 */
[----:B------:R-:W-:Y:S01]  /*92b0*/  FSEL R200, R158, -INF , !P4 ;  /* 0xff8000009ec87808 */ /* 0x000fe20006000000 */
[----:B------:R-:W-:Y:S01]  /*92c0*/  VIADD R4, R21, 0xffffff59 ;  /* 0xffffff5915047836 */ /* 0x000fe20000000000 */
[----:B------:R-:W-:-:S02]  /*92d0*/  ISETP.GE.AND P5, PT, R14, R187, PT ;  /* 0x000000bb0e00720c */ /* 0x000fc40003fa6270 */
[----:B------:R-:W-:Y:S02]  /*92e0*/  ISETP.GE.AND P4, PT, R14, R181, PT ;  /* 0x000000b50e00720c */ /* 0x000fe40003f86270 */
[----:B------:R-:W-:Y:S01]  /*92f0*/  FSEL R171, R157, -INF , !P5 ;  /* 0xff8000009dab7808 */ /* 0x000fe20006800000 */
[C---:B------:R-:W-:Y:S01]  /*9300*/  HMMA.16816.F32.BF16 R144, R8.reuse, R6, R144 ;  /* 0x000000060890723c */ /* 0x040fe20000041890 */
[----:B------:R-:W-:Y:S01]  /*9310*/  FSEL R198, R159, -INF , !P4 ;  /* 0xff8000009fc67808 */ /* 0x000fe20006000000 */
[----:B------:R-:W-:Y:S01]  /*9320*/  VIADD R6, R21, 0xffffff61 ;  /* 0xffffff6115067836 */ /* 0x000fe20000000000 */
[C---:B------:R-:W-:Y:S02]  /*9330*/  ISETP.GE.AND P5, PT, R12.reuse, R187, PT ;  /* 0x000000bb0c00720c */ /* 0x040fe40003fa6270 */
[----:B------:R-:W-:Y:S02]  /*9340*/  ISETP.GE.AND P4, PT, R12, R181, PT ;  /* 0x000000b50c00720c */ /* 0x000fe40003f86270 */
[----:B------:R-:W-:Y:S01]  /*9350*/  FSEL R173, R152, -INF , !P5 ;  /* 0xff80000098ad7808 */ /* 0x000fe20006800000 */
[----:B-1----:R-:W-:Y:S01]  /*9360*/  HMMA.16816.F32.BF16 R140, R8, R16, R140 ;  /* 0x00000010088c723c */ /* 0x002fe2000004188c */
[----:B------:R-:W-:-:S02]  /*9370*/  FSEL R178, R154, -INF , !P4 ;  /* 0xff8000009ab27808 */ /* 0x000fc40006000000 */
[C---:B------:R-:W-:Y:S02]  /*9380*/  ISETP.GE.AND P5, PT, R4.reuse, R187, PT ;  /* 0x000000bb0400720c */ /* 0x040fe40003fa6270 */
[----:B------:R-:W-:Y:S01]  /*9390*/  ISETP.GE.AND P4, PT, R4, R181, PT ;  /* 0x000000b50400720c */ /* 0x000fe20003f86270 */
[----:B------:R-:W-:Y:S01]  /*93a0*/  VIADD R4, R21, 0xffffff60 ;  /* 0xffffff6015047836 */ /* 0x000fe20000000000 */
[----:B------:R-:W-:Y:S01]  /*93b0*/  FSEL R175, R153, -INF , !P5 ;  /* 0xff80000099af7808 */ /* 0x000fe20006800000 */
[----:B------:R-:W-:Y:S01]  /*93c0*/  HMMA.16816.F32.BF16 R136, R8, R18, R136 ;  /* 0x000000120888723c */ /* 0x000fe20000041888 */
        /* <DEDUP_REMOVED lines=10> */
[----:B------:R-:W-:Y:S02]  /*9470*/  FSEL R148, R151, -INF , !P4 ;  /* 0xff80000097947808 */ /* 0x000fe40006000000 */
[----:B------:R-:W-:-:S02]  /*9480*/  ISETP.GE.AND P5, PT, R6, R187, PT ;  /* 0x000000bb0600720c */ /* 0x000fc40003fa6270 */
[----:B------:R-:W-:Y:S01]  /*9490*/  ISETP.GE.AND P4, PT, R6, R181, PT ;  /* 0x000000b50600720c */ /* 0x000fe20003f86270 */
[C---:B------:R-:W-:Y:S01]  /*94a0*/  VIADD R6, R21.reuse, 0xffffff71 ;  /* 0xffffff7115067836 */ /* 0x040fe20000000000 */
        /* <DEDUP_REMOVED lines=14> */
[----:B------:R-:W-:Y:S01]  /*9590*/  VIADD R6, R21, 0xffffff79 ;  /* 0xffffff7915067836 */ /* 0x000fe20000000000 */
[----:B------:R-:W-:Y:S02]  /*95a0*/  FSEL R155, R141, -INF , !P5 ;  /* 0xff8000008d9b7808 */ /* 0x000fe40006800000 */
[----:B------:R-:W-:Y:S02]  /*95b0*/  FSEL R156, R143, -INF , !P4 ;  /* 0xff8000008f9c7808 */ /* 0x000fe40006000000 */
[-C--:B------:R-:W-:Y:S02]  /*95c0*/  ISETP.GE.AND P5, PT, R4, R187.reuse, PT ;  /* 0x000000bb0400720c */ /* 0x080fe40003fa6270 */
[----:B------:R-:W-:Y:S02]  /*95d0*/  ISETP.GE.AND P4, PT, R6, R187, PT ;  /* 0x000000bb0600720c */ /* 0x000fe40003f86270 */
[----:B------:R-:W-:-:S02]  /*95e0*/  FSEL R170, R136, -INF , !P5 ;  /* 0xff80000088aa7808 */ /* 0x000fc40006800000 */
[----:B------:R-:W-:Y:S02]  /*95f0*/  FSEL R157, R137, -INF , !P4 ;  /* 0xff800000899d7808 */ /* 0x000fe40006000000 */
[-C--:B------:R-:W-:Y:S02]  /*9600*/  ISETP.GE.AND P5, PT, R4, R181.reuse, PT ;  /* 0x000000b50400720c */ /* 0x080fe40003fa6270 */
[----:B------:R-:W-:Y:S02]  /*9610*/  ISETP.GE.AND P4, PT, R6, R181, PT ;  /* 0x000000b50600720c */ /* 0x000fe40003f86270 */
[----:B------:R-:W-:Y:S02]  /*9620*/  FSEL R154, R138, -INF , !P5 ;  /* 0xff8000008a9a7808 */ /* 0x000fe40006800000 */
[----:B------:R-:W-:Y:S01]  /*9630*/  FSEL R152, R139, -INF , !P4 ;  /* 0xff8000008b987808 */ /* 0x000fe20006000000 */
[----:B------:R-:W-:Y:S08]  /*9640*/  BRA.U !UP0, `(.L_x_133) ;  /* 0x0000000108cc7547 */ /* 0x000ff0000b800000 */
        /* <DEDUP_REMOVED lines=48> */
.L_x_135:
[----:B------:R3:W-:Y:S02]  /*9950*/  STS.128 [R197+0x11000], RZ ;  /* 0x011000ffc5007388 */ /* 0x0007e40000000c00 */
.L_x_136:
[----:B------:R-:W-:Y:S05]  /*9960*/  BSYNC.RECONVERGENT B0 ;  /* 0x0000000000007941 */ /* 0x000fea0003800200 */
.L_x_134:
[----:B------:R-:W0:Y:S02]  /*9970*/  LDGDEPBAR ;  /* 0x00000000000079af */ /* 0x000e240000000000 */
.L_x_133:
[----:B------:R-:W-:Y:S01]  /*9980*/  FMNMX3.FTZ R6, R180, R23, R25, !PT ;  /* 0x00000017b4067276 */ /* 0x000fe20007810019 */
[----:B------:R-:W4:Y:S01]  /*9990*/  LDCU UR4, c[0x0][0x45c] ;  /* 0x00008b80ff0477ac */ /* 0x000f220008000800 */
[----:B------:R-:W-:Y:S02]  /*99a0*/  FMNMX3.FTZ R7, R2, R20, R22, !PT ;  /* 0x0000001402077276 */ /* 0x000fe40007810016 */
[----:B------:R-:W-:Y:S01]  /*99b0*/  FMNMX3.FTZ R6, R6, R27, R13, !PT ;  /* 0x0000001b06067276 */ /* 0x000fe2000781000d */
[----:B------:R-:W-:Y:S01]  /*99c0*/  UIADD3 UR6, UPT, UPT, UR19, -0x4, URZ ;  /* 0xfffffffc13067890 */ /* 0x000fe2000fffe0ff */
[----:B------:R-:W-:Y:S02]  /*99d0*/  FMNMX3.FTZ R7, R7, R24, R26, !PT ;  /* 0x0000001807077276 */ /* 0x000fe4000781001a */
[----:B------:R-:W-:Y:S02]  /*99e0*/  FMNMX3.FTZ R6, R6, R169, R171, !PT ;  /* 0x000000a906067276 */ /* 0x000fe400078100ab */
[----:B------:R-:W-:-:S02]  /*99f0*/  FMNMX3.FTZ R7, R7, R200, R198, !PT ;  /* 0x000000c807077276 */ /* 0x000fc400078100c6 */
[----:B------:R-:W-:Y:S02]  /*9a00*/  FMNMX3.FTZ R6, R6, R173, R175, !PT ;  /* 0x000000ad06067276 */ /* 0x000fe400078100af */
[----:B------:R-:W-:Y:S02]  /*9a10*/  FMNMX3.FTZ R7, R7, R178, R204, !PT ;  /* 0x000000b207077276 */ /* 0x000fe400078100cc */
[----:B------:R-:W-:Y:S02]  /*9a20*/  FMNMX3.FTZ R6, R6, R177, R179, !PT ;  /* 0x000000b106067276 */ /* 0x000fe400078100b3 */
[----:B------:R-:W-:Y:S02]  /*9a30*/  FMNMX3.FTZ R7, R7, R150, R148, !PT ;  /* 0x0000009607077276 */ /* 0x000fe40007810094 */
[----:B------:R-:W-:Y:S02]  /*9a40*/  FMNMX3.FTZ R6, R6, R149, R145, !PT ;  /* 0x0000009506067276 */ /* 0x000fe40007810091 */
[----:B------:R-:W-:-:S02]  /*9a50*/  FMNMX3.FTZ R7, R7, R146, R144, !PT ;  /* 0x0000009207077276 */ /* 0x000fc40007810090 */
[----:B------:R-:W-:Y:S02]  /*9a60*/  FMNMX3.FTZ R6, R6, R159, R155, !PT ;  /* 0x0000009f06067276 */ /* 0x000fe4000781009b */
[----:B------:R-:W-:Y:S02]  /*9a70*/  FMNMX3.FTZ R7, R7, R158, R156, !PT ;  /* 0x0000009e07077276 */ /* 0x000fe4000781009c */
[----:B------:R-:W-:Y:S02]  /*9a80*/  FMNMX3.FTZ R6, R6, R170, R157, !PT ;  /* 0x000000aa06067276 */ /* 0x000fe4000781009d */
[----:B------:R-:W-:Y:S02]  /*9a90*/  FMNMX3.FTZ R7, R7, R154, R152, !PT ;  /* 0x0000009a07077276 */ /* 0x000fe40007810098 */
[----:B------:R-:W-:Y:S01]  /*9aa0*/  SEL R166, R182, 0xffffffe0, !P6 ;  /* 0xffffffe0b6a67807 */ /* 0x000fe20007000000 */
[----:B------:R-:W5:Y:S01]  /*9ab0*/  SHFL.BFLY PT, R5, R6, 0x2, 0x1f ;  /* 0x0c401f0006057f89 */ /* 0x000f6200000e0000 */
[----:B------:R-:W-:-:S02]  /*9ac0*/  IADD3 R16, PT, PT, R0, 0x12000, RZ ;  /* 0x0001200000107810 */ /* 0x000fc40007ffe0ff */
[----:B------:R-:W-:Y:S01]  /*9ad0*/  IADD3 R168, PT, PT, R166, R0, RZ ;  /* 0x00000000a6a87210 */ /* 0x000fe20007ffe0ff */
[----:B------:R-:W1:Y:S01]  /*9ae0*/  SHFL.BFLY PT, R4, R7, 0x2, 0x1f ;  /* 0x0c401f0007047f89 */ /* 0x000e6200000e0000 */
[----:B------:R-:W-:Y:S02]  /*9af0*/  IADD3 R167, PT, PT, R0, 0x12040, RZ ;  /* 0x0001204000a77810 */ /* 0x000fe40007ffe0ff */
[----:B------:R-:W-:-:S04]  /*9b00*/  @P0 IADD3 R167, PT, PT, R16, -0x40, RZ ;  /* 0xffffffc010a70810 */ /* 0x000fc80007ffe0ff */
[----:B------:R-:W-:Y:S01]  /*9b10*/  IADD3 R166, PT, PT, R166, R167, RZ ;  /* 0x000000a7a6a67210 */ /* 0x000fe20007ffe0ff */
[----:B------:R-:W-:Y:S04]  /*9b20*/  LDSM.16.MT88.4 R28, [R167] ;  /* 0x00000000a71c783b */ /* 0x000fe80000004200 */
[----:B------:R-:W-:Y:S04]  /*9b30*/  LDSM.16.MT88.4 R136, [R166+0x800] ;  /* 0x00080000a688783b */ /* 0x000fe80000004200 */
[----:B------:R-:W-:Y:S01]  /*9b40*/  LDSM.16.MT88.4 R140, [R167+0x800] ;  /* 0x00080000a78c783b */ /* 0x000fe20000004200 */
[----:B-----5:R-:W-:-:S02]  /*9b50*/  FMNMX.FTZ R5, R6, R5, !PT ;  /* 0x0000000506057209 */ /* 0x020fc40007810000 */
[----:B-1----:R-:W-:-:S03]  /*9b60*/  FMNMX.FTZ R4, R7, R4, !PT ;  /* 0x0000000407047209 */ /* 0x002fc60007810000 */
[----:B------:R-:W1:Y:S04]  /*9b70*/  SHFL.BFLY PT, R132, R5, 0x1, 0x1f ;  /* 0x0c201f0005847f89 */ /* 0x000e6800000e0000 */
[----:B------:R-:W5:Y:S01]  /*9b80*/  SHFL.BFLY PT, R3, R4, 0x1, 0x1f ;  /* 0x0c201f0004037f89 */ /* 0x000f6200000e0000 */
[----:B-1----:R-:W-:Y:S02]  /*9b90*/  FMNMX.FTZ R132, R5, R132, !PT ;  /* 0x0000008405847209 */ /* 0x002fe40007810000 */
[----:B-----5:R-:W-:-:S03]  /*9ba0*/  FMNMX.FTZ R3, R4, R3, !PT ;  /* 0x0000000304037209 */ /* 0x020fc60007810000 */
[C---:B----4-:R-:W-:Y:S01]  /*9bb0*/  FMUL.FTZ R172, R132.reuse, UR4 ;  /* 0x0000000484ac7c20 */ /* 0x050fe20008410000 */
[C---:B------:R-:W-:Y:S02]  /*9bc0*/  FSETP.NEU.FTZ.AND P2, PT, R132.reuse, -INF , PT ;  /* 0xff8000008400780b */ /* 0x040fe40003f5d000 */
[C---:B------:R-:W-:Y:S01]  /*9bd0*/  FSETP.NEU.FTZ.AND P1, PT, R3.reuse, -INF , PT ;  /* 0xff8000000300780b */ /* 0x040fe20003f3d000 */
[C---:B------:R-:W-:Y:S01]  /*9be0*/  FMUL.FTZ R153, R3.reuse, UR4 ;  /* 0x0000000403997c20 */ /* 0x040fe20008410000 */
[----:B------:R-:W-:Y:S02]  /*9bf0*/  FSEL R7, R132, RZ, P2 ;  /* 0x000000ff84077208 */ /* 0x000fe40001000000 */
[----:B------:R-:W-:Y:S02]  /*9c00*/  FSEL R5, R3, RZ, P1 ;  /* 0x000000ff03057208 */ /* 0x000fe40000800000 */
[----:B------:R-:W-:Y:S01]  /*9c10*/  FSEL R172, R172, RZ, P2 ;  /* 0x000000ffacac7208 */ /* 0x000fe20001000000 */
[----:B------:R-:W-:Y:S01]  /*9c20*/  FADD.FTZ R7, R180, -R7 ;  /* 0x80000007b4077221 */ /* 0x000fe20000010000 */
[----:B------:R-:W-:Y:S01]  /*9c30*/  FSEL R153, R153, RZ, P1 ;  /* 0x000000ff99997208 */ /* 0x000fe20000800000 */
[----:B------:R-:W-:-:S02]  /*9c40*/  FADD.FTZ R2, R2, -R5 ;  /* 0x8000000502027221 */ /* 0x000fc40000010000 */
[----:B------:R-:W-:Y:S01]  /*9c50*/  FMUL.FTZ R165, R7, UR4 ;  /* 0x0000000407a57c20 */ /* 0x000fe20008410000 */
[--C-:B------:R-:W-:Y:S01]  /*9c60*/  FFMA.FTZ R164, R23, UR4, -R172.reuse ;  /* 0x0000000417a47c23 */ /* 0x100fe200080108ac */
[----:B------:R-:W-:Y:S01]  /*9c70*/  FMUL.FTZ R2, R2, UR4 ;  /* 0x0000000402027c20 */ /* 0x000fe20008410000 */
[--C-:B------:R-:W-:Y:S01]  /*9c80*/  FFMA.FTZ R134, R20, UR4, -R153.reuse ;  /* 0x0000000414867c23 */ /* 0x100fe20008010899 */
[--C-:B------:R-:W-:Y:S01]  /*9c90*/  FFMA.FTZ R133, R22, UR4, -R153.reuse ;  /* 0x0000000416857c23 */ /* 0x100fe20008010899 */
[--C-:B------:R-:W-:Y:S01]  /*9ca0*/  FFMA.FTZ R161, R25, UR4, -R172.reuse ;  /* 0x0000000419a17c23 */ /* 0x100fe200080108ac */
[----:B------:R-:W1:Y:S01]  /*9cb0*/  MUFU.EX2 R165, R165 ;  /* 0x000000a500a57308 */ /* 0x000e620000000800 */
[----:B------:R-:W4:Y:S01]  /*9cc0*/  LDSM.16.MT88.4 R20, [R168+0x12000] ;  /* 0x01200000a814783b */ /* 0x000f220000004200 */
[--C-:B------:R-:W-:Y:S01]  /*9cd0*/  FFMA.FTZ R160, R27, UR4, -R172.reuse ;  /* 0x000000041ba07c23 */ /* 0x100fe200080108ac */
[--C-:B------:R-:W-:Y:S01]  /*9ce0*/  FFMA.FTZ R135, R13, UR4, -R172.reuse ;  /* 0x000000040d877c23 */ /* 0x100fe200080108ac */
[----:B------:R-:W5:Y:S01]  /*9cf0*/  MUFU.EX2 R2, R2 ;  /* 0x0000000200027308 */ /* 0x000f620000000800 */
[--C-:B------:R-:W-:Y:S01]  /*9d00*/  FFMA.FTZ R162, R24, UR4, -R153.reuse ;  /* 0x0000000418a27c23 */ /* 0x100fe20008010899 */
[--C-:B------:R-:W-:Y:S01]  /*9d10*/  FFMA.FTZ R163, R26, UR4, -R153.reuse ;  /* 0x000000041aa37c23 */ /* 0x100fe20008010899 */
[----:B------:R-:W-:Y:S01]  /*9d20*/  LDSM.16.MT88.4 R12, [R0+0x12000] ;  /* 0x01200000000c783b */ /* 0x000fe20000004200 */
[----:B------:R-:W-:Y:S01]  /*9d30*/  MUFU.EX2 R164, R164 ;  /* 0x000000a400a47308 */ /* 0x000fe20000000800 */
[--C-:B------:R-:W-:Y:S01]  /*9d40*/  FFMA.FTZ R174, R173, UR4, -R172.reuse ;  /* 0x00000004adae7c23 */ /* 0x100fe200080108ac */
[--C-:B------:R-:W-:Y:S01]  /*9d50*/  FFMA.FTZ R169, R169, UR4, -R172.reuse ;  /* 0x00000004a9a97c23 */ /* 0x100fe200080108ac */
[--C-:B------:R-:W-:Y:S01]  /*9d60*/  FFMA.FTZ R176, R171, UR4, -R172.reuse ;  /* 0x00000004abb07c23 */ /* 0x100fe200080108ac */
[----:B------:R-:W2:Y:S01]  /*9d70*/  MUFU.EX2 R161, R161 ;  /* 0x000000a100a17308 */ /* 0x000ea20000000800 */
[--C-:B------:R-:W-:Y:S01]  /*9d80*/  FFMA.FTZ R173, R178, UR4, -R153.reuse ;  /* 0x00000004b2ad7c23 */ /* 0x100fe20008010899 */
[-C--:B-1----:R-:W-:Y:S01]  /*9d90*/  FMUL.FTZ R16, R36, R165.reuse ;  /* 0x000000a524107220 */ /* 0x082fe20000410000 */
[-C--:B------:R-:W-:Y:S01]  /*9da0*/  FMUL.FTZ R17, R37, R165.reuse ;  /* 0x000000a525117220 */ /* 0x080fe20000410000 */
[-C--:B------:R-:W-:Y:S01]  /*9db0*/  FMUL.FTZ R32, R52, R165.reuse ;  /* 0x000000a534207220 */ /* 0x080fe20000410000 */
[-C--:B------:R-:W-:Y:S01]  /*9dc0*/  FMUL.FTZ R33, R53, R165.reuse ;  /* 0x000000a535217220 */ /* 0x080fe20000410000 */
[-C--:B-----5:R-:W-:Y:S01]  /*9dd0*/  FMUL.FTZ R18, R38, R2.reuse ;  /* 0x0000000226127220 */ /* 0x0a0fe20000410000 */
[-C--:B------:R-:W-:Y:S01]  /*9de0*/  FMUL.FTZ R19, R39, R2.reuse ;  /* 0x0000000227137220 */ /* 0x080fe20000410000 */
[-C--:B------:R-:W-:Y:S01]  /*9df0*/  FMUL.FTZ R34, R54, R2.reuse ;  /* 0x0000000236227220 */ /* 0x080fe20000410000 */
[----:B------:R-:W1:Y:S01]  /*9e00*/  LDSM.16.MT88.4 R36, [R166] ;  /* 0x00000000a624783b */ /* 0x000e620000004200 */
[-C--:B------:R-:W-:Y:S01]  /*9e10*/  FMUL.FTZ R35, R55, R2.reuse ;  /* 0x0000000237237220 */ /* 0x080fe20000410000 */
[----:B------:R-:W-:Y:S01]  /*9e20*/  MUFU.EX2 R160, R160 ;  /* 0x000000a000a07308 */ /* 0x000fe20000000800 */
[-C--:B------:R-:W-:Y:S01]  /*9e30*/  FMUL.FTZ R24, R44, R165.reuse ;  /* 0x000000a52c187220 */ /* 0x080fe20000410000 */
[----:B------:R-:W5:Y:S01]  /*9e40*/  LDSM.16.MT88.4 R52, [R168+0x14000] ;  /* 0x01400000a834783b */ /* 0x000f620000004200 */
[-C--:B------:R-:W-:Y:S01]  /*9e50*/  FMUL.FTZ R25, R45, R165.reuse ;  /* 0x000000a52d197220 */ /* 0x080fe20000410000 */
[----:B------:R-:W3:Y:S01]  /*9e60*/  MUFU.EX2 R135, R135 ;  /* 0x0000008700877308 */ /* 0x000ee20000000800 */
[-C--:B------:R-:W-:Y:S01]  /*9e70*/  FMUL.FTZ R26, R46, R2.reuse ;  /* 0x000000022e1a7220 */ /* 0x080fe20000410000 */
[----:B------:R-:W-:Y:S01]  /*9e80*/  FMUL.FTZ R27, R47, R2 ;  /* 0x000000022f1b7220 */ /* 0x000fe20000410000 */
[----:B--2---:R-:W-:Y:S01]  /*9e90*/  F2FP.BF16.F32.PACK_AB R4, R161, R164 ;  /* 0x000000a4a104723e */ /* 0x004fe200000010ff */
[----:B------:R-:W-:Y:S01]  /*9ea0*/  MUFU.EX2 R134, R134 ;  /* 0x0000008600867308 */ /* 0x000fe20000000800 */
[----:B------:R-:W2:Y:S01]  /*9eb0*/  LDSM.16.MT88.4 R44, [R0+0x14000] ;  /* 0x01400000002c783b */ /* 0x000ea20000004200 */
[-C--:B------:R-:W-:Y:S01]  /*9ec0*/  FMUL.FTZ R40, R40, R165.reuse ;  /* 0x000000a528287220 */ /* 0x080fe20000410000 */
[-C--:B------:R-:W-:Y:S01]  /*9ed0*/  FMUL.FTZ R41, R41, R165.reuse ;  /* 0x000000a529297220 */ /* 0x080fe20000410000 */
[----:B------:R-:W4:Y:S01]  /*9ee0*/  MUFU.EX2 R133, R133 ;  /* 0x0000008500857308 */ /* 0x000f220000000800 */
[-C--:B------:R-:W-:Y:S01]  /*9ef0*/  FMUL.FTZ R42, R42, R2.reuse ;  /* 0x000000022a2a7220 */ /* 0x080fe20000410000 */
[----:B------:R-:W-:Y:S01]  /*9f00*/  FMUL.FTZ R43, R43, R2 ;  /* 0x000000022b2b7220 */ /* 0x000fe20000410000 */
[-C--:B------:R-:W-:Y:S01]  /*9f10*/  FMUL.FTZ R48, R48, R165.reuse ;  /* 0x000000a530307220 */ /* 0x080fe20000410000 */
[----:B------:R-:W-:Y:S01]  /*9f20*/  MUFU.EX2 R162, R162 ;  /* 0x000000a200a27308 */ /* 0x000fe20000000800 */
[-C--:B------:R-:W-:Y:S01]  /*9f30*/  FMUL.FTZ R49, R49, R165.reuse ;  /* 0x000000a531317220 */ /* 0x080fe20000410000 */
[----:B---3--:R-:W-:Y:S01]  /*9f40*/  F2FP.BF16.F32.PACK_AB R6, R135, R160 ;  /* 0x000000a08706723e */ /* 0x008fe200000010ff */
[-C--:B------:R-:W-:Y:S01]  /*9f50*/  FMUL.FTZ R50, R50, R2.reuse ;  /* 0x0000000232327220 */ /* 0x080fe20000410000 */
[----:B------:R-:W3:Y:S01]  /*9f60*/  MUFU.EX2 R163, R163 ;  /* 0x000000a300a37308 */ /* 0x000ee20000000800 */
        /* <DEDUP_REMOVED lines=12> */
[----:B------:R-:W-:Y:S01]  /*a030*/  FMUL.FTZ R66, R66, R2 ;  /* 0x0000000242427220 */ /* 0x000fe20000410000 */
[----:B---3--:R-:W-:Y:S01]  /*a040*/  F2FP.BF16.F32.PACK_AB R7, R163, R162 ;  /* 0x000000a2a307723e */ /* 0x008fe200000010ff */
        /* <DEDUP_REMOVED lines=20> */
[----:B------:R-:W3:Y:S01]  /*a190*/  LDSM.16.MT88.4 R60, [R167+0x2000] ;  /* 0x00200000a73c783b */ /* 0x000ee20000004200 */
        /* <DEDUP_REMOVED lines=17> */
[C---:B-1----:R-:W-:Y:S01]  /*a2b0*/  HMMA.16816.F32.BF16 R32, R4.reuse, R36, R32 ;  /* 0x000000240420723c */ /* 0x042fe20000041820 */
[-C--:B------:R-:W-:Y:S01]  /*a2c0*/  FMUL.FTZ R127, R127, R2.reuse ;  /* 0x000000027f7f7220 */ /* 0x080fe20000410000 */
[-C--:B------:R-:W-:Y:S01]  /*a2d0*/  FMUL.FTZ R104, R104, R165.reuse ;  /* 0x000000a568687220 */ /* 0x080fe20000410000 */
[-C--:B------:R-:W-:Y:S01]  /*a2e0*/  FMUL.FTZ R105, R105, R165.reuse ;  /* 0x000000a569697220 */ /* 0x080fe20000410000 */
[-C--:B------:R-:W-:Y:S01]  /*a2f0*/  FMUL.FTZ R106, R106, R2.reuse ;  /* 0x000000026a6a7220 */ /* 0x080fe20000410000 */
[-C--:B------:R-:W-:Y:S01]  /*a300*/  FMUL.FTZ R107, R107, R2.reuse ;  /* 0x000000026b6b7220 */ /* 0x080fe20000410000 */
        /* <DEDUP_REMOVED lines=9> */
[-C--:B------:R-:W-:Y:S01]  /*a3a0*/  FMUL.FTZ R116, R116, R165.reuse ;  /* 0x000000a574747220 */ /* 0x080fe20000410000 */
[C---:B-----5:R-:W-:Y:S01]  /*a3b0*/  HMMA.16816.F32.BF16 R48, R4.reuse, R52, R48 ;  /* 0x000000340430723c */ /* 0x060fe20000041830 */
[----:B------:R-:W5:Y:S01]  /*a3c0*/  MUFU.EX2 R176, R176 ;  /* 0x000000b000b07308 */ /* 0x000f620000000800 */
[-C--:B------:R-:W-:Y:S01]  /*a3d0*/  FMUL.FTZ R117, R117, R165.reuse ;  /* 0x000000a575757220 */ /* 0x080fe20000410000 */
[-C--:B------:R-:W-:Y:S01]  /*a3e0*/  FMUL.FTZ R118, R118, R2.reuse ;  /* 0x0000000276767220 */ /* 0x080fe20000410000 */
[-C--:B------:R-:W-:Y:S01]  /*a3f0*/  FMUL.FTZ R119, R119, R2.reuse ;  /* 0x0000000277777220 */ /* 0x080fe20000410000 */
[----:B------:R-:W-:Y:S01]  /*a400*/  MUFU.EX2 R174, R174 ;  /* 0x000000ae00ae7308 */ /* 0x000fe20000000800 */
[----:B------:R-:W-:Y:S01]  /*a410*/  LDSM.16.MT88.4 R128, [R168+0x14800] ;  /* 0x01480000a880783b */ /* 0x000fe20000004200 */
[--C-:B------:R-:W-:Y:S01]  /*a420*/  FFMA.FTZ R181, R150, UR4, -R153.reuse ;  /* 0x0000000496b57c23 */ /* 0x100fe20008010899 */
[C---:B------:R-:W-:Y:S01]  /*a430*/  HMMA.16816.F32.BF16 R52, R4.reuse, R54, R72 ;  /* 0x000000360434723c */ /* 0x040fe20000041848 */
[-C--:B------:R-:W-:Y:S01]  /*a440*/  FMUL.FTZ R72, R92, R165.reuse ;  /* 0x000000a55c487220 */ /* 0x080fe20000410000 */
[-C--:B------:R-:W-:Y:S01]  /*a450*/  FMUL.FTZ R73, R93, R165.reuse ;  /* 0x000000a55d497220 */ /* 0x080fe20000410000 */
[-C--:B------:R-:W-:Y:S01]  /*a460*/  FMUL.FTZ R74, R94, R2.reuse ;  /* 0x000000025e4a7220 */ /* 0x080fe20000410000 */
[-C--:B------:R-:W-:Y:S01]  /*a470*/  FMUL.FTZ R75, R95, R2.reuse ;  /* 0x000000025f4b7220 */ /* 0x080fe20000410000 */
[----:B------:R3:W-:Y:S01]  /*a480*/  MUFU.EX2 R178, R198 ;  /* 0x000000c600b27308 */ /* 0x0007e20000000800 */
[----:B------:R-:W5:Y:S01]  /*a490*/  LDSM.16.MT88.4 R92, [R167+0x4000] ;  /* 0x00400000a75c783b */ /* 0x000f620000004200 */
[--C-:B------:R-:W-:Y:S01]  /*a4a0*/  FFMA.FTZ R204, R148, UR4, -R153.reuse ;  /* 0x0000000494cc7c23 */ /* 0x100fe20008010899 */
[C---:B--2---:R-:W-:Y:S01]  /*a4b0*/  HMMA.16816.F32.BF16 R40, R4.reuse, R44, R40 ;  /* 0x0000002c0428723c */ /* 0x044fe20000041828 */
[----:B------:R-:W-:Y:S01]  /*a4c0*/  MUFU.EX2 R173, R173 ;  /* 0x000000ad00ad7308 */ /* 0x000fe20000000800 */
[--C-:B------:R-:W-:Y:S01]  /*a4d0*/  FFMA.FTZ R187, R146, UR4, -R153.reuse ;  /* 0x0000000492bb7c23 */ /* 0x100fe20008010899 */
[--C-:B------:R-:W-:Y:S01]  /*a4e0*/  FFMA.FTZ R206, R144, UR4, -R153.reuse ;  /* 0x0000000490ce7c23 */ /* 0x100fe20008010899 */
[--C-:B------:R-:W-:Y:S01]  /*a4f0*/  FFMA.FTZ R189, R159, UR4, -R172.reuse ;  /* 0x000000049fbd7c23 */ /* 0x100fe200080108ac */
[----:B------:R-:W2:Y:S01]  /*a500*/  MUFU.EX2 R180, R180 ;  /* 0x000000b400b47308 */ /* 0x000ea20000000800 */
[--C-:B------:R-:W-:Y:S01]  /*a510*/  FFMA.FTZ R155, R155, UR4, -R172.reuse ;  /* 0x000000049b9b7c23 */ /* 0x100fe200080108ac */
[--C-:B------:R-:W-:Y:S01]  /*a520*/  FFMA.FTZ R191, R157, UR4, -R172.reuse ;  /* 0x000000049dbf7c23 */ /* 0x100fe200080108ac */
[C---:B------:R-:W-:Y:S01]  /*a530*/  HMMA.16816.F32.BF16 R44, R4.reuse, R46, R64 ;  /* 0x0000002e042c723c */ /* 0x040fe20000041840 */
[-C--:B------:R-:W-:Y:S01]  /*a540*/  FMUL.FTZ R64, R84, R165.reuse ;  /* 0x000000a554407220 */ /* 0x080fe20000410000 */
[-C--:B------:R-:W-:Y:S01]  /*a550*/  FMUL.FTZ R65, R85, R165.reuse ;  /* 0x000000a555417220 */ /* 0x080fe20000410000 */
[-C--:B------:R-:W-:Y:S01]  /*a560*/  FMUL.FTZ R66, R86, R2.reuse ;  /* 0x0000000256427220 */ /* 0x080fe20000410000 */
[-C--:B------:R-:W-:Y:S01]  /*a570*/  FMUL.FTZ R67, R87, R2.reuse ;  /* 0x0000000257437220 */ /* 0x080fe20000410000 */
[--C-:B---3--:R-:W-:Y:S01]  /*a580*/  FFMA.FTZ R198, R177, UR4, -R172.reuse ;  /* 0x00000004b1c67c23 */ /* 0x108fe200080108ac */
[----:B------:R-:W3:Y:S01]  /*a590*/  LDSM.16.MT88.4 R84, [R168+0x16000] ;  /* 0x01600000a854783b */ /* 0x000ee20000004200 */
[--C-:B------:R-:W-:Y:S01]  /*a5a0*/  FFMA.FTZ R177, R179, UR4, -R172.reuse ;  /* 0x00000004b3b17c23 */ /* 0x100fe200080108ac */
[C---:B------:R-:W-:Y:S01]  /*a5b0*/  HMMA.16816.F32.BF16 R56, R4.reuse, R60, R56 ;  /* 0x0000003c0438723c */ /* 0x040fe20000041838 */
[----:B------:R-:W-:Y:S01]  /*a5c0*/  FFMA.FTZ R179, R145, UR4, -R172 ;  /* 0x0000000491b37c23 */ /* 0x000fe200080108ac */
[----:B------:R-:W-:Y:S01]  /*a5d0*/  MUFU.EX2 R181, R181 ;  /* 0x000000b500b57308 */ /* 0x000fe20000000800 */
[----:B------:R-:W-:Y:S01]  /*a5e0*/  LDSM.16.MT88.4 R144, [R167+0x1000] ;  /* 0x00100000a790783b */ /* 0x000fe20000004200 */
[--C-:B------:R-:W-:Y:S01]  /*a5f0*/  FFMA.FTZ R193, R158, UR4, -R153.reuse ;  /* 0x000000049ec17c23 */ /* 0x100fe20008010899 */
[--C-:B------:R-:W-:Y:S01]  /*a600*/  FFMA.FTZ R208, R156, UR4, -R153.reuse ;  /* 0x000000049cd07c23 */ /* 0x100fe20008010899 */
[----:B------:R-:W-:Y:S01]  /*a610*/  MUFU.EX2 R198, R198 ;  /* 0x000000c600c67308 */ /* 0x000fe20000000800 */
[----:B------:R-:W-:Y:S01]  /*a620*/  LDSM.16.MT88.4 R156, [R0+0x17800] ;  /* 0x01780000009c783b */ /* 0x000fe20000004200 */
[C---:B------:R-:W-:Y:S01]  /*a630*/  HMMA.16816.F32.BF16 R60, R4.reuse, R62, R80 ;  /* 0x0000003e043c723c */ /* 0x040fe20000041850 */
[-C--:B------:R-:W-:Y:S01]  /*a640*/  FMUL.FTZ R80, R100, R165.reuse ;  /* 0x000000a564507220 */ /* 0x080fe20000410000 */
[-C--:B------:R-:W-:Y:S01]  /*a650*/  FMUL.FTZ R81, R101, R165.reuse ;  /* 0x000000a565517220 */ /* 0x080fe20000410000 */
[-C--:B------:R-:W-:Y:S01]  /*a660*/  FMUL.FTZ R82, R102, R2.reuse ;  /* 0x0000000266527220 */ /* 0x080fe20000410000 */
[----:B------:R-:W-:Y:S01]  /*a670*/  FMUL.FTZ R83, R103, R2 ;  /* 0x0000000267537220 */ /* 0x000fe20000410000 */
[----:B------:R-:W-:Y:S01]  /*a680*/  MUFU.EX2 R177, R177 ;  /* 0x000000b100b17308 */ /* 0x000fe20000000800 */
[----:B------:R-:W2:Y:S01]  /*a690*/  LDSM.16.MT88.4 R100, [R166+0x4000] ;  /* 0x00400000a664783b */ /* 0x000ea20000004200 */
[--C-:B------:R-:W-:Y:S01]  /*a6a0*/  FFMA.FTZ R199, R154, UR4, -R153.reuse ;  /* 0x000000049ac77c23 */ /* 0x100fe20008010899 */
[----:B----4-:R-:W-:Y:S01]  /*a6b0*/  HMMA.16816.F32.BF16 R64, R4, R68, R64 ;  /* 0x000000440440723c */ /* 0x010fe20000041840 */
[----:B------:R-:W-:Y:S01]  /*a6c0*/  MUFU.EX2 R179, R179 ;  /* 0x000000b300b37308 */ /* 0x000fe20000000800 */
[----:B------:R-:W-:Y:S01]  /*a6d0*/  FFMA.FTZ R210, R152, UR4, -R153 ;  /* 0x0000000498d27c23 */ /* 0x000fe20008010899 */
[----:B------:R-:W-:-:S02]  /*a6e0*/  FFMA.FTZ R164, R207, R165, R164 ;  /* 0x000000a5cfa47223 */ /* 0x000fc400000100a4 */
[----:B------:R-:W-:Y:S02]  /*a6f0*/  MUFU.EX2 R204, R204 ;  /* 0x000000cc00cc7308 */ /* 0x000fe40000000800 */
[----:B------:R-:W-:Y:S01]  /*a700*/  FADD.FTZ R161, R161, R164 ;  /* 0x000000a4a1a17221 */ /* 0x000fe20000010000 */
[C---:B------:R-:W-:Y:S01]  /*a710*/  HMMA.16816.F32.BF16 R68, R4.reuse, R70, R88 ;  /* 0x000000460444723c */ /* 0x040fe20000041858 */
[-C--:B------:R-:W-:Y:S01]  /*a720*/  FMUL.FTZ R88, R108, R165.reuse ;  /* 0x000000a56c587220 */ /* 0x080fe20000410000 */
[----:B------:R-:W-:Y:S01]  /*a730*/  FMUL.FTZ R89, R109, R165 ;  /* 0x000000a56d597220 */ /* 0x000fe20000410000 */
[-C--:B------:R-:W-:Y:S01]  /*a740*/  FMUL.FTZ R90, R110, R2.reuse ;  /* 0x000000026e5a7220 */ /* 0x080fe20000410000 */
[----:B------:R-:W-:Y:S01]  /*a750*/  FMUL.FTZ R91, R111, R2 ;  /* 0x000000026f5b7220 */ /* 0x000fe20000410000 */
[----:B------:R-:W-:Y:S01]  /*a760*/  MUFU.EX2 R187, R187 ;  /* 0x000000bb00bb7308 */ /* 0x000fe20000000800 */
[----:B------:R-:W4:Y:S01]  /*a770*/  LDSM.16.MT88.4 R108, [R0+0x12800] ;  /* 0x01280000006c783b */ /* 0x000f220000004200 */
[----:B------:R-:W-:Y:S01]  /*a780*/  FADD.FTZ R160, R160, R161 ;  /* 0x000000a1a0a07221 */ /* 0x000fe20000010000 */
[----:B-1----:R-:W-:Y:S01]  /*a790*/  HMMA.16816.F32.BF16 R72, R4, R76, R72 ;  /* 0x0000004c0448723c */ /* 0x002fe20000041848 */
[----:B------:R-:W-:Y:S02]  /*a7a0*/  MUFU.EX2 R206, R206 ;  /* 0x000000ce00ce7308 */ /* 0x000fe40000000800 */
[----:B------:R-:W-:-:S02]  /*a7b0*/  FADD.FTZ R160, R135, R160 ;  /* 0x000000a087a07221 */ /* 0x000fc40000010000 */
[----:B------:R-:W-:Y:S03]  /*a7c0*/  MUFU.EX2 R189, R189 ;  /* 0x000000bd00bd7308 */ /* 0x000fe60000000800 */
[C---:B------:R-:W-:Y:S01]  /*a7d0*/  HMMA.16816.F32.BF16 R76, R4.reuse, R78, R96 ;  /* 0x0000004e044c723c */ /* 0x040fe20000041860 */
[-C--:B------:R-:W-:Y:S01]  /*a7e0*/  FMUL.FTZ R96, R120, R165.reuse ;  /* 0x000000a578607220 */ /* 0x080fe20000410000 */
[----:B------:R-:W-:Y:S01]  /*a7f0*/  FMUL.FTZ R97, R121, R165 ;  /* 0x000000a579617220 */ /* 0x000fe20000410000 */
[-C--:B------:R-:W-:Y:S01]  /*a800*/  FMUL.FTZ R98, R122, R2.reuse ;  /* 0x000000027a627220 */ /* 0x080fe20000410000 */
[-C--:B------:R-:W-:Y:S01]  /*a810*/  FMUL.FTZ R99, R123, R2.reuse ;  /* 0x000000027b637220 */ /* 0x080fe20000410000 */
[----:B------:R-:W-:Y:S01]  /*a820*/  MUFU.EX2 R191, R191 ;  /* 0x000000bf00bf7308 */ /* 0x000fe20000000800 */
[----:B------:R-:W-:Y:S01]  /*a830*/  LDSM.16.MT88.4 R120, [R0+0x14800] ;  /* 0x014800000078783b */ /* 0x000fe20000004200 */
[----:B------:R-:W-:Y:S01]  /*a840*/  FFMA.FTZ R2, R205, R2, R134 ;  /* 0x00000002cd027223 */ /* 0x000fe20000010086 */
[----:B-----5:R-:W-:Y:S01]  /*a850*/  HMMA.16816.F32.BF16 R88, R4, R92, R88 ;  /* 0x0000005c0458723c */ /* 0x020fe20000041858 */
[----:B------:R-:W-:Y:S02]  /*a860*/  MUFU.EX2 R193, R193 ;  /* 0x000000c100c17308 */ /* 0x000fe40000000800 */
[----:B------:R-:W-:-:S02]  /*a870*/  FADD.FTZ R133, R133, R2 ;  /* 0x0000000285857221 */ /* 0x000fc40000010000 */
[----:B------:R-:W-:Y:S03]  /*a880*/  MUFU.EX2 R208, R208 ;  /* 0x000000d000d07308 */ /* 0x000fe60000000800 */
[C---:B------:R-:W-:Y:S01]  /*a890*/  HMMA.16816.F32.BF16 R92, R4.reuse, R94, R112 ;  /* 0x0000005e045c723c */ /* 0x040fe20000041870 */
[----:B------:R-:W1:Y:S01]  /*a8a0*/  LDSM.16.MT88.4 R112, [R168+0x12800] ;  /* 0x01280000a870783b */ /* 0x000e620000004200 */
[----:B------:R-:W-:Y:S04]  /*a8b0*/  MUFU.EX2 R199, R199 ;  /* 0x000000c700c77308 */ /* 0x000fe80000000800 */
[----:B------:R-:W-:Y:S02]  /*a8c0*/  MUFU.EX2 R210, R210 ;  /* 0x000000d200d27308 */ /* 0x000fe40000000800 */
[C---:B------:R-:W-:Y:S08]  /*a8d0*/  HMMA.16816.F32.BF16 R8, R4.reuse, R12, R8 ;  /* 0x0000000c0408723c */ /* 0x040ff00000041808 */
[C---:B------:R-:W-:Y:S01]  /*a8e0*/  HMMA.16816.F32.BF16 R12, R4.reuse, R14, R124 ;  /* 0x0000000e040c723c */ /* 0x040fe2000004187c */
[----:B------:R-:W5:Y:S07]  /*a8f0*/  LDSM.16.MT88.4 R124, [R167+0x2800] ;  /* 0x00280000a77c783b */ /* 0x000f6e0000004200 */
[C---:B---3--:R-:W-:Y:S08]  /*a900*/  HMMA.16816.F32.BF16 R80, R4.reuse, R84, R80 ;  /* 0x000000540450723c */ /* 0x048ff00000041850 */
[----:B------:R-:W-:Y:S01]  /*a910*/  HMMA.16816.F32.BF16 R84, R4, R86, R104 ;  /* 0x000000560454723c */ /* 0x000fe20000041868 */
[--C-:B------:R-:W-:Y:S01]  /*a920*/  FFMA.FTZ R104, R175, UR4, -R172.reuse ;  /* 0x00000004af687c23 */ /* 0x100fe200080108ac */
[----:B------:R-:W-:Y:S01]  /*a930*/  FFMA.FTZ R175, R200, UR4, -R153 ;  /* 0x00000004c8af7c23 */ /* 0x000fe20008010899 */
[----:B------:R-:W-:-:S02]  /*a940*/  FFMA.FTZ R200, R149, UR4, -R172 ;  /* 0x0000000495c87c23 */ /* 0x000fc400080108ac */
[----:B------:R-:W3:Y:S01]  /*a950*/  MUFU.EX2 R169, R104 ;  /* 0x0000006800a97308 */ /* 0x000ee20000000800 */
[----:B------:R-:W-:Y:S02]  /*a960*/  LDSM.16.MT88.4 R148, [R168+0x13000] ;  /* 0x01300000a894783b */ /* 0x000fe40000004200 */
[C---:B--2---:R-:W-:Y:S01]  /*a970*/  HMMA.16816.F32.BF16 R96, R4.reuse, R100, R96 ;  /* 0x000000640460723c */ /* 0x044fe20000041860 */
[----:B------:R-:W2:Y:S01]  /*a980*/  MUFU.EX2 R175, R175 ;  /* 0x000000af00af7308 */ /* 0x000ea20000000800 */
[C---:B------:R-:W-:Y:S01]  /*a990*/  F2FP.BF16.F32.PACK_AB R100, R176.reuse, R171 ;  /* 0x000000abb064723e */ /* 0x040fe200000010ff */
[----:B------:R-:W-:Y:S02]  /*a9a0*/  FADD.FTZ R171, R171, R160 ;  /* 0x000000a0abab7221 */ /* 0x000fe40000010000 */
[----:B------:R-:W5:Y:S02]  /*a9b0*/  MUFU.EX2 R200, R200 ;  /* 0x000000c800c87308 */ /* 0x000f640000000800 */
[----:B------:R-:W-:Y:S01]  /*a9c0*/  FADD.FTZ R171, R176, R171 ;  /* 0x000000abb0ab7221 */ /* 0x000fe20000010000 */
[----:B------:R-:W-:Y:S01]  /*a9d0*/  HMMA.16816.F32.BF16 R4, R4, R102, R116 ;  /* 0x000000660404723c */ /* 0x000fe20000041874 */
[----:B------:R-:W-:Y:S01]  /*a9e0*/  F2FP.BF16.F32.PACK_AB R103, R180, R173 ;  /* 0x000000adb467723e */ /* 0x000fe200000010ff */
[----:B------:R-:W-:Y:S01]  /*a9f0*/  LDSM.16.MT88.4 R116, [R166+0x2800] ;  /* 0x00280000a674783b */ /* 0x000fe20000004200 */
[----:B---3--:R-:W-:Y:S01]  /*aa00*/  F2FP.BF16.F32.PACK_AB R102, R169, R174 ;  /* 0x000000aea966723e */ /* 0x008fe200000010ff */
[----:B------:R-:W-:-:S02]  /*aa10*/  FADD.FTZ R174, R174, R171 ;  /* 0x000000abaeae7221 */ /* 0x000fc40000010000 */
[----:B------:R-:W-:Y:S01]  /*aa20*/  LDSM.16.MT88.4 R104, [R0+0x16800] ;  /* 0x016800000068783b */ /* 0x000fe20000004200 */
[----:B--2---:R-:W-:Y:S01]  /*aa30*/  F2FP.BF16.F32.PACK_AB R101, R178, R175 ;  /* 0x000000afb265723e */ /* 0x004fe200000010ff */
[----:B------:R-:W-:-:S06]  /*aa40*/  FADD.FTZ R169, R169, R174 ;  /* 0x000000aea9a97221 */ /* 0x000fcc0000010000 */
[C---:B----4-:R-:W-:Y:S08]  /*aa50*/  HMMA.16816.F32.BF16 R8, R100.reuse, R108, R8 ;  /* 0x0000006c6408723c */ /* 0x050ff00000041808 */
        /* <DEDUP_REMOVED lines=14> */
[C---:B------:R-:W-:Y:S08]  /*ab40*/  HMMA.16816.F32.BF16 R48, R100.reuse, R128, R48 ;  /* 0x000000806430723c */ /* 0x040ff00000041830 */
[C---:B------:R-:W-:Y:S08]  /*ab50*/  HMMA.16816.F32.BF16 R52, R100.reuse, R130, R52 ;  /* 0x000000826434723c */ /* 0x040ff00000041834 */
[----:B--2---:R-:W-:Y:S01]  /*ab60*/  HMMA.16816.F32.BF16 R80, R100, R108, R80 ;  /* 0x0000006c6450723c */ /* 0x004fe20000041850 */
[----:B------:R-:W-:Y:S01]  /*ab70*/  F2FP.BF16.F32.PACK_AB R108, R177, R198 ;  /* 0x000000c6b16c723e */ /* 0x000fe200000010ff */
[----:B------:R-:W-:Y:S01]  /*ab80*/  FADD.FTZ R198, R198, R169 ;  /* 0x000000a9c6c67221 */ /* 0x000fe20000010000 */
[----:B------:R-:W-:-:S03]  /*ab90*/  F2FP.BF16.F32.PACK_AB R109, R204, R181 ;  /* 0x000000b5cc6d723e */ /* 0x000fc600000010ff */
[----:B------:R-:W-:Y:S02]  /*aba0*/  FADD.FTZ R177, R177, R198 ;  /* 0x000000c6b1b17221 */ /* 0x000fe40000010000 */
[----:B------:R-:W-:Y:S01]  /*abb0*/  HMMA.16816.F32.BF16 R84, R100, R110, R84 ;  /* 0x0000006e6454723c */ /* 0x000fe20000041854 */
[----:B------:R-:W-:Y:S01]  /*abc0*/  F2FP.BF16.F32.PACK_AB R110, R179, R200 ;  /* 0x000000c8b36e723e */ /* 0x000fe200000010ff */
[----:B------:R-:W-:Y:S01]  /*abd0*/  FADD.FTZ R200, R200, R177 ;  /* 0x000000b1c8c87221 */ /* 0x000fe20000010000 */
[----:B------:R-:W-:-:S03]  /*abe0*/  F2FP.BF16.F32.PACK_AB R111, R206, R187 ;  /* 0x000000bbce6f723e */ /* 0x000fc600000010ff */
[----:B------:R-:W-:Y:S02]  /*abf0*/  FADD.FTZ R200, R179, R200 ;  /* 0x000000c8b3c87221 */ /* 0x000fe40000010000 */
[C---:B------:R-:W-:Y:S08]  /*ac00*/  HMMA.16816.F32.BF16 R72, R100.reuse, R104, R72 ;  /* 0x000000686448723c */ /* 0x040ff00000041848 */
[C---:B------:R-:W-:Y:S08]  /*ac10*/  HMMA.16816.F32.BF16 R76, R100.reuse, R106, R76 ;  /* 0x0000006a644c723c */ /* 0x040ff0000004184c */
[C---:B------:R-:W-:Y:S08]  /*ac20*/  HMMA.16816.F32.BF16 R24, R100.reuse, R140, R24 ;  /* 0x0000008c6418723c */ /* 0x040ff00000041818 */
[C---:B------:R-:W-:Y:S01]  /*ac30*/  HMMA.16816.F32.BF16 R28, R100.reuse, R142, R28 ;  /* 0x0000008e641c723c */ /* 0x040fe2000004181c */
[----:B------:R-:W-:Y:S07]  /*ac40*/  LDSM.16.MT88.4 R140, [R0+0x15000] ;  /* 0x01500000008c783b */ /* 0x000fee0000004200 */
[C---:B------:R-:W-:Y:S08]  /*ac50*/  HMMA.16816.F32.BF16 R64, R100.reuse, R116, R64 ;  /* 0x000000746440723c */ /* 0x040ff00000041840 */
[C---:B------:R-:W-:Y:S01]  /*ac60*/  HMMA.16816.F32.BF16 R68, R100.reuse, R118, R68 ;  /* 0x000000766444723c */ /* 0x040fe20000041844 */
[----:B------:R-:W2:Y:S07]  /*ac70*/  LDSM.16.MT88.4 R116, [R168+0x17000] ;  /* 0x01700000a874783b */ /* 0x000eae0000004200 */
[C---:B-1----:R-:W-:Y:S01]  /*ac80*/  HMMA.16816.F32.BF16 R104, R100.reuse, R112, R88 ;  /* 0x000000706468723c */ /* 0x042fe20000041858 */
[----:B------:R-:W-:Y:S07]  /*ac90*/  LDSM.16.MT88.4 R88, [R166+0x3000] ;  /* 0x00300000a658783b */ /* 0x000fee0000004200 */
[C---:B------:R-:W-:Y:S01]  /*aca0*/  HMMA.16816.F32.BF16 R92, R100.reuse, R114, R92 ;  /* 0x00000072645c723c */ /* 0x040fe2000004185c */
[----:B------:R-:W-:Y:S07]  /*acb0*/  LDSM.16.MT88.4 R112, [R0+0x17000] ;  /* 0x017000000070783b */ /* 0x000fee0000004200 */
[C---:B---3--:R-:W-:Y:S08]  /*acc0*/  HMMA.16816.F32.BF16 R96, R100.reuse, R120, R96 ;  /* 0x000000786460723c */ /* 0x048ff00000041860 */
[----:B------:R-:W-:Y:S01]  /*acd0*/  HMMA.16816.F32.BF16 R100, R100, R122, R4 ;  /* 0x0000007a6464723c */ /* 0x000fe20000041804 */
[----:B------:R-:W1:Y:S04]  /*ace0*/  LDSM.16.MT88.4 R4, [R166+0x1000] ;  /* 0x00100000a604783b */ /* 0x000e680000004200 */
[----:B------:R-:W-:Y:S03]  /*acf0*/  LDSM.16.MT88.4 R120, [R167+0x5000] ;  /* 0x00500000a778783b */ /* 0x000fe60000004200 */
[C---:B----4-:R-:W-:Y:S01]  /*ad00*/  HMMA.16816.F32.BF16 R128, R108.reuse, R124, R8 ;  /* 0x0000007c6c80723c */ /* 0x050fe20000041808 */
[----:B------:R-:W3:Y:S07]  /*ad10*/  LDSM.16.MT88.4 R8, [R167+0x3000] ;  /* 0x00300000a708783b */ /* 0x000eee0000004200 */
[C---:B-----5:R-:W-:Y:S08]  /*ad20*/  HMMA.16816.F32.BF16 R48, R108.reuse, R136, R48 ;  /* 0x000000886c30723c */ /* 0x060ff00000041830 */
[C---:B------:R-:W-:Y:S01]  /*ad30*/  HMMA.16816.F32.BF16 R52, R108.reuse, R138, R52 ;  /* 0x0000008a6c34723c */ /* 0x040fe20000041834 */
[----:B------:R-:W4:Y:S07]  /*ad40*/  LDSM.16.MT88.4 R136, [R166+0x5000] ;  /* 0x00500000a688783b */ /* 0x000f2e0000004200 */
[----:B--2---:R-:W-:Y:S01]  /*ad50*/  HMMA.16816.F32.BF16 R80, R108, R116, R80 ;  /* 0x000000746c50723c */ /* 0x004fe20000041850 */
[----:B------:R-:W-:-:S02]  /*ad60*/  FFMA.FTZ R116, R170, UR4, -R172 ;  /* 0x00000004aa747c23 */ /* 0x000fc400080108ac */
[----:B------:R2:W5:Y:S04]  /*ad70*/  MUFU.EX2 R170, R155 ;  /* 0x0000009b00aa7308 */ /* 0x0005680000000800 */
[----:B------:R5:W5:Y:S01]  /*ad80*/  MUFU.EX2 R172, R116 ;  /* 0x0000007400ac7308 */ /* 0x000b620000000800 */
[C---:B------:R-:W-:Y:S08]  /*ad90*/  HMMA.16816.F32.BF16 R124, R108.reuse, R126, R12 ;  /* 0x0000007e6c7c723c */ /* 0x040ff0000004180c */
[C---:B-1----:R-:W-:Y:S01]  /*ada0*/  HMMA.16816.F32.BF16 R32, R108.reuse, R4, R32 ;  /* 0x000000046c20723c */ /* 0x042fe20000041820 */
[----:B--2---:R-:W-:Y:S07]  /*adb0*/  LDSM.16.MT88.4 R152, [R168+0x15800] ;  /* 0x01580000a898783b */ /* 0x004fee0000004200 */
[C---:B------:R-:W-:Y:S08]  /*adc0*/  HMMA.16816.F32.BF16 R4, R108.reuse, R6, R36 ;  /* 0x000000066c04723c */ /* 0x040ff00000041824 */
[C---:B------:R-:W-:Y:S08]  /*add0*/  HMMA.16816.F32.BF16 R36, R108.reuse, R114, R76 ;  /* 0x000000726c24723c */ /* 0x040ff0000004184c */
[C---:B---3--:R-:W-:Y:S08]  /*ade0*/  HMMA.16816.F32.BF16 R56, R108.reuse, R8, R56 ;  /* 0x000000086c38723c */ /* 0x048ff00000041838 */
[C---:B------:R-:W-:Y:S01]  /*adf0*/  HMMA.16816.F32.BF16 R12, R108.reuse, R10, R60 ;  /* 0x0000000a6c0c723c */ /* 0x040fe2000004183c */
[----:B------:R-:W-:Y:S07]  /*ae00*/  LDSM.16.MT88.4 R60, [R0+0x13800] ;  /* 0x01380000003c783b */ /* 0x000fee0000004200 */
[C---:B------:R-:W-:Y:S08]  /*ae10*/  HMMA.16816.F32.BF16 R72, R108.reuse, R112, R72 ;  /* 0x000000706c48723c */ /* 0x040ff00000041848 */
[C---:B------:R-:W-:Y:S08]  /*ae20*/  HMMA.16816.F32.BF16 R76, R108.reuse, R118, R84 ;  /* 0x000000766c4c723c */ /* 0x040ff00000041854 */
[C---:B------:R-:W-:Y:S01]  /*ae30*/  HMMA.16816.F32.BF16 R8, R108.reuse, R88, R64 ;  /* 0x000000586c08723c */ /* 0x040fe20000041840 */
[----:B------:R1:W-:Y:S07]  /*ae40*/  LDSM.16.MT88.4 R64, [R0+0x15800] ;  /* 0x015800000040783b */ /* 0x0003ee0000004200 */
[C---:B------:R-:W-:Y:S01]  /*ae50*/  HMMA.16816.F32.BF16 R84, R108.reuse, R120, R104 ;  /* 0x000000786c54723c */ /* 0x040fe20000041868 */
[----:B------:R-:W2:Y:S07]  /*ae60*/  LDSM.16.MT88.4 R104, [R168+0x17800] ;  /* 0x01780000a868783b */ /* 0x000eae0000004200 */
[C---:B------:R-:W-:Y:S08]  /*ae70*/  HMMA.16816.F32.BF16 R112, R108.reuse, R122, R92 ;  /* 0x0000007a6c70723c */ /* 0x040ff0000004185c */
[----:B------:R-:W-:Y:S01]  /*ae80*/  HMMA.16816.F32.BF16 R16, R108, R148, R16 ;  /* 0x000000946c10723c */ /* 0x000fe20000041810 */
[----:B-1----:R-:W-:-:S04]  /*ae90*/  FADD.FTZ R0, R162, R133 ;  /* 0x00000085a2007221 */ /* 0x002fc80000010000 */
[----:B------:R-:W-:-:S03]  /*aea0*/  FADD.FTZ R0, R163, R0 ;  /* 0x00000000a3007221 */ /* 0x000fc60000010000 */
[----:B------:R-:W-:Y:S01]  /*aeb0*/  HMMA.16816.F32.BF16 R20, R108, R150, R20 ;  /* 0x000000966c14723c */ /* 0x000fe20000041814 */
[----:B------:R-:W-:Y:S01]  /*aec0*/  LDSM.16.MT88.4 R148, [R167+0x1800] ;  /* 0x00180000a794783b */ /* 0x000fe20000004200 */
[----:B------:R-:W-:-:S04]  /*aed0*/  FADD.FTZ R175, R175, R0 ;  /* 0x00000000afaf7221 */ /* 0x000fc80000010000 */
[----:B------:R-:W-:Y:S02]  /*aee0*/  FADD.FTZ R178, R178, R175 ;  /* 0x000000afb2b27221 */ /* 0x000fe40000010000 */
[----:B------:R-:W-:Y:S02]  /*aef0*/  HMMA.16816.F32.BF16 R24, R108, R144, R24 ;  /* 0x000000906c18723c */ /* 0x000fe40000041818 */
[----:B------:R-:W-:-:S04]  /*af00*/  FADD.FTZ R173, R173, R178 ;  /* 0x000000b2adad7221 */ /* 0x000fc80000010000 */
[----:B------:R-:W-:Y:S02]  /*af10*/  FADD.FTZ R180, R180, R173 ;  /* 0x000000adb4b47221 */ /* 0x000fe40000010000 */
[----:B------:R-:W-:Y:S01]  /*af20*/  HMMA.16816.F32.BF16 R28, R108, R146, R28 ;  /* 0x000000926c1c723c */ /* 0x000fe2000004181c */
[----:B------:R-:W-:Y:S01]  /*af30*/  LDSM.16.MT88.4 R144, [R166+0x1800] ;  /* 0x00180000a690783b */ /* 0x000fe20000004200 */
[----:B------:R-:W-:-:S04]  /*af40*/  FADD.FTZ R181, R181, R180 ;  /* 0x000000b4b5b57221 */ /* 0x000fc80000010000 */
[----:B------:R-:W-:Y:S02]  /*af50*/  FADD.FTZ R204, R204, R181 ;  /* 0x000000b5cccc7221 */ /* 0x000fe40000010000 */
[----:B------:R-:W-:Y:S02]  /*af60*/  HMMA.16816.F32.BF16 R40, R108, R140, R40 ;  /* 0x0000008c6c28723c */ /* 0x000fe40000041828 */
[----:B------:R-:W-:-:S04]  /*af70*/  FADD.FTZ R187, R187, R204 ;  /* 0x000000ccbbbb7221 */ /* 0x000fc80000010000 */
[----:B------:R-:W-:Y:S02]  /*af80*/  FADD.FTZ R206, R206, R187 ;  /* 0x000000bbcece7221 */ /* 0x000fe40000010000 */
[C---:B------:R-:W-:Y:S01]  /*af90*/  HMMA.16816.F32.BF16 R44, R108.reuse, R142, R44 ;  /* 0x0000008e6c2c723c */ /* 0x040fe2000004182c */
[----:B------:R-:W-:Y:S07]  /*afa0*/  LDSM.16.MT88.4 R140, [R167+0x5800] ;  /* 0x00580000a78c783b */ /* 0x000fee0000004200 */
[C---:B------:R-:W-:Y:S01]  /*afb0*/  HMMA.16816.F32.BF16 R88, R108.reuse, R90, R68 ;  /* 0x0000005a6c58723c */ /* 0x040fe20000041844 */
[----:B------:R-:W1:Y:S07]  /*afc0*/  LDSM.16.MT88.4 R68, [R168+0x13800] ;  /* 0x01380000a844783b */ /* 0x000e6e0000004200 */
[----:B----4-:R-:W-:Y:S01]  /*afd0*/  HMMA.16816.F32.BF16 R120, R108, R136, R96 ;  /* 0x000000886c78723c */ /* 0x010fe20000041860 */
[----:B-----5:R-:W-:Y:S01]  /*afe0*/  F2FP.BF16.F32.PACK_AB R136, R170, R189 ;  /* 0x000000bdaa88723e */ /* 0x020fe200000010ff */
[----:B------:R-:W-:Y:S01]  /*aff0*/  FADD.FTZ R189, R189, R200 ;  /* 0x000000c8bdbd7221 */ /* 0x000fe20000010000 */
[----:B------:R-:W-:Y:S01]  /*b000*/  F2FP.BF16.F32.PACK_AB R137, R208, R193 ;  /* 0x000000c1d089723e */ /* 0x000fe200000010ff */
[----:B------:R-:W-:-:S02]  /*b010*/  FADD.FTZ R193, R193, R206 ;  /* 0x000000cec1c17221 */ /* 0x000fc40000010000 */
[----:B------:R-:W-:Y:S02]  /*b020*/  FADD.FTZ R189, R170, R189 ;  /* 0x000000bdaabd7221 */ /* 0x000fe40000010000 */
[----:B------:R-:W-:Y:S01]  /*b030*/  HMMA.16816.F32.BF16 R116, R108, R138, R100 ;  /* 0x0000008a6c74723c */ /* 0x000fe20000041864 */
[----:B------:R-:W3:Y:S01]  /*b040*/  LDSM.16.MT88.4 R108, [R167+0x3800] ;  /* 0x00380000a76c783b */ /* 0x000ee20000004200 */
[----:B------:R-:W-:Y:S01]  /*b050*/  F2FP.BF16.F32.PACK_AB R138, R191, R172 ;  /* 0x000000acbf8a723e */ /* 0x000fe200000010ff */
[----:B------:R-:W-:Y:S01]  /*b060*/  FADD.FTZ R208, R208, R193 ;  /* 0x000000c1d0d07221 */ /* 0x000fe20000010000 */
[----:B------:R-:W-:Y:S01]  /*b070*/  F2FP.BF16.F32.PACK_AB R139, R210, R199 ;  /* 0x000000c7d28b723e */ /* 0x000fe200000010ff */
[----:B------:R-:W-:Y:S02]  /*b080*/  FADD.FTZ R172, R172, R189 ;  /* 0x000000bdacac7221 */ /* 0x000fe40000010000 */
[----:B------:R-:W-:Y:S02]  /*b090*/  FADD.FTZ R199, R199, R208 ;  /* 0x000000d0c7c77221 */ /* 0x000fe40000010000 */
[----:B------:R-:W-:-:S02]  /*b0a0*/  FADD.FTZ R207, R191, R172 ;  /* 0x000000acbfcf7221 */ /* 0x000fc40000010000 */
[----:B------:R-:W-:Y:S01]  /*b0b0*/  HMMA.16816.F32.BF16 R96, R136, R158, R36 ;  /* 0x0000009e8860723c */ /* 0x000fe20000041824 */
[----:B------:R-:W-:-:S07]  /*b0c0*/  FADD.FTZ R205, R210, R199 ;  /* 0x000000c7d2cd7221 */ /* 0x000fce0000010000 */
[C---:B--2---:R-:W-:Y:S08]  /*b0d0*/  HMMA.16816.F32.BF16 R100, R136.reuse, R104, R80 ;  /* 0x000000688864723c */ /* 0x044ff00000041850 */
[C---:B-1----:R-:W-:Y:S01]  /*b0e0*/  HMMA.16816.F32.BF16 R36, R136.reuse, R68, R16 ;  /* 0x000000448824723c */ /* 0x042fe20000041810 */
[----:B------:R-:W1:Y:S07]  /*b0f0*/  LDSM.16.MT88.4 R16, [R166+0x3800] ;  /* 0x00380000a610783b */ /* 0x000e6e0000004200 */
[C---:B------:R-:W-:Y:S08]  /*b100*/  HMMA.16816.F32.BF16 R128, R136.reuse, R60, R128 ;  /* 0x0000003c8880723c */ /* 0x040ff00000041880 */
[C---:B---3--:R-:W-:Y:S01]  /*b110*/  HMMA.16816.F32.BF16 R80, R136.reuse, R110, R12 ;  /* 0x0000006e8850723c */ /* 0x048fe2000004180c */
[----:B------:R-:W2:Y:S07]  /*b120*/  LDSM.16.MT88.4 R12, [R166+0x5800] ;  /* 0x00580000a60c783b */ /* 0x000eae0000004200 */
        /* <DEDUP_REMOVED lines=17> */
[C---:B--2---:R-:W-:Y:S08]  /*b240*/  HMMA.16816.F32.BF16 R120, R136.reuse, R12, R120 ;  /* 0x0000000c8878723c */ /* 0x044ff00000041878 */
[----:B------:R-:W-:-:S15]  /*b250*/  HMMA.16816.F32.BF16 R116, R136, R14, R116 ;  /* 0x0000000e8874723c */ /* 0x000fde0000041874 */
[----:B------:R-:W-:-:S05]  /*b260*/  NOP ;  /* 0x0000000000007918 */ /* 0x000fca0000000000 */
.L_x_128:
[----:B------:R-:W-:-:S09]  /*b270*/  UISETP.GE.AND UP0, UPT, UR6, URZ, UPT ;  /* 0x000000ff0600728c */ /* 0x000fd2000bf06270 */
[----:B------:R-:W-:Y:S05]  /*b280*/  BRA.U !UP0, `(.L_x_137) ;  /* 0x0000002908e47547 */ /* 0x000fea000b800000 */
[----:B------:R-:W-:Y:S01]  /*b290*/  SHF.R.U32.HI R5, RZ, 0x1, R184 ;  /* 0x00000001ff057819 */ /* 0x000fe200000116b8 */
[----:B------:R-:W1:Y:S01]  /*b2a0*/  S2UR UR7, SR_CgaCtaId ;  /* 0x00000000000779c3 */ /* 0x000e620000008800 */
[----:B------:R-:W2:Y:S01]  /*b2b0*/  S2R R184, SR_TID.X ;  /* 0x0000000000b87919 */ /* 0x000ea20000002100 */
[----:B------:R-:W3:Y:S01]  /*b2c0*/  LDCU UR4, c[0x0][0x440] ;  /* 0x00008800ff0477ac */ /* 0x000ee20008000800 */
[----:B------:R-:W-:Y:S01]  /*b2d0*/  LOP3.LUT R5, R188, 0x8, R5, 0x78, !PT ;  /* 0x00000008bc057812 */ /* 0x000fe200078e7805 */
[----:B------:R-:W-:Y:S02]  /*b2e0*/  IMAD.MOV.U32 R180, RZ, RZ, 0x20 ;  /* 0x00000020ffb47424 */ /* 0x000fe400078e00ff */
[----:B------:R-:W-:Y:S01]  /*b2f0*/  IMAD.MOV.U32 R0, RZ, RZ, R3 ;  /* 0x000000ffff007224 */ /* 0x000fe200078e0003 */
[----:B------:R-:W-:Y:S01]  /*b300*/  LOP3.LUT R181, R5, 0x200, R192, 0xf8, !PT ;  /* 0x0000020005b57812 */ /* 0x000fe200078ef8c0 */
[----:B------:R-:W-:Y:S01]  /*b310*/  IMAD.MOV.U32 R133, RZ, RZ, R132 ;  /* 0x000000ffff857224 */ /* 0x000fe200078e0084 */
[----:B------:R-:W4:Y:S01]  /*b320*/  LDC.64 R192, c[0x0][0x3c0] ;  /* 0x0000f000ffc07b82 */ /* 0x000f220000000a00 */
[----:B------:R-:W-:Y:S01]  /*b330*/  SEL R180, R180, 0xffffffe0, !P6 ;  /* 0xffffffe0b4b47807 */ /* 0x000fe20007000000 */
[----:B------:R-:W-:Y:S01]  /*b340*/  IMAD.MOV.U32 R179, RZ, RZ, 0x40 ;  /* 0x00000040ffb37424 */ /* 0x000fe200078e00ff */
[----:B------:R-:W-:Y:S01]  /*b350*/  LEA R181, R181, UR5, 0x1 ;  /* 0x00000005b5b57c11 */ /* 0x000fe2000f8e08ff */
[----:B------:R-:W-:Y:S01]  /*b360*/  UMOV UR8, 0x400 ;  /* 0x0000040000087882 */ /* 0x000fe20000000000 */
[----:B------:R-:W2:Y:S03]  /*b370*/  LDCU UR9, c[0x0][0x440] ;  /* 0x00008800ff0977ac */ /* 0x000ea60008000800 */
[----:B------:R-:W-:-:S02]  /*b380*/  IMAD.IADD R180, R180, 0x1, R181 ;  /* 0x00000001b4b47824 */ /* 0x000fc400078e02b5 */
[----:B------:R-:W-:Y:S01]  /*b390*/  VIADD R200, R181, 0x12000 ;  /* 0x00012000b5c87836 */ /* 0x000fe20000000000 */
[----:B---3--:R-:W-:Y:S01]  /*b3a0*/  ISETP.GE.AND P1, PT, R183, UR4, PT ;  /* 0x00000004b7007c0c */ /* 0x008fe2000bf26270 */
[----:B------:R-:W-:Y:S01]  /*b3b0*/  VIADD R199, R181, 0x12040 ;  /* 0x00012040b5c77836 */ /* 0x000fe20000000000 */
[----:B------:R-:W3:Y:S01]  /*b3c0*/  LDCU UR4, c[0x0][0x45c] ;  /* 0x00008b80ff0477ac */ /* 0x000ee20008000800 */
[----:B-1----:R-:W-:Y:S01]  /*b3d0*/  ULEA UR7, UR7, UR8, 0x18 ;  /* 0x0000000807077291 */ /* 0x002fe2000f8ec0ff */
[C---:B--2---:R-:W-:Y:S01]  /*b3e0*/  IMAD.SHL.U32 R178, R184.reuse, 0x40, RZ ;  /* 0x00000040b8b27824 */ /* 0x044fe200078e00ff */
[C---:B------:R-:W-:Y:S01]  /*b3f0*/  LOP3.LUT P0, RZ, R184.reuse, 0x2, RZ, 0xc0, !PT ;  /* 0x00000002b8ff7812 */ /* 0x040fe2000780c0ff */
[----:B------:R-:W-:-:S03]  /*b400*/  IMAD.SHL.U32 R198, R184, 0x20, RZ ;  /* 0x00000020b8c67824 */ /* 0x000fc600078e00ff */
[----:B------:R-:W-:Y:S02]  /*b410*/  LOP3.LUT R177, R178, 0x400, RZ, 0xc0, !PT ;  /* 0x00000400b2b17812 */ /* 0x000fe400078ec0ff */
[----:B------:R-:W-:Y:S01]  /*b420*/  SEL R176, R182, 0xffffffe0, !P0 ;  /* 0xffffffe0b6b07807 */ /* 0x000fe20004000000 */
[----:B---3--:R-:W-:Y:S06]  /*b430*/  BRA `(.L_x_138) ;  /* 0x0000000000b07947 */ /* 0x008fec0003800000 */
.L_x_140:
[----:B------:R-:W1:Y:S01]  /*b440*/  LDC.64 R2, c[0x0][0x3b8] ;  /* 0x0000ee00ff027b82 */ /* 0x000e620000000a00 */
[----:B------:R-:W-:Y:S06]  /*b450*/  UIADD3 UR8, UPT, UPT, UR6, -0x1, URZ ;  /* 0xffffffff06087890 */ /* 0x000fec000fffe0ff */
[----:B-1----:R-:W-:Y:S04]  /*b460*/  IMAD.WIDE.U32 R140, R2, UR8, RZ ;  /* 0x00000008028c7c25 */ /* 0x002fe8000f8e00ff */
[----:B------:R-:W-:Y:S01]  /*b470*/  IMAD R134, R3, UR8, R141 ;  /* 0x0000000803867c24 */ /* 0x000fe2000f8e028d */
        /* <DEDUP_REMOVED lines=8> */
[----:B------:R1:W-:Y:S03]  /*b500*/  @!P1 LDGSTS.E.BYPASS.LTC128B.128 [R197+0xc000], desc[UR22][R138.64] ;  /* 0x0c0000008ac59fae */ /* 0x0003e6000b981a16 */
[----:B------:R-:W-:Y:S01]  /*b510*/  LEA.HI.X R132, R2, R132, R3, 0x5, P4 ;  /* 0x0000008402847211 */ /* 0x000fe200020f2c03 */
[----:B------:R1:W-:Y:S01]  /*b520*/  @P1 STS.128 [R197+0xc000], RZ ;  /* 0x00c000ffc5001388 */ /* 0x0003e20000000c00 */
[C---:B------:R-:W-:Y:S03]  /*b530*/  LEA R2, P4, R136.reuse, R196, 0x1 ;  /* 0x000000c488027211 */ /* 0x040fe600078808ff */
[----:B------:R-:W-:Y:S01]  /*b540*/  @!PT LDS RZ, [RZ] ;  /* 0x00000000fffff984 */ /* 0x000fe20000000800 */
[----:B------:R-:W-:Y:S01]  /*b550*/  @!PT LDS RZ, [RZ] ;  /* 0x00000000fffff984 */ /* 0x000fe20000000800 */
[----:B------:R-:W-:Y:S01]  /*b560*/  @!PT LDS RZ, [RZ] ;  /* 0x00000000fffff984 */ /* 0x000fe20000000800 */
[----:B------:R1:W-:Y:S01]  /*b570*/  @!P3 LDGSTS.E.BYPASS.LTC128B.128 [R197+0xe000], desc[UR22][R138.64+0x80] ;  /* 0x0e0000808ac5bfae */ /* 0x0003e2000b981a16 */
[----:B------:R-:W-:Y:S03]  /*b580*/  LEA.HI.X R3, R136, R195, R132, 0x1, P4 ;  /* 0x000000c388037211 */ /* 0x000fe600020f0c84 */
        /* <DEDUP_REMOVED lines=21> */
[----:B------:R-:W0:Y:S01]  /*b6e0*/  LDGDEPBAR ;  /* 0x00000000000079af */ /* 0x000e220000000000 */
[----:B------:R-:W-:Y:S05]  /*b6f0*/  BRA `(.L_x_139) ;  /* 0x0000000c00d47947 */ /* 0x000fea0003800000 */
.L_x_138:
[----:B------:R-:W-:Y:S04]  /*b700*/  DEPBAR.LE SB0, 0x0 ;  /* 0x000080000000791a */ /* 0x000fe80000000000 */
[----:B------:R-:W-:Y:S01]  /*b710*/  BAR.SYNC.DEFER_BLOCKING 0x0 ;  /* 0x0000000000007b1d */ /* 0x000fe20000010000 */
[----:B------:R-:W-:Y:S01]  /*b720*/  IMAD.SHL.U32 R203, R184, 0x8, RZ ;  /* 0x00000008b8cb7824 */ /* 0x000fe200078e00ff */
[----:B------:R-:W-:Y:S01]  /*b730*/  LOP3.LUT R185, R198, 0x7c00, RZ, 0xc0, !PT ;  /* 0x00007c00c6b97812 */ /* 0x000fe200078ec0ff */
[----:B----4-:R-:W-:Y:S01]  /*b740*/  IMAD.WIDE.U32 R134, R192, UR6, RZ ;  /* 0x00000006c0867c25 */ /* 0x010fe2000f8e00ff */
[----:B------:R-:W-:Y:S01]  /*b750*/  SHF.R.U32.HI R186, RZ, 0x1, R184 ;  /* 0x00000001ffba7819 */ /* 0x000fe200000116b8 */
[----:B------:R-:W-:Y:S01]  /*b760*/  UISETP.NE.AND UP0, UPT, UR6, URZ, UPT ;  /* 0x000000ff0600728c */ /* 0x000fe2000bf05270 */
[----:B------:R-:W-:Y:S01]  /*b770*/  LOP3.LUT R183, R203, 0x38, RZ, 0xc0, !PT ;  /* 0x00000038cbb77812 */ /* 0x000fe200078ec0ff */
[----:B------:R-:W-:Y:S01]  /*b780*/  IMAD R135, R193, UR6, R135 ;  /* 0x00000006c1877c24 */ /* 0x000fe2000f8e0287 */
[C---:B------:R-:W-:Y:S01]  /*b790*/  LEA R174, P0, R134.reuse, R194, 0x7 ;  /* 0x000000c286ae7211 */ /* 0x040fe200078038ff */
[C---:B------:R-:W-:Y:S01]  /*b7a0*/  IMAD.SHL.U32 R173, R134.reuse, 0x40, RZ ;  /* 0x0000004086ad7824 */ /* 0x040fe200078e00ff */
[C---:B------:R-:W-:Y:S02]  /*b7b0*/  LOP3.LUT R202, R183.reuse, 0x40, RZ, 0xfc, !PT ;  /* 0x00000040b7ca7812 */ /* 0x040fe400078efcff */
[--C-:B------:R-:W-:Y:S02]  /*b7c0*/  LEA.HI.X R175, R134, R190, R135.reuse, 0x7, P0 ;  /* 0x000000be86af7211 */ /* 0x100fe400000f3c87 */
[----:B------:R-:W-:Y:S02]  /*b7d0*/  ISETP.GE.AND P3, PT, R202, UR9, PT ;  /* 0x00000009ca007c0c */ /* 0x000fe4000bf66270 */
[----:B------:R-:W-:Y:S02]  /*b7e0*/  LOP3.LUT R201, R183, 0x80, RZ, 0xfc, !PT ;  /* 0x00000080b7c97812 */ /* 0x000fe400078efcff */
[----:B------:R-:W-:Y:S02]  /*b7f0*/  SHF.L.U64.HI R135, R134, 0x6, R135 ;  /* 0x0000000686877819 */ /* 0x000fe40000010287 */
[----:B------:R-:W-:Y:S02]  /*b800*/  ISETP.GE.AND P2, PT, R201, UR9, PT ;  /* 0x00000009c9007c0c */ /* 0x000fe4000bf46270 */
[C---:B------:R-:W-:Y:S01]  /*b810*/  LEA R173, P0, R192.reuse, R173, 0x5 ;  /* 0x000000adc0ad7211 */ /* 0x040fe200078028ff */
[----:B------:R-:W-:Y:S01]  /*b820*/  @!PT LDS RZ, [RZ] ;  /* 0x00000000fffff984 */ /* 0x000fe20000000800 */
[----:B------:R-:W-:Y:S01]  /*b830*/  @!PT LDS RZ, [RZ] ;  /* 0x00000000fffff984 */ /* 0x000fe20000000800 */
[----:B------:R-:W-:Y:S01]  /*b840*/  @!PT LDS RZ, [RZ] ;  /* 0x00000000fffff984 */ /* 0x000fe20000000800 */
[----:B------:R-:W-:Y:S01]  /*b850*/  @!P1 LDGSTS.E.BYPASS.LTC128B.128 [R197+0x12000], desc[UR22][R174.64] ;  /* 0x12000000aec59fae */ /* 0x000fe2000b981a16 */
[C-C-:B------:R-:W-:Y:S01]  /*b860*/  LOP3.LUT R137, R183.reuse, 0x1c0, R178.reuse, 0xf8, !PT ;  /* 0x000001c0b7897812 */ /* 0x140fe200078ef8b2 */
[----:B------:R-:W-:Y:S01]  /*b870*/  UMOV UR5, UR7 ;  /* 0x0000000700057c82 */ /* 0x000fe20008000000 */
[----:B------:R-:W-:Y:S02]  /*b880*/  LEA.HI.X R135, R192, R135, R193, 0x5, P0 ;  /* 0x00000087c0877211 */ /* 0x000fe400000f2cc1 */
[----:B------:R-:W-:Y:S01]  /*b890*/  @P1 STS.128 [R197+0x12000], RZ ;  /* 0x012000ffc5001388 */ /* 0x000fe20000000c00 */
[----:B------:R-:W-:Y:S02]  /*b8a0*/  ISETP.GE.AND P1, PT, R183, UR9, PT ;  /* 0x00000009b7007c0c */ /* 0x000fe4000bf26270 */
[----:B------:R-:W-:Y:S02]  /*b8b0*/  LEA R172, P0, R173, R194, 0x1 ;  /* 0x000000c2adac7211 */ /* 0x000fe400078008ff */
[----:B------:R-:W-:Y:S01]  /*b8c0*/  @!PT LDS RZ, [RZ] ;  /* 0x00000000fffff984 */ /* 0x000fe20000000800 */
[----:B------:R-:W-:Y:S01]  /*b8d0*/  @!PT LDS RZ, [RZ] ;  /* 0x00000000fffff984 */ /* 0x000fe20000000800 */
[----:B------:R-:W-:Y:S01]  /*b8e0*/  @!PT LDS RZ, [RZ] ;  /* 0x00000000fffff984 */ /* 0x000fe20000000800 */
[----:B------:R-:W-:Y:S01]  /*b8f0*/  @!P3 LDGSTS.E.BYPASS.LTC128B.128 [R197+0x14000], desc[UR22][R174.64+0x80] ;  /* 0x14000080aec5bfae */ /* 0x000fe2000b981a16 */
[----:B------:R-:W-:Y:S02]  /*b900*/  LOP3.LUT R3, R185, 0x200, R178, 0xf8, !PT ;  /* 0x00000200b9037812 */ /* 0x000fe400078ef8b2 */
[----:B------:R-:W-:Y:S02]  /*b910*/  LEA.HI.X R173, R173, R190, R135, 0x1, P0 ;  /* 0x000000beadad7211 */ /* 0x000fe400000f0c87 */
[----:B------:R-:W-:Y:S01]  /*b920*/  @P3 STS.128 [R197+0x14000], RZ ;  /* 0x014000ffc5003388 */ /* 0x000fe20000000c00 */
[----:B------:R-:W-:Y:S02]  /*b930*/  LOP3.LUT R2, R186, 0x8, RZ, 0xc0, !PT ;  /* 0x00000008ba027812 */ /* 0x000fe400078ec0ff */
[----:B------:R-:W-:Y:S02]  /*b940*/  LOP3.LUT R132, R137, 0x8, R184, 0x78, !PT ;  /* 0x0000000889847812 */ /* 0x000fe400078e78b8 */
[----:B------:R-:W-:Y:S01]  /*b950*/  @!PT LDS RZ, [RZ] ;  /* 0x00000000fffff984 */ /* 0x000fe20000000800 */
[----:B------:R-:W-:Y:S01]  /*b960*/  @!PT LDS RZ, [RZ] ;  /* 0x00000000fffff984 */ /* 0x000fe20000000800 */
[----:B------:R-:W-:Y:S01]  /*b970*/  @!PT LDS RZ, [RZ] ;  /* 0x00000000fffff984 */ /* 0x000fe20000000800 */
[----:B------:R-:W-:Y:S01]  /*b980*/  @!P2 LDGSTS.E.BYPASS.LTC128B.128 [R197+0x16000], desc[UR22][R174.64+0x100] ;  /* 0x16000100aec5afae */ /* 0x000fe2000b981a16 */
[----:B------:R-:W-:Y:S02]  /*b990*/  LOP3.LUT R2, R3, R137, R2, 0xf6, !PT ;  /* 0x0000008903027212 */ /* 0x000fe400078ef602 */
[----:B------:R-:W-:Y:S02]  /*b9a0*/  LOP3.LUT P0, RZ, R184, 0x4, RZ, 0xc0, !PT ;  /* 0x00000004b8ff7812 */ /* 0x000fe4000780c0ff */
[----:B------:R-:W-:Y:S01]  /*b9b0*/  @P2 STS.128 [R197+0x16000], RZ ;  /* 0x016000ffc5002388 */ /* 0x000fe20000000c00 */
[----:B------:R-:W-:Y:S01]  /*b9c0*/  LEA R191, R2, UR5, 0x1 ;  /* 0x0000000502bf7c11 */ /* 0x000fe2000f8e08ff */
[----:B------:R-:W-:Y:S01]  /*b9d0*/  IMAD R189, R132, 0x2, R177 ;  /* 0x0000000284bd7824 */ /* 0x000fe200078e02b1 */
[----:B------:R-:W-:Y:S02]  /*b9e0*/  SEL R2, R179, 0xffffffc0, !P0 ;  /* 0xffffffc0b3027807 */ /* 0x000fe40004000000 */
[----:B------:R-:W-:Y:S01]  /*b9f0*/  @!PT LDS RZ, [RZ] ;  /* 0x00000000fffff984 */ /* 0x000fe20000000800 */
[----:B------:R-:W-:Y:S01]  /*ba00*/  @!PT LDS RZ, [RZ] ;  /* 0x00000000fffff984 */ /* 0x000fe20000000800 */
[----:B------:R-:W-:Y:S01]  /*ba10*/  @!PT LDS RZ, [RZ] ;  /* 0x00000000fffff984 */ /* 0x000fe20000000800 */
[----:B------:R-:W-:Y:S01]  /*ba20*/  @!P1 LDGSTS.E.BYPASS.LTC128B.128 [R197+0x13000], desc[UR22][R172.64] ;  /* 0x13000000acc59fae */ /* 0x000fe2000b981a16 */
[--C-:B------:R-:W-:Y:S04]  /*ba30*/  IMAD.IADD R188, R176, 0x1, R191.reuse ;  /* 0x00000001b0bc7824 */ /* 0x100fe800078e02bf */
[----:B------:R-:W-:Y:S01]  /*ba40*/  @P1 STS.128 [R197+0x13000], RZ ;  /* 0x013000ffc5001388 */ /* 0x000fe20000000c00 */
[----:B------:R-:W-:Y:S02]  /*ba50*/  IMAD.IADD R187, R2, 0x1, R191 ;  /* 0x0000000102bb7824 */ /* 0x000fe400078e02bf */
[----:B------:R-:W-:Y:S02]  /*ba60*/  VIADD R3, R189, UR5 ;  /* 0x00000005bd037c36 */ /* 0x000fe40008000000 */
[----:B------:R-:W-:Y:S01]  /*ba70*/  @!PT LDS RZ, [RZ] ;  /* 0x00000000fffff984 */ /* 0x000fe20000000800 */
[----:B------:R-:W-:Y:S01]  /*ba80*/  @!PT LDS RZ, [RZ] ;  /* 0x00000000fffff984 */ /* 0x000fe20000000800 */
[----:B------:R-:W-:Y:S01]  /*ba90*/  @!PT LDS RZ, [RZ] ;  /* 0x00000000fffff984 */ /* 0x000fe20000000800 */
[----:B------:R-:W-:Y:S01]  /*baa0*/  @!P3 LDGSTS.E.BYPASS.LTC128B.128 [R197+0x15000], desc[UR22][R172.64+0x80] ;  /* 0x15000080acc5bfae */ /* 0x000fe2000b981a16 */
[C---:B------:R-:W-:Y:S02]  /*bab0*/  IMAD.IADD R132, R176.reuse, 0x1, R187 ;  /* 0x00000001b0847824 */ /* 0x040fe400078e02bb */
[C---:B------:R-:W-:Y:S02]  /*bac0*/  IMAD.IADD R134, R3.reuse, 0x1, R176 ;  /* 0x0000000103867824 */ /* 0x040fe400078e02b0 */
[----:B------:R-:W-:Y:S01]  /*bad0*/  @P3 STS.128 [R197+0x15000], RZ ;  /* 0x015000ffc5003388 */ /* 0x000fe20000000c00 */
[----:B------:R-:W-:Y:S04]  /*bae0*/  IMAD.IADD R3, R3, 0x1, R2 ;  /* 0x0000000103037824 */ /* 0x000fe800078e0202 */
[----:B------:R-:W-:Y:S01]  /*baf0*/  @!PT LDS RZ, [RZ] ;  /* 0x00000000fffff984 */ /* 0x000fe20000000800 */
[----:B------:R-:W-:Y:S01]  /*bb00*/  @!PT LDS RZ, [RZ] ;  /* 0x00000000fffff984 */ /* 0x000fe20000000800 */
[----:B------:R-:W-:Y:S01]  /*bb10*/  @!PT LDS RZ, [RZ] ;  /* 0x00000000fffff984 */ /* 0x000fe20000000800 */
[----:B------:R1:W-:Y:S01]  /*bb20*/  @!P2 LDGSTS.E.BYPASS.LTC128B.128 [R197+0x17000], desc[UR22][R172.64+0x100] ;  /* 0x17000100acc5afae */ /* 0x0003e2000b981a16 */
[----:B------:R-:W-:Y:S04]  /*bb30*/  IMAD.IADD R2, R176, 0x1, R3 ;  /* 0x00000001b0027824 */ /* 0x000fe800078e0203 */
[----:B------:R-:W-:Y:S05]  /*bb40*/  @P2 STS.128 [R197+0x17000], RZ ;  /* 0x017000ffc5002388 */ /* 0x000fea0000000c00 */
[----:B------:R-:W-:Y:S05]  /*bb50*/  LDSM.16.M88.4 R136, [R191] ;  /* 0x00000000bf88783b */ /* 0x000fea0000000200 */
[----:B------:R-:W2:Y:S05]  /*bb60*/  LDSM.16.M88.4 R140, [R189+UR5+0xc000] ;  /* 0x00c00005bd8c783b */ /* 0x000eaa0008000200 */
[----:B------:R-:W3:Y:S05]  /*bb70*/  LDSM.16.M88.4 R144, [R189+UR5+0xc800] ;  /* 0x00c80005bd90783b */ /* 0x000eea0008000200 */
[----:B------:R-:W4:Y:S05]  /*bb80*/  LDSM.16.M88.4 R148, [R189+UR5+0xd000] ;  /* 0x00d00005bd94783b */ /* 0x000f2a0008000200 */
[----:B------:R-:W0:Y:S05]  /*bb90*/  LDGDEPBAR ;  /* 0x00000000000079af */ /* 0x000e2a0000000000 */
[----:B------:R-:W5:Y:S05]  /*bba0*/  LDSM.16.M88.4 R152, [R189+UR5+0xd800] ;  /* 0x00d80005bd98783b */ /* 0x000f6a0008000200 */
[----:B------:R-:W-:Y:S05]  /*bbb0*/  LDSM.16.M88.4 R156, [R188] ;  /* 0x00000000bc9c783b */ /* 0x000fea0000000200 */
[----:B------:R-:W5:Y:S05]  /*bbc0*/  LDSM.16.M88.4 R160, [R134+0xc000] ;  /* 0x00c0000086a0783b */ /* 0x000f6a0000000200 */
[----:B------:R-:W-:Y:S05]  /*bbd0*/  LDSM.16.M88.4 R164, [R132] ;  /* 0x0000000084a4783b */ /* 0x000fea0000000200 */
[----:B------:R-:W-:Y:S01]  /*bbe0*/  LDSM.16.M88.4 R168, [R2+0xc000] ;  /* 0x00c0000002a8783b */ /* 0x000fe20000000200 */
[C---:B--2---:R-:W-:Y:S04]  /*bbf0*/  HMMA.16816.F32.BF16 R4, R136.reuse, R140, RZ ;  /* 0x0000008c8804723c */ /* 0x044fe800000418ff */
[----:B-1----:R-:W-:Y:S04]  /*bc00*/  LDSM.16.M88.4 R172, [R2+0xc800] ;  /* 0x00c8000002ac783b */ /* 0x002fe80000000200 */
[C---:B------:R-:W-:Y:S01]  /*bc10*/  HMMA.16816.F32.BF16 R8, R136.reuse, R142, RZ ;  /* 0x0000008e8808723c */ /* 0x040fe200000418ff */
[----:B------:R-:W1:Y:S07]  /*bc20*/  LDSM.16.M88.4 R140, [R134+0xc800] ;  /* 0x00c80000868c783b */ /* 0x000e6e0000000200 */
[C---:B---3--:R-:W-:Y:S08]  /*bc30*/  HMMA.16816.F32.BF16 R12, R136.reuse, R144, RZ ;  /* 0x00000090880c723c */ /* 0x048ff000000418ff */
[C---:B------:R-:W-:Y:S01]  /*bc40*/  HMMA.16816.F32.BF16 R16, R136.reuse, R146, RZ ;  /* 0x000000928810723c */ /* 0x040fe200000418ff */
[----:B------:R-:W2:Y:S07]  /*bc50*/  LDSM.16.M88.4 R144, [R134+0xd000] ;  /* 0x00d000008690783b */ /* 0x000eae0000000200 */
[C---:B----4-:R-:W-:Y:S08]  /*bc60*/  HMMA.16816.F32.BF16 R20, R136.reuse, R148, RZ ;  /* 0x000000948814723c */ /* 0x050ff000000418ff */
[C---:B------:R-:W-:Y:S01]  /*bc70*/  HMMA.16816.F32.BF16 R24, R136.reuse, R150, RZ ;  /* 0x000000968818723c */ /* 0x040fe200000418ff */
[----:B------:R-:W-:Y:S07]  /*bc80*/  LDSM.16.M88.4 R148, [R187] ;  /* 0x00000000bb94783b */ /* 0x000fee0000000200 */
[C---:B-----5:R-:W-:Y:S08]  /*bc90*/  HMMA.16816.F32.BF16 R28, R136.reuse, R152, RZ ;  /* 0x00000098881c723c */ /* 0x060ff000000418ff */
[----:B------:R-:W-:Y:S01]  /*bca0*/  HMMA.16816.F32.BF16 R32, R136, R154, RZ ;  /* 0x0000009a8820723c */ /* 0x000fe200000418ff */
[----:B------:R-:W3:Y:S05]  /*bcb0*/  LDSM.16.M88.4 R136, [R134+0xd800] ;  /* 0x00d800008688783b */ /* 0x000eea0000000200 */
[----:B------:R-:W4:Y:S02]  /*bcc0*/  LDSM.16.M88.4 R152, [R3+0xc000] ;  /* 0x00c000000398783b */ /* 0x000f240000000200 */
[C---:B------:R-:W-:Y:S08]  /*bcd0*/  HMMA.16816.F32.BF16 R4, R156.reuse, R160, R4 ;  /* 0x000000a09c04723c */ /* 0x040ff00000041804 */
[C---:B------:R-:W-:Y:S01]  /*bce0*/  HMMA.16816.F32.BF16 R8, R156.reuse, R162, R8 ;  /* 0x000000a29c08723c */ /* 0x040fe20000041808 */
[----:B------:R-:W-:Y:S07]  /*bcf0*/  LDSM.16.M88.4 R160, [R3+0xd800] ;  /* 0x00d8000003a0783b */ /* 0x000fee0000000200 */
[C---:B-1----:R-:W-:Y:S08]  /*bd00*/  HMMA.16816.F32.BF16 R12, R156.reuse, R140, R12 ;  /* 0x0000008c9c0c723c */ /* 0x042ff0000004180c */
[C---:B------:R-:W-:Y:S01]  /*bd10*/  HMMA.16816.F32.BF16 R16, R156.reuse, R142, R16 ;  /* 0x0000008e9c10723c */ /* 0x040fe20000041810 */
[----:B------:R-:W1:Y:S07]  /*bd20*/  LDSM.16.M88.4 R140, [R3+0xc800] ;  /* 0x00c80000038c783b */ /* 0x000e6e0000000200 */
[C---:B--2---:R-:W-:Y:S08]  /*bd30*/  HMMA.16816.F32.BF16 R20, R156.reuse, R144, R20 ;  /* 0x000000909c14723c */ /* 0x044ff00000041814 */
[C---:B------:R-:W-:Y:S01]  /*bd40*/  HMMA.16816.F32.BF16 R24, R156.reuse, R146, R24 ;  /* 0x000000929c18723c */ /* 0x040fe20000041818 */
[----:B------:R-:W2:Y:S07]  /*bd50*/  LDSM.16.M88.4 R144, [R3+0xd000] ;  /* 0x00d000000390783b */ /* 0x000eae0000000200 */
[C---:B---3--:R-:W-:Y:S08]  /*bd60*/  HMMA.16816.F32.BF16 R28, R156.reuse, R136, R28 ;  /* 0x000000889c1c723c */ /* 0x048ff0000004181c */
[----:B------:R-:W-:Y:S01]  /*bd70*/  HMMA.16816.F32.BF16 R32, R156, R138, R32 ;  /* 0x0000008a9c20723c */ /* 0x000fe20000041820 */
[----:B------:R-:W3:Y:S05]  /*bd80*/  LDSM.16.M88.4 R136, [R2+0xd000] ;  /* 0x00d000000288783b */ /* 0x000eea0000000200 */
[----:B------:R-:W-:Y:S02]  /*bd90*/  LDSM.16.M88.4 R156, [R189+UR5+0xf000] ;  /* 0x00f00005bd9c783b */ /* 0x000fe40008000200 */
[C---:B----4-:R-:W-:Y:S08]  /*bda0*/  HMMA.16816.F32.BF16 R4, R148.reuse, R152, R4 ;  /* 0x000000989404723c */ /* 0x050ff00000041804 */
[C---:B------:R-:W-:Y:S01]  /*bdb0*/  HMMA.16816.F32.BF16 R8, R148.reuse, R154, R8 ;  /* 0x0000009a9408723c */ /* 0x040fe20000041808 */
[----:B------:R-:W4:Y:S07]  /*bdc0*/  LDSM.16.M88.4 R152, [R2+0xd800] ;  /* 0x00d800000298783b */ /* 0x000f2e0000000200 */
[C---:B-1----:R-:W-:Y:S08]  /*bdd0*/  HMMA.16816.F32.BF16 R12, R148.reuse, R140, R12 ;  /* 0x0000008c940c723c */ /* 0x042ff0000004180c */
[C---:B------:R-:W-:Y:S01]  /*bde0*/  HMMA.16816.F32.BF16 R16, R148.reuse, R142, R16 ;  /* 0x0000008e9410723c */ /* 0x040fe20000041810 */
[----:B------:R-:W-:Y:S07]  /*bdf0*/  LDSM.16.M88.4 R140, [R191+0x4000] ;  /* 0x00400000bf8c783b */ /* 0x000fee0000000200 */
[C---:B--2---:R-:W-:Y:S08]  /*be00*/  HMMA.16816.F32.BF16 R20, R148.reuse, R144, R20 ;  /* 0x000000909414723c */ /* 0x044ff00000041814 */
[C---:B------:R-:W-:Y:S01]  /*be10*/  HMMA.16816.F32.BF16 R24, R148.reuse, R146, R24 ;  /* 0x000000929418723c */ /* 0x040fe20000041818 */
[----:B------:R-:W1:Y:S07]  /*be20*/  LDSM.16.M88.4 R144, [R189+UR5+0xe000] ;  /* 0x00e00005bd90783b */ /* 0x000e6e0008000200 */
[C---:B------:R-:W-:Y:S08]  /*be30*/  HMMA.16816.F32.BF16 R28, R148.reuse, R160, R28 ;  /* 0x000000a0941c723c */ /* 0x040ff0000004181c */
[----:B------:R-:W-:Y:S01]  /*be40*/  HMMA.16816.F32.BF16 R32, R148, R162, R32 ;  /* 0x000000a29420723c */ /* 0x000fe20000041820 */
[----:B------:R-:W2:Y:S05]  /*be50*/  LDSM.16.M88.4 R148, [R189+UR5+0xe800] ;  /* 0x00e80005bd94783b */ /* 0x000eaa0008000200 */
[----:B------:R-:W-:Y:S02]  /*be60*/  LDSM.16.M88.4 R160, [R134+0xe000] ;  /* 0x00e0000086a0783b */ /* 0x000fe40000000200 */
[C---:B------:R-:W-:Y:S08]  /*be70*/  HMMA.16816.F32.BF16 R4, R164.reuse, R168, R4 ;  /* 0x000000a8a404723c */ /* 0x040ff00000041804 */
[C---:B------:R-:W-:Y:S01]  /*be80*/  HMMA.16816.F32.BF16 R8, R164.reuse, R170, R8 ;  /* 0x000000aaa408723c */ /* 0x040fe20000041808 */
[----:B------:R-:W-:Y:S07]  /*be90*/  LDSM.16.M88.4 R168, [R2+0xe000] ;  /* 0x00e0000002a8783b */ /* 0x000fee0000000200 */
[C---:B------:R-:W-:Y:S08]  /*bea0*/  HMMA.16816.F32.BF16 R12, R164.reuse, R172, R12 ;  /* 0x000000aca40c723c */ /* 0x040ff0000004180c */
[C---:B------:R-:W-:Y:S01]  /*beb0*/  HMMA.16816.F32.BF16 R16, R164.reuse, R174, R16 ;  /* 0x000000aea410723c */ /* 0x040fe20000041810 */
[----:B------:R-:W-:Y:S07]  /*bec0*/  LDSM.16.M88.4 R172, [R134+0x10800] ;  /* 0x0108000086ac783b */ /* 0x000fee0000000200 */
[C---:B---3--:R-:W-:Y:S08]  /*bed0*/  HMMA.16816.F32.BF16 R20, R164.reuse, R136, R20 ;  /* 0x00000088a414723c */ /* 0x048ff00000041814 */
[C---:B------:R-:W-:Y:S01]  /*bee0*/  HMMA.16816.F32.BF16 R24, R164.reuse, R138, R24 ;  /* 0x0000008aa418723c */ /* 0x040fe20000041818 */
[----:B------:R-:W3:Y:S07]  /*bef0*/  LDSM.16.M88.4 R136, [R189+UR5+0xf800] ;  /* 0x00f80005bd88783b */ /* 0x000eee0008000200 */
[C---:B----4-:R-:W-:Y:S08]  /*bf00*/  HMMA.16816.F32.BF16 R28, R164.reuse, R152, R28 ;  /* 0x00000098a41c723c */ /* 0x050ff0000004181c */
        /* <DEDUP_REMOVED lines=12> */
[C---:B---3--:R-:W-:Y:S08]  /*bfd0*/  HMMA.16816.F32.BF16 R28, R140.reuse, R136, R28 ;  /* 0x000000888c1c723c */ /* 0x048ff0000004181c */
[----:B------:R-:W-:Y:S01]  /*bfe0*/  HMMA.16816.F32.BF16 R32, R140, R138, R32 ;  /* 0x0000008a8c20723c */ /* 0x000fe20000041820 */
[----:B------:R-:W-:Y:S05]  /*bff0*/  LDSM.16.M88.4 R136, [R187+0x4000] ;  /* 0x00400000bb88783b */ /* 0x000fea0000000200 */
[----:B------:R-:W3:Y:S02]  /*c000*/  LDSM.16.M88.4 R140, [R3+0xe000] ;  /* 0x00e00000038c783b */ /* 0x000ee40000000200 */
[C---:B----4-:R-:W-:Y:S08]  /*c010*/  HMMA.16816.F32.BF16 R4, R152.reuse, R160, R4 ;  /* 0x000000a09804723c */ /* 0x050ff00000041804 */
[C---:B------:R-:W-:Y:S01]  /*c020*/  HMMA.16816.F32.BF16 R8, R152.reuse, R162, R8 ;  /* 0x000000a29808723c */ /* 0x040fe20000041808 */
[----:B------:R-:W4:Y:S07]  /*c030*/  LDSM.16.M88.4 R160, [R3+0xe800] ;  /* 0x00e8000003a0783b */ /* 0x000f2e0000000200 */
[C---:B-1----:R-:W-:Y:S08]  /*c040*/  HMMA.16816.F32.BF16 R12, R152.reuse, R144, R12 ;  /* 0x00000090980c723c */ /* 0x042ff0000004180c */
[C---:B------:R-:W-:Y:S01]  /*c050*/  HMMA.16816.F32.BF16 R16, R152.reuse, R146, R16 ;  /* 0x000000929810723c */ /* 0x040fe20000041810 */
[----:B------:R-:W1:Y:S07]  /*c060*/  LDSM.16.M88.4 R144, [R3+0xf000] ;  /* 0x00f000000390783b */ /* 0x000e6e0000000200 */
[C---:B--2---:R-:W-:Y:S08]  /*c070*/  HMMA.16816.F32.BF16 R20, R152.reuse, R148, R20 ;  /* 0x000000949814723c */ /* 0x044ff00000041814 */
[C---:B------:R-:W-:Y:S01]  /*c080*/  HMMA.16816.F32.BF16 R24, R152.reuse, R150, R24 ;  /* 0x000000969818723c */ /* 0x040fe20000041818 */
[----:B------:R-:W2:Y:S07]  /*c090*/  LDSM.16.M88.4 R148, [R3+0xf800] ;  /* 0x00f800000394783b */ /* 0x000eae0000000200 */
[C---:B-----5:R-:W-:Y:S08]  /*c0a0*/  HMMA.16816.F32.BF16 R28, R152.reuse, R156, R28 ;  /* 0x0000009c981c723c */ /* 0x060ff0000004181c */
[----:B------:R-:W-:Y:S01]  /*c0b0*/  HMMA.16816.F32.BF16 R32, R152, R158, R32 ;  /* 0x0000009e9820723c */ /* 0x000fe20000041820 */
[----:B------:R-:W-:Y:S05]  /*c0c0*/  LDSM.16.M88.4 R152, [R2+0xf000] ;  /* 0x00f000000298783b */ /* 0x000fea0000000200 */
[----:B------:R-:W-:Y:S02]  /*c0d0*/  LDSM.16.M88.4 R156, [R2+0xf800] ;  /* 0x00f80000029c783b */ /* 0x000fe40000000200 */
[C---:B---3--:R-:W-:Y:S08]  /*c0e0*/  HMMA.16816.F32.BF16 R4, R136.reuse, R140, R4 ;  /* 0x0000008c8804723c */ /* 0x048ff00000041804 */
[C---:B------:R-:W-:Y:S01]  /*c0f0*/  HMMA.16816.F32.BF16 R8, R136.reuse, R142, R8 ;  /* 0x0000008e8808723c */ /* 0x040fe20000041808 */
[----:B------:R-:W3:Y:S07]  /*c100*/  LDSM.16.M88.4 R140, [R2+0xe800] ;  /* 0x00e80000028c783b */ /* 0x000eee0000000200 */
[C---:B----4-:R-:W-:Y:S08]  /*c110*/  HMMA.16816.F32.BF16 R12, R136.reuse, R160, R12 ;  /* 0x000000a0880c723c */ /* 0x050ff0000004180c */
[C---:B------:R-:W-:Y:S01]  /*c120*/  HMMA.16816.F32.BF16 R16, R136.reuse, R162, R16 ;  /* 0x000000a28810723c */ /* 0x040fe20000041810 */
[----:B------:R-:W-:Y:S07]  /*c130*/  LDSM.16.M88.4 R160, [R189+UR5+0x11800] ;  /* 0x01180005bda0783b */ /* 0x000fee0008000200 */
[C---:B-1----:R-:W-:Y:S08]  /*c140*/  HMMA.16816.F32.BF16 R20, R136.reuse, R144, R20 ;  /* 0x000000908814723c */ /* 0x042ff00000041814 */
[C---:B------:R-:W-:Y:S01]  /*c150*/  HMMA.16816.F32.BF16 R24, R136.reuse, R146, R24 ;  /* 0x000000928818723c */ /* 0x040fe20000041818 */
[----:B------:R-:W-:Y:S07]  /*c160*/  LDSM.16.M88.4 R144, [R189+UR5+0x10000] ;  /* 0x01000005bd90783b */ /* 0x000fee0008000200 */
[C---:B--2---:R-:W-:Y:S08]  /*c170*/  HMMA.16816.F32.BF16 R28, R136.reuse, R148, R28 ;  /* 0x00000094881c723c */ /* 0x044ff0000004181c */
[----:B------:R-:W-:Y:S01]  /*c180*/  HMMA.16816.F32.BF16 R32, R136, R150, R32 ;  /* 0x000000968820723c */ /* 0x000fe20000041820 */
[----:B------:R-:W1:Y:S05]  /*c190*/  LDSM.16.M88.4 R136, [R191+0x8000] ;  /* 0x00800000bf88783b */ /* 0x000e6a0000000200 */
[----:B------:R-:W-:Y:S02]  /*c1a0*/  LDSM.16.M88.4 R148, [R189+UR5+0x11000] ;  /* 0x01100005bd94783b */ /* 0x000fe40008000200 */
[C---:B------:R-:W-:Y:S08]  /*c1b0*/  HMMA.16816.F32.BF16 R4, R164.reuse, R168, R4 ;  /* 0x000000a8a404723c */ /* 0x040ff00000041804 */
[C---:B------:R-:W-:Y:S01]  /*c1c0*/  HMMA.16816.F32.BF16 R8, R164.reuse, R170, R8 ;  /* 0x000000aaa408723c */ /* 0x040fe20000041808 */
[----:B------:R-:W-:Y:S07]  /*c1d0*/  LDSM.16.M88.4 R168, [R134+0x10000] ;  /* 0x0100000086a8783b */ /* 0x000fee0000000200 */
[C---:B---3--:R-:W-:Y:S08]  /*c1e0*/  HMMA.16816.F32.BF16 R12, R164.reuse, R140, R12 ;  /* 0x0000008ca40c723c */ /* 0x048ff0000004180c */
[C---:B------:R-:W-:Y:S01]  /*c1f0*/  HMMA.16816.F32.BF16 R16, R164.reuse, R142, R16 ;  /* 0x0000008ea410723c */ /* 0x040fe20000041810 */
[----:B------:R-:W2:Y:S07]  /*c200*/  LDSM.16.M88.4 R140, [R189+UR5+0x10800] ;  /* 0x01080005bd8c783b */ /* 0x000eae0008000200 */
        /* <DEDUP_REMOVED lines=67> */
[----:B------:R-:W-:Y:S06]  /*c640*/  BRA.U.ANY UP0, `(.L_x_140) ;  /* 0xffffffed007c7547 */ /* 0x000fec000b93ffff */
.L_x_139:
[----:B-1----:R-:W1:Y:S01]  /*c650*/  SHFL.BFLY PT, R3, R172, 0x2, 0x1f ;  /* 0x0c401f00ac037f89 */ /* 0x002e6200000e0000 */
[----:B------:R-:W-:Y:S02]  /*c660*/  UISETP.NE.AND UP0, UPT, UR6, URZ, UPT ;  /* 0x000000ff0600728c */ /* 0x000fe4000bf05270 */
[----:B------:R-:W-:Y:S05]  /*c670*/  UIADD3 UR6, UPT, UPT, UR6, -0x1, URZ ;  /* 0xffffffff06067890 */ /* 0x000fea000fffe0ff */
[----:B------:R-:W2:Y:S08]  /*c680*/  SHFL.BFLY PT, R2, R135, 0x2, 0x1f ;  /* 0x0c401f0087027f89 */ /* 0x000eb000000e0000 */
[----:B------:R-:W-:Y:S08]  /*c690*/  LDSM.16.MT88.4 R140, [R180+0x12000] ;  /* 0x01200000b48c783b */ /* 0x000ff00000004200 */
[----:B------:R-:W-:Y:S01]  /*c6a0*/  LDSM.16.MT88.4 R156, [R181+0x16800] ;  /* 0x01680000b59c783b */ /* 0x000fe20000004200 */
[----:B-1----:R-:W-:Y:S02]  /*c6b0*/  FMNMX.FTZ R137, R172, R3, !PT ;  /* 0x00000003ac897209 */ /* 0x002fe40007810000 */
[----:B--2---:R-:W-:Y:S05]  /*c6c0*/  FMNMX.FTZ R136, R135, R2, !PT ;  /* 0x0000000287887209 */ /* 0x004fea0007810000 */
        /* <DEDUP_REMOVED lines=23> */
[--C-:B------:R-:W-:Y:S01]  /*c840*/  FFMA.FTZ R164, R11, UR4, -R166.reuse ;  /* 0x000000040ba47c23 */ /* 0x100fe200080108a6 */
[----:B------:R-:W2:Y:S01]  /*c850*/  MUFU.EX2 R2, R2 ;  /* 0x0000000200027308 */ /* 0x000ea20000000800 */
[----:B------:R-:W-:Y:S01]  /*c860*/  @P0 IADD3 R133, PT, PT, R200, -0x40, RZ ;  /* 0xffffffc0c8850810 */ /* 0x000fe20007ffe0ff */
[--C-:B------:R-:W-:Y:S01]  /*c870*/  FFMA.FTZ R187, R30, UR4, -R166.reuse ;  /* 0x000000041ebb7c23 */ /* 0x100fe200080108a6 */
        /* <DEDUP_REMOVED lines=30> */
[----:B------:R-:W-:Y:S01]  /*ca60*/  FMUL.FTZ R40, R2, R40 ;  /* 0x0000002802287220 */ /* 0x000fe20000410000 */
        /* <DEDUP_REMOVED lines=118> */
[C---:B------:R-:W-:Y:S01]  /*d1d0*/  FMUL.FTZ R16, R2.reuse, R116 ;  /* 0x0000007402107220 */ /* 0x040fe20000410000 */
        /* <DEDUP_REMOVED lines=12> */
[----:B------:R-:W-:Y:S03]  /*d2a0*/  FFMA.FTZ R167, R0, R205, R167 ;  /* 0x000000cd00a77223 */ /* 0x000fe600000100a7 */
[C---:B----4-:R-:W-:Y:S03]  /*d2b0*/  HMMA.16816.F32.BF16 R92, R128.reuse, R140, R92 ;  /* 0x0000008c805c723c */ /* 0x050fe6000004185c */
[----:B-1----:R-:W-:Y:S01]  /*d2c0*/  F2FP.BF16.F32.PACK_AB R119, R175, R188 ;  /* 0x000000bcaf77723e */ /* 0x002fe200000010ff */
[----:B------:R-:W-:Y:S01]  /*d2d0*/  FADD.FTZ R0, R135, R163 ;  /* 0x000000a387007221 */ /* 0x000fe20000010000 */
[----:B------:R-:W-:Y:S03]  /*d2e0*/  FADD.FTZ R160, R160, R167 ;  /* 0x000000a7a0a07221 */ /* 0x000fe60000010000 */
[C---:B------:R-:W-:Y:S01]  /*d2f0*/  HMMA.16816.F32.BF16 R96, R128.reuse, R142, R96 ;  /* 0x0000008e8060723c */ /* 0x040fe20000041860 */
[----:B------:R-:W1:Y:S02]  /*d300*/  LDSM.16.MT88.4 R140, [R134+0x4000] ;  /* 0x00400000868c783b */ /* 0x000e640000004200 */
[----:B------:R-:W-:Y:S01]  /*d310*/  FADD.FTZ R161, R161, R0 ;  /* 0x00000000a1a17221 */ /* 0x000fe20000010000 */
[----:B------:R-:W-:Y:S01]  /*d320*/  MOV R0, R3 ;  /* 0x0000000300007202 */ /* 0x000fe20000000f00 */
[----:B------:R-:W-:Y:S02]  /*d330*/  FADD.FTZ R165, R165, R160 ;  /* 0x000000a0a5a57221 */ /* 0x000fe40000010000 */
[----:B------:R-:W-:Y:S01]  /*d340*/  FADD.FTZ R161, R162, R161 ;  /* 0x000000a1a2a17221 */ /* 0x000fe20000010000 */
[C---:B---3--:R-:W-:Y:S03]  /*d350*/  HMMA.16816.F32.BF16 R100, R128.reuse, R124, R100 ;  /* 0x0000007c8064723c */ /* 0x048fe60000041864 */
[----:B------:R-:W-:Y:S01]  /*d360*/  FADD.FTZ R165, R164, R165 ;  /* 0x000000a5a4a57221 */ /* 0x000fe20000010000 */
[----:B------:R-:W-:Y:S03]  /*d370*/  FADD.FTZ R170, R170, R161 ;  /* 0x000000a1aaaa7221 */ /* 0x000fe60000010000 */
[----:B------:R-:W-:Y:S01]  /*d380*/  FADD.FTZ R174, R174, R165 ;  /* 0x000000a5aeae7221 */ /* 0x000fe20000010000 */
[C---:B------:R-:W-:Y:S01]  /*d390*/  HMMA.16816.F32.BF16 R104, R128.reuse, R126, R104 ;  /* 0x0000007e8068723c */ /* 0x040fe20000041868 */
[----:B------:R-:W3:Y:S02]  /*d3a0*/  LDSM.16.MT88.4 R124, [R181+0x12800] ;  /* 0x01280000b57c783b */ /* 0x000ee40000004200 */
[----:B------:R-:W-:Y:S01]  /*d3b0*/  FADD.FTZ R170, R169, R170 ;  /* 0x000000aaa9aa7221 */ /* 0x000fe20000010000 */
[----:B------:R-:W-:Y:S03]  /*d3c0*/  FADD.FTZ R171, R171, R174 ;  /* 0x000000aeabab7221 */ /* 0x000fe60000010000 */
[----:B------:R-:W-:Y:S01]  /*d3d0*/  FADD.FTZ R173, R173, R170 ;  /* 0x000000aaadad7221 */ /* 0x000fe20000010000 */
[C---:B--2---:R-:W-:Y:S03]  /*d3e0*/  HMMA.16816.F32.BF16 R108, R128.reuse, R136, R108 ;  /* 0x00000088806c723c */ /* 0x044fe6000004186c */
[----:B------:R-:W-:Y:S01]  /*d3f0*/  FADD.FTZ R188, R188, R171 ;  /* 0x000000abbcbc7221 */ /* 0x000fe20000010000 */
[----:B------:R-:W-:Y:S03]  /*d400*/  FADD.FTZ R172, R172, R173 ;  /* 0x000000adacac7221 */ /* 0x000fe60000010000 */
[----:B------:R-:W-:Y:S01]  /*d410*/  FADD.FTZ R188, R175, R188 ;  /* 0x000000bcafbc7221 */ /* 0x000fe20000010000 */
        /* <DEDUP_REMOVED lines=42> */
[----:B--2---:R-:W-:Y:S01]  /*d6c0*/  F2FP.BF16.F32.PACK_AB R20, R152, R153 ;  /* 0x000000999814723e */ /* 0x004fe200000010ff */
[--C-:B------:R-:W-:Y:S01]  /*d6d0*/  FFMA.FTZ R158, R26, UR4, -R166.reuse ;  /* 0x000000041a9e7c23 */ /* 0x100fe200080108a6 */
[----:B------:R-:W-:Y:S07]  /*d6e0*/  FFMA.FTZ R159, R27, UR4, -R166 ;  /* 0x000000041b9f7c23 */ /* 0x000fee00080108a6 */
[----:B------:R-:W2:Y:S01]  /*d6f0*/  MUFU.EX2 R157, R157 ;  /* 0x0000009d009d7308 */ /* 0x000ea20000000800 */
[----:B------:R-:W-:Y:S01]  /*d700*/  LDSM.16.MT88.4 R24, [R180+0x13000] ;  /* 0x01300000b418783b */ /* 0x000fe20000004200 */
[C---:B----4-:R-:W-:Y:S08]  /*d710*/  HMMA.16816.F32.BF16 R100, R116.reuse, R124, R100 ;  /* 0x0000007c7464723c */ /* 0x050ff00000041864 */
[----:B------:R-:W-:Y:S01]  /*d720*/  MUFU.EX2 R158, R158 ;  /* 0x0000009e009e7308 */ /* 0x000fe20000000800 */
[----:B------:R-:W-:Y:S09]  /*d730*/  FADD.FTZ R153, R153, R172 ;  /* 0x000000ac99997221 */ /* 0x000ff20000010000 */
[----:B------:R-:W4:Y:S01]  /*d740*/  MUFU.EX2 R159, R159 ;  /* 0x0000009f009f7308 */ /* 0x000f220000000800 */
[----:B---3--:R-:W-:Y:S01]  /*d750*/  F2FP.BF16.F32.PACK_AB R22, R156, R155 ;  /* 0x0000009b9c16723e */ /* 0x008fe200000010ff */
[C---:B------:R-:W-:Y:S01]  /*d760*/  HMMA.16816.F32.BF16 R104, R116.reuse, R126, R104 ;  /* 0x0000007e7468723c */ /* 0x040fe20000041868 */
[----:B------:R-:W3:Y:S02]  /*d770*/  LDSM.16.MT88.4 R124, [R181+0x13000] ;  /* 0x01300000b57c783b */ /* 0x000ee40000004200 */
[----:B------:R-:W-:Y:S01]  /*d780*/  FADD.FTZ R152, R152, R153 ;  /* 0x0000009998987221 */ /* 0x000fe20000010000 */
[C---:B--2---:R-:W-:Y:S01]  /*d790*/  F2FP.BF16.F32.PACK_AB R21, R154.reuse, R157 ;  /* 0x0000009d9a15723e */ /* 0x044fe200000010ff */
[----:B------:R-:W-:Y:S02]  /*d7a0*/  FADD.FTZ R157, R157, R188 ;  /* 0x000000bc9d9d7221 */ /* 0x000fe40000010000 */
[----:B------:R-:W-:Y:S01]  /*d7b0*/  FADD.FTZ R155, R155, R152 ;  /* 0x000000989b9b7221 */ /* 0x000fe20000010000 */
[C---:B-----5:R-:W-:Y:S03]  /*d7c0*/  HMMA.16816.F32.BF16 R108, R116.reuse, R120, R108 ;  /* 0x00000078746c723c */ /* 0x060fe6000004186c */
[----:B------:R-:W-:Y:S01]  /*d7d0*/  FADD.FTZ R157, R154, R157 ;  /* 0x0000009d9a9d7221 */ /* 0x000fe20000010000 */
[C---:B----4-:R-:W-:Y:S01]  /*d7e0*/  F2FP.BF16.F32.PACK_AB R23, R159.reuse, R158 ;  /* 0x0000009e9f17723e */ /* 0x050fe200000010ff */
[----:B------:R-:W-:Y:S02]  /*d7f0*/  FADD.FTZ R156, R156, R155 ;  /* 0x0000009b9c9c7221 */ /* 0x000fe40000010000 */
[----:B------:R-:W-:Y:S01]  /*d800*/  FADD.FTZ R158, R158, R157 ;  /* 0x0000009d9e9e7221 */ /* 0x000fe20000010000 */
[C---:B------:R-:W-:Y:S01]  /*d810*/  HMMA.16816.F32.BF16 R112, R116.reuse, R122, R112 ;  /* 0x0000007a7470723c */ /* 0x040fe20000041870 */
[----:B------:R-:W2:Y:S02]  /*d820*/  LDSM.16.MT88.4 R120, [R133+0x1000] ;  /* 0x001000008578783b */ /* 0x000ea40000004200 */
[----:B------:R-:W-:Y:S05]  /*d830*/  FADD.FTZ R158, R159, R158 ;  /* 0x0000009e9f9e7221 */ /* 0x000fea0000010000 */
        /* <DEDUP_REMOVED lines=29> */
[----:B------:R-:W-:Y:S04]  /*da10*/  FFMA.FTZ R148, R29, UR4, -R168 ;  /* 0x000000041d947c23 */ /* 0x000fe800080108a8 */
[C---:B------:R-:W-:Y:S01]  /*da20*/  HMMA.16816.F32.BF16 R96, R20.reuse, R150, R96 ;  /* 0x000000961460723c */ /* 0x040fe20000041860 */
[----:B------:R-:W-:Y:S02]  /*da30*/  MUFU.EX2 R149, R149 ;  /* 0x0000009500957308 */ /* 0x000fe40000000800 */
[----:B------:R-:W-:Y:S01]  /*da40*/  FFMA.FTZ R150, R31, UR4, -R166 ;  /* 0x000000041f967c23 */ /* 0x000fe200080108a6 */
[--C-:B------:R-:W-:Y:S01]  /*da50*/  FFMA.FTZ R151, R32, UR4, -R168.reuse ;  /* 0x0000000420977c23 */ /* 0x100fe200080108a8 */
[----:B------:R-:W-:Y:S01]  /*da60*/  LDSM.16.MT88.4 R28, [R180+0x13800] ;  /* 0x01380000b41c783b */ /* 0x000fe20000004200 */
[----:B------:R-:W-:Y:S01]  /*da70*/  FFMA.FTZ R168, R33, UR4, -R168 ;  /* 0x0000000421a87c23 */ /* 0x000fe200080108a8 */
[----:B------:R-:W-:Y:S01]  /*da80*/  FFMA.FTZ R166, R35, UR4, -R166 ;  /* 0x0000000423a67c23 */ /* 0x000fe200080108a6 */
[C---:B----4-:R-:W-:Y:S03]  /*da90*/  HMMA.16816.F32.BF16 R100, R20.reuse, R124, R100 ;  /* 0x0000007c1464723c */ /* 0x050fe60000041864 */
[----:B------:R-:W2:Y:S02]  /*daa0*/  MUFU.EX2 R148, R148 ;  /* 0x0000009400947308 */ /* 0x000ea40000000800 */
[----:B------:R-:W-:Y:S08]  /*dab0*/  LDSM.16.MT88.4 R32, [R134+0x1800] ;  /* 0x001800008620783b */ /* 0x000ff00000004200 */
[----:B------:R-:W3:Y:S01]  /*dac0*/  MUFU.EX2 R150, R150 ;  /* 0x0000009600967308 */ /* 0x000ee20000000800 */
[C---:B------:R-:W-:Y:S09]  /*dad0*/  HMMA.16816.F32.BF16 R104, R20.reuse, R126, R104 ;  /* 0x0000007e1468723c */ /* 0x040ff20000041868 */
[----:B------:R-:W-:Y:S01]  /*dae0*/  MUFU.EX2 R151, R151 ;  /* 0x0000009700977308 */ /* 0x000fe20000000800 */
[----:B------:R-:W4:Y:S09]  /*daf0*/  LDSM.16.MT88.4 R124, [R181+0x13800] ;  /* 0x01380000b57c783b */ /* 0x000f320000004200 */
[----:B------:R-:W3:Y:S01]  /*db00*/  MUFU.EX2 R168, R168 ;  /* 0x000000a800a87308 */ /* 0x000ee20000000800 */
[C---:B-----5:R-:W-:Y:S09]  /*db10*/  HMMA.16816.F32.BF16 R108, R20.reuse, R24, R108 ;  /* 0x00000018146c723c */ /* 0x060ff2000004186c */
[----:B------:R-:W5:Y:S01]  /*db20*/  MUFU.EX2 R166, R166 ;  /* 0x000000a600a67308 */ /* 0x000f620000000800 */
[C---:B------:R-:W-:Y:S01]  /*db30*/  HMMA.16816.F32.BF16 R112, R20.reuse, R26, R112 ;  /* 0x0000001a1470723c */ /* 0x040fe20000041870 */
[----:B------:R-:W4:Y:S07]  /*db40*/  LDSM.16.MT88.4 R24, [R133+0x1800] ;  /* 0x001800008518783b */ /* 0x000f2e0000004200 */
[C---:B-1----:R-:W-:Y:S03]  /*db50*/  HMMA.16816.F32.BF16 R12, R20.reuse, R116, R12 ;  /* 0x00000074140c723c */ /* 0x042fe6000004180c */
[----:B--2---:R-:W-:Y:S01]  /*db60*/  F2FP.BF16.F32.PACK_AB R116, R148, R149 ;  /* 0x000000959474723e */ /* 0x004fe200000010ff */
[----:B------:R-:W-:Y:S01]  /*db70*/  FADD.FTZ R149, R149, R156 ;  /* 0x0000009c95957221 */ /* 0x000fe20000010000 */
[----:B---3--:R-:W-:Y:S01]  /*db80*/  F2FP.BF16.F32.PACK_AB R117, R150, R187 ;  /* 0x000000bb9675723e */ /* 0x008fe200000010ff */
[----:B------:R-:W-:Y:S02]  /*db90*/  FADD.FTZ R187, R187, R158 ;  /* 0x0000009ebbbb7221 */ /* 0x000fe40000010000 */
[----:B------:R-:W-:Y:S01]  /*dba0*/  HMMA.16816.F32.BF16 R16, R20, R118, R16 ;  /* 0x000000761410723c */ /* 0x000fe20000041810 */
[----:B------:R-:W1:Y:S02]  /*dbb0*/  LDSM.16.MT88.4 R20, [R133+0x3800] ;  /* 0x003800008514783b */ /* 0x000e640000004200 */
[----:B------:R-:W-:Y:S01]  /*dbc0*/  F2FP.BF16.F32.PACK_AB R118, R168, R151 ;  /* 0x00000097a876723e */ /* 0x000fe200000010ff */
[----:B------:R-:W-:Y:S01]  /*dbd0*/  FADD.FTZ R148, R148, R149 ;  /* 0x0000009594947221 */ /* 0x000fe20000010000 */
[----:B-----5:R-:W-:Y:S01]  /*dbe0*/  F2FP.BF16.F32.PACK_AB R119, R166, R189 ;  /* 0x000000bda677723e */ /* 0x020fe200000010ff */
[----:B------:R-:W-:Y:S02]  /*dbf0*/  FADD.FTZ R150, R150, R187 ;  /* 0x000000bb96967221 */ /* 0x000fe40000010000 */
[----:B------:R-:W-:Y:S02]  /*dc00*/  FADD.FTZ R151, R151, R148 ;  /* 0x0000009497977221 */ /* 0x000fe40000010000 */
[----:B------:R-:W-:Y:S02]  /*dc10*/  FADD.FTZ R189, R189, R150 ;  /* 0x00000096bdbd7221 */ /* 0x000fe40000010000 */
[----:B------:R-:W-:Y:S01]  /*dc20*/  FADD.FTZ R207, R168, R151 ;  /* 0x00000097a8cf7221 */ /* 0x000fe20000010000 */
[C---:B----4-:R-:W-:Y:S01]  /*dc30*/  HMMA.16816.F32.BF16 R128, R116.reuse, R124, R4 ;  /* 0x0000007c7480723c */ /* 0x050fe20000041804 */
[----:B------:R-:W2:Y:S04]  /*dc40*/  LDSM.16.MT88.4 R4, [R180+0x17800] ;  /* 0x01780000b404783b */ /* 0x000ea80000004200 */
[----:B------:R-:W-:Y:S03]  /*dc50*/  FADD.FTZ R205, R166, R189 ;  /* 0x000000bda6cd7221 */ /* 0x000fe60000010000 */
        /* <DEDUP_REMOVED lines=16> */
[C---:B------:R-:W-:Y:S08]  /*dd60*/  HMMA.16816.F32.BF16 R84, R116.reuse, R140, R84 ;  /* 0x0000008c7454723c */ /* 0x040ff00000041854 */
[C---:B------:R-:W-:Y:S08]  /*dd70*/  HMMA.16816.F32.BF16 R88, R116.reuse, R142, R88 ;  /* 0x0000008e7458723c */ /* 0x040ff00000041858 */
[C---:B------:R-:W-:Y:S08]  /*dd80*/  HMMA.16816.F32.BF16 R92, R116.reuse, R144, R92 ;  /* 0x00000090745c723c */ /* 0x040ff0000004185c */
[C---:B------:R-:W-:Y:S08]  /*dd90*/  HMMA.16816.F32.BF16 R96, R116.reuse, R146, R96 ;  /* 0x000000927460723c */ /* 0x040ff00000041860 */
[C---:B--2---:R-:W-:Y:S08]  /*dda0*/  HMMA.16816.F32.BF16 R100, R116.reuse, R4, R100 ;  /* 0x000000047464723c */ /* 0x044ff00000041864 */
[C---:B------:R-:W-:Y:S08]  /*ddb0*/  HMMA.16816.F32.BF16 R104, R116.reuse, R6, R104 ;  /* 0x000000067468723c */ /* 0x040ff00000041868 */
[C---:B----4-:R-:W-:Y:S08]  /*ddc0*/  HMMA.16816.F32.BF16 R108, R116.reuse, R8, R108 ;  /* 0x00000008746c723c */ /* 0x050ff0000004186c */
[C---:B------:R-:W-:Y:S08]  /*ddd0*/  HMMA.16816.F32.BF16 R112, R116.reuse, R10, R112 ;  /* 0x0000000a7470723c */ /* 0x040ff00000041870 */
[C---:B-1----:R-:W-:Y:S08]  /*dde0*/  HMMA.16816.F32.BF16 R120, R116.reuse, R20, R12 ;  /* 0x000000147478723c */ /* 0x042ff0000004180c */
[----:B------:R-:W-:Y:S01]  /*ddf0*/  HMMA.16816.F32.BF16 R116, R116, R22, R16 ;  /* 0x000000167474723c */ /* 0x000fe20000041810 */
[----:B------:R-:W-:Y:S08]  /*de00*/  @!UPT UIADD3 URZ, UPT, UPT, URZ, URZ, URZ ;  /* 0x000000fffffff290 */ /* 0x000ff0000fffe0ff */
[----:B------:R-:W-:Y:S11]  /*de10*/  BRA.U UP0, `(.L_x_138) ;  /* 0xffffffd900387547 */ /* 0x000ff6000b83ffff */
.L_x_137:
[----:B------:R-:W1:Y:S01]  /*de20*/  SHFL.BFLY PT, R8, R207, 0x2, 0x1f ;  /* 0x0c401f00cf087f89 */ /* 0x000e6200000e0000 */
[----:B------:R-:W-:Y:S01]  /*de30*/  LOP3.LUT P1, RZ, R184, 0x8, RZ, 0xc0, !PT ;  /* 0x00000008b8ff7812 */ /* 0x000fe2000782c0ff */
[----:B------:R-:W-:Y:S01]  /*de40*/  UISETP.NE.AND UP3, UPT, UR18, -0x1, UPT ;  /* 0xffffffff1200788c */ /* 0x000fe2000bf65270 */
[----:B------:R-:W2:Y:S01]  /*de50*/  S2UR UR12, SR_CTAID.Y ;  /* 0x00000000000c79c3 */ /* 0x000ea20000002600 */
[----:B------:R-:W3:Y:S01]  /*de60*/  SHFL.BFLY PT, R0, R205, 0x2, 0x1f ;  /* 0x0c401f00cd007f89 */ /* 0x000ee200000e0000 */
[----:B------:R-:W-:Y:S01]  /*de70*/  SEL R182, R182, 0xffffffe0, !P1 ;  /* 0xffffffe0b6b67807 */ /* 0x000fe20004800000 */
[----:B------:R-:W4:Y:S01]  /*de80*/  LDCU.U8 UR4, c[0x0][0x549] ;  /* 0x0000a920ff0477ac */ /* 0x000f220008000000 */
[----:B------:R-:W5:Y:S06]  /*de90*/  LDCU UR10, c[0x0][0x434] ;  /* 0x00008680ff0a77ac */ /* 0x000f6c0008000800 */
[----:B------:R-:W2:Y:S01]  /*dea0*/  @!UP3 LDCU.64 UR8, c[0x0][0x400] ;  /* 0x00008000ff08b7ac */ /* 0x000ea20008000a00 */
[----:B------:R-:W5:Y:S01]  /*deb0*/  @UP3 LDCU.64 UR6, c[0x0][0x408] ;  /* 0x00008100ff0637ac */ /* 0x000f620008000a00 */
[----:B------:R-:W5:Y:S01]  /*dec0*/  LDCU.U8 UR11, c[0x0][0x548] ;  /* 0x0000a900ff0b77ac */ /* 0x000f620008000000 */
[----:B-1----:R-:W-:Y:S01]  /*ded0*/  FADD.FTZ R8, R8, R207 ;  /* 0x000000cf08087221 */ /* 0x002fe20000010000 */
[----:B----4-:R-:W-:Y:S01]  /*dee0*/  UISETP.NE.AND UP1, UPT, UR4, URZ, UPT ;  /* 0x000000ff0400728c */ /* 0x010fe2000bf25270 */
[----:B---3--:R-:W-:-:S03]  /*def0*/  FADD.FTZ R9, R0, R205 ;  /* 0x000000cd00097221 */ /* 0x008fc60000010000 */
[----:B------:R-:W1:Y:S01]  /*df00*/  SHFL.BFLY PT, R5, R8, 0x1, 0x1f ;  /* 0x0c201f0008057f89 */ /* 0x000e6200000e0000 */
[----:B------:R-:W-:Y:S01]  /*df10*/  SHF.L.U32 R0, R184, 0x1, RZ ;  /* 0x00000001b8007819 */ /* 0x000fe200000006ff */
[----:B------:R-:W-:Y:S02]  /*df20*/  UISETP.NE.AND UP2, UPT, UR18, -0x1, UPT ;  /* 0xffffffff1200788c */ /* 0x000fe4000bf45270 */
[----:B------:R-:W3:Y:S01]  /*df30*/  SHFL.BFLY PT, R2, R9, 0x1, 0x1f ;  /* 0x0c201f0009027f89 */ /* 0x000ee200000e0000 */
[----:B------:R-:W-:Y:S01]  /*df40*/  LOP3.LUT R185, R185, 0x6, R0, 0xf8, !PT ;  /* 0x00000006b9b97812 */ /* 0x000fe200078ef800 */
[----:B--2---:R-:W-:Y:S01]  /*df50*/  @!UP3 UIMAD.WIDE.U32 UR16, UR12, UR8, URZ ;  /* 0x000000080c10b2a5 */ /* 0x004fe2000f8e00ff */
[----:B------:R-:W2:Y:S01]  /*df60*/  S2UR UR8, SR_CTAID.X ;  /* 0x00000000000879c3 */ /* 0x000ea20000002500 */
[----:B-----5:R-:W-:Y:S01]  /*df70*/  @UP3 UIMAD.WIDE.U32 UR20, UR18, UR6, URZ ;  /* 0x00000006121432a5 */ /* 0x020fe2000f8e00ff */
[----:B------:R-:W4:Y:S01]  /*df80*/  @UP1 LDCU UR4, c[0x0][0x430] ;  /* 0x00008600ff0417ac */ /* 0x000f220008000800 */
[----:B------:R-:W-:-:S05]  /*df90*/  @!UP3 UIMAD UR9, UR12, UR9, UR17 ;  /* 0x000000090c09b2a4 */ /* 0x000fca000f8e0211 */
[----:B------:R-:W2:Y:S01]  /*dfa0*/  S2UR UR6, SR_CTAID.Z ;  /* 0x00000000000679c3 */ /* 0x000ea20000002700 */
[----:B------:R-:W-:Y:S02]  /*dfb0*/  @UP3 UIMAD UR9, UR18, UR7, UR21 ;  /* 0x00000007120932a4 */ /* 0x000fe4000f8e0215 */
[----:B------:R-:W-:Y:S01]  /*dfc0*/  @!UP2 UIMAD UR18, UR12, UR10, URZ ;  /* 0x0000000a0c12a2a4 */ /* 0x000fe2000f8e02ff */
[----:B------:R-:W4:Y:S01]  /*dfd0*/  LDCU UR13, c[0x0][0x434] ;  /* 0x00008680ff0d77ac */ /* 0x000f220008000800 */
[----:B-1----:R-:W-:Y:S01]  /*dfe0*/  FADD.FTZ R4, R8, R5 ;  /* 0x0000000508047221 */ /* 0x002fe20000010000 */
[----:B------:R-:W-:Y:S01]  /*dff0*/  SHF.L.U32 R5, R184, 0x4, RZ ;  /* 0x00000004b8057819 */ /* 0x000fe200000006ff */
[----:B------:R-:W-:Y:S01]  /*e000*/  UISETP.NE.AND UP0, UPT, UR11, URZ, !UP1 ;  /* 0x000000ff0b00728c */ /* 0x000fe2000cf05270 */
[----:B---3--:R-:W-:Y:S01]  /*e010*/  FADD.FTZ R2, R9, R2 ;  /* 0x0000000209027221 */ /* 0x008fe20000010000 */
[----:B------:R-:W1:Y:S01]  /*e020*/  MUFU.RCP R7, R4 ;  /* 0x0000000400077308 */ /* 0x000e620000001000 */
[----:B------:R-:W-:Y:S01]  /*e030*/  LOP3.LUT R5, R5, 0x1c0, RZ, 0xc0, !PT ;  /* 0x000001c005057812 */ /* 0x000fe200078ec0ff */
[----:B----4-:R-:W-:Y:S01]  /*e040*/  @UP1 UIMAD UR13, UR4, UR10, URZ ;  /* 0x0000000a040d12a4 */ /* 0x010fe2000f8e02ff */
[----:B------:R-:W-:Y:S01]  /*e050*/  FSETP.NE.FTZ.AND P3, PT, R4, RZ, PT ;  /* 0x000000ff0400720b */ /* 0x000fe20003f75000 */
[----:B------:R-:W3:Y:S01]  /*e060*/  @UP1 LDCU UR15, c[0x0][0x430] ;  /* 0x00008600ff0f17ac */ /* 0x000ee20008000800 */
[----:B------:R-:W-:-:S02]  /*e070*/  LOP3.LUT R0, R5, 0x38, R0, 0xf8, !PT ;  /* 0x0000003805007812 */ /* 0x000fc400078ef800 */
[----:B------:R-:W-:Y:S01]  /*e080*/  MOV R5, 0x10 ;  /* 0x0000001000057802 */ /* 0x000fe20000000f00 */
[----:B------:R-:W4:Y:S01]  /*e090*/  MUFU.RCP R6, R2 ;  /* 0x0000000200067308 */ /* 0x000f220000001000 */
[----:B------:R-:W-:Y:S01]  /*e0a0*/  FSETP.NE.FTZ.AND P2, PT, R2, RZ, PT ;  /* 0x000000ff0200720b */ /* 0x000fe20003f55000 */
[----:B------:R-:W-:Y:S01]  /*e0b0*/  @UP1 UMOV UR7, 0x1 ;  /* 0x0000000100071882 */ /* 0x000fe20000000000 */
[----:B------:R-:W-:Y:S01]  /*e0c0*/  SEL R5, R5, 0xfffffff0, !P0 ;  /* 0xfffffff005057807 */ /* 0x000fe20004000000 */
[----:B------:R-:W-:Y:S01]  /*e0d0*/  @UP3 UMOV UR16, UR20 ;  /* 0x0000001400103c82 */ /* 0x000fe20008000000 */
[----:B------:R-:W-:Y:S01]  /*e0e0*/  LOP3.LUT P0, RZ, R184, 0x10, RZ, 0xc0, !PT ;  /* 0x00000010b8ff7812 */ /* 0x000fe2000780c0ff */
[----:B------:R-:W-:Y:S01]  /*e0f0*/  USHF.R.S32.HI UR4, URZ, 0x1f, UR18 ;  /* 0x0000001fff047899 */ /* 0x000fe20008011412 */
[----:B------:R-:W-:Y:S02]  /*e100*/  LOP3.LUT R0, R185, R0, RZ, 0xfc, !PT ;  /* 0x00000000b9007212 */ /* 0x000fe400078efcff */
[----:B-1----:R-:W-:-:S02]  /*e110*/  FSEL R7, R7, 1, P3 ;  /* 0x3f80000007077808 */ /* 0x002fc40001800000 */
[----:B------:R-:W-:-:S03]  /*e120*/  LEA R9, R0, UR5, 0x1 ;  /* 0x0000000500097c11 */ /* 0x000fc6000f8e08ff */
[C---:B------:R-:W-:Y:S01]  /*e130*/  FMUL.FTZ R128, R7.reuse, R128 ;  /* 0x0000008007807220 */ /* 0x040fe20000410000 */
[C---:B------:R-:W-:Y:S01]  /*e140*/  FMUL.FTZ R129, R7.reuse, R129 ;  /* 0x0000008107817220 */ /* 0x040fe20000410000 */
[C---:B------:R-:W-:Y:S01]  /*e150*/  FMUL.FTZ R124, R7.reuse, R124 ;  /* 0x0000007c077c7220 */ /* 0x040fe20000410000 */
[----:B----4-:R-:W-:Y:S01]  /*e160*/  FSEL R6, R6, 1, P2 ;  /* 0x3f80000006067808 */ /* 0x010fe20001000000 */
[C---:B------:R-:W-:Y:S01]  /*e170*/  FMUL.FTZ R125, R7.reuse, R125 ;  /* 0x0000007d077d7220 */ /* 0x040fe20000410000 */
        /* <DEDUP_REMOVED lines=9> */
[----:B------:R-:W-:Y:S01]  /*e210*/  FMUL.FTZ R41, R7, R41 ;  /* 0x0000002907297220 */ /* 0x000fe20000410000 */
[C---:B------:R-:W-:Y:S01]  /*e220*/  FMUL.FTZ R42, R6.reuse, R42 ;  /* 0x0000002a062a7220 */ /* 0x040fe20000410000 */
[C---:B------:R-:W-:Y:S01]  /*e230*/  FMUL.FTZ R43, R6.reuse, R43 ;  /* 0x0000002b062b7220 */ /* 0x040fe20000410000 */
[----:B------:R-:W-:Y:S01]  /*e240*/  IADD3 R15, PT, PT, R9, 0x40, RZ ;  /* 0x00000040090f7810 */ /* 0x000fe20007ffe0ff */
[C---:B------:R-:W-:Y:S01]  /*e250*/  FMUL.FTZ R44, R7.reuse, R44 ;  /* 0x0000002c072c7220 */ /* 0x040fe20000410000 */
[----:B------:R-:W-:Y:S01]  /*e260*/  FMUL.FTZ R45, R7, R45 ;  /* 0x0000002d072d7220 */ /* 0x000fe20000410000 */
[C---:B------:R-:W-:Y:S01]  /*e270*/  FMUL.FTZ R46, R6.reuse, R46 ;  /* 0x0000002e062e7220 */ /* 0x040fe20000410000 */
[C---:B------:R-:W-:Y:S01]  /*e280*/  FMUL.FTZ R47, R6.reuse, R47 ;  /* 0x0000002f062f7220 */ /* 0x040fe20000410000 */
[----:B------:R-:W-:Y:S01]  /*e290*/  IADD3 R13, PT, PT, R9, R182, RZ ;  /* 0x000000b6090d7210 */ /* 0x000fe20007ffe0ff */
[----:B------:R-:W-:Y:S01]  /*e2a0*/  FMUL.FTZ R48, R7, R48 ;  /* 0x0000003007307220 */ /* 0x000fe20000410000 */
[----:B------:R-:W-:Y:S01]  /*e2b0*/  @P0 IADD3 R15, PT, PT, R9, -0x40, RZ ;  /* 0xffffffc0090f0810 */ /* 0x000fe20007ffe0ff */
[----:B------:R-:W-:Y:S01]  /*e2c0*/  FMUL.FTZ R49, R7, R49 ;  /* 0x0000003107317220 */ /* 0x000fe20000410000 */
[C---:B------:R-:W-:Y:S01]  /*e2d0*/  FMUL.FTZ R50, R6.reuse, R50 ;  /* 0x0000003206327220 */ /* 0x040fe20000410000 */
[C---:B------:R-:W-:Y:S01]  /*e2e0*/  FMUL.FTZ R51, R6.reuse, R51 ;  /* 0x0000003306337220 */ /* 0x040fe20000410000 */
[----:B------:R-:W-:Y:S01]  /*e2f0*/  F2FP.BF16.F32.PACK_AB R128, R129, R128 ;  /* 0x000000808180723e */ /* 0x000fe200000010ff */
[----:B------:R-:W-:Y:S01]  /*e300*/  FMUL.FTZ R52, R7, R52 ;  /* 0x0000003407347220 */ /* 0x000fe20000410000 */
[----:B------:R-:W-:Y:S01]  /*e310*/  F2FP.BF16.F32.PACK_AB R130, R131, R130 ;  /* 0x000000828382723e */ /* 0x000fe200000010ff */
[----:B------:R-:W-:Y:S01]  /*e320*/  FMUL.FTZ R53, R7, R53 ;  /* 0x0000003507357220 */ /* 0x000fe20000410000 */
[C---:B------:R-:W-:Y:S01]  /*e330*/  FMUL.FTZ R54, R6.reuse, R54 ;  /* 0x0000003606367220 */ /* 0x040fe20000410000 */
[C---:B------:R-:W-:Y:S01]  /*e340*/  FMUL.FTZ R55, R6.reuse, R55 ;  /* 0x0000003706377220 */ /* 0x040fe20000410000 */
[----:B------:R-:W-:Y:S01]  /*e350*/  F2FP.BF16.F32.PACK_AB R124, R125, R124 ;  /* 0x0000007c7d7c723e */ /* 0x000fe200000010ff */
[----:B------:R-:W-:Y:S01]  /*e360*/  FMUL.FTZ R56, R7, R56 ;  /* 0x0000003807387220 */ /* 0x000fe20000410000 */
[----:B------:R-:W-:Y:S01]  /*e370*/  F2FP.BF16.F32.PACK_AB R126, R127, R126 ;  /* 0x0000007e7f7e723e */ /* 0x000fe200000010ff */
[----:B------:R-:W-:Y:S01]  /*e380*/  FMUL.FTZ R57, R7, R57 ;  /* 0x0000003907397220 */ /* 0x000fe20000410000 */
[----:B------:R-:W-:Y:S01]  /*e390*/  IADD3 R11, PT, PT, R9, R5, RZ ;  /* 0x00000005090b7210 */ /* 0x000fe20007ffe0ff */
        /* <DEDUP_REMOVED lines=13> */
[----:B------:R-:W-:Y:S01]  /*e470*/  FMUL.FTZ R66, R6, R66 ;  /* 0x0000004206427220 */ /* 0x000fe20000410000 */
[----:B------:R-:W-:Y:S01]  /*e480*/  IADD3 R21, PT, PT, R182, R15, RZ ;  /* 0x0000000fb6157210 */ /* 0x000fe20007ffe0ff */
        /* <DEDUP_REMOVED lines=15> */
[C---:B------:R-:W-:Y:S01]  /*e580*/  FMUL.FTZ R75, R6.reuse, R75 ;  /* 0x0000004b064b7220 */ /* 0x040fe20000410000 */
[----:B------:R-:W-:Y:S01]  /*e590*/  F2FP.BF16.F32.PACK_AB R52, R53, R52 ;  /* 0x000000343534723e */ /* 0x000fe200000010ff */
[----:B------:R-:W-:Y:S01]  /*e5a0*/  STS [R11], R124 ;  /* 0x0000007c0b007388 */ /* 0x000fe20000000800 */
[----:B------:R-:W-:Y:S01]  /*e5b0*/  F2FP.BF16.F32.PACK_AB R54, R55, R54 ;  /* 0x000000363736723e */ /* 0x000fe200000010ff */
[C---:B------:R-:W-:Y:S01]  /*e5c0*/  FMUL.FTZ R76, R7.reuse, R76 ;  /* 0x0000004c074c7220 */ /* 0x040fe20000410000 */
[----:B------:R-:W-:Y:S01]  /*e5d0*/  FMUL.FTZ R77, R7, R77 ;  /* 0x0000004d074d7220 */ /* 0x000fe20000410000 */
[----:B------:R-:W-:Y:S01]  /*e5e0*/  STS [R11+0x400], R126 ;  /* 0x0004007e0b007388 */ /* 0x000fe20000000800 */
        /* <DEDUP_REMOVED lines=52> */
[----:B------:R-:W-:Y:S01]  /*e930*/  STS [R9+0x4000], R60 ;  /* 0x0040003c09007388 */ /* 0x000fe20000000800 */
        /* <DEDUP_REMOVED lines=26> */
[C---:B------:R-:W-:Y:S01]  /*eae0*/  FMUL.FTZ R121, R7.reuse, R121 ;  /* 0x0000007907797220 */ /* 0x040fe20000410000 */
[----:B------:R-:W-:Y:S01]  /*eaf0*/  STS [R17+0x4400], R74 ;  /* 0x0044004a11007388 */ /* 0x000fe20000000800 */
[----:B------:R-:W-:Y:S01]  /*eb00*/  FMUL.FTZ R116, R7, R116 ;  /* 0x0000007407747220 */ /* 0x000fe20000410000 */
[C---:B------:R-:W-:Y:S01]  /*eb10*/  FMUL.FTZ R122, R6.reuse, R122 ;  /* 0x0000007a067a7220 */ /* 0x040fe20000410000 */
[C---:B------:R-:W-:Y:S01]  /*eb20*/  FMUL.FTZ R123, R6.reuse, R123 ;  /* 0x0000007b067b7220 */ /* 0x040fe20000410000 */
[----:B------:R-:W-:Y:S01]  /*eb30*/  F2FP.BF16.F32.PACK_AB R96, R97, R96 ;  /* 0x000000606160723e */ /* 0x000fe200000010ff */
[----:B------:R-:W-:Y:S01]  /*eb40*/  STS [R15+0x4000], R76 ;  /* 0x0040004c0f007388 */ /* 0x000fe20000000800 */
[----:B------:R-:W-:Y:S01]  /*eb50*/  F2FP.BF16.F32.PACK_AB R98, R99, R98 ;  /* 0x000000626362723e */ /* 0x000fe200000010ff */
[----:B------:R-:W-:Y:S01]  /*eb60*/  FMUL.FTZ R7, R7, R117 ;  /* 0x0000007507077220 */ /* 0x000fe20000410000 */
[C---:B------:R-:W-:Y:S01]  /*eb70*/  FMUL.FTZ R118, R6.reuse, R118 ;  /* 0x0000007606767220 */ /* 0x040fe20000410000 */
[----:B------:R-:W-:Y:S01]  /*eb80*/  STS [R15+0x4400], R78 ;  /* 0x0044004e0f007388 */ /* 0x000fe20000000800 */
[----:B------:R-:W-:Y:S01]  /*eb90*/  FMUL.FTZ R119, R6, R119 ;  /* 0x0000007706777220 */ /* 0x000fe20000410000 */
[----:B------:R-:W-:-:S02]  /*eba0*/  F2FP.BF16.F32.PACK_AB R100, R101, R100 ;  /* 0x000000646564723e */ /* 0x000fc400000010ff */
[----:B------:R-:W-:Y:S01]  /*ebb0*/  F2FP.BF16.F32.PACK_AB R102, R103, R102 ;  /* 0x000000666766723e */ /* 0x000fe200000010ff */
[----:B------:R-:W-:Y:S01]  /*ebc0*/  STS [R19+0x4000], R80 ;  /* 0x0040005013007388 */ /* 0x000fe20000000800 */
[----:B------:R-:W-:Y:S02]  /*ebd0*/  F2FP.BF16.F32.PACK_AB R104, R105, R104 ;  /* 0x000000686968723e */ /* 0x000fe400000010ff */
[----:B------:R-:W-:Y:S01]  /*ebe0*/  F2FP.BF16.F32.PACK_AB R106, R107, R106 ;  /* 0x0000006a6b6a723e */ /* 0x000fe200000010ff */
[----:B------:R-:W-:Y:S01]  /*ebf0*/  STS [R19+0x4400], R82 ;  /* 0x0044005213007388 */ /* 0x000fe20000000800 */
[----:B------:R-:W-:Y:S02]  /*ec00*/  F2FP.BF16.F32.PACK_AB R108, R109, R108 ;  /* 0x0000006c6d6c723e */ /* 0x000fe400000010ff */
[----:B------:R-:W-:Y:S01]  /*ec10*/  F2FP.BF16.F32.PACK_AB R110, R111, R110 ;  /* 0x0000006e6f6e723e */ /* 0x000fe200000010ff */
[----:B------:R-:W-:Y:S01]  /*ec20*/  STS [R21+0x4000], R84 ;  /* 0x0040005415007388 */ /* 0x000fe20000000800 */
        /* <DEDUP_REMOVED lines=8> */
[----:B------:R-:W-:Y:S04]  /*ecb0*/  STS [R5+0x4400], R90 ;  /* 0x0044005a05007388 */ /* 0x000fe80000000800 */
[----:B------:R-:W-:Y:S04]  /*ecc0*/  STS [R9+0x8000], R92 ;  /* 0x0080005c09007388 */ /* 0x000fe80000000800 */
[----:B------:R1:W-:Y:S04]  /*ecd0*/  STS [R9+0x8400], R94 ;  /* 0x0084005e09007388 */ /* 0x0003e80000000800 */
[----:B------:R4:W-:Y:S04]  /*ece0*/  STS [R11+0x8000], R96 ;  /* 0x008000600b007388 */ /* 0x0009e80000000800 */
[----:B------:R4:W-:Y:S04]  /*ecf0*/  STS [R11+0x8400], R98 ;  /* 0x008400620b007388 */ /* 0x0009e80000000800 */
[----:B------:R4:W-:Y:S04]  /*ed00*/  STS [R13+0x8000], R100 ;  /* 0x008000640d007388 */ /* 0x0009e80000000800 */
[----:B------:R4:W-:Y:S04]  /*ed10*/  STS [R13+0x8400], R102 ;  /* 0x008400660d007388 */ /* 0x0009e80000000800 */
[----:B------:R4:W-:Y:S04]  /*ed20*/  STS [R17+0x8000], R104 ;  /* 0x0080006811007388 */ /* 0x0009e80000000800 */
[----:B------:R4:W-:Y:S01]  /*ed30*/  STS [R17+0x8400], R106 ;  /* 0x0084006a11007388 */ /* 0x0009e20000000800 */
[----:B-1----:R-:W-:-:S03]  /*ed40*/  LOP3.LUT R9, R203, 0x1f8, RZ, 0xc0, !PT ;  /* 0x000001f8cb097812 */ /* 0x002fc600078ec0ff */
[----:B------:R4:W-:Y:S01]  /*ed50*/  STS [R15+0x8000], R108 ;  /* 0x0080006c0f007388 */ /* 0x0009e20000000800 */
[----:B------:R-:W-:-:S03]  /*ed60*/  LOP3.LUT R0, R9, 0x38, R184, 0x78, !PT ;  /* 0x0000003809007812 */ /* 0x000fc600078e78b8 */
[----:B------:R4:W-:Y:S01]  /*ed70*/  STS [R15+0x8400], R110 ;  /* 0x0084006e0f007388 */ /* 0x0009e20000000800 */
[----:B------:R-:W-:-:S03]  /*ed80*/  LOP3.LUT R0, R0, 0x1e00, R203, 0xf8, !PT ;  /* 0x00001e0000007812 */ /* 0x000fc600078ef8cb */
[----:B------:R4:W-:Y:S01]  /*ed90*/  STS [R19+0x8000], R112 ;  /* 0x0080007013007388 */ /* 0x0009e20000000800 */
[----:B------:R-:W-:-:S03]  /*eda0*/  LEA R0, R0, UR5, 0x1 ;  /* 0x0000000500007c11 */ /* 0x000fc6000f8e08ff */
[----:B------:R4:W-:Y:S04]  /*edb0*/  STS [R19+0x8400], R114 ;  /* 0x0084007213007388 */ /* 0x0009e80000000800 */
[----:B------:R4:W-:Y:S04]  /*edc0*/  STS [R21+0x8000], R120 ;  /* 0x0080007815007388 */ /* 0x0009e80000000800 */
[----:B------:R4:W-:Y:S04]  /*edd0*/  STS [R21+0x8400], R122 ;  /* 0x0084007a15007388 */ /* 0x0009e80000000800 */
[----:B------:R4:W-:Y:S04]  /*ede0*/  STS [R5+0x8000], R7 ;  /* 0x0080000705007388 */ /* 0x0009e80000000800 */
[----:B------:R4:W-:Y:S01]  /*edf0*/  STS [R5+0x8400], R118 ;  /* 0x0084007605007388 */ /* 0x0009e20000000800 */
[----:B--23--:R-:W-:Y:S05]  /*ee00*/  BRA.U UP1, `(.L_x_141) ;  /* 0x0000000101207547 */ /* 0x00cfea000b800000 */
[----:B------:R-:W-:Y:S01]  /*ee10*/  UISETP.NE.AND UP1, UPT, UR11, URZ, UPT ;  /* 0x000000ff0b00728c */ /* 0x000fe2000bf25270 */
[----:B------:R-:W1:Y:S10]  /*ee20*/  LDCU UR5, c[0x0][0x3e0] ;  /* 0x00007c00ff0577ac */ /* 0x000e740008000800 */
[----:B------:R-:W1:Y:S01]  /*ee30*/  @UP1 LDCU UR7, c[0x0][0x454] ;  /* 0x00008a80ff0717ac */ /* 0x000e620008000800 */
[----:B------:R-:W-:Y:S01]  /*ee40*/  @UP1 UMOV UR15, 0x1 ;  /* 0x00000001000f1882 */ /* 0x000fe20000000000 */
[----:B------:R-:W2:Y:S01]  /*ee50*/  @UP1 LDCU UR13, c[0x0][0x454] ;  /* 0x00008a80ff0d17ac */ /* 0x000ea20008000800 */
[----:B------:R-:W-:Y:S01]  /*ee60*/  @!UP1 UMOV UR15, 0x1 ;  /* 0x00000001000f9882 */ /* 0x000fe20000000000 */
[----:B-1----:R-:W-:-:S02]  /*ee70*/  @UP1 UIMAD UR7, UR7, UR5, URZ ;  /* 0x00000005070712a4 */ /* 0x002fc4000f8e02ff */
[----:B--2---:R-:W-:-:S12]  /*ee80*/  @!UP1 UIMAD UR7, UR10, UR5, URZ ;  /* 0x000000050a0792a4 */ /* 0x004fd8000f8e02ff */
.L_x_141:
[----:B------:R-:W-:Y:S01]  /*ee90*/  BAR.SYNC.DEFER_BLOCKING 0x0 ;  /* 0x0000000000007b1d */ /* 0x000fe20000010000 */
[----:B------:R-:W-:Y:S01]  /*eea0*/  UIMAD UR13, UR6, UR13, URZ ;  /* 0x0000000d060d72a4 */ /* 0x000fe2000f8e02ff */
[----:B------:R-:W-:Y:S01]  /*eeb0*/  LOP3.LUT P0, RZ, R184, 0x3, RZ, 0xc0, !PT ;  /* 0x00000003b8ff7812 */ /* 0x000fe2000780c0ff */
[----:B------:R-:W-:Y:S01]  /*eec0*/  UIMAD UR10, UR8, UR15, URZ ;  /* 0x0000000f080a72a4 */ /* 0x000fe2000f8e02ff */
[----:B----4-:R-:W-:Y:S01]  /*eed0*/  LOP3.LUT R13, R186, 0x70, RZ, 0xc0, !PT ;  /* 0x00000070ba0d7812 */ /* 0x010fe200078ec0ff */
[----:B------:R-:W-:-:S03]  /*eee0*/  USEL UR18, UR18, URZ, UP0 ;  /* 0x000000ff12127287 */ /* 0x000fc60008000000 */
[----:B------:R-:W1:Y:S01]  /*eef0*/  @P3 LDC R5, c[0x0][0x458] ;  /* 0x00011600ff053b82 */ /* 0x000e620000000800 */
[----:B------:R-:W2:Y:S01]  /*ef00*/  @P3 MUFU.LG2 R4, R4 ;  /* 0x0000000400043308 */ /* 0x000ea20000000c00 */
[----:B------:R-:W-:Y:S01]  /*ef10*/  @!UP0 UIMAD UR13, UR12, UR7, UR13 ;  /* 0x000000070c0d82a4 */ /* 0x000fe2000f8e020d */
[----:B------:R-:W-:Y:S01]  /*ef20*/  SHF.R.U32.HI R6, RZ, 0x2, R184 ;  /* 0x00000002ff067819 */ /* 0x000fe200000116b8 */
[----:B------:R-:W-:Y:S01]  /*ef30*/  USHF.L.U32 UR10, UR10, 0x7, URZ ;  /* 0x000000070a0a7899 */ /* 0x000fe200080006ff */
[----:B------:R-:W-:Y:S01]  /*ef40*/  BSSY.RECONVERGENT B0, `(.L_x_142) ;  /* 0x0000022000007945 */ /* 0x000fe20003800200 */
[----:B------:R-:W-:Y:S01]  /*ef50*/  USEL UR4, UR4, URZ, UP0 ;  /* 0x000000ff04047287 */ /* 0x000fe20008000000 */
[----:B------:R-:W-:Y:S01]  /*ef60*/  MOV R12, 0x7f800000 ;  /* 0x7f800000000c7802 */ /* 0x000fe20000000f00 */
[----:B------:R-:W3:Y:S01]  /*ef70*/  @P2 LDC R14, c[0x0][0x458] ;  /* 0x00011600ff0e2b82 */ /* 0x000ee20000000800 */
[----:B------:R-:W4:Y:S01]  /*ef80*/  @P2 MUFU.LG2 R2, R2 ;  /* 0x0000000200022308 */ /* 0x000f220000000c00 */
[----:B------:R-:W-:Y:S01]  /*ef90*/  USHF.R.S32.HI UR7, URZ, 0x1f, UR13 ;  /* 0x0000001fff077899 */ /* 0x000fe2000801140d */
[----:B------:R-:W-:Y:S01]  /*efa0*/  MOV R7, 0x7f800000 ;  /* 0x7f80000000077802 */ /* 0x000fe20000000f00 */
[----:B------:R-:W-:Y:S01]  /*efb0*/  USHF.R.S32.HI UR5, URZ, 0x1f, UR10 ;  /* 0x0000001fff057899 */ /* 0x000fe2000801140a */
[----:B------:R-:W-:Y:S01]  /*efc0*/  LOP3.LUT R6, R13, 0x7, R6, 0xf8, !PT ;  /* 0x000000070d067812 */ /* 0x000fe200078ef806 */
[----:B------:R-:W-:Y:S01]  /*efd0*/  UIADD3 UR18, UP1, UP0, UR10, UR18, UR13 ;  /* 0x000000120a127290 */ /* 0x000fe2000f83e00d */
[----:B------:R1:W3:Y:S01]  /*efe0*/  LDS.128 R8, [R0+0x3000] ;  /* 0x0030000000087984 */ /* 0x0002e20000000c00 */
[----:B--2---:R-:W-:-:S02]  /*eff0*/  @P3 FMUL.FTZ R15, R4, 0.69314718246459960938 ;  /* 0x3f317218040f3820 */ /* 0x004fc40000410000 */
[----:B------:R-:W-:Y:S02]  /*f000*/  UIADD3.X UR4, UPT, UPT, UR5, UR4, UR7, UP1, UP0 ;  /* 0x0000000405047290 */ /* 0x000fe40008fe0407 */
[----:B-1----:R-:W-:Y:S01]  /*f010*/  @P3 FFMA.FTZ R12, R132, R5, R15 ;  /* 0x00000005840c3223 */ /* 0x002fe2000001000f */
[----:B----4-:R-:W-:-:S04]  /*f020*/  @P2 FMUL.FTZ R2, R2, 0.69314718246459960938 ;  /* 0x3f31721802022820 */ /* 0x010fc80000410000 */
[----:B---3--:R-:W-:Y:S01]  /*f030*/  @P2 FFMA.FTZ R7, R3, R14, R2 ;  /* 0x0000000e03072223 */ /* 0x008fe20000010002 */
[----:B------:R-:W-:Y:S06]  /*f040*/  @P0 BRA `(.L_x_143) ;  /* 0x0000000000440947 */ /* 0x000fec0003800000 */
[C---:B------:R-:W-:Y:S01]  /*f050*/  VIADD R15, R6.reuse, 0x8 ;  /* 0x00000008060f7836 */ /* 0x040fe20000000000 */
[----:B------:R-:W-:-:S04]  /*f060*/  ISETP.GE.AND P3, PT, R6, UR14, PT ;  /* 0x0000000e06007c0c */ /* 0x000fc8000bf66270 */
[----:B------:R-:W-:-:S09]  /*f070*/  ISETP.GE.AND P2, PT, R15, UR14, PT ;  /* 0x0000000e0f007c0c */ /* 0x000fd2000bf46270 */
[----:B------:R-:W1:Y:S01]  /*f080*/  @!P3 LDC.64 R4, c[0x0][0x420] ;  /* 0x00010800ff04bb82 */ /* 0x000e620000000a00 */
[----:B------:R-:W-:-:S03]  /*f090*/  @!P3 IMAD R6, R6, UR15, RZ ;  /* 0x0000000f0606bc24 */ /* 0x000fc6000f8e02ff */
[----:B------:R-:W-:Y:S02]  /*f0a0*/  @!P2 IMAD R15, R15, UR15, RZ ;  /* 0x0000000f0f0fac24 */ /* 0x000fe4000f8e02ff */
[C---:B------:R-:W-:Y:S02]  /*f0b0*/  @!P3 IADD3 R13, P1, PT, R6.reuse, UR18, RZ ;  /* 0x00000012060dbc10 */ /* 0x040fe4000ff3e0ff */
[----:B------:R-:W2:Y:S01]  /*f0c0*/  @!P2 LDC.64 R2, c[0x0][0x420] ;  /* 0x00010800ff02ab82 */ /* 0x000ea20000000a00 */
[C---:B------:R-:W-:Y:S02]  /*f0d0*/  @!P2 IADD3 R14, P0, PT, R15.reuse, UR18, RZ ;  /* 0x000000120f0eac10 */ /* 0x040fe4000ff1e0ff */
[----:B------:R-:W-:Y:S02]  /*f0e0*/  @!P3 LEA.HI.X.SX32 R6, R6, UR4, 0x1, P1 ;  /* 0x000000040606bc11 */ /* 0x000fe400088f0eff */
[----:B------:R-:W-:Y:S02]  /*f0f0*/  @!P2 LEA.HI.X.SX32 R15, R15, UR4, 0x1, P0 ;  /* 0x000000040f0fac11 */ /* 0x000fe400080f0eff */
[----:B-1----:R-:W-:-:S04]  /*f100*/  @!P3 LEA R4, P1, R13, R4, 0x2 ;  /* 0x000000040d04b211 */ /* 0x002fc800078210ff */
[----:B------:R-:W-:Y:S02]  /*f110*/  @!P3 LEA.HI.X R5, R13, R5, R6, 0x2, P1 ;  /* 0x000000050d05b211 */ /* 0x000fe400008f1406 */
[----:B--2---:R-:W-:-:S03]  /*f120*/  @!P2 LEA R2, P0, R14, R2, 0x2 ;  /* 0x000000020e02a211 */ /* 0x004fc600078010ff */
[----:B------:R1:W-:Y:S01]  /*f130*/  @!P3 STG.E desc[UR22][R4.64], R12 ;  /* 0x0000000c0400b986 */ /* 0x0003e2000c101916 */
[----:B------:R-:W-:-:S05]  /*f140*/  @!P2 LEA.HI.X R3, R14, R3, R15, 0x2, P0 ;  /* 0x000000030e03a211 */ /* 0x000fca00000f140f */
[----:B------:R1:W-:Y:S04]  /*f150*/  @!P2 STG.E desc[UR22][R2.64], R7 ;  /* 0x000000070200a986 */ /* 0x0003e8000c101916 */
.L_x_143:
[----:B------:R-:W-:Y:S05]  /*f160*/  BSYNC.RECONVERGENT B0 ;  /* 0x0000000000007941 */ /* 0x000fea0003800200 */
.L_x_142:
[----:B------:R-:W2:Y:S01]  /*f170*/  LDCU.64 UR4, c[0x0][0x410] ;  /* 0x00008200ff0477ac */ /* 0x000ea20008000a00 */
[----:B-1----:R-:W-:Y:S01]  /*f180*/  SHF.R.U32.HI R2, RZ, 0x3, R184 ;  /* 0x00000003ff027819 */ /* 0x002fe200000116b8 */
[----:B------:R1:W3:Y:S01]  /*f190*/  LDS.128 R16, [R0] ;  /* 0x0000000000107984 */ /* 0x0002e20000000c00 */
[----:B------:R-:W-:Y:S01]  /*f1a0*/  IADD3 R6, P0, PT, R183, UR16, RZ ;  /* 0x00000010b7067c10 */ /* 0x000fe2000ff1e0ff */
[----:B------:R-:W-:Y:S01]  /*f1b0*/  BSSY.RECONVERGENT B0, `(.L_x_144) ;  /* 0x0000023000007945 */ /* 0x000fe20003800200 */
[C---:B------:R-:W-:Y:S01]  /*f1c0*/  ISETP.GE.AND P3, PT, R2.reuse, UR14, PT ;  /* 0x0000000e02007c0c */ /* 0x040fe2000bf66270 */
[C---:B------:R-:W-:Y:S01]  /*f1d0*/  VIADD R4, R2.reuse, 0x20 ;  /* 0x0000002002047836 */ /* 0x040fe20000000000 */
[----:B------:R-:W-:Y:S01]  /*f1e0*/  IADD3.X R7, PT, PT, RZ, UR9, RZ, P0, !PT ;  /* 0x00000009ff077c10 */ /* 0x000fe200087fe4ff */
[----:B------:R1:W4:Y:S01]  /*f1f0*/  LDS.128 R12, [R0+0x4000] ;  /* 0x00400000000c7984 */ /* 0x0003220000000c00 */
[----:B------:R-:W-:Y:S01]  /*f200*/  VIADD R3, R2, 0x40 ;  /* 0x0000004002037836 */ /* 0x000fe20000000000 */
[----:B------:R-:W-:Y:S01]  /*f210*/  UIMAD.WIDE.U32 UR8, UR8, 0x80, URZ ;  /* 0x00000080080878a5 */ /* 0x000fe2000f8e00ff */
[----:B------:R-:W-:-:S03]  /*f220*/  ISETP.GE.AND P2, PT, R4, UR14, PT ;  /* 0x0000000e04007c0c */ /* 0x000fc6000bf46270 */
[----:B------:R-:W-:Y:S01]  /*f230*/  ISETP.GE.AND P1, PT, R3, UR14, PT ;  /* 0x0000000e03007c0c */ /* 0x000fe2000bf26270 */
[C---:B------:R-:W-:Y:S01]  /*f240*/  VIADD R3, R2.reuse, 0x60 ;  /* 0x0000006002037836 */ /* 0x040fe20000000000 */
[----:B------:R-:W-:Y:S01]  /*f250*/  LOP3.LUT R2, R2, UR8, RZ, 0xfc, !PT ;  /* 0x0000000802027c12 */ /* 0x000fe2000f8efcff */
[----:B--2---:R-:W-:Y:S01]  /*f260*/  IMAD.U32 R20, RZ, RZ, UR4 ;  /* 0x00000004ff147e24 */ /* 0x004fe2000f8e00ff */
[----:B------:R-:W-:Y:S02]  /*f270*/  MOV R23, UR5 ;  /* 0x0000000500177c02 */ /* 0x000fe40008000f00 */
[----:B------:R-:W-:Y:S01]  /*f280*/  ISETP.GE.AND P0, PT, R3, UR14, PT ;  /* 0x0000000e03007c0c */ /* 0x000fe2000bf06270 */
[----:B------:R-:W-:Y:S02]  /*f290*/  IMAD.WIDE.U32 R20, R20, UR6, R6 ;  /* 0x0000000614147c25 */ /* 0x000fe4000f8e0006 */
[----:B------:R1:W2:Y:S02]  /*f2a0*/  LDS.128 R4, [R0+0x8000] ;  /* 0x0080000000047984 */ /* 0x0002a40000000c00 */
[----:B------:R-:W-:Y:S01]  /*f2b0*/  IMAD R23, R23, UR6, R21 ;  /* 0x0000000617177c24 */ /* 0x000fe2000f8e0215 */
[----:B------:R-:W-:Y:S07]  /*f2c0*/  @P3 BRA `(.L_x_145) ;  /* 0x0000000000443947 */ /* 0x000fee0003800000 */
[----:B------:R-:W5:Y:S01]  /*f2d0*/  LDCU.64 UR6, c[0x0][0x408] ;  /* 0x00008100ff0677ac */ /* 0x000f620008000a00 */
[----:B------:R-:W-:Y:S01]  /*f2e0*/  IMAD.MOV.U32 R22, RZ, RZ, R20 ;  /* 0x000000ffff167224 */ /* 0x000fe200078e0014 */
[----:B------:R-:W3:Y:S01]  /*f2f0*/  LDCU UR11, c[0x0][0x440] ;  /* 0x00008800ff0b77ac */ /* 0x000ee20008000800 */
[----:B------:R-:W1:Y:S01]  /*f300*/  LDCU.64 UR4, c[0x0][0x3f0] ;  /* 0x00007e00ff0477ac */ /* 0x000e620008000a00 */
[----:B-----5:R-:W-:Y:S01]  /*f310*/  UIMAD UR10, UR9, UR6, URZ ;  /* 0x00000006090a72a4 */ /* 0x020fe2000f8e02ff */
[----:B------:R-:W-:Y:S01]  /*f320*/  IMAD.WIDE.U32 R24, R2, UR6, R22 ;  /* 0x0000000602187c25 */ /* 0x000fe2000f8e0016 */
[----:B---3--:R-:W-:-:S04]  /*f330*/  ISETP.GE.AND P5, PT, R183, UR11, PT ;  /* 0x0000000bb7007c0c */ /* 0x008fc8000bfa6270 */
[----:B------:R-:W-:Y:S01]  /*f340*/  IMAD.U32 R3, RZ, RZ, UR10 ;  /* 0x0000000aff037e24 */ /* 0x000fe2000f8e00ff */
[----:B------:R-:W-:Y:S02]  /*f350*/  ISETP.GE.AND P4, PT, R202, UR11, PT ;  /* 0x0000000bca007c0c */ /* 0x000fe4000bf86270 */
[----:B------:R-:W-:Y:S01]  /*f360*/  ISETP.GE.AND P3, PT, R201, UR11, PT ;  /* 0x0000000bc9007c0c */ /* 0x000fe2000bf66270 */
[----:B------:R-:W-:Y:S01]  /*f370*/  IMAD R3, R2, UR7, R3 ;  /* 0x0000000702037c24 */ /* 0x000fe2000f8e0203 */
[----:B-1----:R-:W-:-:S03]  /*f380*/  LEA R26, P6, R24, UR4, 0x1 ;  /* 0x00000004181a7c11 */ /* 0x002fc6000f8c08ff */
[----:B------:R-:W-:-:S05]  /*f390*/  IMAD.IADD R3, R3, 0x1, R25 ;  /* 0x0000000103037824 */ /* 0x000fca00078e0219 */
[----:B------:R-:W-:-:S05]  /*f3a0*/  LEA.HI.X R27, R24, UR5, R3, 0x1, P6 ;  /* 0x00000005181b7c11 */ /* 0x000fca000b0f0c03 */
[----:B------:R1:W-:Y:S04]  /*f3b0*/  @!P5 STG.E.128 desc[UR22][R26.64], R16 ;  /* 0x000000101a00d986 */ /* 0x0003e8000c101d16 */
[----:B----4-:R1:W-:Y:S04]  /*f3c0*/  @!P4 STG.E.128 desc[UR22][R26.64+0x80], R12 ;  /* 0x0000800c1a00c986 */ /* 0x0103e8000c101d16 */
[----:B--2---:R1:W-:Y:S02]  /*f3d0*/  @!P3 STG.E.128 desc[UR22][R26.64+0x100], R4 ;  /* 0x000100041a00b986 */ /* 0x0043e4000c101d16 */
.L_x_145:
[----:B------:R-:W-:Y:S05]  /*f3e0*/  BSYNC.RECONVERGENT B0 ;  /* 0x0000000000007941 */ /* 0x000fea0003800200 */
.L_x_144:
[----:B-1-3--:R1:W3:Y:S01]  /*f3f0*/  LDS.128 R16, [R0+0x1000] ;  /* 0x0010000000107984 */ /* 0x00a2e20000000c00 */
[----:B------:R-:W-:Y:S03]  /*f400*/  BSSY.RECONVERGENT B0, `(.L_x_146) ;  /* 0x0000017000007945 */ /* 0x000fe60003800200 */
[----:B----4-:R1:W4:Y:S04]  /*f410*/  LDS.128 R12, [R0+0x5000] ;  /* 0x00500000000c7984 */ /* 0x0103280000000c00 */
[----:B--2---:R1:W2:Y:S01]  /*f420*/  LDS.128 R4, [R0+0x9000] ;  /* 0x0090000000047984 */ /* 0x0042a20000000c00 */
[----:B------:R-:W-:Y:S05]  /*f430*/  @P2 BRA `(.L_x_147) ;  /* 0x00000000004c2947 */ /* 0x000fea0003800000 */
[----:B------:R-:W5:Y:S01]  /*f440*/  LDCU.64 UR6, c[0x0][0x408] ;  /* 0x00008100ff0677ac */ /* 0x000f620008000a00 */
[----:B------:R-:W-:Y:S01]  /*f450*/  IADD3 R24, P2, PT, R2, 0x20, RZ ;  /* 0x0000002002187810 */ /* 0x000fe20007f5e0ff */
[----:B------:R-:W-:Y:S01]  /*f460*/  IMAD.MOV.U32 R26, RZ, RZ, R20 ;  /* 0x000000ffff1a7224 */ /* 0x000fe200078e0014 */
[----:B------:R-:W-:Y:S01]  /*f470*/  MOV R27, R23 ;  /* 0x00000017001b7202 */ /* 0x000fe20000000f00 */
[----:B------:R-:W1:Y:S02]  /*f480*/  LDCU UR10, c[0x0][0x440] ;  /* 0x00008800ff0a77ac */ /* 0x000e640008000800 */
[----:B------:R-:W-:Y:S01]  /*f490*/  IMAD.X R3, RZ, RZ, UR9, P2 ;  /* 0x00000009ff037e24 */ /* 0x000fe200090e06ff */
[----:B------:R-:W3:Y:S03]  /*f4a0*/  LDCU.64 UR4, c[0x0][0x3f0] ;  /* 0x00007e00ff0477ac */ /* 0x000ee60008000a00 */
[----:B-----5:R-:W-:-:S02]  /*f4b0*/  IMAD R3, R3, UR6, RZ ;  /* 0x0000000603037c24 */ /* 0x020fc4000f8e02ff */
[----:B------:R-:W-:Y:S01]  /*f4c0*/  IMAD.WIDE.U32 R26, R24, UR6, R26 ;  /* 0x00000006181a7c25 */ /* 0x000fe2000f8e001a */
[----:B-1----:R-:W-:-:S03]  /*f4d0*/  ISETP.GE.AND P4, PT, R183, UR10, PT ;  /* 0x0000000ab7007c0c */ /* 0x002fc6000bf86270 */
[----:B------:R-:W-:Y:S01]  /*f4e0*/  IMAD R3, R24, UR7, R3 ;  /* 0x0000000718037c24 */ /* 0x000fe2000f8e0203 */
[----:B------:R-:W-:Y:S02]  /*f4f0*/  ISETP.GE.AND P3, PT, R202, UR10, PT ;  /* 0x0000000aca007c0c */ /* 0x000fe4000bf66270 */
[----:B------:R-:W-:Y:S01]  /*f500*/  ISETP.GE.AND P2, PT, R201, UR10, PT ;  /* 0x0000000ac9007c0c */ /* 0x000fe2000bf46270 */
[----:B------:R-:W-:Y:S01]  /*f510*/  IMAD.IADD R3, R3, 0x1, R27 ;  /* 0x0000000103037824 */ /* 0x000fe200078e021b */
[----:B---3--:R-:W-:-:S04]  /*f520*/  LEA R24, P5, R26, UR4, 0x1 ;  /* 0x000000041a187c11 */ /* 0x008fc8000f8a08ff */
[----:B------:R-:W-:-:S05]  /*f530*/  LEA.HI.X R25, R26, UR5, R3, 0x1, P5 ;  /* 0x000000051a197c11 */ /* 0x000fca000a8f0c03 */
[----:B------:R1:W-:Y:S04]  /*f540*/  @!P4 STG.E.128 desc[UR22][R24.64], R16 ;  /* 0x000000101800c986 */ /* 0x0003e8000c101d16 */
[----:B----4-:R1:W-:Y:S04]  /*f550*/  @!P3 STG.E.128 desc[UR22][R24.64+0x80], R12 ;  /* 0x0000800c1800b986 */ /* 0x0103e8000c101d16 */
[----:B--2---:R1:W-:Y:S02]  /*f560*/  @!P2 STG.E.128 desc[UR22][R24.64+0x100], R4 ;  /* 0x000100041800a986 */ /* 0x0043e4000c101d16 */
.L_x_147:
[----:B------:R-:W-:Y:S05]  /*f570*/  BSYNC.RECONVERGENT B0 ;  /* 0x0000000000007941 */ /* 0x000fea0003800200 */
.L_x_146:
        /* <DEDUP_REMOVED lines=24> */
.L_x_149:
[----:B------:R-:W-:Y:S05]  /*f700*/  BSYNC.RECONVERGENT B0 ;  /* 0x0000000000007941 */ /* 0x000fea0003800200 */
.L_x_148:
[----:B-12---:R1:W2:Y:S01]  /*f710*/  LDS.128 R4, [R0+0x7000] ;  /* 0x0070000000047984 */ /* 0x0062a20000000c00 */
[----:B------:R-:W-:Y:S05]  /*f720*/  @P0 EXIT ;  /* 0x000000000000094d */ /* 0x000fea0003800000 */
[----:B------:R-:W5:Y:S01]  /*f730*/  LDCU.64 UR6, c[0x0][0x408] ;  /* 0x00008100ff0677ac */ /* 0x000f620008000a00 */
[----:B------:R-:W-:Y:S01]  /*f740*/  IADD3 R3, P0, PT, R2, 0x60, RZ ;  /* 0x0000006002037810 */ /* 0x000fe20007f1e0ff */
[----:B----4-:R4:W1:Y:S01]  /*f750*/  LDS.128 R12, [R0+0xb000] ;  /* 0x00b00000000c7984 */ /* 0x0108620000000c00 */
[----:B---3--:R-:W-:Y:S01]  /*f760*/  MOV R17, R23 ;  /* 0x0000001700117202 */ /* 0x008fe20000000f00 */
[----:B------:R-:W3:Y:S01]  /*f770*/  LDCU.64 UR4, c[0x0][0x3f0] ;  /* 0x00007e00ff0477ac */ /* 0x000ee20008000a00 */
[----:B------:R-:W-:Y:S02]  /*f780*/  IMAD.MOV.U32 R16, RZ, RZ, R20 ;  /* 0x000000ffff107224 */ /* 0x000fe400078e0014 */
[----:B------:R-:W-:Y:S01]  /*f790*/  IMAD.X R2, RZ, RZ, UR9, P0 ;  /* 0x00000009ff027e24 */ /* 0x000fe200080e06ff */
[----:B------:R-:W4:Y:S03]  /*f7a0*/  LDCU UR10, c[0x0][0x440] ;  /* 0x00008800ff0a77ac */ /* 0x000f260008000800 */
[----:B-----5:R-:W-:-:S02]  /*f7b0*/  IMAD R2, R2, UR6, RZ ;  /* 0x0000000602027c24 */ /* 0x020fc4000f8e02ff */
[----:B------:R-:W-:-:S04]  /*f7c0*/  IMAD.WIDE.U32 R16, R3, UR6, R16 ;  /* 0x0000000603107c25 */ /* 0x000fc8000f8e0010 */
[----:B------:R-:W-:Y:S01]  /*f7d0*/  IMAD R2, R3, UR7, R2 ;  /* 0x0000000703027c24 */ /* 0x000fe2000f8e0202 */
[----:B---3--:R-:W-:Y:S02]  /*f7e0*/  LEA R18, P0, R16, UR4, 0x1 ;  /* 0x0000000410127c11 */ /* 0x008fe4000f8008ff */
[----:B----4-:R-:W-:Y:S01]  /*f7f0*/  ISETP.GE.AND P2, PT, R183, UR10, PT ;  /* 0x0000000ab7007c0c */ /* 0x010fe2000bf46270 */
[----:B------:R-:W-:Y:S01]  /*f800*/  IMAD.IADD R2, R2, 0x1, R17 ;  /* 0x0000000102027824 */ /* 0x000fe200078e0211 */
[----:B------:R-:W-:-:S04]  /*f810*/  ISETP.GE.AND P1, PT, R202, UR10, PT ;  /* 0x0000000aca007c0c */ /* 0x000fc8000bf26270 */
[----:B------:R-:W-:Y:S02]  /*f820*/  LEA.HI.X R19, R16, UR5, R2, 0x1, P0 ;  /* 0x0000000510137c11 */ /* 0x000fe400080f0c02 */
[----:B------:R-:W-:-:S05]  /*f830*/  ISETP.GE.AND P0, PT, R201, UR10, PT ;  /* 0x0000000ac9007c0c */ /* 0x000fca000bf06270 */
[----:B------:R3:W-:Y:S04]  /*f840*/  @!P2 STG.E.128 desc[UR22][R18.64], R8 ;  /* 0x000000081200a986 */ /* 0x0007e8000c101d16 */
[----:B--2---:R3:W-:Y:S04]  /*f850*/  @!P1 STG.E.128 desc[UR22][R18.64+0x80], R4 ;  /* 0x0000800412009986 */ /* 0x0047e8000c101d16 */
[----:B-1----:R-:W-:Y:S05]  /*f860*/  @P0 EXIT ;  /* 0x000000000000094d */ /* 0x002fea0003800000 */
[----:B------:R-:W-:Y:S01]  /*f870*/  STG.E.128 desc[UR22][R18.64+0x100], R12 ;  /* 0x0001000c12007986 */ /* 0x000fe2000c101d16 */
[----:B------:R-:W-:Y:S05]  /*f880*/  EXIT ;  /* 0x000000000000794d */ /* 0x000fea0003800000 */
.L_x_150:
        /* <DEDUP_REMOVED lines=15> */
.L_x_934:


//--------------------- .text._ZN5flash16flash_fwd_kernelI23Flash_fwd_kernel_traitsILi192ELi128ELi64ELi8ELb0ELb0EN7cutlass10bfloat16_tE19Flash_kernel_traitsILi192ELi128ELi64ELi8ES3_EELb0ELb1ELb0ELb0ELb0ELb0ELb1ELb0EEEvNS_16Flash_fwd_paramsE --------------------------
	.section	.text._ZN5flash16flash_fwd_kernelI23Flash_fwd_kernel_traitsILi192ELi128ELi64ELi8ELb0ELb0EN7cutlass10bfloat16_tE19Flash_kernel_traitsILi192ELi128ELi64ELi8ES3_EELb0ELb1ELb0ELb0ELb0ELb0ELb1ELb0EEEvNS_16Flash_fwd_paramsE,"ax",@progbits
	.align	128
        .global         _ZN5flash16flash_fwd_kernelI23Flash_fwd_kernel_traitsILi192ELi128ELi64ELi8ELb0ELb0EN7cutlass10bfloat16_tE19Flash_kernel_traitsILi192ELi128ELi64ELi8ES3_EELb0ELb1ELb0ELb0ELb0ELb0ELb1ELb0EEEvNS_16Flash_fwd_paramsE
        .type           _ZN5flash16flash_fwd_kernelI23Flash_fwd_kernel_traitsILi192ELi128ELi64ELi8ELb0ELb0EN7cutlass10bfloat16_tE19Flash_kernel_traitsILi192ELi128ELi64ELi8ES3_EELb0ELb1ELb0ELb0ELb0ELb0ELb1ELb0EEEvNS_16Flash_fwd_paramsE,@function
        .size           _ZN5flash16flash_fwd_kernelI23Flash_fwd_kernel_traitsILi192ELi128ELi64ELi8ELb0ELb0EN7cutlass10bfloat16_tE19Flash_kernel_traitsILi192ELi128ELi64ELi8ES3_EELb0ELb1ELb0ELb0ELb0ELb0ELb1ELb0EEEvNS_16Flash_fwd_paramsE,(.L_x_935 - _ZN5flash16flash_fwd_kernelI23Flash_fwd_kernel_traitsILi192ELi128ELi64ELi8ELb0ELb0EN7cutlass10bfloat16_tE19Flash_kernel_traitsILi192ELi128ELi64ELi8ES3_EELb0ELb1ELb0ELb0ELb0ELb0ELb1ELb0EEEvNS_16Flash_fwd_paramsE)
        .other          _ZN5flash16flash_fwd_kernelI23Flash_fwd_kernel_traitsILi192ELi128ELi64ELi8ELb0ELb0EN7cutlass10bfloat16_tE19Flash_kernel_traitsILi192ELi128ELi64ELi8ES3_EELb0ELb1ELb0ELb0ELb0ELb0ELb1ELb0EEEvNS_16Flash_fwd_paramsE,@"STO_CUDA_ENTRY STV_DEFAULT"
_ZN5flash16flash_fwd_kernelI23Flash_fwd_kernel_traitsILi192ELi128ELi64ELi8ELb0ELb0EN7cutlass10bfloat16_tE19Flash_kernel_traitsILi192ELi128ELi64ELi8ES3_EELb0ELb1ELb0ELb0ELb0ELb0ELb1ELb0EEEvNS_16Flash_fwd_paramsE:
.text._ZN5flash16flash_fwd_kernelI23Flash_fwd_kernel_traitsILi192ELi128ELi64ELi8ELb0ELb0EN7cutlass10bfloat16_tE19Flash_kernel_traitsILi192ELi128ELi64ELi8ES3_EELb0ELb1ELb0ELb0ELb0ELb0ELb1ELb0EEEvNS_16Flash_fwd_paramsE:
        /* <DEDUP_REMOVED lines=72> */
.L_x_151:
        /* <DEDUP_REMOVED lines=49> */
.L_x_153:
        /* <DEDUP_REMOVED lines=56> */
.L_x_155:
[----:B------:R-:W-:Y:S05]  /*0b10*/  BSYNC.RECONVERGENT B0 ;  /* 0x0000000000007941 */ /* 0x000fea0003800200 */
.L_x_154:
        /* <DEDUP_REMOVED lines=22> */
.L_x_157:
[----:B------:R-:W-:Y:S05]  /*0c80*/  BSYNC.RECONVERGENT B0 ;  /* 0x0000000000007941 */ /* 0x000fea0003800200 */
.L_x_156:
        /* <DEDUP_REMOVED lines=22> */
.L_x_159:
[----:B------:R-:W-:Y:S05]  /*0df0*/  BSYNC.RECONVERGENT B0 ;  /* 0x0000000000007941 */ /* 0x000fea0003800200 */
.L_x_158:
        /* <DEDUP_REMOVED lines=24> */
.L_x_161:
[----:B------:R-:W-:Y:S05]  /*0f80*/  BSYNC.RECONVERGENT B0 ;  /* 0x0000000000007941 */ /* 0x000fea0003800200 */
.L_x_160:
        /* <DEDUP_REMOVED lines=10> */
.L_x_163:
[----:B------:R-:W-:Y:S05]  /*1030*/  BSYNC.RECONVERGENT B0 ;  /* 0x0000000000007941 */ /* 0x000fea0003800200 */
.L_x_162:
        /* <DEDUP_REMOVED lines=10> */
.L_x_165:
[----:B------:R-:W-:Y:S05]  /*10e0*/  BSYNC.RECONVERGENT B0 ;  /* 0x0000000000007941 */ /* 0x000fea0003800200 */
.L_x_164:
        /* <DEDUP_REMOVED lines=10> */
.L_x_167:
[----:B------:R-:W-:Y:S05]  /*1190*/  BSYNC.RECONVERGENT B0 ;  /* 0x0000000000007941 */ /* 0x000fea0003800200 */
.L_x_166:
        /* <DEDUP_REMOVED lines=10> */
.L_x_152:
        /* <DEDUP_REMOVED lines=21> */
.L_x_168:
[----:B------:R-:W1:Y:S01]  /*1390*/  LDCU.64 UR10, c[0x0][0x3b8] ;  /* 0x00007700ff0a77ac */ /* 0x000e620008000a00 */
[----:B------:R-:W-:-:S04]  /*13a0*/  UIADD3 UR13, UPT, UPT, UR14, UR15, URZ ;  /* 0x0000000f0e0d7290 */ /* 0x000fc8000fffe0ff */
[----:B-1----:R-:W-:Y:S02]  /*13b0*/  UIMAD.WIDE.U32 UR6, UR13, UR10, URZ ;  /* 0x0000000a0d0672a5 */ /* 0x002fe4000f8e00ff */
[----:B------:R-:W-:-:S04]  /*13c0*/  UIMAD UR13, UR13, UR11, URZ ;  /* 0x0000000b0d0d72a4 */ /* 0x000fc8000f8e02ff */
[----:B------:R-:W-:Y:S02]  /*13d0*/  UIADD3 UR13, UPT, UPT, UR7, UR13, URZ ;  /* 0x0000000d070d7290 */ /* 0x000fe4000fffe0ff */
.L_x_169:
        /* <DEDUP_REMOVED lines=38> */
.L_x_170:
[----:B------:R-:W1:Y:S01]  /*1640*/  LDCU.64 UR8, c[0x0][0x3c0] ;  /* 0x00007800ff0877ac */ /* 0x000e620008000a00 */
[----:B------:R-:W-:-:S04]  /*1650*/  UIADD3 UR14, UPT, UPT, UR14, UR15, URZ ;  /* 0x0000000f0e0e7290 */ /* 0x000fc8000fffe0ff */
[----:B-1----:R-:W-:Y:S02]  /*1660*/  UIMAD.WIDE.U32 UR4, UR14, UR8, URZ ;  /* 0x000000080e0472a5 */ /* 0x002fe4000f8e00ff */
[----:B------:R-:W-:-:S04]  /*1670*/  UIMAD UR14, UR14, UR9, URZ ;  /* 0x000000090e0e72a4 */ /* 0x000fc8000f8e02ff */
[----:B------:R-:W-:Y:S01]  /*1680*/  UIADD3 UR14, UPT, UPT, UR5, UR14, URZ ;  /* 0x0000000e050e7290 */ /* 0x000fe2000fffe0ff */
[----:B------:R-:W-:-:S11]  /*1690*/  UMOV UR12, UR4 ;  /* 0x00000004000c7c82 */ /* 0x000fd60008000000 */
.L_x_171:
[----:B------:R-:W-:Y:S01]  /*16a0*/  IMAD.SHL.U32 R210, R192, 0x8, RZ ;  /* 0x00000008c0d27824 */ /* 0x000fe200078e00ff */
[--C-:B------:R-:W-:Y:S01]  /*16b0*/  SHF.R.U32.HI R7, RZ, 0x3, R192.reuse ;  /* 0x00000003ff077819 */ /* 0x100fe200000116c0 */
[----:B------:R-:W1:Y:S01]  /*16c0*/  S2UR UR29, SR_CgaCtaId ;  /* 0x00000000001d79c3 */ /* 0x000e620000008800 */
[----:B------:R-:W2:Y:S01]  /*16d0*/  LDCU.64 UR16, c[0x0][0x388] ;  /* 0x00007100ff1077ac */ /* 0x000ea20008000a00 */
[----:B------:R-:W-:Y:S01]  /*16e0*/  SHF.R.U32.HI R194, RZ, 0x1, R192 ;  /* 0x00000001ffc27819 */ /* 0x000fe200000116c0 */
[----:B------:R-:W-:Y:S01]  /*16f0*/  BSSY.RECONVERGENT B0, `(.L_x_172) ;  /* 0x0000051000007945 */ /* 0x000fe20003800200 */
[C---:B------:R-:W-:Y:S02]  /*1700*/  LOP3.LUT R191, R210.reuse, 0x38, RZ, 0xc0, !PT ;  /* 0x00000038d2bf7812 */ /* 0x040fe400078ec0ff */
[----:B------:R-:W-:Y:S02]  /*1710*/  LOP3.LUT R9, R210, 0x1f8, RZ, 0xc0, !PT ;  /* 0x000001f8d2097812 */ /* 0x000fe400078ec0ff */
[C---:B------:R-:W-:Y:S01]  /*1720*/  IADD3 R4, P1, PT, R191.reuse, UR6, RZ ;  /* 0x00000006bf047c10 */ /* 0x040fe2000ff3e0ff */
[----:B------:R-:W3:Y:S01]  /*1730*/  LDCU.128 UR4, c[0x0][0x3d0] ;  /* 0x00007a00ff0477ac */ /* 0x000ee20008000c00 */
[----:B------:R-:W-:-:S02]  /*1740*/  IADD3 R14, P0, PT, R191, UR12, RZ ;  /* 0x0000000cbf0e7c10 */ /* 0x000fc4000ff1e0ff */
[----:B------:R-:W-:Y:S01]  /*1750*/  LOP3.LUT R204, R9, 0x38, R192, 0x78, !PT ;  /* 0x0000003809cc7812 */ /* 0x000fe200078e78c0 */
[----:B------:R-:W-:Y:S01]  /*1760*/  IMAD.X R5, RZ, RZ, UR13, P1 ;  /* 0x0000000dff057e24 */ /* 0x000fe200088e06ff */
[----:B------:R-:W-:Y:S01]  /*1770*/  SHF.R.S32.HI R9, RZ, 0x1f, R2 ;  /* 0x0000001fff097819 */ /* 0x000fe20000011402 */
[----:B------:R-:W-:Y:S01]  /*1780*/  IMAD.X R15, RZ, RZ, UR14, P0 ;  /* 0x0000000eff0f7e24 */ /* 0x000fe200080e06ff */
[----:B------:R-:W4:Y:S01]  /*1790*/  LDCU.64 UR14, c[0x0][0x390] ;  /* 0x00007200ff0e77ac */ /* 0x000f220008000a00 */
[C---:B------:R-:W-:Y:S01]  /*17a0*/  IMAD.WIDE.U32 R4, R7.reuse, UR10, R4 ;  /* 0x0000000a07047c25 */ /* 0x040fe2000f8e0004 */
[----:B------:R-:W-:Y:S01]  /*17b0*/  LOP3.LUT R3, R210, 0x1e00, RZ, 0xc0, !PT ;  /* 0x00001e00d2037812 */ /* 0x000fe200078ec0ff */
[----:B------:R-:W5:Y:S02]  /*17c0*/  LDCU.64 UR12, c[0x0][0x3c8] ;  /* 0x00007900ff0c77ac */ /* 0x000f640008000a00 */
[----:B------:R-:W-:Y:S01]  /*17d0*/  IMAD.WIDE.U32 R14, R7, UR8, R14 ;  /* 0x00000008070e7c25 */ /* 0x000fe2000f8e000e */
[----:B------:R-:W-:-:S02]  /*17e0*/  LOP3.LUT R204, R204, R3, RZ, 0xfc, !PT ;  /* 0x00000003cccc7212 */ /* 0x000fc400078efcff */
[----:B------:R-:W-:Y:S01]  /*17f0*/  IADD3 R12, P0, PT, R191, UR30, RZ ;  /* 0x0000001ebf0c7c10 */ /* 0x000fe2000ff1e0ff */
[----:B------:R-:W-:Y:S01]  /*1800*/  IMAD R5, R7, UR11, R5 ;  /* 0x0000000b07057c24 */ /* 0x000fe2000f8e0205 */
[----:B------:R-:W-:Y:S01]  /*1810*/  LOP3.LUT R209, R191, 0x40, RZ, 0xfc, !PT ;  /* 0x00000040bfd17812 */ /* 0x000fe200078efcff */
[----:B---3--:R-:W-:Y:S01]  /*1820*/  IMAD R11, R9, UR4, RZ ;  /* 0x00000004090b7c24 */ /* 0x008fe2000f8e02ff */
[----:B------:R-:W-:Y:S01]  /*1830*/  LOP3.LUT R208, R191, 0x80, RZ, 0xfc, !PT ;  /* 0x00000080bfd07812 */ /* 0x000fe200078efcff */
[----:B------:R-:W-:Y:S02]  /*1840*/  IMAD R9, R9, UR6, RZ ;  /* 0x0000000609097c24 */ /* 0x000fe4000f8e02ff */
        /* <DEDUP_REMOVED lines=10> */
[----:B----4-:R-:W-:Y:S01]  /*18f0*/  LEA R201, P0, R2, UR14, 0x1 ;  /* 0x0000000e02c97c11 */ /* 0x010fe2000f8008ff */
[----:B------:R-:W-:Y:S01]  /*1900*/  IMAD.IADD R200, R3, 0x1, R9 ;  /* 0x0000000103c87824 */ /* 0x000fe200078e0209 */
[----:B------:R-:W-:Y:S01]  /*1910*/  UIADD3 UR14, UPT, UPT, -UR21, UR25, URZ ;  /* 0x00000019150e7290 */ /* 0x000fe2000fffe1ff */
[----:B------:R-:W-:Y:S01]  /*1920*/  IMAD.IADD R202, R5, 0x1, R11 ;  /* 0x0000000105ca7824 */ /* 0x000fe200078e020b */
[----:B------:R-:W-:Y:S01]  /*1930*/  LOP3.LUT R3, R194, 0x8, RZ, 0xc0, !PT ;  /* 0x00000008c2037812 */ /* 0x000fe200078ec0ff */
[----:B-----5:R-:W-:Y:S01]  /*1940*/  IMAD.U32 R10, RZ, RZ, UR12 ;  /* 0x0000000cff0a7e24 */ /* 0x020fe2000f8e00ff */
[----:B------:R-:W-:Y:S01]  /*1950*/  LEA.HI.X R200, R2, UR15, R200, 0x1, P0 ;  /* 0x0000000f02c87c11 */ /* 0x000fe200080f0cc8 */
[----:B------:R-:W-:Y:S01]  /*1960*/  IMAD.SHL.U32 R2, R192, 0x40, RZ ;  /* 0x00000040c0027824 */ /* 0x000fe200078e00ff */
[----:B------:R-:W-:Y:S01]  /*1970*/  ISETP.GE.AND P0, PT, R7, UR14, PT ;  /* 0x0000000e07007c0c */ /* 0x000fe2000bf06270 */
[----:B------:R-:W-:Y:S01]  /*1980*/  IMAD.WIDE.U32 R10, R10, UR26, R12 ;  /* 0x0000001a0a0a7c25 */ /* 0x000fe2000f8e000c */
[----:B------:R-:W-:Y:S01]  /*1990*/  LEA.HI.X R202, R4, UR17, R202, 0x1, P1 ;  /* 0x0000001104ca7c11 */ /* 0x000fe200088f0cca */
[----:B------:R-:W-:Y:S01]  /*19a0*/  UIMAD.WIDE.U32 UR16, UR27, 0x80, URZ ;  /* 0x000000801b1078a5 */ /* 0x000fe2000f8e00ff */
[----:B------:R-:W-:Y:S01]  /*19b0*/  LOP3.LUT R0, R191, 0x1c0, R2, 0xf8, !PT ;  /* 0x000001c0bf007812 */ /* 0x000fe200078ef802 */
[----:B------:R-:W-:-:S03]  /*19c0*/  IMAD.U32 R15, RZ, RZ, UR13 ;  /* 0x0000000dff0f7e24 */ /* 0x000fc6000f8e00ff */
[----:B------:R-:W-:Y:S01]  /*19d0*/  LOP3.LUT R3, R0, R3, RZ, 0x3c, !PT ;  /* 0x0000000300037212 */ /* 0x000fe200078e3cff */
[----:B------:R-:W-:Y:S01]  /*19e0*/  IMAD R15, R15, UR26, R11 ;  /* 0x0000001a0f0f7c24 */ /* 0x000fe2000f8e020b */
[----:B------:R-:W-:-:S03]  /*19f0*/  LOP3.LUT R6, R7, UR16, RZ, 0xfc, !PT ;  /* 0x0000001007067c12 */ /* 0x000fc6000f8efcff */
        /* <DEDUP_REMOVED lines=31> */
.L_x_174:
[----:B------:R2:W-:Y:S02]  /*1bf0*/  STS.128 [R204+0x8000], RZ ;  /* 0x008000ffcc007388 */ /* 0x0005e40000000c00 */
.L_x_173:
[----:B------:R-:W-:Y:S05]  /*1c00*/  BSYNC.RECONVERGENT B0 ;  /* 0x0000000000007941 */ /* 0x000fea0003800200 */
.L_x_172:
[----:B-1-3--:R-:W-:Y:S01]  /*1c10*/  IADD3 R4, PT, PT, R7, 0x20, RZ ;  /* 0x0000002007047810 */ /* 0x00afe20007ffe0ff */
[----:B------:R-:W-:Y:S03]  /*1c20*/  BSSY.RECONVERGENT B0, `(.L_x_175) ;  /* 0x0000024000007945 */ /* 0x000fe60003800200 */
[----:B------:R-:W-:-:S13]  /*1c30*/  ISETP.GE.AND P0, PT, R4, UR14, PT ;  /* 0x0000000e04007c0c */ /* 0x000fda000bf06270 */
[----:B------:R-:W-:Y:S05]  /*1c40*/  @P0 BRA `(.L_x_176) ;  /* 0x0000000000840947 */ /* 0x000fea0003800000 */
[----:B------:R-:W1:Y:S01]  /*1c50*/  LDCU.64 UR12, c[0x0][0x3b0] ;  /* 0x00007600ff0c77ac */ /* 0x000e620008000a00 */
[----:B------:R-:W-:Y:S01]  /*1c60*/  IADD3 R5, P0, PT, R6, 0x20, RZ ;  /* 0x0000002006057810 */ /* 0x000fe20007f1e0ff */
[----:B------:R-:W-:Y:S01]  /*1c70*/  IMAD.MOV.U32 R12, RZ, RZ, R10 ;  /* 0x000000ffff0c7224 */ /* 0x000fe200078e000a */
[----:B------:R-:W-:Y:S01]  /*1c80*/  MOV R13, R15 ;  /* 0x0000000f000d7202 */ /* 0x000fe20000000f00 */
[----:B------:R-:W3:Y:S02]  /*1c90*/  LDCU UR15, c[0x0][0x440] ;  /* 0x00008800ff0f77ac */ /* 0x000ee40008000800 */
[----:B------:R-:W-:Y:S01]  /*1ca0*/  IMAD.X R8, RZ, RZ, UR17, P0 ;  /* 0x00000011ff087e24 */ /* 0x000fe200080e06ff */
[----:B------:R-:W4:Y:S03]  /*1cb0*/  LDCU.64 UR6, c[0x0][0x380] ;  /* 0x00007000ff0677ac */ /* 0x000f260008000a00 */
[----:B-1----:R-:W-:-:S02]  /*1cc0*/  IMAD R8, R8, UR12, RZ ;  /* 0x0000000c08087c24 */ /* 0x002fc4000f8e02ff */
[----:B------:R-:W-:Y:S01]  /*1cd0*/  IMAD.WIDE.U32 R12, R5, UR12, R12 ;  /* 0x0000000c050c7c25 */ /* 0x000fe2000f8e000c */
[----:B---3--:R-:W-:-:S03]  /*1ce0*/  ISETP.GE.AND P1, PT, R191, UR15, PT ;  /* 0x0000000fbf007c0c */ /* 0x008fc6000bf26270 */
[----:B------:R-:W-:Y:S01]  /*1cf0*/  IMAD R8, R5, UR13, R8 ;  /* 0x0000000d05087c24 */ /* 0x000fe2000f8e0208 */
[----:B------:R-:W-:Y:S02]  /*1d00*/  ISETP.GE.AND P0, PT, R209, UR15, PT ;  /* 0x0000000fd1007c0c */ /* 0x000fe4000bf06270 */
[----:B----4-:R-:W-:Y:S01]  /*1d10*/  LEA R16, P2, R12, UR6, 0x1 ;  /* 0x000000060c107c11 */ /* 0x010fe2000f8408ff */
        /* <DEDUP_REMOVED lines=19> */
.L_x_177:
[----:B------:R4:W-:Y:S02]  /*1e50*/  STS.128 [R204+0x9000], RZ ;  /* 0x009000ffcc007388 */ /* 0x0009e40000000c00 */
.L_x_176:
[----:B------:R-:W-:Y:S05]  /*1e60*/  BSYNC.RECONVERGENT B0 ;  /* 0x0000000000007941 */ /* 0x000fea0003800200 */
.L_x_175:
        /* <DEDUP_REMOVED lines=16> */
[----:B---3--:R-:W-:Y:S01]  /*1f70*/  LEA R16, P2, R12, UR6, 0x1 ;  /* 0x000000060c107c11 */ /* 0x008fe2000f8408ff */
        /* <DEDUP_REMOVED lines=19> */
.L_x_180:
[----:B------:R3:W-:Y:S02]  /*20b0*/  STS.128 [R204+0xa000], RZ ;  /* 0x00a000ffcc007388 */ /* 0x0007e40000000c00 */
.L_x_179:
[----:B------:R-:W-:Y:S05]  /*20c0*/  BSYNC.RECONVERGENT B0 ;  /* 0x0000000000007941 */ /* 0x000fea0003800200 */
.L_x_178:
[----:B------:R-:W-:Y:S01]  /*20d0*/  IADD3 R5, PT, PT, R7, 0x60, RZ ;  /* 0x0000006007057810 */ /* 0x000fe20007ffe0ff */
[----:B------:R-:W-:Y:S01]  /*20e0*/  USHF.L.U64.HI UR15, UR10, 0x6, UR11 ;  /* 0x000000060a0f7899 */ /* 0x000fe2000801020b */
[----:B------:R-:W-:Y:S01]  /*20f0*/  BSSY.RECONVERGENT B0, `(.L_x_181) ;  /* 0x0000025000007945 */ /* 0x000fe20003800200 */
[----:B------:R-:W-:Y:S01]  /*2100*/  USHF.L.U32 UR26, UR10, 0x6, URZ ;  /* 0x000000060a1a7899 */ /* 0x000fe200080006ff */
        /* <DEDUP_REMOVED lines=8> */
[----:B------:R-:W2:Y:S03]  /*2190*/  LDCU.64 UR6, c[0x0][0x380] ;  /* 0x00007000ff0677ac */ /* 0x000ea60008000a00 */
[----:B-----5:R-:W-:-:S02]  /*21a0*/  IMAD R5, R5, UR12, RZ ;  /* 0x0000000c05057c24 */ /* 0x020fc4000f8e02ff */
[----:B------:R-:W-:Y:S01]  /*21b0*/  IMAD.WIDE.U32 R8, R6, UR12, R8 ;  /* 0x0000000c06087c25 */ /* 0x000fe2000f8e0008 */
[----:B-1----:R-:W-:-:S03]  /*21c0*/  ISETP.GE.AND P1, PT, R191, UR27, PT ;  /* 0x0000001bbf007c0c */ /* 0x002fc6000bf26270 */
[----:B------:R-:W-:Y:S01]  /*21d0*/  IMAD R5, R6, UR13, R5 ;  /* 0x0000000d06057c24 */ /* 0x000fe2000f8e0205 */
[----:B------:R-:W-:Y:S02]  /*21e0*/  ISETP.GE.AND P0, PT, R209, UR27, PT ;  /* 0x0000001bd1007c0c */ /* 0x000fe4000bf06270 */
[----:B--2---:R-:W-:Y:S01]  /*21f0*/  LEA R10, P2, R8, UR6, 0x1 ;  /* 0x00000006080a7c11 */ /* 0x004fe2000f8408ff */
        /* <DEDUP_REMOVED lines=19> */
.L_x_183:
[----:B------:R2:W-:Y:S02]  /*2330*/  STS.128 [R204+0xb000], RZ ;  /* 0x00b000ffcc007388 */ /* 0x0005e40000000c00 */
.L_x_182:
[----:B------:R-:W-:Y:S05]  /*2340*/  BSYNC.RECONVERGENT B0 ;  /* 0x0000000000007941 */ /* 0x000fea0003800200 */
.L_x_181:
        /* <DEDUP_REMOVED lines=12> */
[----:B------:R-:W-:-:S04]  /*2410*/  LEA R8, P2, R6, R203, 0x1 ;  /* 0x000000cb06087211 */ /* 0x000fc800078408ff */
        /* <DEDUP_REMOVED lines=20> */
.L_x_186:
[----:B------:R1:W-:Y:S02]  /*2560*/  STS.128 [R204+0x10000], RZ ;  /* 0x010000ffcc007388 */ /* 0x0003e40000000c00 */
.L_x_185:
[----:B------:R-:W-:Y:S05]  /*2570*/  BSYNC.RECONVERGENT B0 ;  /* 0x0000000000007941 */ /* 0x000fea0003800200 */
.L_x_184:
        /* <DEDUP_REMOVED lines=13> */
[----:B-1----:R-:W-:-:S04]  /*2650*/  IMAD.U32 R8, RZ, RZ, UR17 ;  /* 0x00000011ff087e24 */ /* 0x002fc8000f8e00ff */
[----:B------:R-:W-:Y:S01]  /*2660*/  IMAD.U32 R5, RZ, RZ, UR16 ;  /* 0x00000010ff057e24 */ /* 0x000fe2000f8e00ff */
[C---:B--2---:R-:W-:Y:S02]  /*2670*/  LEA R10, P2, R8.reuse, R203, 0x1 ;  /* 0x000000cb080a7211 */ /* 0x044fe400078408ff */
        /* <DEDUP_REMOVED lines=20> */
.L_x_189:
[----:B------:R2:W-:Y:S02]  /*27c0*/  STS.128 [R204+0x11000], RZ ;  /* 0x011000ffcc007388 */ /* 0x0005e40000000c00 */
.L_x_188:
[----:B------:R-:W-:Y:S05]  /*27d0*/  BSYNC.RECONVERGENT B0 ;  /* 0x0000000000007941 */ /* 0x000fea0003800200 */
.L_x_187:
        /* <DEDUP_REMOVED lines=21> */
[----:B------:R-:W-:-:S04]  /*2930*/  LEA R8, P2, R6, R201, 0x1 ;  /* 0x000000c906087211 */ /* 0x000fc800078408ff */
        /* <DEDUP_REMOVED lines=20> */
.L_x_192:
[----:B------:R1:W-:Y:S01]  /*2a80*/  STS.128 [R204+0x16000], RZ ;  /* 0x016000ffcc007388 */ /* 0x0003e20000000c00 */
[----:B------:R-:W-:Y:S05]  /*2a90*/  BRA `(.L_x_193) ;  /* 0x00000000000c7947 */ /* 0x000fea0003800000 */
.L_x_191:
[----:B------:R1:W-:Y:S04]  /*2aa0*/  STS.128 [R204+0x12000], RZ ;  /* 0x012000ffcc007388 */ /* 0x0003e80000000c00 */
[----:B------:R1:W-:Y:S04]  /*2ab0*/  STS.128 [R204+0x14000], RZ ;  /* 0x014000ffcc007388 */ /* 0x0003e80000000c00 */
[----:B------:R1:W-:Y:S02]  /*2ac0*/  STS.128 [R204+0x16000], RZ ;  /* 0x016000ffcc007388 */ /* 0x0003e40000000c00 */
.L_x_193:
[----:B------:R-:W-:Y:S05]  /*2ad0*/  BSYNC.RECONVERGENT B0 ;  /* 0x0000000000007941 */ /* 0x000fea0003800200 */
.L_x_190:
        /* <DEDUP_REMOVED lines=10> */
[----:B------:R-:W-:-:S04]  /*2b80*/  IMAD.U32 R4, RZ, RZ, UR12 ;  /* 0x0000000cff047e24 */ /* 0x000fc8000f8e00ff */
[----:B------:R-:W-:Y:S01]  /*2b90*/  IMAD.U32 R5, RZ, RZ, UR7 ;  /* 0x00000007ff057e24 */ /* 0x000fe2000f8e00ff */
[C---:B-1----:R-:W-:Y:S02]  /*2ba0*/  LEA R8, P2, R4.reuse, R201, 0x1 ;  /* 0x000000c904087211 */ /* 0x042fe400078408ff */
        /* <DEDUP_REMOVED lines=20> */
.L_x_196:
[----:B------:R1:W-:Y:S02]  /*2cf0*/  STS.128 [R204+0x17000], RZ ;  /* 0x017000ffcc007388 */ /* 0x0003e40000000c00 */
.L_x_195:
[----:B------:R-:W-:Y:S05]  /*2d00*/  BSYNC.RECONVERGENT B0 ;  /* 0x0000000000007941 */ /* 0x000fea0003800200 */
.L_x_194:
[----:B------:R-:W-:Y:S01]  /*2d10*/  LOP3.LUT R4, R0, R7, RZ, 0x3c, !PT ;  /* 0x0000000700047212 */ /* 0x000fe200078e3cff */
[----:B------:R-:W0:Y:S01]  /*2d20*/  LDGDEPBAR ;  /* 0x00000000000079af */ /* 0x000e220000000000 */
[----:B------:R-:W-:Y:S01]  /*2d30*/  LOP3.LUT R185, R2, 0x400, RZ, 0xc0, !PT ;  /* 0x0000040002b97812 */ /* 0x000fe200078ec0ff */
[----:B------:R-:W5:Y:S01]  /*2d40*/  LDCU UR6, c[0x0][0x50c] ;  /* 0x0000a180ff0677ac */ /* 0x000f620008000800 */
[----:B------:R-:W-:Y:S02]  /*2d50*/  LEA R85, R85, UR5, 0x1 ;  /* 0x0000000555557c11 */ /* 0x000fe4000f8e08ff */
[----:B------:R-:W-:Y:S01]  /*2d60*/  LEA R185, R4, R185, 0x1 ;  /* 0x000000b904b97211 */ /* 0x000fe200078e08ff */
[----:B------:R-:W-:Y:S01]  /*2d70*/  UISETP.NE.AND UP1, UPT, UR19, 0x1, UPT ;  /* 0x000000011300788c */ /* 0x000fe2000bf25270 */
[----:B------:R-:W-:Y:S01]  /*2d80*/  LOP3.LUT P6, RZ, R192, 0x2, RZ, 0xc0, !PT ;  /* 0x00000002c0ff7812 */ /* 0x000fe200078cc0ff */
[----:B------:R-:W-:Y:S01]  /*2d90*/  LDSM.16.M88.4 R48, [R85] ;  /* 0x000000005530783b */ /* 0x000fe20000000200 */
[----:B------:R-:W-:-:S02]  /*2da0*/  MOV R190, 0x20 ;  /* 0x0000002000be7802 */ /* 0x000fc40000000f00 */
[----:B------:R-:W-:Y:S01]  /*2db0*/  IADD3 R79, PT, PT, R185, UR5, RZ ;  /* 0x00000005b94f7c10 */ /* 0x000fe2000fffe0ff */
[----:B------:R-:W3:Y:S01]  /*2dc0*/  LDSM.16.M88.4 R20, [R185+UR5+0xc000] ;  /* 0x00c00005b914783b */ /* 0x000ee20008000200 */
[----:B------:R-:W-:Y:S02]  /*2dd0*/  SEL R76, R190, 0xffffffe0, !P6 ;  /* 0xffffffe0be4c7807 */ /* 0x000fe40007000000 */
[----:B------:R-:W-:Y:S01]  /*2de0*/  LOP3.LUT P0, RZ, R192, 0x4, RZ, 0xc0, !PT ;  /* 0x00000004c0ff7812 */ /* 0x000fe2000780c0ff */
[----:B------:R-:W4:Y:S01]  /*2df0*/  LDSM.16.M88.4 R12, [R185+UR5+0xc800] ;  /* 0x00c80005b90c783b */ /* 0x000f220008000200 */
[-C--:B------:R-:W-:Y:S02]  /*2e00*/  IADD3 R82, PT, PT, R85, R76.reuse, RZ ;  /* 0x0000004c55527210 */ /* 0x080fe40007ffe0ff */
[----:B------:R-:W-:Y:S01]  /*2e10*/  IADD3 R80, PT, PT, R79, R76, RZ ;  /* 0x0000004c4f507210 */ /* 0x000fe20007ffe0ff */
[----:B------:R-:W5:Y:S01]  /*2e20*/  LDSM.16.M88.4 R56, [R185+UR5+0xd000] ;  /* 0x00d00005b938783b */ /* 0x000f620008000200 */
[----:B------:R-:W-:-:S02]  /*2e30*/  MOV R176, 0x40 ;  /* 0x0000004000b07802 */ /* 0x000fc40000000f00 */
[----:B------:R-:W-:Y:S01]  /*2e40*/  VIMNMX R184, PT, PT, R77, UR24, PT ;  /* 0x000000184db87c48 */ /* 0x000fe2000bfe0100 */
[----:B------:R-:W5:Y:S01]  /*2e50*/  LDSM.16.M88.4 R28, [R185+UR5+0xd800] ;  /* 0x00d80005b91c783b */ /* 0x000f620008000200 */
[----:B------:R-:W-:-:S03]  /*2e60*/  SEL R176, R176, 0xffffffc0, !P0 ;  /* 0xffffffc0b0b07807 */ /* 0x000fc60004000000 */
[----:B------:R-:W-:Y:S01]  /*2e70*/  LDSM.16.M88.4 R64, [R82] ;  /* 0x000000005240783b */ /* 0x000fe20000000200 */
[-C--:B------:R-:W-:Y:S02]  /*2e80*/  IADD3 R83, PT, PT, R85, R176.reuse, RZ ;  /* 0x000000b055537210 */ /* 0x080fe40007ffe0ff */
[----:B------:R-:W-:Y:S01]  /*2e90*/  IADD3 R79, PT, PT, R79, R176, RZ ;  /* 0x000000b04f4f7210 */ /* 0x000fe20007ffe0ff */
[----:B------:R-:W5:Y:S01]  /*2ea0*/  LDSM.16.M88.4 R32, [R80+0xc000] ;  /* 0x00c000005020783b */ /* 0x000f620000000200 */
[C---:B------:R-:W-:Y:S02]  /*2eb0*/  IADD3 R81, PT, PT, R76.reuse, R83, RZ ;  /* 0x000000534c517210 */ /* 0x040fe40007ffe0ff */
[----:B------:R-:W-:Y:S01]  /*2ec0*/  IADD3 R78, PT, PT, R76, R79, RZ ;  /* 0x0000004f4c4e7210 */ /* 0x000fe20007ffe0ff */
[----:B-12---:R-:W1:Y:S04]  /*2ed0*/  LDSM.16.M88.4 R8, [R80+0xc800] ;  /* 0x00c800005008783b */ /* 0x006e680000000200 */
[----:B------:R-:W2:Y:S04]  /*2ee0*/  LDSM.16.M88.4 R4, [R80+0xd000] ;  /* 0x00d000005004783b */ /* 0x000ea80000000200 */
[----:B------:R-:W2:Y:S04]  /*2ef0*/  LDSM.16.M88.4 R68, [R80+0xd800] ;  /* 0x00d800005044783b */ /* 0x000ea80000000200 */
[----:B------:R-:W-:Y:S01]  /*2f00*/  LDSM.16.M88.4 R44, [R79+0xc000] ;  /* 0x00c000004f2c783b */ /* 0x000fe20000000200 */
[C---:B---3--:R-:W-:Y:S03]  /*2f10*/  HMMA.16816.F32.BF16 R24, R48.reuse, R20, RZ ;  /* 0x000000143018723c */ /* 0x048fe600000418ff */
[----:B------:R-:W-:Y:S04]  /*2f20*/  LDSM.16.M88.4 R40, [R79+0xc800] ;  /* 0x00c800004f28783b */ /* 0x000fe80000000200 */
[----:B------:R-:W-:Y:S01]  /*2f30*/  LDSM.16.M88.4 R72, [R81] ;  /* 0x000000005148783b */ /* 0x000fe20000000200 */
[C---:B----4-:R-:W-:Y:S03]  /*2f40*/  HMMA.16816.F32.BF16 R16, R48.reuse, R12, RZ ;  /* 0x0000000c3010723c */ /* 0x050fe600000418ff */
[----:B------:R-:W-:Y:S05]  /*2f50*/  LDSM.16.M88.4 R36, [R79+0xd000] ;  /* 0x00d000004f24783b */ /* 0x000fea0000000200 */
[C---:B-----5:R-:W-:Y:S08]  /*2f60*/  HMMA.16816.F32.BF16 R60, R48.reuse, R56, RZ ;  /* 0x00000038303c723c */ /* 0x060ff000000418ff */
[C---:B------:R-:W-:Y:S08]  /*2f70*/  HMMA.16816.F32.BF16 R20, R48.reuse, R22, RZ ;  /* 0x000000163014723c */ /* 0x040ff000000418ff */
[C---:B------:R-:W-:Y:S08]  /*2f80*/  HMMA.16816.F32.BF16 R12, R48.reuse, R14, RZ ;  /* 0x0000000e300c723c */ /* 0x040ff000000418ff */
[C---:B------:R-:W-:Y:S08]  /*2f90*/  HMMA.16816.F32.BF16 R56, R48.reuse, R58, RZ ;  /* 0x0000003a3038723c */ /* 0x040ff000000418ff */
[C---:B------:R-:W-:Y:S08]  /*2fa0*/  HMMA.16816.F32.BF16 R52, R48.reuse, R28, RZ ;  /* 0x0000001c3034723c */ /* 0x040ff000000418ff */
[----:B------:R-:W-:Y:S01]  /*2fb0*/  HMMA.16816.F32.BF16 R48, R48, R30, RZ ;  /* 0x0000001e3030723c */ /* 0x000fe200000418ff */
[----:B------:R-:W3:Y:S07]  /*2fc0*/  LDSM.16.M88.4 R28, [R83] ;  /* 0x00000000531c783b */ /* 0x000eee0000000200 */
[C---:B------:R-:W-:Y:S08]  /*2fd0*/  HMMA.16816.F32.BF16 R24, R64.reuse, R32, R24 ;  /* 0x000000204018723c */ /* 0x040ff00000041818 */
        /* <DEDUP_REMOVED lines=8> */
[C---:B------:R-:W-:Y:S08]  /*3060*/  HMMA.16816.F32.BF16 R52, R64.reuse, R68, R52 ;  /* 0x000000444034723c */ /* 0x040ff00000041834 */
[----:B------:R-:W-:Y:S01]  /*3070*/  HMMA.16816.F32.BF16 R48, R64, R70, R48 ;  /* 0x000000464030723c */ /* 0x000fe20000041830 */
[----:B------:R-:W5:Y:S04]  /*3080*/  LDSM.16.M88.4 R64, [R78+0xd800] ;  /* 0x00d800004e40783b */ /* 0x000f680000000200 */
[----:B------:R-:W5:Y:S03]  /*3090*/  LDSM.16.M88.4 R68, [R78+0xd000] ;  /* 0x00d000004e44783b */ /* 0x000f660000000200 */
[C---:B---3--:R-:W-:Y:S08]  /*30a0*/  HMMA.16816.F32.BF16 R24, R28.reuse, R44, R24 ;  /* 0x0000002c1c18723c */ /* 0x048ff00000041818 */
[C---:B------:R-:W-:Y:S01]  /*30b0*/  HMMA.16816.F32.BF16 R20, R28.reuse, R46, R20 ;  /* 0x0000002e1c14723c */ /* 0x040fe20000041814 */
[----:B------:R-:W-:Y:S07]  /*30c0*/  LDSM.16.M88.4 R44, [R85+0x4000] ;  /* 0x00400000552c783b */ /* 0x000fee0000000200 */
[C---:B------:R-:W-:Y:S08]  /*30d0*/  HMMA.16816.F32.BF16 R16, R28.reuse, R40, R16 ;  /* 0x000000281c10723c */ /* 0x040ff00000041810 */
[C---:B------:R-:W-:Y:S01]  /*30e0*/  HMMA.16816.F32.BF16 R12, R28.reuse, R42, R12 ;  /* 0x0000002a1c0c723c */ /* 0x040fe2000004180c */
[----:B------:R-:W3:Y:S07]  /*30f0*/  LDSM.16.M88.4 R40, [R185+UR5+0xe000] ;  /* 0x00e00005b928783b */ /* 0x000eee0008000200 */
[C---:B----4-:R-:W-:Y:S08]  /*3100*/  HMMA.16816.F32.BF16 R52, R28.reuse, R32, R52 ;  /* 0x000000201c34723c */ /* 0x050ff00000041834 */
[----:B------:R-:W-:Y:S01]  /*3110*/  HMMA.16816.F32.BF16 R48, R28, R34, R48 ;  /* 0x000000221c30723c */ /* 0x000fe20000041830 */
[----:B------:R-:W4:Y:S07]  /*3120*/  LDSM.16.M88.4 R32, [R185+UR5+0xf000] ;  /* 0x00f00005b920783b */ /* 0x000f2e0008000200 */
[C---:B-1----:R-:W-:Y:S08]  /*3130*/  HMMA.16816.F32.BF16 R24, R72.reuse, R8, R24 ;  /* 0x000000084818723c */ /* 0x042ff00000041818 */
[C---:B------:R-:W-:Y:S01]  /*3140*/  HMMA.16816.F32.BF16 R20, R72.reuse, R10, R20 ;  /* 0x0000000a4814723c */ /* 0x040fe20000041814 */
[----:B------:R-:W-:Y:S07]  /*3150*/  LDSM.16.M88.4 R8, [R82+0x4000] ;  /* 0x004000005208783b */ /* 0x000fee0000000200 */
[C---:B--2---:R-:W-:Y:S08]  /*3160*/  HMMA.16816.F32.BF16 R16, R72.reuse, R4, R16 ;  /* 0x000000044810723c */ /* 0x044ff00000041810 */
[----:B------:R-:W-:Y:S01]  /*3170*/  HMMA.16816.F32.BF16 R12, R72, R6, R12 ;  /* 0x00000006480c723c */ /* 0x000fe2000004180c */
[----:B------:R-:W1:Y:S07]  /*3180*/  LDSM.16.M88.4 R4, [R80+0xe000] ;  /* 0x00e000005004783b */ /* 0x000e6e0000000200 */
[C---:B------:R-:W-:Y:S08]  /*3190*/  HMMA.16816.F32.BF16 R60, R28.reuse, R36, R60 ;  /* 0x000000241c3c723c */ /* 0x040ff0000004183c */
[----:B------:R-:W-:Y:S01]  /*31a0*/  HMMA.16816.F32.BF16 R56, R28, R38, R56 ;  /* 0x000000261c38723c */ /* 0x000fe20000041838 */
[----:B------:R-:W2:Y:S04]  /*31b0*/  LDSM.16.M88.4 R36, [R185+UR5+0xe800] ;  /* 0x00e80005b924783b */ /* 0x000ea80008000200 */
[----:B------:R-:W2:Y:S03]  /*31c0*/  LDSM.16.M88.4 R28, [R185+UR5+0xf800] ;  /* 0x00f80005b91c783b */ /* 0x000ea60008000200 */
[C---:B-----5:R-:W-:Y:S08]  /*31d0*/  HMMA.16816.F32.BF16 R52, R72.reuse, R64, R52 ;  /* 0x000000404834723c */ /* 0x060ff00000041834 */
[C---:B------:R-:W-:Y:S08]  /*31e0*/  HMMA.16816.F32.BF16 R60, R72.reuse, R68, R60 ;  /* 0x00000044483c723c */ /* 0x040ff0000004183c */
[C---:B------:R-:W-:Y:S01]  /*31f0*/  HMMA.16816.F32.BF16 R56, R72.reuse, R70, R56 ;  /* 0x000000464838723c */ /* 0x040fe20000041838 */
[----:B------:R-:W-:Y:S07]  /*3200*/  LDSM.16.M88.4 R68, [R80+0xf000] ;  /* 0x00f000005044783b */ /* 0x000fee0000000200 */
[----:B------:R-:W-:Y:S01]  /*3210*/  HMMA.16816.F32.BF16 R64, R72, R66, R48 ;  /* 0x000000424840723c */ /* 0x000fe20000041830 */
[----:B------:R-:W5:Y:S04]  /*3220*/  LDSM.16.M88.4 R48, [R80+0xe800] ;  /* 0x00e800005030783b */ /* 0x000f680000000200 */
[----:B------:R-:W-:Y:S03]  /*3230*/  LDSM.16.M88.4 R72, [R83+0x8000] ;  /* 0x008000005348783b */ /* 0x000fe60000000200 */
[C---:B---3--:R-:W-:Y:S08]  /*3240*/  HMMA.16816.F32.BF16 R24, R44.reuse, R40, R24 ;  /* 0x000000282c18723c */ /* 0x048ff00000041818 */
[C---:B------:R-:W-:Y:S01]  /*3250*/  HMMA.16816.F32.BF16 R20, R44.reuse, R42, R20 ;  /* 0x0000002a2c14723c */ /* 0x040fe20000041814 */
[----:B------:R-:W3:Y:S07]  /*3260*/  LDSM.16.M88.4 R40, [R80+0xf800] ;  /* 0x00f800005028783b */ /* 0x000eee0000000200 */
[C---:B----4-:R-:W-:Y:S08]  /*3270*/  HMMA.16816.F32.BF16 R60, R44.reuse, R32, R60 ;  /* 0x000000202c3c723c */ /* 0x050ff0000004183c */
[----:B------:R-:W-:Y:S01]  /*3280*/  HMMA.16816.F32.BF16 R56, R44, R34, R56 ;  /* 0x000000222c38723c */ /* 0x000fe20000041838 */
[----:B------:R-:W-:Y:S07]  /*3290*/  LDSM.16.M88.4 R32, [R83+0x4000] ;  /* 0x004000005320783b */ /* 0x000fee0000000200 */
[C---:B-1----:R-:W-:Y:S08]  /*32a0*/  HMMA.16816.F32.BF16 R24, R8.reuse, R4, R24 ;  /* 0x000000040818723c */ /* 0x042ff00000041818 */
[----:B------:R-:W-:Y:S01]  /*32b0*/  HMMA.16816.F32.BF16 R20, R8, R6, R20 ;  /* 0x000000060814723c */ /* 0x000fe20000041814 */
[----:B------:R-:W1:Y:S07]  /*32c0*/  LDSM.16.M88.4 R4, [R79+0xe800] ;  /* 0x00e800004f04783b */ /* 0x000e6e0000000200 */
[C---:B--2---:R-:W-:Y:S08]  /*32d0*/  HMMA.16816.F32.BF16 R16, R44.reuse, R36, R16 ;  /* 0x000000242c10723c */ /* 0x044ff00000041810 */
[C---:B------:R-:W-:Y:S01]  /*32e0*/  HMMA.16816.F32.BF16 R12, R44.reuse, R38, R12 ;  /* 0x000000262c0c723c */ /* 0x040fe2000004180c */
[----:B------:R-:W-:Y:S07]  /*32f0*/  LDSM.16.M88.4 R36, [R79+0xf000] ;  /* 0x00f000004f24783b */ /* 0x000fee0000000200 */
[C---:B------:R-:W-:Y:S08]  /*3300*/  HMMA.16816.F32.BF16 R52, R44.reuse, R28, R52 ;  /* 0x0000001c2c34723c */ /* 0x040ff00000041834 */
[----:B------:R-:W-:Y:S01]  /*3310*/  HMMA.16816.F32.BF16 R64, R44, R30, R64 ;  /* 0x0000001e2c40723c */ /* 0x000fe20000041840 */
[----:B------:R-:W2:Y:S04]  /*3320*/  LDSM.16.M88.4 R28, [R79+0xe000] ;  /* 0x00e000004f1c783b */ /* 0x000ea80000000200 */
[----:B------:R-:W4:Y:S03]  /*3330*/  LDSM.16.M88.4 R44, [R79+0xf800] ;  /* 0x00f800004f2c783b */ /* 0x000f260000000200 */
[C---:B-----5:R-:W-:Y:S08]  /*3340*/  HMMA.16816.F32.BF16 R16, R8.reuse, R48, R16 ;  /* 0x000000300810723c */ /* 0x060ff00000041810 */
[C---:B------:R-:W-:Y:S01]  /*3350*/  HMMA.16816.F32.BF16 R12, R8.reuse, R50, R12 ;  /* 0x00000032080c723c */ /* 0x040fe2000004180c */
[----:B------:R-:W-:Y:S07]  /*3360*/  LDSM.16.M88.4 R48, [R185+UR5+0x10000] ;  /* 0x01000005b930783b */ /* 0x000fee0008000200 */
[C---:B------:R-:W-:Y:S08]  /*3370*/  HMMA.16816.F32.BF16 R60, R8.reuse, R68, R60 ;  /* 0x00000044083c723c */ /* 0x040ff0000004183c */
[C---:B------:R-:W-:Y:S08]  /*3380*/  HMMA.16816.F32.BF16 R56, R8.reuse, R70, R56 ;  /* 0x000000460838723c */ /* 0x040ff00000041838 */
        /* <DEDUP_REMOVED lines=10> */
[C---:B------:R-:W-:Y:S01]  /*3430*/  HMMA.16816.F32.BF16 R68, R32.reuse, R36, R60 ;  /* 0x000000242044723c */ /* 0x040fe2000004183c */
[----:B------:R-:W5:Y:S07]  /*3440*/  LDSM.16.M88.4 R60, [R85+0x8000] ;  /* 0x00800000553c783b */ /* 0x000f6e0000000200 */
[C---:B------:R-:W-:Y:S01]  /*3450*/  HMMA.16816.F32.BF16 R56, R32.reuse, R38, R56 ;  /* 0x000000262038723c */ /* 0x040fe20000041838 */
[----:B------:R-:W-:Y:S07]  /*3460*/  LDSM.16.M88.4 R36, [R82+0x8000] ;  /* 0x008000005224783b */ /* 0x000fee0000000200 */
[C---:B----4-:R-:W-:Y:S08]  /*3470*/  HMMA.16816.F32.BF16 R52, R32.reuse, R44, R52 ;  /* 0x0000002c2034723c */ /* 0x050ff00000041834 */
[----:B------:R-:W-:Y:S01]  /*3480*/  HMMA.16816.F32.BF16 R64, R32, R46, R64 ;  /* 0x0000002e2040723c */ /* 0x000fe20000041840 */
[----:B------:R-:W4:Y:S07]  /*3490*/  LDSM.16.M88.4 R32, [R78+0xf800] ;  /* 0x00f800004e20783b */ /* 0x000f2e0000000200 */
[C---:B---3--:R-:W-:Y:S01]  /*34a0*/  HMMA.16816.F32.BF16 R44, R40.reuse, R8, R24 ;  /* 0x00000008282c723c */ /* 0x048fe20000041818 */
[----:B------:R-:W3:Y:S07]  /*34b0*/  LDSM.16.M88.4 R24, [R80+0x10000] ;  /* 0x010000005018783b */ /* 0x000eee0000000200 */
[C---:B------:R-:W-:Y:S01]  /*34c0*/  HMMA.16816.F32.BF16 R20, R40.reuse, R10, R20 ;  /* 0x0000000a2814723c */ /* 0x040fe20000041814 */
[----:B------:R-:W3:Y:S07]  /*34d0*/  LDSM.16.M88.4 R8, [R185+UR5+0x10800] ;  /* 0x01080005b908783b */ /* 0x000eee0008000200 */
[C---:B-1----:R-:W-:Y:S08]  /*34e0*/  HMMA.16816.F32.BF16 R68, R40.reuse, R4, R68 ;  /* 0x000000042844723c */ /* 0x042ff00000041844 */
[C---:B------:R-:W-:Y:S01]  /*34f0*/  HMMA.16816.F32.BF16 R56, R40.reuse, R6, R56 ;  /* 0x000000062838723c */ /* 0x040fe20000041838 */
[----:B------:R-:W1:Y:S07]  /*3500*/  LDSM.16.M88.4 R4, [R185+UR5+0x11000] ;  /* 0x01100005b904783b */ /* 0x000e6e0008000200 */
[C---:B--2---:R-:W-:Y:S08]  /*3510*/  HMMA.16816.F32.BF16 R16, R40.reuse, R28, R16 ;  /* 0x0000001c2810723c */ /* 0x044ff00000041810 */
[----:B------:R-:W-:Y:S01]  /*3520*/  HMMA.16816.F32.BF16 R12, R40, R30, R12 ;  /* 0x0000001e280c723c */ /* 0x000fe2000004180c */
[----:B------:R-:W2:Y:S07]  /*3530*/  LDSM.16.M88.4 R28, [R79+0x10000] ;  /* 0x010000004f1c783b */ /* 0x000eae0000000200 */
[C---:B-----5:R-:W-:Y:S08]  /*3540*/  HMMA.16816.F32.BF16 R44, R60.reuse, R48, R44 ;  /* 0x000000303c2c723c */ /* 0x060ff0000004182c */
[----:B------:R-:W-:Y:S01]  /*3550*/  HMMA.16816.F32.BF16 R20, R60, R50, R20 ;  /* 0x000000323c14723c */ /* 0x000fe20000041814 */
[----:B------:R-:W5:Y:S07]  /*3560*/  LDSM.16.M88.4 R48, [R80+0x10800] ;  /* 0x010800005030783b */ /* 0x000f6e0000000200 */
[----:B----4-:R-:W-:Y:S08]  /*3570*/  HMMA.16816.F32.BF16 R52, R40, R32, R52 ;  /* 0x000000202834723c */ /* 0x010ff00000041834 */
[C---:B---3--:R-:W-:Y:S08]  /*3580*/  HMMA.16816.F32.BF16 R44, R36.reuse, R24, R44 ;  /* 0x00000018242c723c */ /* 0x048ff0000004182c */
[----:B------:R-:W-:Y:S01]  /*3590*/  HMMA.16816.F32.BF16 R20, R36, R26, R20 ;  /* 0x0000001a2414723c */ /* 0x000fe20000041814 */
[----:B------:R-:W-:Y:S07]  /*35a0*/  LDSM.16.M88.4 R24, [R185+UR5+0x11800] ;  /* 0x01180005b918783b */ /* 0x000fee0008000200 */
[----:B------:R-:W-:Y:S01]  /*35b0*/  HMMA.16816.F32.BF16 R64, R40, R34, R64 ;  /* 0x000000222840723c */ /* 0x000fe20000041840 */
[----:B------:R-:W-:Y:S04]  /*35c0*/  LDSM.16.M88.4 R40, [R81+0x8000] ;  /* 0x008000005128783b */ /* 0x000fe80000000200 */
[----:B------:R-:W3:Y:S03]  /*35d0*/  LDSM.16.M88.4 R32, [R78+0x10000] ;  /* 0x010000004e20783b */ /* 0x000ee60000000200 */
[C---:B------:R-:W-:Y:S08]  /*35e0*/  HMMA.16816.F32.BF16 R16, R60.reuse, R8, R16 ;  /* 0x000000083c10723c */ /* 0x040ff00000041810 */
[C---:B------:R-:W-:Y:S01]  /*35f0*/  HMMA.16816.F32.BF16 R12, R60.reuse, R10, R12 ;  /* 0x0000000a3c0c723c */ /* 0x040fe2000004180c */
[----:B------:R-:W4:Y:S07]  /*3600*/  LDSM.16.M88.4 R8, [R79+0x10800] ;  /* 0x010800004f08783b */ /* 0x000f2e0000000200 */
[C---:B-1----:R-:W-:Y:S08]  /*3610*/  HMMA.16816.F32.BF16 R68, R60.reuse, R4, R68 ;  /* 0x000000043c44723c */ /* 0x042ff00000041844 */
[----:B------:R-:W-:Y:S01]  /*3620*/  HMMA.16816.F32.BF16 R56, R60, R6, R56 ;  /* 0x000000063c38723c */ /* 0x000fe20000041838 */
[----:B------:R-:W1:Y:S04]  /*3630*/  LDSM.16.M88.4 R4, [R80+0x11000] ;  /* 0x011000005004783b */ /* 0x000e680000000200 */
[----:B------:R-:W-:Y:S03]  /*3640*/  LDSM.16.M88.4 R80, [R80+0x11800] ;  /* 0x011800005050783b */ /* 0x000fe60000000200 */
[C---:B--2---:R-:W-:Y:S08]  /*3650*/  HMMA.16816.F32.BF16 R44, R72.reuse, R28, R44 ;  /* 0x0000001c482c723c */ /* 0x044ff0000004182c */
[----:B------:R-:W-:Y:S08]  /*3660*/  HMMA.16816.F32.BF16 R20, R72, R30, R20 ;  /* 0x0000001e4814723c */ /* 0x000ff00000041814 */
[C---:B-----5:R-:W-:Y:S01]  /*3670*/  HMMA.16816.F32.BF16 R28, R36.reuse, R48, R16 ;  /* 0x00000030241c723c */ /* 0x060fe20000041810 */
[----:B------:R-:W2:Y:S07]  /*3680*/  LDSM.16.M88.4 R16, [R78+0x10800] ;  /* 0x010800004e10783b */ /* 0x000eae0000000200 */
[----:B------:R-:W-:Y:S08]  /*3690*/  HMMA.16816.F32.BF16 R12, R36, R50, R12 ;  /* 0x00000032240c723c */ /* 0x000ff0000004180c */
[C---:B---3--:R-:W-:Y:S08]  /*36a0*/  HMMA.16816.F32.BF16 R44, R40.reuse, R32, R44 ;  /* 0x00000020282c723c */ /* 0x048ff0000004182c */
[----:B------:R-:W-:Y:S01]  /*36b0*/  HMMA.16816.F32.BF16 R20, R40, R34, R20 ;  /* 0x000000222814723c */ /* 0x000fe20000041814 */
[----:B------:R-:W3:Y:S07]  /*36c0*/  LDSM.16.M88.4 R32, [R79+0x11000] ;  /* 0x011000004f20783b */ /* 0x000eee0000000200 */
[----:B----4-:R-:W-:Y:S03]  /*36d0*/  HMMA.16816.F32.BF16 R28, R72, R8, R28 ;  /* 0x00000008481c723c */ /* 0x010fe6000004181c */
[----:B------:R-:W-:Y:S01]  /*36e0*/  FMUL.FTZ R44, R44, UR6 ;  /* 0x000000062c2c7c20 */ /* 0x000fe20008410000 */
[----:B------:R-:W-:Y:S01]  /*36f0*/  FMUL.FTZ R45, R45, UR6 ;  /* 0x000000062d2d7c20 */ /* 0x000fe20008410000 */
[----:B------:R-:W-:Y:S01]  /*3700*/  FMUL.FTZ R46, R46, UR6 ;  /* 0x000000062e2e7c20 */ /* 0x000fe20008410000 */
[----:B------:R-:W-:-:S02]  /*3710*/  FMUL.FTZ R47, R47, UR6 ;  /* 0x000000062f2f7c20 */ /* 0x000fc40008410000 */
[----:B------:R-:W-:Y:S01]  /*3720*/  HMMA.16816.F32.BF16 R12, R72, R10, R12 ;  /* 0x0000000a480c723c */ /* 0x000fe2000004180c */
[----:B------:R-:W-:Y:S01]  /*3730*/  LDSM.16.M88.4 R8, [R78+0x11000] ;  /* 0x011000004e08783b */ /* 0x000fe20000000200 */
[----:B------:R-:W4:Y:S01]  /*3740*/  MUFU.TANH R44, R44 ;  /* 0x0000002c002c7308 */ /* 0x000f220000002400 */
[----:B------:R-:W-:Y:S01]  /*3750*/  FMUL.FTZ R20, R20, UR6 ;  /* 0x0000000614147c20 */ /* 0x000fe20008410000 */
[----:B------:R-:W-:Y:S01]  /*3760*/  FMUL.FTZ R21, R21, UR6 ;  /* 0x0000000615157c20 */ /* 0x000fe20008410000 */
[----:B------:R-:W-:Y:S01]  /*3770*/  FMUL.FTZ R22, R22, UR6 ;  /* 0x0000000616167c20 */ /* 0x000fe20008410000 */
[----:B------:R-:W-:Y:S02]  /*3780*/  FMUL.FTZ R23, R23, UR6 ;  /* 0x0000000617177c20 */ /* 0x000fe40008410000 */
[C---:B-1----:R-:W-:Y:S02]  /*3790*/  HMMA.16816.F32.BF16 R68, R36.reuse, R4, R68 ;  /* 0x000000042444723c */ /* 0x042fe40000041844 */
[----:B------:R-:W1:Y:S06]  /*37a0*/  MUFU.TANH R45, R45 ;  /* 0x0000002d002d7308 */ /* 0x000e6c0000002400 */
[----:B------:R-:W-:Y:S01]  /*37b0*/  HMMA.16816.F32.BF16 R56, R36, R6, R56 ;  /* 0x000000062438723c */ /* 0x000fe20000041838 */
[----:B------:R-:W5:Y:S01]  /*37c0*/  LDSM.16.M88.4 R4, [R79+0x11800] ;  /* 0x011800004f04783b */ /* 0x000f620000000200 */
[----:B------:R-:W1:Y:S06]  /*37d0*/  MUFU.TANH R46, R46 ;  /* 0x0000002e002e7308 */ /* 0x000e6c0000002400 */
[C---:B------:R-:W-:Y:S02]  /*37e0*/  HMMA.16816.F32.BF16 R52, R60.reuse, R24, R52 ;  /* 0x000000183c34723c */ /* 0x040fe40000041834 */
[----:B------:R-:W1:Y:S06]  /*37f0*/  MUFU.TANH R47, R47 ;  /* 0x0000002f002f7308 */ /* 0x000e6c0000002400 */
[----:B------:R-:W-:Y:S02]  /*3800*/  HMMA.16816.F32.BF16 R64, R60, R26, R64 ;  /* 0x0000001a3c40723c */ /* 0x000fe40000041840 */
[----:B------:R-:W1:Y:S06]  /*3810*/  MUFU.TANH R20, R20 ;  /* 0x0000001400147308 */ /* 0x000e6c0000002400 */
[C---:B--2---:R-:W-:Y:S02]  /*3820*/  HMMA.16816.F32.BF16 R28, R40.reuse, R16, R28 ;  /* 0x00000010281c723c */ /* 0x044fe4000004181c */
[----:B------:R-:W2:Y:S06]  /*3830*/  MUFU.TANH R21, R21 ;  /* 0x0000001500157308 */ /* 0x000eac0000002400 */
[----:B------:R-:W-:Y:S01]  /*3840*/  HMMA.16816.F32.BF16 R12, R40, R18, R12 ;  /* 0x00000012280c723c */ /* 0x000fe2000004180c */
[----:B------:R-:W4:Y:S01]  /*3850*/  LDSM.16.M88.4 R16, [R78+0x11800] ;  /* 0x011800004e10783b */ /* 0x000f220000000200 */
[----:B------:R-:W-:-:S04]  /*3860*/  DEPBAR.LE SB0, 0x0 ;  /* 0x000080000000791a */ /* 0x000fc80000000000 */
[----:B------:R-:W1:Y:S02]  /*3870*/  MUFU.TANH R22, R22 ;  /* 0x0000001600167308 */ /* 0x000e640000002400 */
[C---:B------:R-:W-:Y:S03]  /*3880*/  HMMA.16816.F32.BF16 R52, R36.reuse, R80, R52 ;  /* 0x000000502434723c */ /* 0x040fe60000041834 */
[----:B------:R-:W-:Y:S01]  /*3890*/  FMUL.FTZ R24, R28, UR6 ;  /* 0x000000061c187c20 */ /* 0x000fe20008410000 */
[----:B------:R-:W-:Y:S01]  /*38a0*/  FMUL.FTZ R25, R29, UR6 ;  /* 0x000000061d197c20 */ /* 0x000fe20008410000 */
[----:B------:R-:W-:Y:S01]  /*38b0*/  FMUL.FTZ R28, R30, UR6 ;  /* 0x000000061e1c7c20 */ /* 0x000fe20008410000 */
[----:B------:R-:W-:Y:S01]  /*38c0*/  FMUL.FTZ R29, R31, UR6 ;  /* 0x000000061f1d7c20 */ /* 0x000fe20008410000 */
[----:B------:R-:W1:Y:S01]  /*38d0*/  MUFU.TANH R23, R23 ;  /* 0x0000001700177308 */ /* 0x000e620000002400 */
[----:B------:R-:W-:Y:S03]  /*38e0*/  HMMA.16816.F32.BF16 R64, R36, R82, R64 ;  /* 0x000000522440723c */ /* 0x000fe60000041840 */
[----:B------:R-:W-:-:S04]  /*38f0*/  FMUL.FTZ R12, R12, UR6 ;  /* 0x000000060c0c7c20 */ /* 0x000fc80008410000 */
[----:B------:R-:W1:Y:S01]  /*3900*/  MUFU.TANH R24, R24 ;  /* 0x0000001800187308 */ /* 0x000e620000002400 */
[C---:B---3--:R-:W-:Y:S07]  /*3910*/  HMMA.16816.F32.BF16 R68, R72.reuse, R32, R68 ;  /* 0x000000204844723c */ /* 0x048fee0000041844 */
[----:B------:R-:W3:Y:S01]  /*3920*/  MUFU.TANH R25, R25 ;  /* 0x0000001900197308 */ /* 0x000ee20000002400 */
[C---:B------:R-:W-:Y:S07]  /*3930*/  HMMA.16816.F32.BF16 R56, R72.reuse, R34, R56 ;  /* 0x000000224838723c */ /* 0x040fee0000041838 */
[----:B------:R-:W1:Y:S01]  /*3940*/  MUFU.TANH R28, R28 ;  /* 0x0000001c001c7308 */ /* 0x000e620000002400 */
[----:B-----5:R-:W-:Y:S01]  /*3950*/  HMMA.16816.F32.BF16 R52, R72, R4, R52 ;  /* 0x000000044834723c */ /* 0x020fe20000041834 */
[----:B------:R-:W-:-:S06]  /*3960*/  FMUL.FTZ R4, R15, UR6 ;  /* 0x000000060f047c20 */ /* 0x000fcc0008410000 */
[----:B------:R-:W1:Y:S01]  /*3970*/  MUFU.TANH R29, R29 ;  /* 0x0000001d001d7308 */ /* 0x000e620000002400 */
[----:B------:R-:W-:Y:S01]  /*3980*/  HMMA.16816.F32.BF16 R64, R72, R6, R64 ;  /* 0x000000064840723c */ /* 0x000fe20000041840 */
[----:B------:R-:W-:-:S04]  /*3990*/  MOV R6, UR24 ;  /* 0x0000001800067c02 */ /* 0x000fc80008000f00 */
[----:B------:R-:W-:Y:S02]  /*39a0*/  VIADDMNMX R183, R77, 0x8, R6, PT ;  /* 0x000000084db77846 */ /* 0x000fe40003800106 */
[----:B------:R1:W1:Y:S01]  /*39b0*/  MUFU.TANH R30, R12 ;  /* 0x0000000c001e7308 */ /* 0x0002620000002400 */
[----:B------:R-:W-:Y:S01]  /*39c0*/  HMMA.16816.F32.BF16 R68, R40, R8, R68 ;  /* 0x000000082844723c */ /* 0x000fe20000041844 */
[----:B------:R-:W-:Y:S01]  /*39d0*/  FMUL.FTZ R8, R13, UR6 ;  /* 0x000000060d087c20 */ /* 0x000fe20008410000 */
[----:B------:R-:W-:-:S05]  /*39e0*/  FMUL.FTZ R9, R14, UR6 ;  /* 0x000000060e097c20 */ /* 0x000fca0008410000 */
[----:B------:R-:W1:Y:S01]  /*39f0*/  MUFU.TANH R8, R8 ;  /* 0x0000000800087308 */ /* 0x000e620000002400 */
[C---:B------:R-:W-:Y:S07]  /*3a00*/  HMMA.16816.F32.BF16 R56, R40.reuse, R10, R56 ;  /* 0x0000000a2838723c */ /* 0x040fee0000041838 */
[----:B------:R-:W1:Y:S01]  /*3a10*/  MUFU.TANH R9, R9 ;  /* 0x0000000900097308 */ /* 0x000e620000002400 */
[C---:B----4-:R-:W-:Y:S03]  /*3a20*/  HMMA.16816.F32.BF16 R52, R40.reuse, R16, R52 ;  /* 0x000000102834723c */ /* 0x050fe60000041834 */
[----:B------:R-:W-:Y:S01]  /*3a30*/  FMUL.FTZ R68, R68, UR6 ;  /* 0x0000000644447c20 */ /* 0x000fe20008410000 */
[----:B------:R-:W-:Y:S01]  /*3a40*/  FMUL.FTZ R69, R69, UR6 ;  /* 0x0000000645457c20 */ /* 0x000fe20008410000 */
[----:B------:R-:W-:Y:S01]  /*3a50*/  FMUL.FTZ R70, R70, UR6 ;  /* 0x0000000646467c20 */ /* 0x000fe20008410000 */
[----:B------:R-:W-:Y:S01]  /*3a60*/  FMUL.FTZ R71, R71, UR6 ;  /* 0x0000000647477c20 */ /* 0x000fe20008410000 */
[----:B------:R-:W4:Y:S01]  /*3a70*/  MUFU.TANH R4, R4 ;  /* 0x0000000400047308 */ /* 0x000f220000002400 */
[----:B------:R-:W-:Y:S03]  /*3a80*/  HMMA.16816.F32.BF16 R64, R40, R18, R64 ;  /* 0x000000122840723c */ /* 0x000fe60000041840 */
[----:B------:R-:W-:Y:S01]  /*3a90*/  FMUL.FTZ R56, R56, UR6 ;  /* 0x0000000638387c20 */ /* 0x000fe20008410000 */
[----:B------:R-:W-:Y:S01]  /*3aa0*/  FMUL.FTZ R57, R57, UR6 ;  /* 0x0000000639397c20 */ /* 0x000fe20008410000 */
[----:B------:R-:W-:Y:S01]  /*3ab0*/  FMUL.FTZ R58, R58, UR6 ;  /* 0x000000063a3a7c20 */ /* 0x000fe20008410000 */
[----:B------:R-:W-:Y:S01]  /*3ac0*/  FMUL.FTZ R59, R59, UR6 ;  /* 0x000000063b3b7c20 */ /* 0x000fe20008410000 */
[----:B------:R1:W1:Y:S04]  /*3ad0*/  MUFU.TANH R188, R68 ;  /* 0x0000004400bc7308 */ /* 0x0002680000002400 */
        /* <DEDUP_REMOVED lines=9> */
[----:B------:R1:W1:Y:S08]  /*3b70*/  MUFU.TANH R195, R70 ;  /* 0x0000004600c37308 */ /* 0x0002700000002400 */
        /* <DEDUP_REMOVED lines=12> */
[----:B------:R1:W1:Y:S01]  /*3c40*/  MUFU.TANH R167, R67 ;  /* 0x0000004300a77308 */ /* 0x0002620000002400 */
[----:B------:R-:W-:Y:S06]  /*3c50*/  BAR.SYNC.DEFER_BLOCKING 0x0 ;  /* 0x0000000000007b1d */ /* 0x000fec0000010000 */
[----:B--234-:R-:W-:Y:S05]  /*3c60*/  BRA.U !UP1, `(.L_x_197) ;  /* 0x0000000109d87547 */ /* 0x01cfea000b800000 */
[----:B------:R-:W2:Y:S01]  /*3c70*/  LDCU UR6, c[0x0][0x440] ;  /* 0x00008800ff0677ac */ /* 0x000ea20008000800 */
        /* <DEDUP_REMOVED lines=8> */
[----:B--2---:R-:W-:Y:S01]  /*3d00*/  ISETP.GE.AND P3, PT, R191, UR6, PT ;  /* 0x00000006bf007c0c */ /* 0x004fe2000bf66270 */
        /* <DEDUP_REMOVED lines=8> */
[----:B-1----:R-:W-:-:S03]  /*3d90*/  LEA R12, P4, R6, R203, 0x1 ;  /* 0x000000cb060c7211 */ /* 0x002fc600078808ff */
        /* <DEDUP_REMOVED lines=32> */
.L_x_199:
[----:B------:R3:W-:Y:S02]  /*3fa0*/  STS.128 [R204+0x11000], RZ ;  /* 0x011000ffcc007388 */ /* 0x0007e40000000c00 */
.L_x_200:
[----:B------:R-:W-:Y:S05]  /*3fb0*/  BSYNC.RECONVERGENT B0 ;  /* 0x0000000000007941 */ /* 0x000fea0003800200 */
.L_x_198:
[----:B------:R-:W0:Y:S02]  /*3fc0*/  LDGDEPBAR ;  /* 0x00000000000079af */ /* 0x000e240000000000 */
.L_x_197:
[----:B------:R-:W-:Y:S01]  /*3fd0*/  IMAD.SHL.U32 R5, R192, 0x2, RZ ;  /* 0x00000002c0057824 */ /* 0x000fe200078e00ff */
[----:B------:R-:W4:Y:S01]  /*3fe0*/  LDCU UR6, c[0x0][0x45c] ;  /* 0x00008b80ff0677ac */ /* 0x000f220008000800 */
[----:B------:R-:W-:Y:S01]  /*3ff0*/  IMAD.U32 R134, RZ, RZ, UR19 ;  /* 0x00000013ff867e24 */ /* 0x000fe2000f8e00ff */
[----:B------:R-:W-:Y:S02]  /*4000*/  LOP3.LUT R133, R3, 0x200, R2, 0xf8, !PT ;  /* 0x0000020003857812 */ /* 0x000fe400078ef802 */
[----:B------:R-:W-:Y:S02]  /*4010*/  LOP3.LUT R5, R5, 0x6, RZ, 0xc0, !PT ;  /* 0x0000000605057812 */ /* 0x000fe400078ec0ff */
[----:B------:R-:W-:-:S03]  /*4020*/  LEA R165, R133, UR5, 0x1 ;  /* 0x0000000585a57c11 */ /* 0x000fc6000f8e08ff */
[----:B------:R-:W-:Y:S02]  /*4030*/  IMAD R134, R134, 0x40, R5 ;  /* 0x0000004086867824 */ /* 0x000fe400078e0205 */
[--C-:B------:R-:W-:Y:S01]  /*4040*/  IMAD.IADD R168, R76, 0x1, R165.reuse ;  /* 0x000000014ca87824 */ /* 0x100fe200078e02a5 */
[----:B------:R-:W-:Y:S01]  /*4050*/  LDSM.16.MT88.4 R124, [R165+0x12000] ;  /* 0x01200000a57c783b */ /* 0x000fe20000004200 */
[C---:B------:R-:W-:Y:S02]  /*4060*/  VIADD R5, R134.reuse, 0xffffffc0 ;  /* 0xffffffc086057836 */ /* 0x040fe40000000000 */
[C---:B------:R-:W-:Y:S01]  /*4070*/  VIADD R6, R134.reuse, 0xffffffc1 ;  /* 0xffffffc186067836 */ /* 0x040fe20000000000 */
[----:B------:R-:W-:Y:S01]  /*4080*/  LDSM.16.MT88.4 R116, [R168+0x12000] ;  /* 0x01200000a874783b */ /* 0x000fe20000004200 */
[C---:B------:R-:W-:Y:S01]  /*4090*/  VIADD R10, R134.reuse, 0xffffffd1 ;  /* 0xffffffd1860a7836 */ /* 0x040fe20000000000 */
[CC--:B------:R-:W-:Y:S01]  /*40a0*/  ISETP.GE.AND P3, PT, R5.reuse, R184.reuse, PT ;  /* 0x000000b80500720c */ /* 0x0c0fe20003f66270 */
[C---:B------:R-:W-:Y:S01]  /*40b0*/  VIADD R11, R134.reuse, 0xffffffd8 ;  /* 0xffffffd8860b7836 */ /* 0x040fe20000000000 */
[-C--:B------:R-:W-:Y:S01]  /*40c0*/  ISETP.GE.AND P5, PT, R5, R183.reuse, PT ;  /* 0x000000b70500720c */ /* 0x080fe20003fa6270 */
[----:B------:R-:W-:Y:S01]  /*40d0*/  VIADD R5, R134, 0xffffffc8 ;  /* 0xffffffc886057836 */ /* 0x000fe20000000000 */
[-C--:B------:R-:W-:Y:S01]  /*40e0*/  ISETP.GE.AND P2, PT, R6, R184.reuse, PT ;  /* 0x000000b80600720c */ /* 0x080fe20003f46270 */
[----:B------:R-:W-:Y:S01]  /*40f0*/  VIADD R18, R134, 0xffffffe1 ;  /* 0xffffffe186127836 */ /* 0x000fe20000000000 */
[-C--:B------:R-:W-:Y:S01]  /*4100*/  ISETP.GE.AND P4, PT, R6, R183.reuse, PT ;  /* 0x000000b70600720c */ /* 0x080fe20003f86270 */
[----:B------:R-:W-:Y:S01]  /*4110*/  VIADD R6, R134, 0xffffffc9 ;  /* 0xffffffc986067836 */ /* 0x000fe20000000000 */
[----:B------:R-:W-:Y:S01]  /*4120*/  FSEL R44, R44, -INF , !P3 ;  /* 0xff8000002c2c7808 */ /* 0x000fe20005800000 */
[----:B------:R-:W-:Y:S01]  /*4130*/  VIADD R17, R134, 0xffffffe8 ;  /* 0xffffffe886117836 */ /* 0x000fe20000000000 */
[CC--:B------:R-:W-:Y:S01]  /*4140*/  ISETP.GE.AND P1, PT, R5.reuse, R184.reuse, PT ;  /* 0x000000b80500720c */ /* 0x0c0fe20003f26270 */
[----:B------:R-:W-:Y:S01]  /*4150*/  IMAD.IADD R164, R176, 0x1, R165 ;  /* 0x00000001b0a47824 */ /* 0x000fe200078e02a5 */
[----:B------:R-:W-:Y:S01]  /*4160*/  ISETP.GE.AND P3, PT, R5, R183, PT ;  /* 0x000000b70500720c */ /* 0x000fe20003f66270 */
[----:B------:R-:W-:Y:S01]  /*4170*/  VIADD R5, R134, 0xffffffd0 ;  /* 0xffffffd086057836 */ /* 0x000fe20000000000 */
[----:B-1----:R-:W-:Y:S01]  /*4180*/  FSEL R7, R46, -INF , !P5 ;  /* 0xff8000002e077808 */ /* 0x002fe20006800000 */
[----:B------:R-:W-:Y:S01]  /*4190*/  IMAD.IADD R163, R76, 0x1, R164 ;  /* 0x000000014ca37824 */ /* 0x000fe200078e02a4 */
[----:B------:R-:W-:Y:S01]  /*41a0*/  ISETP.GE.AND P5, PT, R6, R184, PT ;  /* 0x000000b80600720c */ /* 0x000fe20003fa6270 */
[----:B------:R-:W-:Y:S01]  /*41b0*/  LDSM.16.MT88.4 R48, [R168+0x14000] ;  /* 0x01400000a830783b */ /* 0x000fe20000004200 */
[----:B------:R-:W-:-:S02]  /*41c0*/  FSEL R16, R45, -INF , !P2 ;  /* 0xff8000002d107808 */ /* 0x000fc40005000000 */
[----:B------:R-:W-:Y:S01]  /*41d0*/  FSEL R47, R47, -INF , !P4 ;  /* 0xff8000002f2f7808 */ /* 0x000fe20006000000 */
[----:B------:R-:W-:Y:S01]  /*41e0*/  LDSM.16.MT88.4 R80, [R168+0x16000] ;  /* 0x01600000a850783b */ /* 0x000fe20000004200 */
[-C--:B------:R-:W-:Y:S02]  /*41f0*/  ISETP.GE.AND P2, PT, R6, R183.reuse, PT ;  /* 0x000000b70600720c */ /* 0x080fe40003f46270 */
[C---:B------:R-:W-:Y:S01]  /*4200*/  ISETP.GE.AND P4, PT, R5.reuse, R184, PT ;  /* 0x000000b80500720c */ /* 0x040fe20003f86270 */
[----:B------:R-:W-:Y:S01]  /*4210*/  LDSM.16.MT88.4 R108, [R164+0x12000] ;  /* 0x01200000a46c783b */ /* 0x000fe20000004200 */
[----:B------:R-:W-:Y:S02]  /*4220*/  FSEL R20, R20, -INF , !P1 ;  /* 0xff80000014147808 */ /* 0x000fe40004800000 */
[----:B------:R-:W-:Y:S01]  /*4230*/  ISETP.GE.AND P1, PT, R5, R183, PT ;  /* 0x000000b70500720c */ /* 0x000fe20003f26270 */
[----:B------:R-:W-:Y:S01]  /*4240*/  LDSM.16.MT88.4 R100, [R163+0x12000] ;  /* 0x01200000a364783b */ /* 0x000fe20000004200 */
[----:B------:R-:W-:-:S02]  /*4250*/  FSEL R5, R22, -INF , !P3 ;  /* 0xff80000016057808 */ /* 0x000fc40005800000 */
[----:B------:R-:W-:Y:S01]  /*4260*/  FSEL R6, R21, -INF , !P5 ;  /* 0xff80000015067808 */ /* 0x000fe20006800000 */
[----:B------:R-:W-:Y:S01]  /*4270*/  LDSM.16.MT88.4 R40, [R165+0x14000] ;  /* 0x01400000a528783b */ /* 0x000fe20000004200 */
[CC--:B------:R-:W-:Y:S02]  /*4280*/  ISETP.GE.AND P3, PT, R10.reuse, R184.reuse, PT ;  /* 0x000000b80a00720c */ /* 0x0c0fe40003f66270 */
[-C--:B------:R-:W-:Y:S01]  /*4290*/  ISETP.GE.AND P5, PT, R10, R183.reuse, PT ;  /* 0x000000b70a00720c */ /* 0x080fe20003fa6270 */
[----:B------:R-:W-:Y:S01]  /*42a0*/  VIADD R10, R134, 0xffffffd9 ;  /* 0xffffffd9860a7836 */ /* 0x000fe20000000000 */
[----:B------:R-:W-:Y:S01]  /*42b0*/  FSEL R23, R23, -INF , !P2 ;  /* 0xff80000017177808 */ /* 0x000fe20005000000 */
[----:B------:R-:W-:Y:S01]  /*42c0*/  LDSM.16.MT88.4 R72, [R165+0x16000] ;  /* 0x01600000a548783b */ /* 0x000fe20000004200 */
[----:B------:R-:W-:Y:S02]  /*42d0*/  FSEL R14, R24, -INF , !P4 ;  /* 0xff800000180e7808 */ /* 0x000fe40006000000 */
[CC--:B------:R-:W-:Y:S01]  /*42e0*/  ISETP.GE.AND P2, PT, R11.reuse, R184.reuse, PT ;  /* 0x000000b80b00720c */ /* 0x0c0fe20003f46270 */
[----:B------:R-:W-:Y:S01]  /*42f0*/  LDSM.16.MT88.4 R56, [R164+0x14000] ;  /* 0x01400000a438783b */ /* 0x000fe20000004200 */
[----:B------:R-:W-:Y:S01]  /*4300*/  ISETP.GE.AND P4, PT, R11, R183, PT ;  /* 0x000000b70b00720c */ /* 0x000fe20003f86270 */
[----:B------:R-:W-:Y:S01]  /*4310*/  VIADD R11, R134, 0xffffffe0 ;  /* 0xffffffe0860b7836 */ /* 0x000fe20000000000 */
[----:B------:R-:W-:Y:S01]  /*4320*/  FSEL R15, R28, -INF , !P1 ;  /* 0xff8000001c0f7808 */ /* 0x000fe20004800000 */
[----:B------:R-:W-:Y:S01]  /*4330*/  LDSM.16.MT88.4 R64, [R163+0x14000] ;  /* 0x01400000a340783b */ /* 0x000fe20000004200 */
[----:B------:R-:W-:-:S02]  /*4340*/  ISETP.GE.AND P1, PT, R10, R184, PT ;  /* 0x000000b80a00720c */ /* 0x000fc40003f26270 */
[----:B--2---:R-:W-:Y:S01]  /*4350*/  FSEL R12, R25, -INF , !P3 ;  /* 0xff800000190c7808 */ /* 0x004fe20005800000 */
[----:B------:R-:W-:Y:S01]  /*4360*/  LDSM.16.MT88.4 R88, [R164+0x16000] ;  /* 0x01600000a458783b */ /* 0x000fe20000004200 */
[----:B------:R-:W-:Y:S02]  /*4370*/  FSEL R13, R29, -INF , !P5 ;  /* 0xff8000001d0d7808 */ /* 0x000fe40006800000 */
[----:B------:R-:W-:Y:S01]  /*4380*/  ISETP.GE.AND P3, PT, R10, R183, PT ;  /* 0x000000b70a00720c */ /* 0x000fe20003f66270 */
[----:B------:R-:W-:Y:S01]  /*4390*/  LDSM.16.MT88.4 R144, [R168+0x14800] ;  /* 0x01480000a890783b */ /* 0x000fe20000004200 */
[----:B------:R-:W-:Y:S02]  /*43a0*/  ISETP.GE.AND P5, PT, R11, R184, PT ;  /* 0x000000b80b00720c */ /* 0x000fe40003fa6270 */
[----:B------:R-:W-:Y:S01]  /*43b0*/  FSEL R10, R30, -INF , !P2 ;  /* 0xff8000001e0a7808 */ /* 0x000fe20005000000 */
[----:B------:R-:W-:Y:S01]  /*43c0*/  LDSM.16.MT88.4 R140, [R168+0x16800] ;  /* 0x01680000a88c783b */ /* 0x000fe20000004200 */
[----:B------:R-:W-:-:S02]  /*43d0*/  FMNMX3.FTZ R19, R44, R16, R20, !PT ;  /* 0x000000102c137276 */ /* 0x000fc40007810014 */
[-C--:B------:R-:W-:Y:S01]  /*43e0*/  ISETP.GE.AND P2, PT, R11, R183.reuse, PT ;  /* 0x000000b70b00720c */ /* 0x080fe20003f46270 */
[----:B------:R-:W-:Y:S01]  /*43f0*/  LDSM.16.MT88.4 R136, [R165+0x12800] ;  /* 0x01280000a588783b */ /* 0x000fe20000004200 */
[----:B------:R-:W-:Y:S02]  /*4400*/  FSEL R11, R9, -INF , !P4 ;  /* 0xff800000090b7808 */ /* 0x000fe40006000000 */
[----:B------:R-:W-:Y:S01]  /*4410*/  FSEL R8, R8, -INF , !P1 ;  /* 0xff80000008087808 */ /* 0x000fe20004800000 */
[----:B------:R-:W-:Y:S01]  /*4420*/  LDSM.16.MT88.4 R32, [R163+0x12800] ;  /* 0x01280000a320783b */ /* 0x000fe20000004200 */
[CC--:B------:R-:W-:Y:S02]  /*4430*/  ISETP.GE.AND P4, PT, R18.reuse, R184.reuse, PT ;  /* 0x000000b81200720c */ /* 0x0c0fe40003f86270 */
[----:B------:R-:W-:Y:S01]  /*4440*/  ISETP.GE.AND P1, PT, R18, R183, PT ;  /* 0x000000b71200720c */ /* 0x000fe20003f26270 */
[----:B------:R-:W-:Y:S01]  /*4450*/  VIADD R18, R134, 0xffffffe9 ;  /* 0xffffffe986127836 */ /* 0x000fe20000000000 */
[----:B------:R-:W-:Y:S01]  /*4460*/  FSEL R9, R4, -INF , !P3 ;  /* 0xff80000004097808 */ /* 0x000fe20005800000 */
[----:B------:R-:W-:Y:S01]  /*4470*/  VIADD R4, R134, 0xfffffff1 ;  /* 0xfffffff186047836 */ /* 0x000fe20000000000 */
[----:B------:R-:W-:Y:S01]  /*4480*/  FSEL R188, R188, -INF , !P5 ;  /* 0xff800000bcbc7808 */ /* 0x000fe20006800000 */
[----:B------:R-:W-:Y:S01]  /*4490*/  LDSM.16.MT88.4 R28, [R165+0x14800] ;  /* 0x01480000a51c783b */ /* 0x000fe20000004200 */
[----:B------:R-:W-:-:S02]  /*44a0*/  ISETP.GE.AND P3, PT, R17, R184, PT ;  /* 0x000000b81100720c */ /* 0x000fc40003f66270 */
[----:B------:R-:W-:Y:S01]  /*44b0*/  ISETP.GE.AND P5, PT, R17, R183, PT ;  /* 0x000000b71100720c */ /* 0x000fe20003fa6270 */
[----:B------:R-:W-:Y:S01]  /*44c0*/  VIADD R17, R134, 0xfffffff0 ;  /* 0xfffffff086117836 */ /* 0x000fe20000000000 */
[----:B------:R-:W-:Y:S01]  /*44d0*/  FMNMX3.FTZ R19, R19, R6, R14, !PT ;  /* 0x0000000613137276 */ /* 0x000fe2000781000e */
[----:B------:R-:W-:Y:S01]  /*44e0*/  LDSM.16.MT88.4 R24, [R164+0x14800] ;  /* 0x01480000a418783b */ /* 0x000fe20000004200 */
[----:B------:R-:W-:Y:S02]  /*44f0*/  FMNMX3.FTZ R22, R7, R47, R5, !PT ;  /* 0x0000002f07167276 */ /* 0x000fe40007810005 */
[----:B------:R-:W-:Y:S02]  /*4500*/  FSEL R195, R195, -INF , !P2 ;  /* 0xff800000c3c37808 */ /* 0x000fe40005000000 */
[----:B------:R-:W-:Y:S02]  /*4510*/  FMNMX3.FTZ R19, R19, R12, R10, !PT ;  /* 0x0000000c13137276 */ /* 0x000fe4000781000a */
[----:B------:R-:W-:-:S02]  /*4520*/  ISETP.GE.AND P2, PT, R18, R184, PT ;  /* 0x000000b81200720c */ /* 0x000fc40003f46270 */
[----:B------:R-:W-:Y:S02]  /*4530*/  FSEL R189, R189, -INF , !P1 ;  /* 0xff800000bdbd7808 */ /* 0x000fe40004800000 */
[----:B------:R-:W-:Y:S02]  /*4540*/  FSEL R178, R178, -INF , !P3 ;  /* 0xff800000b2b27808 */ /* 0x000fe40005800000 */
[----:B------:R-:W-:Y:S02]  /*4550*/  FMNMX3.FTZ R22, R22, R23, R15, !PT ;  /* 0x0000001716167276 */ /* 0x000fe4000781000f */
[C---:B------:R-:W-:Y:S02]  /*4560*/  ISETP.GE.AND P1, PT, R17.reuse, R184, PT ;  /* 0x000000b81100720c */ /* 0x040fe40003f26270 */
[----:B------:R-:W-:Y:S01]  /*4570*/  ISETP.GE.AND P3, PT, R17, R183, PT ;  /* 0x000000b71100720c */ /* 0x000fe20003f66270 */
[----:B------:R-:W-:Y:S01]  /*4580*/  VIADD R17, R134, 0xfffffff8 ;  /* 0xfffffff886117836 */ /* 0x000fe20000000000 */
[----:B------:R-:W-:-:S02]  /*4590*/  FSEL R170, R170, -INF , !P4 ;  /* 0xff800000aaaa7808 */ /* 0x000fc40006000000 */
[----:B------:R-:W-:Y:S02]  /*45a0*/  FMNMX3.FTZ R19, R19, R8, R188, !PT ;  /* 0x0000000813137276 */ /* 0x000fe400078100bc */
[----:B------:R-:W-:Y:S02]  /*45b0*/  FSEL R181, R181, -INF , !P5 ;  /* 0xff800000b5b57808 */ /* 0x000fe40006800000 */
[----:B------:R-:W-:Y:S02]  /*45c0*/  FSEL R174, R174, -INF , !P2 ;  /* 0xff800000aeae7808 */ /* 0x000fe40005000000 */
[----:B------:R-:W-:Y:S02]  /*45d0*/  FMNMX3.FTZ R22, R22, R13, R11, !PT ;  /* 0x0000000d16167276 */ /* 0x000fe4000781000b */
[C---:B------:R-:W-:Y:S02]  /*45e0*/  ISETP.GE.AND P5, PT, R4.reuse, R184, PT ;  /* 0x000000b80400720c */ /* 0x040fe40003fa6270 */
[----:B------:R-:W-:Y:S01]  /*45f0*/  ISETP.GE.AND P2, PT, R4, R183, PT ;  /* 0x000000b70400720c */ /* 0x000fe20003f46270 */
[----:B------:R-:W-:Y:S01]  /*4600*/  VIADD R4, R134, 0xfffffff9 ;  /* 0xfffffff986047836 */ /* 0x000fe20000000000 */
[----:B------:R-:W-:-:S02]  /*4610*/  FSEL R186, R186, -INF , !P1 ;  /* 0xff800000baba7808 */ /* 0x000fc40004800000 */
[----:B------:R-:W-:Y:S02]  /*4620*/  ISETP.GE.AND P1, PT, R17, R184, PT ;  /* 0x000000b81100720c */ /* 0x000fe40003f26270 */
[----:B------:R-:W-:Y:S02]  /*4630*/  FMNMX3.FTZ R19, R19, R170, R178, !PT ;  /* 0x000000aa13137276 */ /* 0x000fe400078100b2 */
[----:B------:R-:W-:Y:S02]  /*4640*/  ISETP.GE.AND P4, PT, R18, R183, PT ;  /* 0x000000b71200720c */ /* 0x000fe40003f86270 */
[----:B------:R-:W-:Y:S02]  /*4650*/  FMNMX3.FTZ R22, R22, R9, R195, !PT ;  /* 0x0000000916167276 */ /* 0x000fe400078100c3 */
[----:B------:R-:W-:Y:S02]  /*4660*/  FSEL R182, R182, -INF , !P5 ;  /* 0xff800000b6b67808 */ /* 0x000fe40006800000 */
[----:B------:R-:W-:-:S02]  /*4670*/  ISETP.GE.AND P5, PT, R4, R184, PT ;  /* 0x000000b80400720c */ /* 0x000fc40003fa6270 */
[----:B------:R-:W-:Y:S02]  /*4680*/  FSEL R180, R180, -INF , !P1 ;  /* 0xff800000b4b47808 */ /* 0x000fe40004800000 */
[----:B------:R-:W-:Y:S02]  /*4690*/  FMNMX3.FTZ R19, R19, R174, R186, !PT ;  /* 0x000000ae13137276 */ /* 0x000fe400078100ba */
[----:B------:R-:W-:Y:S02]  /*46a0*/  ISETP.GE.AND P1, PT, R17, R183, PT ;  /* 0x000000b71100720c */ /* 0x000fe40003f26270 */
[----:B------:R-:W-:Y:S02]  /*46b0*/  FSEL R187, R187, -INF , !P4 ;  /* 0xff800000bbbb7808 */ /* 0x000fe40006000000 */
[----:B------:R-:W-:Y:S02]  /*46c0*/  FSEL R175, R175, -INF , !P3 ;  /* 0xff800000afaf7808 */ /* 0x000fe40005800000 */
[----:B------:R-:W-:-:S02]  /*46d0*/  FMNMX3.FTZ R22, R22, R189, R181, !PT ;  /* 0x000000bd16167276 */ /* 0x000fc400078100b5 */
[----:B------:R-:W-:Y:S02]  /*46e0*/  FSEL R172, R172, -INF , !P5 ;  /* 0xff800000acac7808 */ /* 0x000fe40006800000 */
[----:B------:R-:W-:Y:S02]  /*46f0*/  FMNMX3.FTZ R17, R19, R182, R180, !PT ;  /* 0x000000b613117276 */ /* 0x000fe400078100b4 */
[----:B------:R-:W-:Y:S02]  /*4700*/  ISETP.GE.AND P3, PT, R4, R183, PT ;  /* 0x000000b70400720c */ /* 0x000fe40003f66270 */
[----:B------:R-:W-:Y:S02]  /*4710*/  FSEL R173, R173, -INF , !P2 ;  /* 0xff800000adad7808 */ /* 0x000fe40005000000 */
[----:B------:R-:W-:Y:S02]  /*4720*/  FSEL R169, R169, -INF , !P1 ;  /* 0xff800000a9a97808 */ /* 0x000fe40004800000 */
[----:B------:R-:W-:-:S02]  /*4730*/  FMNMX3.FTZ R22, R22, R187, R175, !PT ;  /* 0x000000bb16167276 */ /* 0x000fc400078100af */
[----:B------:R-:W-:Y:S02]  /*4740*/  FMNMX.FTZ R18, R172, R17, !PT ;  /* 0x00000011ac127209 */ /* 0x000fe40007810000 */
[----:B------:R-:W-:Y:S02]  /*4750*/  FSEL R167, R167, -INF , !P3 ;  /* 0xff800000a7a77808 */ /* 0x000fe40005800000 */
[----:B------:R-:W-:Y:S01]  /*4760*/  FMNMX3.FTZ R22, R22, R173, R169, !PT ;  /* 0x000000ad16167276 */ /* 0x000fe200078100a9 */
[----:B------:R-:W1:Y:S03]  /*4770*/  SHFL.BFLY PT, R19, R18, 0x2, 0x1f ;  /* 0x0c401f0012137f89 */ /* 0x000e6600000e0000 */
[----:B------:R-:W-:-:S05]  /*4780*/  FMNMX.FTZ R22, R167, R22, !PT ;  /* 0x00000016a7167209 */ /* 0x000fca0007810000 */
[----:B------:R-:W2:Y:S01]  /*4790*/  SHFL.BFLY PT, R17, R22, 0x2, 0x1f ;  /* 0x0c401f0016117f89 */ /* 0x000ea200000e0000 */
[----:B-1----:R-:W-:-:S05]  /*47a0*/  FMNMX.FTZ R19, R18, R19, !PT ;  /* 0x0000001312137209 */ /* 0x002fca0007810000 */
[----:B------:R-:W1:Y:S01]  /*47b0*/  SHFL.BFLY PT, R132, R19, 0x1, 0x1f ;  /* 0x0c201f0013847f89 */ /* 0x000e6200000e0000 */
[----:B--2---:R-:W-:-:S05]  /*47c0*/  FMNMX.FTZ R17, R22, R17, !PT ;  /* 0x0000001116117209 */ /* 0x004fca0007810000 */
[----:B------:R-:W2:Y:S01]  /*47d0*/  SHFL.BFLY PT, R4, R17, 0x1, 0x1f ;  /* 0x0c201f0011047f89 */ /* 0x000ea200000e0000 */
[----:B-1----:R-:W-:-:S04]  /*47e0*/  FMNMX.FTZ R132, R19, R132, !PT ;  /* 0x0000008413847209 */ /* 0x002fc80007810000 */
[C---:B------:R-:W-:Y:S01]  /*47f0*/  FSETP.NEU.FTZ.AND P1, PT, R132.reuse, -INF , PT ;  /* 0xff8000008400780b */ /* 0x040fe20003f3d000 */
[----:B----4-:R-:W-:Y:S01]  /*4800*/  FMUL.FTZ R171, R132, UR6 ;  /* 0x0000000684ab7c20 */ /* 0x010fe20008410000 */
[----:B--2---:R-:W-:-:S04]  /*4810*/  FMNMX.FTZ R3, R17, R4, !PT ;  /* 0x0000000411037209 */ /* 0x004fc80007810000 */
[----:B------:R-:W-:Y:S02]  /*4820*/  FSEL R171, R171, RZ, P1 ;  /* 0x000000ffabab7208 */ /* 0x000fe40000800000 */
[C---:B------:R-:W-:Y:S01]  /*4830*/  FSETP.NEU.FTZ.AND P1, PT, R3.reuse, -INF , PT ;  /* 0xff8000000300780b */ /* 0x040fe20003f3d000 */
[----:B------:R-:W-:Y:S02]  /*4840*/  FMUL.FTZ R166, R3, UR6 ;  /* 0x0000000603a67c20 */ /* 0x000fe40008410000 */
[--C-:B------:R-:W-:Y:S01]  /*4850*/  FFMA.FTZ R157, R6, UR6, -R171.reuse ;  /* 0x00000006069d7c23 */ /* 0x100fe200080108ab */
[--C-:B------:R-:W-:Y:S01]  /*4860*/  FFMA.FTZ R162, R44, UR6, -R171.reuse ;  /* 0x000000062ca27c23 */ /* 0x100fe200080108ab */
[--C-:B------:R-:W-:Y:S01]  /*4870*/  FFMA.FTZ R161, R16, UR6, -R171.reuse ;  /* 0x0000000610a17c23 */ /* 0x100fe200080108ab */
[----:B------:R-:W-:Y:S01]  /*4880*/  FSEL R166, R166, RZ, P1 ;  /* 0x000000ffa6a67208 */ /* 0x000fe20000800000 */
[--C-:B------:R-:W-:Y:S01]  /*4890*/  FFMA.FTZ R158, R20, UR6, -R171.reuse ;  /* 0x00000006149e7c23 */ /* 0x100fe200080108ab */
[----:B------:R-:W-:Y:S01]  /*48a0*/  LDSM.16.MT88.4 R16, [R168+0x12800] ;  /* 0x01280000a810783b */ /* 0x000fe20000004200 */
[----:B------:R-:W-:Y:S01]  /*48b0*/  MUFU.EX2 R157, R157 ;  /* 0x0000009d009d7308 */ /* 0x000fe20000000800 */
[--C-:B------:R-:W-:Y:S01]  /*48c0*/  FFMA.FTZ R154, R14, UR6, -R171.reuse ;  /* 0x000000060e9a7c23 */ /* 0x100fe200080108ab */
[--C-:B------:R-:W-:Y:S01]  /*48d0*/  FFMA.FTZ R160, R7, UR6, -R166.reuse ;  /* 0x0000000607a07c23 */ /* 0x100fe200080108a6 */
[--C-:B------:R-:W-:Y:S01]  /*48e0*/  FFMA.FTZ R156, R5, UR6, -R166.reuse ;  /* 0x00000006059c7c23 */ /* 0x100fe200080108a6 */
[--C-:B------:R-:W-:Y:S01]  /*48f0*/  FFMA.FTZ R159, R47, UR6, -R166.reuse ;  /* 0x000000062f9f7c23 */ /* 0x100fe200080108a6 */
[----:B------:R-:W1:Y:S01]  /*4900*/  LDSM.16.MT88.4 R4, [R163+0x16000] ;  /* 0x01600000a304783b */ /* 0x000e620000004200 */
[--C-:B------:R-:W-:Y:S01]  /*4910*/  FFMA.FTZ R155, R23, UR6, -R166.reuse ;  /* 0x00000006179b7c23 */ /* 0x100fe200080108a6 */
[----:B------:R-:W-:Y:S01]  /*4920*/  MUFU.EX2 R162, R162 ;  /* 0x000000a200a27308 */ /* 0x000fe20000000800 */
[--C-:B------:R-:W-:Y:S01]  /*4930*/  FFMA.FTZ R153, R12, UR6, -R171.reuse ;  /* 0x000000060c997c23 */ /* 0x100fe200080108ab */
[--C-:B------:R-:W-:Y:S01]  /*4940*/  FFMA.FTZ R150, R10, UR6, -R171.reuse ;  /* 0x000000060a967c23 */ /* 0x100fe200080108ab */
[--C-:B------:R-:W-:Y:S01]  /*4950*/  FFMA.FTZ R149, R8, UR6, -R171.reuse ;  /* 0x0000000608957c23 */ /* 0x100fe200080108ab */
[----:B------:R-:W2:Y:S01]  /*4960*/  MUFU.EX2 R161, R161 ;  /* 0x000000a100a17308 */ /* 0x000ea20000000800 */
[--C-:B------:R-:W-:Y:S01]  /*4970*/  FFMA.FTZ R152, R15, UR6, -R166.reuse ;  /* 0x000000060f987c23 */ /* 0x100fe200080108a6 */
[--C-:B------:R-:W-:Y:S01]  /*4980*/  FFMA.FTZ R151, R13, UR6, -R166.reuse ;  /* 0x000000060d977c23 */ /* 0x100fe200080108a6 */
[--C-:B------:R-:W-:Y:S01]  /*4990*/  FFMA.FTZ R148, R11, UR6, -R166.reuse ;  /* 0x000000060b947c23 */ /* 0x100fe200080108a6 */
[----:B------:R-:W4:Y:S01]  /*49a0*/  MUFU.EX2 R158, R158 ;  /* 0x0000009e009e7308 */ /* 0x000f220000000800 */
[--C-:B------:R-:W-:Y:S01]  /*49b0*/  FFMA.FTZ R135, R9, UR6, -R166.reuse ;  /* 0x0000000609877c23 */ /* 0x100fe200080108a6 */
[----:B------:R-:W5:Y:S01]  /*49c0*/  LDSM.16.MT88.4 R12, [R164+0x12800] ;  /* 0x01280000a40c783b */ /* 0x000f620000004200 */
[--C-:B------:R-:W-:Y:S01]  /*49d0*/  FFMA.FTZ R177, R178, UR6, -R171.reuse ;  /* 0x00000006b2b17c23 */ /* 0x100fe200080108ab */
[----:B------:R-:W-:Y:S01]  /*49e0*/  MUFU.EX2 R160, R160 ;  /* 0x000000a000a07308 */ /* 0x000fe20000000800 */
[--C-:B------:R-:W-:Y:S01]  /*49f0*/  FFMA.FTZ R179, R170, UR6, -R171.reuse ;  /* 0x00000006aab37c23 */ /* 0x100fe200080108ab */
[----:B------:R-:W3:Y:S01]  /*4a00*/  LDSM.16.MT88.4 R8, [R165+0x16800] ;  /* 0x01680000a508783b */ /* 0x000ee20000004200 */
[--C-:B------:R-:W-:Y:S01]  /*4a10*/  FFMA.FTZ R174, R174, UR6, -R171.reuse ;  /* 0x00000006aeae7c23 */ /* 0x100fe200080108ab */
[----:B------:R-:W1:Y:S01]  /*4a20*/  MUFU.EX2 R159, R159 ;  /* 0x0000009f009f7308 */ /* 0x000e620000000800 */
[--C-:B------:R-:W-:Y:S01]  /*4a30*/  FFMA.FTZ R178, R181, UR6, -R166.reuse ;  /* 0x00000006b5b27c23 */ /* 0x100fe200080108a6 */
[----:B--2---:R-:W-:Y:S01]  /*4a40*/  F2FP.BF16.F32.PACK_AB R96, R161, R162 ;  /* 0x000000a2a160723e */ /* 0x004fe200000010ff */
[----:B------:R-:W2:Y:S01]  /*4a50*/  LDSM.16.MT88.4 R20, [R163+0x14800] ;  /* 0x01480000a314783b */ /* 0x000ea20000004200 */
[----:B------:R-:W-:Y:S01]  /*4a60*/  MUFU.EX2 R156, R156 ;  /* 0x0000009c009c7308 */ /* 0x000fe20000000800 */
[--C-:B------:R-:W-:Y:S01]  /*4a70*/  FFMA.FTZ R187, R187, UR6, -R166.reuse ;  /* 0x00000006bbbb7c23 */ /* 0x100fe200080108a6 */
[----:B----4-:R-:W-:Y:S01]  /*4a80*/  F2FP.BF16.F32.PACK_AB R98, R157, R158 ;  /* 0x0000009e9d62723e */ /* 0x010fe200000010ff */
[--C-:B------:R-:W-:Y:S01]  /*4a90*/  FFMA.FTZ R189, R189, UR6, -R166.reuse ;  /* 0x00000006bdbd7c23 */ /* 0x100fe200080108a6 */
[----:B------:R-:W4:Y:S01]  /*4aa0*/  MUFU.EX2 R155, R155 ;  /* 0x0000009b009b7308 */ /* 0x000f220000000800 */
[----:B------:R-:W-:Y:S01]  /*4ab0*/  FFMA.FTZ R213, R172, UR6, -R171 ;  /* 0x00000006acd57c23 */ /* 0x000fe200080108ab */
[--C-:B------:R-:W-:Y:S01]  /*4ac0*/  FFMA.FTZ R172, R173, UR6, -R166.reuse ;  /* 0x00000006adac7c23 */ /* 0x100fe200080108a6 */
[--C-:B------:R-:W-:Y:S01]  /*4ad0*/  FFMA.FTZ R211, R167, UR6, -R166.reuse ;  /* 0x00000006a7d37c23 */ /* 0x100fe200080108a6 */
[----:B------:R-:W-:Y:S01]  /*4ae0*/  MUFU.EX2 R154, R154 ;  /* 0x0000009a009a7308 */ /* 0x000fe20000000800 */
[----:B------:R-:W-:Y:S01]  /*4af0*/  FFMA.FTZ R169, R169, UR6, -R166 ;  /* 0x00000006a9a97c23 */ /* 0x000fe200080108a6 */
[----:B-1----:R-:W-:Y:S01]  /*4b00*/  F2FP.BF16.F32.PACK_AB R97, R159, R160 ;  /* 0x000000a09f61723e */ /* 0x002fe200000010ff */
[----:B------:R-:W-:Y:S01]  /*4b10*/  FADD.FTZ R161, R162, R161 ;  /* 0x000000a1a2a17221 */ /* 0x000fe20000010000 */
[----:B------:R-:W1:Y:S01]  /*4b20*/  MUFU.EX2 R153, R153 ;  /* 0x0000009900997308 */ /* 0x000e620000000800 */
[----:B------:R-:W-:-:S02]  /*4b30*/  FADD.FTZ R159, R160, R159 ;  /* 0x0000009fa09f7221 */ /* 0x000fc40000010000 */
[----:B------:R-:W-:Y:S01]  /*4b40*/  FADD.FTZ R158, R158, R161 ;  /* 0x000000a19e9e7221 */ /* 0x000fe20000010000 */
[----:B------:R-:W-:Y:S01]  /*4b50*/  MUFU.EX2 R150, R150 ;  /* 0x0000009600967308 */ /* 0x000fe20000000800 */
[----:B----4-:R-:W-:Y:S01]  /*4b60*/  F2FP.BF16.F32.PACK_AB R99, R155, R156 ;  /* 0x0000009c9b63723e */ /* 0x010fe200000010ff */
[----:B------:R-:W-:Y:S02]  /*4b70*/  FADD.FTZ R156, R156, R159 ;  /* 0x0000009f9c9c7221 */ /* 0x000fe40000010000 */
[----:B------:R-:W-:Y:S01]  /*4b80*/  MUFU.EX2 R149, R149 ;  /* 0x0000009500957308 */ /* 0x000fe20000000800 */
[----:B------:R-:W-:Y:S01]  /*4b90*/  FADD.FTZ R157, R157, R158 ;  /* 0x0000009e9d9d7221 */ /* 0x000fe20000010000 */
[----:B------:R-:W-:Y:S02]  /*4ba0*/  FADD.FTZ R155, R155, R156 ;  /* 0x0000009c9b9b7221 */ /* 0x000fe40000010000 */
[----:B------:R-:W-:Y:S01]  /*4bb0*/  MUFU.EX2 R152, R152 ;  /* 0x0000009800987308 */ /* 0x000fe20000000800 */
[C---:B------:R-:W-:Y:S03]  /*4bc0*/  HMMA.16816.F32.BF16 R120, R96.reuse, R116, RZ ;  /* 0x000000746078723c */ /* 0x040fe600000418ff */
[----:B------:R-:W4:Y:S04]  /*4bd0*/  MUFU.EX2 R151, R151 ;  /* 0x0000009700977308 */ /* 0x000f280000000800 */
[----:B------:R-:W-:Y:S01]  /*4be0*/  MUFU.EX2 R148, R148 ;  /* 0x0000009400947308 */ /* 0x000fe20000000800 */
[C---:B------:R-:W-:Y:S03]  /*4bf0*/  HMMA.16816.F32.BF16 R116, R96.reuse, R118, RZ ;  /* 0x000000766074723c */ /* 0x040fe600000418ff */
[----:B------:R-:W5:Y:S04]  /*4c00*/  MUFU.EX2 R135, R135 ;  /* 0x0000008700877308 */ /* 0x000f680000000800 */
        /* <DEDUP_REMOVED lines=30> */
[----:B-1----:R-:W-:Y:S01]  /*4df0*/  F2FP.BF16.F32.PACK_AB R4, R153, R154 ;  /* 0x0000009a9904723e */ /* 0x002fe200000010ff */
[----:B------:R-:W-:Y:S01]  /*4e00*/  FADD.FTZ R154, R154, R157 ;  /* 0x0000009d9a9a7221 */ /* 0x000fe20000010000 */
[----:B----4-:R-:W-:Y:S01]  /*4e10*/  F2FP.BF16.F32.PACK_AB R5, R151, R152 ;  /* 0x000000989705723e */ /* 0x010fe200000010ff */
[----:B------:R-:W-:-:S02]  /*4e20*/  FADD.FTZ R152, R152, R155 ;  /* 0x0000009b98987221 */ /* 0x000fc40000010000 */
[----:B------:R-:W-:Y:S02]  /*4e30*/  FADD.FTZ R153, R153, R154 ;  /* 0x0000009a99997221 */ /* 0x000fe40000010000 */
[----:B------:R-:W-:Y:S01]  /*4e40*/  HMMA.16816.F32.BF16 R96, R96, R6, RZ ;  /* 0x000000066060723c */ /* 0x000fe200000418ff */
[----:B------:R-:W-:Y:S01]  /*4e50*/  F2FP.BF16.F32.PACK_AB R6, R149, R150 ;  /* 0x000000969506723e */ /* 0x000fe200000010ff */
[----:B------:R-:W-:Y:S01]  /*4e60*/  FADD.FTZ R151, R151, R152 ;  /* 0x0000009897977221 */ /* 0x000fe20000010000 */
[----:B-----5:R-:W-:Y:S01]  /*4e70*/  F2FP.BF16.F32.PACK_AB R7, R135, R148 ;  /* 0x000000948707723e */ /* 0x020fe200000010ff */
[----:B------:R-:W-:Y:S02]  /*4e80*/  FADD.FTZ R150, R150, R153 ;  /* 0x0000009996967221 */ /* 0x000fe40000010000 */
[----:B------:R-:W-:Y:S02]  /*4e90*/  FADD.FTZ R148, R148, R151 ;  /* 0x0000009794947221 */ /* 0x000fe40000010000 */
[----:B------:R-:W-:-:S02]  /*4ea0*/  FADD.FTZ R149, R149, R150 ;  /* 0x0000009695957221 */ /* 0x000fc40000010000 */
[----:B------:R-:W-:Y:S01]  /*4eb0*/  HMMA.16816.F32.BF16 R120, R4, R16, R120 ;  /* 0x000000100478723c */ /* 0x000fe20000041878 */
[----:B------:R-:W-:-:S07]  /*4ec0*/  FADD.FTZ R135, R135, R148 ;  /* 0x0000009487877221 */ /* 0x000fce0000010000 */
[C---:B------:R-:W-:Y:S01]  /*4ed0*/  HMMA.16816.F32.BF16 R116, R4.reuse, R18, R116 ;  /* 0x000000120474723c */ /* 0x040fe20000041874 */
[----:B------:R-:W1:Y:S07]  /*4ee0*/  LDSM.16.MT88.4 R16, [R164+0x16800] ;  /* 0x01680000a410783b */ /* 0x000e6e0000004200 */
[C---:B------:R-:W-:Y:S08]  /*4ef0*/  HMMA.16816.F32.BF16 R112, R4.reuse, R12, R112 ;  /* 0x0000000c0470723c */ /* 0x040ff00000041870 */
[C---:B------:R-:W-:Y:S01]  /*4f00*/  HMMA.16816.F32.BF16 R108, R4.reuse, R14, R108 ;  /* 0x0000000e046c723c */ /* 0x040fe2000004186c */
[----:B------:R-:W4:Y:S07]  /*4f10*/  LDSM.16.MT88.4 R12, [R163+0x16800] ;  /* 0x01680000a30c783b */ /* 0x000f2e0000004200 */
[C---:B---3--:R-:W-:Y:S08]  /*4f20*/  HMMA.16816.F32.BF16 R68, R4.reuse, R8, R68 ;  /* 0x000000080444723c */ /* 0x048ff00000041844 */
[C---:B------:R-:W-:Y:S01]  /*4f30*/  HMMA.16816.F32.BF16 R72, R4.reuse, R10, R72 ;  /* 0x0000000a0448723c */ /* 0x040fe20000041848 */
[----:B------:R-:W3:Y:S07]  /*4f40*/  LDSM.16.MT88.4 R8, [R168+0x13000] ;  /* 0x01300000a808783b */ /* 0x000eee0000004200 */
[----:B--2---:R-:W-:Y:S01]  /*4f50*/  HMMA.16816.F32.BF16 R60, R4, R20, R60 ;  /* 0x00000014043c723c */ /* 0x004fe2000004183c */
[----:B------:R-:W-:Y:S01]  /*4f60*/  FFMA.FTZ R20, R188, UR6, -R171 ;  /* 0x00000006bc147c23 */ /* 0x000fe200080108ab */
[----:B------:R-:W-:-:S03]  /*4f70*/  FFMA.FTZ R188, R195, UR6, -R166 ;  /* 0x00000006c3bc7c23 */ /* 0x000fc600080108a6 */
[----:B------:R2:W5:Y:S03]  /*4f80*/  MUFU.EX2 R170, R20 ;  /* 0x0000001400aa7308 */ /* 0x0005660000000800 */
[C---:B-1----:R-:W-:Y:S01]  /*4f90*/  HMMA.16816.F32.BF16 R84, R4.reuse, R16, R84 ;  /* 0x000000100454723c */ /* 0x042fe20000041854 */
[----:B------:R-:W1:Y:S07]  /*4fa0*/  MUFU.EX2 R188, R188 ;  /* 0x000000bc00bc7308 */ /* 0x000e6e0000000800 */
        /* <DEDUP_REMOVED lines=21> */
[----:B--2---:R-:W-:Y:S07]  /*5100*/  LDSM.16.MT88.4 R20, [R163+0x15000] ;  /* 0x01500000a314783b */ /* 0x004fee0000004200 */
[C---:B----4-:R-:W-:Y:S08]  /*5110*/  HMMA.16816.F32.BF16 R92, R4.reuse, R12, R92 ;  /* 0x0000000c045c723c */ /* 0x050ff0000004185c */
[----:B------:R-:W-:Y:S01]  /*5120*/  HMMA.16816.F32.BF16 R96, R4, R14, R96 ;  /* 0x0000000e0460723c */ /* 0x000fe20000041860 */
[----:B-----5:R-:W-:Y:S01]  /*5130*/  F2FP.BF16.F32.PACK_AB R4, R179, R170 ;  /* 0x000000aab304723e */ /* 0x020fe200000010ff */
[----:B------:R-:W2:Y:S01]  /*5140*/  LDSM.16.MT88.4 R12, [R165+0x17000] ;  /* 0x01700000a50c783b */ /* 0x000ea20000004200 */
[----:B-1----:R-:W-:Y:S01]  /*5150*/  F2FP.BF16.F32.PACK_AB R5, R181, R188 ;  /* 0x000000bcb505723e */ /* 0x002fe200000010ff */
[----:B------:R-:W-:Y:S01]  /*5160*/  FADD.FTZ R188, R188, R135 ;  /* 0x00000087bcbc7221 */ /* 0x000fe20000010000 */
[----:B------:R-:W-:-:S02]  /*5170*/  F2FP.BF16.F32.PACK_AB R6, R174, R177 ;  /* 0x000000b1ae06723e */ /* 0x000fc400000010ff */
[----:B------:R-:W-:Y:S01]  /*5180*/  F2FP.BF16.F32.PACK_AB R7, R187, R178 ;  /* 0x000000b2bb07723e */ /* 0x000fe200000010ff */
[----:B------:R-:W-:-:S06]  /*5190*/  FADD.FTZ R181, R181, R188 ;  /* 0x000000bcb5b57221 */ /* 0x000fcc0000010000 */
[C---:B---3--:R-:W-:Y:S08]  /*51a0*/  HMMA.16816.F32.BF16 R120, R4.reuse, R8, R120 ;  /* 0x000000080478723c */ /* 0x048ff00000041878 */
[C---:B------:R-:W-:Y:S01]  /*51b0*/  HMMA.16816.F32.BF16 R116, R4.reuse, R10, R116 ;  /* 0x0000000a0474723c */ /* 0x040fe20000041874 */
[----:B------:R-:W1:Y:S07]  /*51c0*/  LDSM.16.MT88.4 R8, [R164+0x17000] ;  /* 0x01700000a408783b */ /* 0x000e6e0000004200 */
[C---:B------:R-:W-:Y:S08]  /*51d0*/  HMMA.16816.F32.BF16 R36, R4.reuse, R16, R36 ;  /* 0x000000100424723c */ /* 0x040ff00000041824 */
[C---:B------:R-:W-:Y:S01]  /*51e0*/  HMMA.16816.F32.BF16 R40, R4.reuse, R18, R40 ;  /* 0x000000120428723c */ /* 0x040fe20000041828 */
[----:B------:R-:W3:Y:S07]  /*51f0*/  LDSM.16.MT88.4 R16, [R163+0x17000] ;  /* 0x01700000a310783b */ /* 0x000eee0000004200 */
[C---:B--2---:R-:W-:Y:S08]  /*5200*/  HMMA.16816.F32.BF16 R68, R4.reuse, R12, R68 ;  /* 0x0000000c0444723c */ /* 0x044ff00000041844 */
[C---:B------:R-:W-:Y:S01]  /*5210*/  HMMA.16816.F32.BF16 R72, R4.reuse, R14, R72 ;  /* 0x0000000e0448723c */ /* 0x040fe20000041848 */
[----:B------:R-:W-:Y:S07]  /*5220*/  LDSM.16.MT88.4 R12, [R168+0x13800] ;  /* 0x01380000a80c783b */ /* 0x000fee0000004200 */
[----:B------:R-:W-:Y:S01]  /*5230*/  HMMA.16816.F32.BF16 R44, R4, R144, R44 ;  /* 0x00000090042c723c */ /* 0x000fe2000004182c */
[--C-:B------:R-:W-:Y:S01]  /*5240*/  FFMA.FTZ R144, R186, UR6, -R171.reuse ;  /* 0x00000006ba907c23 */ /* 0x100fe200080108ab */
[----:B------:R-:W-:-:S05]  /*5250*/  FFMA.FTZ R145, R182, UR6, -R171 ;  /* 0x00000006b6917c23 */ /* 0x000fca00080108ab */
[----:B------:R-:W-:Y:S01]  /*5260*/  MUFU.EX2 R144, R144 ;  /* 0x0000009000907308 */ /* 0x000fe20000000800 */
[C---:B-1----:R-:W-:Y:S03]  /*5270*/  HMMA.16816.F32.BF16 R84, R4.reuse, R8, R84 ;  /* 0x000000080454723c */ /* 0x042fe60000041854 */
[----:B------:R-:W1:Y:S05]  /*5280*/  MUFU.EX2 R145, R145 ;  /* 0x0000009100917308 */ /* 0x000e6a0000000800 */
[C---:B------:R-:W-:Y:S01]  /*5290*/  HMMA.16816.F32.BF16 R88, R4.reuse, R10, R88 ;  /* 0x0000000a0458723c */ /* 0x040fe20000041858 */
[----:B------:R-:W2:Y:S07]  /*52a0*/  LDSM.16.MT88.4 R8, [R165+0x15800] ;  /* 0x01580000a508783b */ /* 0x000eae0000004200 */
[C---:B---3--:R-:W-:Y:S08]  /*52b0*/  HMMA.16816.F32.BF16 R92, R4.reuse, R16, R92 ;  /* 0x00000010045c723c */ /* 0x048ff0000004185c */
[C---:B------:R-:W-:Y:S01]  /*52c0*/  HMMA.16816.F32.BF16 R96, R4.reuse, R18, R96 ;  /* 0x000000120460723c */ /* 0x040fe20000041860 */
[----:B------:R-:W3:Y:S07]  /*52d0*/  LDSM.16.MT88.4 R16, [R164+0x17800] ;  /* 0x01780000a410783b */ /* 0x000eee0000004200 */
[C---:B------:R-:W-:Y:S01]  /*52e0*/  HMMA.16816.F32.BF16 R48, R4.reuse, R146, R48 ;  /* 0x000000920430723c */ /* 0x040fe20000041830 */
[----:B------:R-:W-:Y:S01]  /*52f0*/  FFMA.FTZ R146, R180, UR6, -R171 ;  /* 0x00000006b4927c23 */ /* 0x000fe200080108ab */
[----:B------:R-:W-:Y:S01]  /*5300*/  FFMA.FTZ R147, R175, UR6, -R166 ;  /* 0x00000006af937c23 */ /* 0x000fe200080108a6 */
[----:B------:R-:W-:Y:S01]  /*5310*/  UMOV UR6, 0xffffffff ;  /* 0xffffffff00067882 */ /* 0x000fe20000000000 */
[----:B------:R-:W-:Y:S04]  /*5320*/  MUFU.EX2 R166, R169 ;  /* 0x000000a900a67308 */ /* 0x000fe80000000800 */
[----:B------:R-:W-:Y:S01]  /*5330*/  MUFU.EX2 R146, R146 ;  /* 0x0000009200927308 */ /* 0x000fe20000000800 */
[C---:B------:R-:W-:Y:S03]  /*5340*/  HMMA.16816.F32.BF16 R76, R4.reuse, R140, R76 ;  /* 0x0000008c044c723c */ /* 0x040fe6000004184c */
[----:B------:R-:W4:Y:S05]  /*5350*/  MUFU.EX2 R147, R147 ;  /* 0x0000009300937308 */ /* 0x000f2a0000000800 */
[C---:B------:R-:W-:Y:S01]  /*5360*/  HMMA.16816.F32.BF16 R80, R4.reuse, R142, R80 ;  /* 0x0000008e0450723c */ /* 0x040fe20000041850 */
[----:B------:R-:W5:Y:S07]  /*5370*/  LDSM.16.MT88.4 R140, [R168+0x15800] ;  /* 0x01580000a88c783b */ /* 0x000f6e0000004200 */
        /* <DEDUP_REMOVED lines=14> */
[----:B-1----:R-:W-:Y:S01]  /*5460*/  F2FP.BF16.F32.PACK_AB R4, R145, R144 ;  /* 0x000000909104723e */ /* 0x002fe200000010ff */
[----:B------:R-:W-:Y:S01]  /*5470*/  LDSM.16.MT88.4 R20, [R164+0x15800] ;  /* 0x01580000a414783b */ /* 0x000fe20000004200 */
[----:B----4-:R-:W-:-:S02]  /*5480*/  F2FP.BF16.F32.PACK_AB R5, R172, R147 ;  /* 0x00000093ac05723e */ /* 0x010fc400000010ff */
[----:B------:R-:W-:Y:S02]  /*5490*/  F2FP.BF16.F32.PACK_AB R6, R213, R146 ;  /* 0x00000092d506723e */ /* 0x000fe400000010ff */
[----:B------:R-:W-:-:S07]  /*54a0*/  F2FP.BF16.F32.PACK_AB R7, R211, R166 ;  /* 0x000000a6d307723e */ /* 0x000fce00000010ff */
[C---:B--2---:R-:W-:Y:S08]  /*54b0*/  HMMA.16816.F32.BF16 R36, R4.reuse, R8, R36 ;  /* 0x000000080424723c */ /* 0x044ff00000041824 */
        /* <DEDUP_REMOVED lines=8> */
[C---:B-----5:R-:W-:Y:S08]  /*5540*/  HMMA.16816.F32.BF16 R44, R4.reuse, R140, R44 ;  /* 0x0000008c042c723c */ /* 0x060ff0000004182c */
        /* <DEDUP_REMOVED lines=36> */
[----:B------:R-:W-:Y:S01]  /*5790*/  SHF.L.U32 R193, R192, 0x5, RZ ;  /* 0x00000005c0c17819 */ /* 0x000fe200000006ff */
[----:B------:R-:W1:Y:S01]  /*57a0*/  LDCU UR7, c[0x0][0x440] ;  /* 0x00008800ff0777ac */ /* 0x000e620008000800 */
[----:B------:R-:W-:Y:S02]  /*57b0*/  SHF.R.U32.HI R194, RZ, 0x1, R192 ;  /* 0x00000001ffc27819 */ /* 0x000fe400000116c0 */
[----:B------:R-:W-:Y:S01]  /*57c0*/  LOP3.LUT R193, R193, 0x7c00, RZ, 0xc0, !PT ;  /* 0x00007c00c1c17812 */ /* 0x000fe200078ec0ff */
[----:B------:R-:W-:Y:S01]  /*57d0*/  USHF.L.U32 UR15, UR16, 0x6, URZ ;  /* 0x00000006100f7899 */ /* 0x000fe200080006ff */
[----:B------:R-:W-:Y:S01]  /*57e0*/  MOV R12, UR16 ;  /* 0x00000010000c7c02 */ /* 0x000fe20008000f00 */
[----:B------:R-:W-:Y:S01]  /*57f0*/  UIMAD UR13, UR13, UR9, UR17 ;  /* 0x000000090d0d72a4 */ /* 0x000fe2000f8e0211 */
[----:B------:R-:W-:Y:S01]  /*5800*/  LOP3.LUT R9, R194, 0x8, RZ, 0xc0, !PT ;  /* 0x00000008c2097812 */ /* 0x000fe200078ec0ff */
[----:B------:R-:W-:Y:S01]  /*5810*/  ULEA UR15, UP0, UR8, UR15, 0x5 ;  /* 0x0000000f080f7291 */ /* 0x000fe2000f8028ff */
[----:B------:R-:W-:Y:S01]  /*5820*/  LEA R10, P2, R12, R201, 0x7 ;  /* 0x000000c90c0a7211 */ /* 0x000fe200078438ff */
[----:B------:R-:W-:Y:S01]  /*5830*/  USHF.L.U64.HI UR12, UR16, 0x6, UR13 ;  /* 0x00000006100c7899 */ /* 0x000fe2000801020d */
[----:B------:R-:W-:-:S02]  /*5840*/  LOP3.LUT R6, R193, 0x200, R2, 0xf8, !PT ;  /* 0x00000200c1067812 */ /* 0x000fc400078ef802 */
[----:B------:R-:W-:Y:S01]  /*5850*/  MOV R7, UR13 ;  /* 0x0000000d00077c02 */ /* 0x000fe20008000f00 */
[----:B------:R-:W-:Y:S01]  /*5860*/  ULEA.HI.X UR12, UR8, UR12, UR9, 0x5, UP0 ;  /* 0x0000000c080c7291 */ /* 0x000fe200080f2c09 */
[----:B------:R-:W-:Y:S01]  /*5870*/  MOV R4, UR15 ;  /* 0x0000000f00047c02 */ /* 0x000fe20008000f00 */
[----:B------:R-:W-:Y:S01]  /*5880*/  UISETP.GE.U32.AND UP0, UPT, UR19, 0x3, UPT ;  /* 0x000000031300788c */ /* 0x000fe2000bf06070 */
[----:B------:R-:W-:Y:S02]  /*5890*/  LEA.HI.X R11, R12, R200, R7, 0x7, P2 ;  /* 0x000000c80c0b7211 */ /* 0x000fe400010f3c07 */
[----:B------:R-:W-:Y:S02]  /*58a0*/  LEA R8, P1, R4, R201, 0x1 ;  /* 0x000000c904087211 */ /* 0x000fe400078208ff */
[----:B------:R-:W-:Y:S01]  /*58b0*/  MOV R5, UR12 ;  /* 0x0000000c00057c02 */ /* 0x000fe20008000f00 */
[----:B------:R-:W-:Y:S01]  /*58c0*/  BAR.SYNC.DEFER_BLOCKING 0x0 ;  /* 0x0000000000007b1d */ /* 0x000fe20000010000 */
[----:B-1----:R-:W-:-:S02]  /*58d0*/  ISETP.GE.AND P3, PT, R191, UR7, PT ;  /* 0x00000007bf007c0c */ /* 0x002fc4000bf66270 */
[----:B------:R-:W-:Y:S02]  /*58e0*/  LOP3.LUT R6, R6, R0, R9, 0xf6, !PT ;  /* 0x0000000006067212 */ /* 0x000fe400078ef609 */
[----:B------:R-:W-:Y:S02]  /*58f0*/  ISETP.GE.AND P2, PT, R209, UR7, PT ;  /* 0x00000007d1007c0c */ /* 0x000fe4000bf46270 */
[----:B------:R-:W-:Y:S02]  /*5900*/  LEA.HI.X R9, R4, R200, R5, 0x1, P1 ;  /* 0x000000c804097211 */ /* 0x000fe400008f0c05 */
[----:B------:R-:W-:Y:S01]  /*5910*/  ISETP.GE.AND P1, PT, R208, UR7, PT ;  /* 0x00000007d0007c0c */ /* 0x000fe2000bf26270 */
[----:B------:R-:W1:Y:S01]  /*5920*/  LDCU UR7, c[0x0][0x50c] ;  /* 0x0000a180ff0777ac */ /* 0x000e620008000800 */
[----:B------:R-:W-:Y:S02]  /*5930*/  MOV R13, UR17 ;  /* 0x00000011000d7c02 */ /* 0x000fe40008000f00 */
[----:B------:R-:W-:-:S02]  /*5940*/  LEA R187, R6, UR5, 0x1 ;  /* 0x0000000506bb7c11 */ /* 0x000fc4000f8e08ff */
[----:B------:R-:W-:Y:S02]  /*5950*/  MOV R172, 0x20 ;  /* 0x0000002000ac7802 */ /* 0x000fe40000000f00 */
[----:B------:R-:W-:Y:S02]  /*5960*/  IADD3 R135, PT, PT, R185, UR5, RZ ;  /* 0x00000005b9877c10 */ /* 0x000fe4000fffe0ff */
[----:B------:R-:W-:Y:S02]  /*5970*/  SEL R172, R172, 0xffffffe0, !P6 ;  /* 0xffffffe0acac7807 */ /* 0x000fe40007000000 */
[-C--:B------:R-:W-:Y:S02]  /*5980*/  IADD3 R179, PT, PT, R176, R187.reuse, RZ ;  /* 0x000000bbb0b37210 */ /* 0x080fe40007ffe0ff */
[----:B------:R-:W-:Y:S01]  /*5990*/  IADD3 R181, PT, PT, R172, R187, RZ ;  /* 0x000000bbacb57210 */ /* 0x000fe20007ffe0ff */
[----:B------:R-:W-:Y:S01]  /*59a0*/  @!PT LDS RZ, [RZ] ;  /* 0x00000000fffff984 */ /* 0x000fe20000000800 */
[----:B------:R-:W-:Y:S01]  /*59b0*/  @!PT LDS RZ, [RZ] ;  /* 0x00000000fffff984 */ /* 0x000fe20000000800 */
[----:B------:R-:W-:Y:S01]  /*59c0*/  @!PT LDS RZ, [RZ] ;  /* 0x00000000fffff984 */ /* 0x000fe20000000800 */
[----:B------:R-:W-:Y:S01]  /*59d0*/  @!P3 LDGSTS.E.BYPASS.LTC128B.128 [R204+0x12000], desc[UR22][R10.64] ;  /* 0x120000000accbfae */ /* 0x000fe2000b981a16 */
[----:B------:R-:W-:-:S02]  /*59e0*/  IADD3 R178, PT, PT, R135, R172, RZ ;  /* 0x000000ac87b27210 */ /* 0x000fc40007ffe0ff */
[----:B------:R-:W-:Y:S01]  /*59f0*/  IADD3 R135, PT, PT, R135, R176, RZ ;  /* 0x000000b087877210 */ /* 0x000fe20007ffe0ff */
[----:B------:R-:W-:Y:S01]  /*5a00*/  @P3 STS.128 [R204+0x12000], RZ ;  /* 0x012000ffcc003388 */ /* 0x000fe20000000c00 */
[C---:B------:R-:W-:Y:S02]  /*5a10*/  IADD3 R180, PT, PT, R172.reuse, R179, RZ ;  /* 0x000000b3acb47210 */ /* 0x040fe40007ffe0ff */
[----:B------:R-:W-:Y:S01]  /*5a20*/  IADD3 R177, PT, PT, R172, R135, RZ ;  /* 0x00000087acb17210 */ /* 0x000fe20007ffe0ff */
        /* <DEDUP_REMOVED lines=29> */
[----:B------:R-:W1:Y:S04]  /*5c00*/  LDSM.16.M88.4 R28, [R185+UR5+0xd800] ;  /* 0x00d80005b91c783b */ /* 0x000e680008000200 */
        /* <DEDUP_REMOVED lines=8> */
[----:B------:R-:W-:Y:S01]  /*5c90*/  LDSM.16.M88.4 R172, [R180] ;  /* 0x00000000b4ac783b */ /* 0x000fe20000000200 */
[C---:B----4-:R-:W-:Y:S03]  /*5ca0*/  HMMA.16816.F32.BF16 R16, R148.reuse, R12, RZ ;  /* 0x0000000c9410723c */ /* 0x050fe600000418ff */
[----:B------:R-:W-:Y:S04]  /*5cb0*/  LDSM.16.M88.4 R136, [R135+0xd000] ;  /* 0x00d000008788783b */ /* 0x000fe80000000200 */
[----:B------:R-:W0:Y:S01]  /*5cc0*/  LDGDEPBAR ;  /* 0x00000000000079af */ /* 0x000e220000000000 */
[C---:B-----5:R-:W-:Y:S08]  /*5cd0*/  HMMA.16816.F32.BF16 R160, R148.reuse, R156, RZ ;  /* 0x0000009c94a0723c */ /* 0x060ff000000418ff */
[C---:B------:R-:W-:Y:S08]  /*5ce0*/  HMMA.16816.F32.BF16 R20, R148.reuse, R22, RZ ;  /* 0x000000169414723c */ /* 0x040ff000000418ff */
        /* <DEDUP_REMOVED lines=16> */
[----:B------:R-:W5:Y:S04]  /*5df0*/  LDSM.16.M88.4 R164, [R177+0xd800] ;  /* 0x00d80000b1a4783b */ /* 0x000f680000000200 */
[----:B------:R-:W5:Y:S03]  /*5e00*/  LDSM.16.M88.4 R168, [R177+0xd000] ;  /* 0x00d00000b1a8783b */ /* 0x000f660000000200 */
[C---:B-1----:R-:W-:Y:S08]  /*5e10*/  HMMA.16816.F32.BF16 R24, R28.reuse, R144, R24 ;  /* 0x000000901c18723c */ /* 0x042ff00000041818 */
[C---:B------:R-:W-:Y:S01]  /*5e20*/  HMMA.16816.F32.BF16 R20, R28.reuse, R146, R20 ;  /* 0x000000921c14723c */ /* 0x040fe20000041814 */
[----:B------:R-:W-:Y:S07]  /*5e30*/  LDSM.16.M88.4 R144, [R187+0x4000] ;  /* 0x00400000bb90783b */ /* 0x000fee0000000200 */
[C---:B------:R-:W-:Y:S08]  /*5e40*/  HMMA.16816.F32.BF16 R16, R28.reuse, R140, R16 ;  /* 0x0000008c1c10723c */ /* 0x040ff00000041810 */
[C---:B------:R-:W-:Y:S01]  /*5e50*/  HMMA.16816.F32.BF16 R12, R28.reuse, R142, R12 ;  /* 0x0000008e1c0c723c */ /* 0x040fe2000004180c */
[----:B------:R-:W1:Y:S07]  /*5e60*/  LDSM.16.M88.4 R140, [R185+UR5+0xe000] ;  /* 0x00e00005b98c783b */ /* 0x000e6e0008000200 */
[C---:B---3--:R-:W-:Y:S08]  /*5e70*/  HMMA.16816.F32.BF16 R152, R28.reuse, R32, R152 ;  /* 0x000000201c98723c */ /* 0x048ff00000041898 */
[----:B------:R-:W-:Y:S01]  /*5e80*/  HMMA.16816.F32.BF16 R148, R28, R34, R148 ;  /* 0x000000221c94723c */ /* 0x000fe20000041894 */
[----:B------:R-:W3:Y:S07]  /*5e90*/  LDSM.16.M88.4 R32, [R185+UR5+0xf000] ;  /* 0x00f00005b920783b */ /* 0x000eee0008000200 */
[C---:B--2---:R-:W-:Y:S08]  /*5ea0*/  HMMA.16816.F32.BF16 R24, R172.reuse, R8, R24 ;  /* 0x00000008ac18723c */ /* 0x044ff00000041818 */
[C---:B------:R-:W-:Y:S01]  /*5eb0*/  HMMA.16816.F32.BF16 R20, R172.reuse, R10, R20 ;  /* 0x0000000aac14723c */ /* 0x040fe20000041814 */
[----:B------:R-:W-:Y:S07]  /*5ec0*/  LDSM.16.M88.4 R8, [R181+0x4000] ;  /* 0x00400000b508783b */ /* 0x000fee0000000200 */
[C---:B----4-:R-:W-:Y:S08]  /*5ed0*/  HMMA.16816.F32.BF16 R16, R172.reuse, R4, R16 ;  /* 0x00000004ac10723c */ /* 0x050ff00000041810 */
[----:B------:R-:W-:Y:S01]  /*5ee0*/  HMMA.16816.F32.BF16 R12, R172, R6, R12 ;  /* 0x00000006ac0c723c */ /* 0x000fe2000004180c */
[----:B------:R-:W2:Y:S07]  /*5ef0*/  LDSM.16.M88.4 R4, [R178+0xe000] ;  /* 0x00e00000b204783b */ /* 0x000eae0000000200 */
[C---:B------:R-:W-:Y:S08]  /*5f00*/  HMMA.16816.F32.BF16 R160, R28.reuse, R136, R160 ;  /* 0x000000881ca0723c */ /* 0x040ff000000418a0 */
[----:B------:R-:W-:Y:S01]  /*5f10*/  HMMA.16816.F32.BF16 R156, R28, R138, R156 ;  /* 0x0000008a1c9c723c */ /* 0x000fe2000004189c */
[----:B------:R-:W4:Y:S04]  /*5f20*/  LDSM.16.M88.4 R136, [R185+UR5+0xe800] ;  /* 0x00e80005b988783b */ /* 0x000f280008000200 */
[----:B------:R-:W4:Y:S03]  /*5f30*/  LDSM.16.M88.4 R28, [R185+UR5+0xf800] ;  /* 0x00f80005b91c783b */ /* 0x000f260008000200 */
[C---:B-----5:R-:W-:Y:S08]  /*5f40*/  HMMA.16816.F32.BF16 R152, R172.reuse, R164, R152 ;  /* 0x000000a4ac98723c */ /* 0x060ff00000041898 */
[C---:B------:R-:W-:Y:S08]  /*5f50*/  HMMA.16816.F32.BF16 R160, R172.reuse, R168, R160 ;  /* 0x000000a8aca0723c */ /* 0x040ff000000418a0 */
[C---:B------:R-:W-:Y:S01]  /*5f60*/  HMMA.16816.F32.BF16 R156, R172.reuse, R170, R156 ;  /* 0x000000aaac9c723c */ /* 0x040fe2000004189c */
[----:B------:R-:W-:Y:S07]  /*5f70*/  LDSM.16.M88.4 R168, [R178+0xf000] ;  /* 0x00f00000b2a8783b */ /* 0x000fee0000000200 */
[----:B------:R-:W-:Y:S01]  /*5f80*/  HMMA.16816.F32.BF16 R164, R172, R166, R148 ;  /* 0x000000a6aca4723c */ /* 0x000fe20000041894 */
[----:B------:R-:W5:Y:S07]  /*5f90*/  LDSM.16.M88.4 R148, [R178+0xe800] ;  /* 0x00e80000b294783b */ /* 0x000f6e0000000200 */
[C---:B-1----:R-:W-:Y:S08]  /*5fa0*/  HMMA.16816.F32.BF16 R24, R144.reuse, R140, R24 ;  /* 0x0000008c9018723c */ /* 0x042ff00000041818 */
[C---:B------:R-:W-:Y:S01]  /*5fb0*/  HMMA.16816.F32.BF16 R20, R144.reuse, R142, R20 ;  /* 0x0000008e9014723c */ /* 0x040fe20000041814 */
[----:B------:R-:W1:Y:S07]  /*5fc0*/  LDSM.16.M88.4 R140, [R178+0xf800] ;  /* 0x00f80000b28c783b */ /* 0x000e6e0000000200 */
[C---:B---3--:R-:W-:Y:S08]  /*5fd0*/  HMMA.16816.F32.BF16 R160, R144.reuse, R32, R160 ;  /* 0x0000002090a0723c */ /* 0x048ff000000418a0 */
[----:B------:R-:W-:Y:S01]  /*5fe0*/  HMMA.16816.F32.BF16 R156, R144, R34, R156 ;  /* 0x00000022909c723c */ /* 0x000fe2000004189c */
[----:B------:R-:W-:Y:S07]  /*5ff0*/  LDSM.16.M88.4 R32, [R179+0x4000] ;  /* 0x00400000b320783b */ /* 0x000fee0000000200 */
[C---:B--2---:R-:W-:Y:S08]  /*6000*/  HMMA.16816.F32.BF16 R24, R8.reuse, R4, R24 ;  /* 0x000000040818723c */ /* 0x044ff00000041818 */
[----:B------:R-:W-:Y:S01]  /*6010*/  HMMA.16816.F32.BF16 R20, R8, R6, R20 ;  /* 0x000000060814723c */ /* 0x000fe20000041814 */
[----:B------:R-:W2:Y:S07]  /*6020*/  LDSM.16.M88.4 R4, [R135+0xe800] ;  /* 0x00e800008704783b */ /* 0x000eae0000000200 */
[C---:B----4-:R-:W-:Y:S08]  /*6030*/  HMMA.16816.F32.BF16 R16, R144.reuse, R136, R16 ;  /* 0x000000889010723c */ /* 0x050ff00000041810 */
[C---:B------:R-:W-:Y:S01]  /*6040*/  HMMA.16816.F32.BF16 R12, R144.reuse, R138, R12 ;  /* 0x0000008a900c723c */ /* 0x040fe2000004180c */
[----:B------:R-:W-:Y:S07]  /*6050*/  LDSM.16.M88.4 R136, [R135+0xf000] ;  /* 0x00f000008788783b */ /* 0x000fee0000000200 */
[C---:B------:R-:W-:Y:S08]  /*6060*/  HMMA.16816.F32.BF16 R152, R144.reuse, R28, R152 ;  /* 0x0000001c9098723c */ /* 0x040ff00000041898 */
[----:B------:R-:W-:Y:S01]  /*6070*/  HMMA.16816.F32.BF16 R164, R144, R30, R164 ;  /* 0x0000001e90a4723c */ /* 0x000fe200000418a4 */
[----:B------:R-:W3:Y:S04]  /*6080*/  LDSM.16.M88.4 R28, [R135+0xe000] ;  /* 0x00e00000871c783b */ /* 0x000ee80000000200 */
[----:B------:R-:W4:Y:S03]  /*6090*/  LDSM.16.M88.4 R144, [R135+0xf800] ;  /* 0x00f800008790783b */ /* 0x000f260000000200 */
[C---:B-----5:R-:W-:Y:S08]  /*60a0*/  HMMA.16816.F32.BF16 R16, R8.reuse, R148, R16 ;  /* 0x000000940810723c */ /* 0x060ff00000041810 */
[C---:B------:R-:W-:Y:S01]  /*60b0*/  HMMA.16816.F32.BF16 R12, R8.reuse, R150, R12 ;  /* 0x00000096080c723c */ /* 0x040fe2000004180c */
[----:B------:R-:W-:Y:S07]  /*60c0*/  LDSM.16.M88.4 R148, [R185+UR5+0x10000] ;  /* 0x01000005b994783b */ /* 0x000fee0008000200 */
[C---:B------:R-:W-:Y:S08]  /*60d0*/  HMMA.16816.F32.BF16 R160, R8.reuse, R168, R160 ;  /* 0x000000a808a0723c */ /* 0x040ff000000418a0 */
[C---:B------:R-:W-:Y:S08]  /*60e0*/  HMMA.16816.F32.BF16 R156, R8.reuse, R170, R156 ;  /* 0x000000aa089c723c */ /* 0x040ff0000004189c */
[C---:B-1----:R-:W-:Y:S08]  /*60f0*/  HMMA.16816.F32.BF16 R152, R8.reuse, R140, R152 ;  /* 0x0000008c0898723c */ /* 0x042ff00000041898 */
[----:B------:R-:W-:Y:S01]  /*6100*/  HMMA.16816.F32.BF16 R164, R8, R142, R164 ;  /* 0x0000008e08a4723c */ /* 0x000fe200000418a4 */
[----:B------:R-:W-:Y:S04]  /*6110*/  LDSM.16.M88.4 R140, [R180+0x4000] ;  /* 0x00400000b48c783b */ /* 0x000fe80000000200 */
[----:B------:R-:W1:Y:S03]  /*6120*/  LDSM.16.M88.4 R8, [R177+0xe000] ;  /* 0x00e00000b108783b */ /* 0x000e660000000200 */
[C---:B--2---:R-:W-:Y:S08]  /*6130*/  HMMA.16816.F32.BF16 R16, R32.reuse, R4, R16 ;  /* 0x000000042010723c */ /* 0x044ff00000041810 */
[C---:B------:R-:W-:Y:S01]  /*6140*/  HMMA.16816.F32.BF16 R12, R32.reuse, R6, R12 ;  /* 0x00000006200c723c */ /* 0x040fe2000004180c */
[----:B------:R-:W2:Y:S07]  /*6150*/  LDSM.16.M88.4 R4, [R177+0xf000] ;  /* 0x00f00000b104783b */ /* 0x000eae0000000200 */
[C---:B---3--:R-:W-:Y:S08]  /*6160*/  HMMA.16816.F32.BF16 R24, R32.reuse, R28, R24 ;  /* 0x0000001c2018723c */ /* 0x048ff00000041818 */
[C---:B------:R-:W-:Y:S01]  /*6170*/  HMMA.16816.F32.BF16 R20, R32.reuse, R30, R20 ;  /* 0x0000001e2014723c */ /* 0x040fe20000041814 */
[----:B------:R-:W3:Y:S07]  /*6180*/  LDSM.16.M88.4 R28, [R177+0xe800] ;  /* 0x00e80000b11c783b */ /* 0x000eee0000000200 */
[C---:B------:R-:W-:Y:S01]  /*6190*/  HMMA.16816.F32.BF16 R168, R32.reuse, R136, R160 ;  /* 0x0000008820a8723c */ /* 0x040fe200000418a0 */
[----:B------:R-:W5:Y:S07]  /*61a0*/  LDSM.16.M88.4 R160, [R187+0x8000] ;  /* 0x00800000bba0783b */ /* 0x000f6e0000000200 */
[C---:B------:R-:W-:Y:S01]  /*61b0*/  HMMA.16816.F32.BF16 R156, R32.reuse, R138, R156 ;  /* 0x0000008a209c723c */ /* 0x040fe2000004189c */
[----:B------:R-:W-:Y:S07]  /*61c0*/  LDSM.16.M88.4 R136, [R181+0x8000] ;  /* 0x00800000b588783b */ /* 0x000fee0000000200 */
[C---:B----4-:R-:W-:Y:S08]  /*61d0*/  HMMA.16816.F32.BF16 R152, R32.reuse, R144, R152 ;  /* 0x000000902098723c */ /* 0x050ff00000041898 */
[----:B------:R-:W-:Y:S01]  /*61e0*/  HMMA.16816.F32.BF16 R164, R32, R146, R164 ;  /* 0x0000009220a4723c */ /* 0x000fe200000418a4 */
[----:B------:R-:W4:Y:S07]  /*61f0*/  LDSM.16.M88.4 R32, [R177+0xf800] ;  /* 0x00f80000b120783b */ /* 0x000f2e0000000200 */
[C---:B-1----:R-:W-:Y:S01]  /*6200*/  HMMA.16816.F32.BF16 R144, R140.reuse, R8, R24 ;  /* 0x000000088c90723c */ /* 0x042fe20000041818 */
[----:B------:R-:W1:Y:S07]  /*6210*/  LDSM.16.M88.4 R24, [R178+0x10000] ;  /* 0x01000000b218783b */ /* 0x000e6e0000000200 */
[C---:B------:R-:W-:Y:S01]  /*6220*/  HMMA.16816.F32.BF16 R20, R140.reuse, R10, R20 ;  /* 0x0000000a8c14723c */ /* 0x040fe20000041814 */
[----:B------:R-:W1:Y:S07]  /*6230*/  LDSM.16.M88.4 R8, [R185+UR5+0x10800] ;  /* 0x01080005b908783b */ /* 0x000e6e0008000200 */
[C---:B--2---:R-:W-:Y:S08]  /*6240*/  HMMA.16816.F32.BF16 R168, R140.reuse, R4, R168 ;  /* 0x000000048ca8723c */ /* 0x044ff000000418a8 */
[C---:B------:R-:W-:Y:S01]  /*6250*/  HMMA.16816.F32.BF16 R156, R140.reuse, R6, R156 ;  /* 0x000000068c9c723c */ /* 0x040fe2000004189c */
[----:B------:R-:W2:Y:S07]  /*6260*/  LDSM.16.M88.4 R4, [R185+UR5+0x11000] ;  /* 0x01100005b904783b */ /* 0x000eae0008000200 */
[C---:B---3--:R-:W-:Y:S08]  /*6270*/  HMMA.16816.F32.BF16 R16, R140.reuse, R28, R16 ;  /* 0x0000001c8c10723c */ /* 0x048ff00000041810 */
[----:B------:R-:W-:Y:S01]  /*6280*/  HMMA.16816.F32.BF16 R12, R140, R30, R12 ;  /* 0x0000001e8c0c723c */ /* 0x000fe2000004180c */
[----:B------:R-:W-:Y:S07]  /*6290*/  LDSM.16.M88.4 R28, [R135+0x10000] ;  /* 0x01000000871c783b */ /* 0x000fee0000000200 */
[C---:B-----5:R-:W-:Y:S01]  /*62a0*/  HMMA.16816.F32.BF16 R172, R160.reuse, R148, R144 ;  /* 0x00000094a0ac723c */ /* 0x060fe20000041890 */
[----:B------:R-:W3:Y:S07]  /*62b0*/  LDSM.16.M88.4 R144, [R179+0x8000] ;  /* 0x00800000b390783b */ /* 0x000eee0000000200 */
[----:B------:R-:W-:Y:S01]  /*62c0*/  HMMA.16816.F32.BF16 R20, R160, R150, R20 ;  /* 0x00000096a014723c */ /* 0x000fe20000041814 */
[----:B------:R-:W5:Y:S07]  /*62d0*/  LDSM.16.M88.4 R148, [R178+0x10800] ;  /* 0x01080000b294783b */ /* 0x000f6e0000000200 */
[C---:B----4-:R-:W-:Y:S08]  /*62e0*/  HMMA.16816.F32.BF16 R152, R140.reuse, R32, R152 ;  /* 0x000000208c98723c */ /* 0x050ff00000041898 */
[----:B------:R-:W-:Y:S01]  /*62f0*/  HMMA.16816.F32.BF16 R164, R140, R34, R164 ;  /* 0x000000228ca4723c */ /* 0x000fe200000418a4 */
[----:B------:R-:W-:Y:S04]  /*6300*/  LDSM.16.M88.4 R140, [R180+0x8000] ;  /* 0x00800000b48c783b */ /* 0x000fe80000000200 */
[----:B------:R-:W4:Y:S03]  /*6310*/  LDSM.16.M88.4 R32, [R177+0x10000] ;  /* 0x01000000b120783b */ /* 0x000f260000000200 */
[C---:B-1----:R-:W-:Y:S08]  /*6320*/  HMMA.16816.F32.BF16 R172, R136.reuse, R24, R172 ;  /* 0x0000001888ac723c */ /* 0x042ff000000418ac */
[----:B------:R-:W-:Y:S01]  /*6330*/  HMMA.16816.F32.BF16 R20, R136, R26, R20 ;  /* 0x0000001a8814723c */ /* 0x000fe20000041814 */
[----:B------:R-:W-:Y:S07]  /*6340*/  LDSM.16.M88.4 R24, [R185+UR5+0x11800] ;  /* 0x01180005b918783b */ /* 0x000fee0008000200 */
[C---:B------:R-:W-:Y:S08]  /*6350*/  HMMA.16816.F32.BF16 R16, R160.reuse, R8, R16 ;  /* 0x00000008a010723c */ /* 0x040ff00000041810 */
[C---:B------:R-:W-:Y:S01]  /*6360*/  HMMA.16816.F32.BF16 R12, R160.reuse, R10, R12 ;  /* 0x0000000aa00c723c */ /* 0x040fe2000004180c */
[----:B------:R-:W1:Y:S07]  /*6370*/  LDSM.16.M88.4 R8, [R135+0x10800] ;  /* 0x010800008708783b */ /* 0x000e6e0000000200 */
[C---:B--2---:R-:W-:Y:S08]  /*6380*/  HMMA.16816.F32.BF16 R168, R160.reuse, R4, R168 ;  /* 0x00000004a0a8723c */ /* 0x044ff000000418a8 */
[----:B------:R-:W-:Y:S01]  /*6390*/  HMMA.16816.F32.BF16 R156, R160, R6, R156 ;  /* 0x00000006a09c723c */ /* 0x000fe2000004189c */
[----:B------:R-:W2:Y:S07]  /*63a0*/  LDSM.16.M88.4 R4, [R178+0x11000] ;  /* 0x01100000b204783b */ /* 0x000eae0000000200 */
[C---:B---3--:R-:W-:Y:S08]  /*63b0*/  HMMA.16816.F32.BF16 R172, R144.reuse, R28, R172 ;  /* 0x0000001c90ac723c */ /* 0x048ff000000418ac */
[----:B------:R-:W-:Y:S08]  /*63c0*/  HMMA.16816.F32.BF16 R20, R144, R30, R20 ;  /* 0x0000001e9014723c */ /* 0x000ff00000041814 */
[C---:B-----5:R-:W-:Y:S01]  /*63d0*/  HMMA.16816.F32.BF16 R28, R136.reuse, R148, R16 ;  /* 0x00000094881c723c */ /* 0x060fe20000041810 */
[----:B------:R-:W3:Y:S07]  /*63e0*/  LDSM.16.M88.4 R16, [R177+0x10800] ;  /* 0x01080000b110783b */ /* 0x000eee0000000200 */
[----:B------:R-:W-:Y:S01]  /*63f0*/  HMMA.16816.F32.BF16 R12, R136, R150, R12 ;  /* 0x00000096880c723c */ /* 0x000fe2000004180c */
[----:B------:R-:W5:Y:S07]  /*6400*/  LDSM.16.M88.4 R148, [R178+0x11800] ;  /* 0x01180000b294783b */ /* 0x000f6e0000000200 */
[C---:B----4-:R-:W-:Y:S08]  /*6410*/  HMMA.16816.F32.BF16 R172, R140.reuse, R32, R172 ;  /* 0x000000208cac723c */ /* 0x050ff000000418ac */
[----:B------:R-:W-:Y:S01]  /*6420*/  HMMA.16816.F32.BF16 R20, R140, R34, R20 ;  /* 0x000000228c14723c */ /* 0x000fe20000041814 */
[----:B------:R-:W4:Y:S07]  /*6430*/  LDSM.16.M88.4 R32, [R135+0x11000] ;  /* 0x011000008720783b */ /* 0x000f2e0000000200 */
[----:B-1----:R-:W-:Y:S03]  /*6440*/  HMMA.16816.F32.BF16 R28, R144, R8, R28 ;  /* 0x00000008901c723c */ /* 0x002fe6000004181c */
[----:B------:R-:W-:Y:S01]  /*6450*/  FMUL.FTZ R172, R172, UR7 ;  /* 0x00000007acac7c20 */ /* 0x000fe20008410000 */
[----:B------:R-:W-:Y:S01]  /*6460*/  FMUL.FTZ R173, R173, UR7 ;  /* 0x00000007adad7c20 */ /* 0x000fe20008410000 */
[----:B------:R-:W-:Y:S01]  /*6470*/  FMUL.FTZ R174, R174, UR7 ;  /* 0x00000007aeae7c20 */ /* 0x000fe20008410000 */
[----:B------:R-:W-:-:S02]  /*6480*/  FMUL.FTZ R175, R175, UR7 ;  /* 0x00000007afaf7c20 */ /* 0x000fc40008410000 */
[----:B------:R-:W-:Y:S01]  /*6490*/  HMMA.16816.F32.BF16 R12, R144, R10, R12 ;  /* 0x0000000a900c723c */ /* 0x000fe2000004180c */
[----:B------:R-:W-:Y:S01]  /*64a0*/  LDSM.16.M88.4 R8, [R177+0x11000] ;  /* 0x01100000b108783b */ /* 0x000fe20000000200 */
[----:B------:R-:W1:Y:S01]  /*64b0*/  MUFU.TANH R172, R172 ;  /* 0x000000ac00ac7308 */ /* 0x000e620000002400 */
[----:B------:R-:W-:Y:S01]  /*64c0*/  FMUL.FTZ R20, R20, UR7 ;  /* 0x0000000714147c20 */ /* 0x000fe20008410000 */
[----:B------:R-:W-:Y:S01]  /*64d0*/  FMUL.FTZ R21, R21, UR7 ;  /* 0x0000000715157c20 */ /* 0x000fe20008410000 */
[----:B------:R-:W-:Y:S01]  /*64e0*/  FMUL.FTZ R22, R22, UR7 ;  /* 0x0000000716167c20 */ /* 0x000fe20008410000 */
[----:B------:R-:W-:Y:S02]  /*64f0*/  FMUL.FTZ R23, R23, UR7 ;  /* 0x0000000717177c20 */ /* 0x000fe40008410000 */
[C---:B--2---:R-:W-:Y:S02]  /*6500*/  HMMA.16816.F32.BF16 R168, R136.reuse, R4, R168 ;  /* 0x0000000488a8723c */ /* 0x044fe400000418a8 */
[----:B------:R-:W2:Y:S06]  /*6510*/  MUFU.TANH R173, R173 ;  /* 0x000000ad00ad7308 */ /* 0x000eac0000002400 */
[----:B------:R-:W-:Y:S01]  /*6520*/  HMMA.16816.F32.BF16 R156, R136, R6, R156 ;  /* 0x00000006889c723c */ /* 0x000fe2000004189c */
[----:B------:R-:W1:Y:S01]  /*6530*/  LDSM.16.M88.4 R4, [R135+0x11800] ;  /* 0x011800008704783b */ /* 0x000e620000000200 */
[----:B------:R-:W1:Y:S06]  /*6540*/  MUFU.TANH R174, R174 ;  /* 0x000000ae00ae7308 */ /* 0x000e6c0000002400 */
[C---:B------:R-:W-:Y:S02]  /*6550*/  HMMA.16816.F32.BF16 R164, R160.reuse, R26, R164 ;  /* 0x0000001aa0a4723c */ /* 0x040fe400000418a4 */
[----:B------:R-:W1:Y:S06]  /*6560*/  MUFU.TANH R175, R175 ;  /* 0x000000af00af7308 */ /* 0x000e6c0000002400 */
[----:B------:R-:W-:Y:S02]  /*6570*/  HMMA.16816.F32.BF16 R152, R160, R24, R152 ;  /* 0x00000018a098723c */ /* 0x000fe40000041898 */
[----:B------:R-:W1:Y:S06]  /*6580*/  MUFU.TANH R20, R20 ;  /* 0x0000001400147308 */ /* 0x000e6c0000002400 */
[C---:B---3--:R-:W-:Y:S02]  /*6590*/  HMMA.16816.F32.BF16 R28, R140.reuse, R16, R28 ;  /* 0x000000108c1c723c */ /* 0x048fe4000004181c */
[----:B------:R-:W3:Y:S06]  /*65a0*/  MUFU.TANH R21, R21 ;  /* 0x0000001500157308 */ /* 0x000eec0000002400 */
[----:B------:R-:W-:Y:S01]  /*65b0*/  HMMA.16816.F32.BF16 R12, R140, R18, R12 ;  /* 0x000000128c0c723c */ /* 0x000fe2000004180c */
[----:B------:R-:W2:Y:S01]  /*65c0*/  LDSM.16.M88.4 R16, [R177+0x11800] ;  /* 0x01180000b110783b */ /* 0x000ea20000000200 */
[----:B------:R-:W-:-:S04]  /*65d0*/  DEPBAR.LE SB0, 0x0 ;  /* 0x000080000000791a */ /* 0x000fc80000000000 */
[----:B------:R-:W1:Y:S02]  /*65e0*/  MUFU.TANH R22, R22 ;  /* 0x0000001600167308 */ /* 0x000e640000002400 */
[C---:B-----5:R-:W-:Y:S03]  /*65f0*/  HMMA.16816.F32.BF16 R164, R136.reuse, R150, R164 ;  /* 0x0000009688a4723c */ /* 0x060fe600000418a4 */
[----:B------:R-:W-:Y:S01]  /*6600*/  FMUL.FTZ R24, R28, UR7 ;  /* 0x000000071c187c20 */ /* 0x000fe20008410000 */
[----:B------:R-:W-:Y:S01]  /*6610*/  FMUL.FTZ R25, R29, UR7 ;  /* 0x000000071d197c20 */ /* 0x000fe20008410000 */
[----:B------:R-:W-:Y:S01]  /*6620*/  FMUL.FTZ R28, R30, UR7 ;  /* 0x000000071e1c7c20 */ /* 0x000fe20008410000 */
[----:B------:R-:W-:Y:S01]  /*6630*/  FMUL.FTZ R29, R31, UR7 ;  /* 0x000000071f1d7c20 */ /* 0x000fe20008410000 */
[----:B------:R-:W1:Y:S01]  /*6640*/  MUFU.TANH R23, R23 ;  /* 0x0000001700177308 */ /* 0x000e620000002400 */
[----:B------:R-:W-:Y:S03]  /*6650*/  HMMA.16816.F32.BF16 R152, R136, R148, R152 ;  /* 0x000000948898723c */ /* 0x000fe60000041898 */
[----:B------:R-:W-:Y:S01]  /*6660*/  FMUL.FTZ R12, R12, UR7 ;  /* 0x000000070c0c7c20 */ /* 0x000fe20008410000 */
[----:B------:R-:W-:-:S03]  /*6670*/  FMUL.FTZ R13, R13, UR7 ;  /* 0x000000070d0d7c20 */ /* 0x000fc60008410000 */
[----:B------:R-:W2:Y:S01]  /*6680*/  MUFU.TANH R24, R24 ;  /* 0x0000001800187308 */ /* 0x000ea20000002400 */
[C---:B----4-:R-:W-:Y:S07]  /*6690*/  HMMA.16816.F32.BF16 R156, R144.reuse, R34, R156 ;  /* 0x00000022909c723c */ /* 0x050fee000004189c */
[----:B------:R-:W4:Y:S01]  /*66a0*/  MUFU.TANH R25, R25 ;  /* 0x0000001900197308 */ /* 0x000f220000002400 */
[C---:B------:R-:W-:Y:S07]  /*66b0*/  HMMA.16816.F32.BF16 R168, R144.reuse, R32, R168 ;  /* 0x0000002090a8723c */ /* 0x040fee00000418a8 */
[----:B------:R-:W2:Y:S01]  /*66c0*/  MUFU.TANH R28, R28 ;  /* 0x0000001c001c7308 */ /* 0x000ea20000002400 */
[C---:B-1----:R-:W-:Y:S07]  /*66d0*/  HMMA.16816.F32.BF16 R164, R144.reuse, R6, R164 ;  /* 0x0000000690a4723c */ /* 0x042fee00000418a4 */
[----:B------:R-:W1:Y:S01]  /*66e0*/  MUFU.TANH R29, R29 ;  /* 0x0000001d001d7308 */ /* 0x000e620000002400 */
[----:B------:R-:W-:Y:S01]  /*66f0*/  HMMA.16816.F32.BF16 R152, R144, R4, R152 ;  /* 0x000000049098723c */ /* 0x000fe20000041898 */
[----:B------:R-:W-:-:S06]  /*6700*/  FMUL.FTZ R4, R15, UR7 ;  /* 0x000000070f047c20 */ /* 0x000fcc0008410000 */
[----:B------:R-:W1:Y:S01]  /*6710*/  MUFU.TANH R12, R12 ;  /* 0x0000000c000c7308 */ /* 0x000e620000002400 */
[C---:B------:R-:W-:Y:S07]  /*6720*/  HMMA.16816.F32.BF16 R156, R140.reuse, R10, R156 ;  /* 0x0000000a8c9c723c */ /* 0x040fee000004189c */
[----:B------:R1:W1:Y:S01]  /*6730*/  MUFU.TANH R135, R13 ;  /* 0x0000000d00877308 */ /* 0x0002620000002400 */
[----:B------:R-:W-:Y:S01]  /*6740*/  HMMA.16816.F32.BF16 R168, R140, R8, R168 ;  /* 0x000000088ca8723c */ /* 0x000fe200000418a8 */
[----:B------:R-:W-:-:S06]  /*6750*/  FMUL.FTZ R8, R14, UR7 ;  /* 0x000000070e087c20 */ /* 0x000fcc0008410000 */
[----:B------:R-:W1:Y:S01]  /*6760*/  MUFU.TANH R8, R8 ;  /* 0x0000000800087308 */ /* 0x000e620000002400 */
[C---:B--2---:R-:W-:Y:S03]  /*6770*/  HMMA.16816.F32.BF16 R164, R140.reuse, R18, R164 ;  /* 0x000000128ca4723c */ /* 0x044fe600000418a4 */
[----:B------:R-:W-:Y:S01]  /*6780*/  FMUL.FTZ R10, R156, UR7 ;  /* 0x000000079c0a7c20 */ /* 0x000fe20008410000 */
[----:B------:R-:W-:Y:S01]  /*6790*/  FMUL.FTZ R11, R158, UR7 ;  /* 0x000000079e0b7c20 */ /* 0x000fe20008410000 */
[----:B------:R-:W-:Y:S01]  /*67a0*/  FMUL.FTZ R7, R159, UR7 ;  /* 0x000000079f077c20 */ /* 0x000fe20008410000 */
[----:B------:R-:W-:Y:S01]  /*67b0*/  FMUL.FTZ R157, R157, UR7 ;  /* 0x000000079d9d7c20 */ /* 0x000fe20008410000 */
[----:B------:R-:W2:Y:S01]  /*67c0*/  MUFU.TANH R4, R4 ;  /* 0x0000000400047308 */ /* 0x000ea20000002400 */
[----:B------:R-:W-:Y:S03]  /*67d0*/  HMMA.16816.F32.BF16 R152, R140, R16, R152 ;  /* 0x000000108c98723c */ /* 0x000fe60000041898 */
[----:B------:R-:W-:Y:S01]  /*67e0*/  FMUL.FTZ R5, R169, UR7 ;  /* 0x00000007a9057c20 */ /* 0x000fe20008410000 */
[----:B------:R-:W-:Y:S01]  /*67f0*/  FMUL.FTZ R9, R171, UR7 ;  /* 0x00000007ab097c20 */ /* 0x000fe20008410000 */
[----:B------:R-:W-:Y:S01]  /*6800*/  FMUL.FTZ R168, R168, UR7 ;  /* 0x00000007a8a87c20 */ /* 0x000fe20008410000 */
[----:B------:R-:W-:Y:S01]  /*6810*/  FMUL.FTZ R170, R170, UR7 ;  /* 0x00000007aaaa7c20 */ /* 0x000fe20008410000 */
[----:B------:R-:W1:Y:S04]  /*6820*/  MUFU.TANH R10, R10 ;  /* 0x0000000a000a7308 */ /* 0x000e680000002400 */
        /* <DEDUP_REMOVED lines=9> */
[----:B------:R-:W1:Y:S08]  /*68c0*/  MUFU.TANH R5, R5 ;  /* 0x0000000500057308 */ /* 0x000e700000002400 */
[----:B------:R1:W1:Y:S08]  /*68d0*/  MUFU.TANH R178, R170 ;  /* 0x000000aa00b27308 */ /* 0x0002700000002400 */
[----:B------:R-:W1:Y:S08]  /*68e0*/  MUFU.TANH R9, R9 ;  /* 0x0000000900097308 */ /* 0x000e700000002400 */
[----:B------:R1:W1:Y:S08]  /*68f0*/  MUFU.TANH R171, R157 ;  /* 0x0000009d00ab7308 */ /* 0x0002700000002400 */
[----:B------:R-:W1:Y:S08]  /*6900*/  MUFU.TANH R11, R11 ;  /* 0x0000000b000b7308 */ /* 0x000e700000002400 */
[----:B------:R-:W1:Y:S08]  /*6910*/  MUFU.TANH R7, R7 ;  /* 0x0000000700077308 */ /* 0x000e700000002400 */
[----:B------:R1:W1:Y:S08]  /*6920*/  MUFU.TANH R161, R152 ;  /* 0x0000009800a17308 */ /* 0x0002700000002400 */
[----:B------:R1:W1:Y:S08]  /*6930*/  MUFU.TANH R159, R153 ;  /* 0x00000099009f7308 */ /* 0x0002700000002400 */
[----:B------:R1:W1:Y:S08]  /*6940*/  MUFU.TANH R160, R154 ;  /* 0x0000009a00a07308 */ /* 0x0002700000002400 */
[----:B------:R1:W1:Y:S08]  /*6950*/  MUFU.TANH R162, R155 ;  /* 0x0000009b00a27308 */ /* 0x0002700000002400 */
[----:B------:R-:W1:Y:S08]  /*6960*/  MUFU.TANH R143, R143 ;  /* 0x0000008f008f7308 */ /* 0x000e700000002400 */
[----:B------:R-:W1:Y:S08]  /*6970*/  MUFU.TANH R141, R141 ;  /* 0x0000008d008d7308 */ /* 0x000e700000002400 */
[----:B------:R-:W1:Y:S08]  /*6980*/  MUFU.TANH R158, R158 ;  /* 0x0000009e009e7308 */ /* 0x000e700000002400 */
[----:B------:R-:W1:Y:S01]  /*6990*/  MUFU.TANH R156, R156 ;  /* 0x0000009c009c7308 */ /* 0x000e620000002400 */
[----:B------:R-:W-:Y:S06]  /*69a0*/  BAR.SYNC.DEFER_BLOCKING 0x0 ;  /* 0x0000000000007b1d */ /* 0x000fec0000010000 */
[----:B--234-:R-:W-:Y:S05]  /*69b0*/  BRA.U !UP0, `(.L_x_202) ;  /* 0x0000000108cc7547 */ /* 0x01cfea000b800000 */
        /* <DEDUP_REMOVED lines=15> */
[----:B-1----:R-:W-:Y:S01]  /*6ab0*/  MOV R13, UR5 ;  /* 0x00000005000d7c02 */ /* 0x002fe20008000f00 */
        /* <DEDUP_REMOVED lines=32> */
.L_x_204:
[----:B------:R2:W-:Y:S02]  /*6cc0*/  STS.128 [R204+0x11000], RZ ;  /* 0x011000ffcc007388 */ /* 0x0005e40000000c00 */
.L_x_205:
[----:B------:R-:W-:Y:S05]  /*6cd0*/  BSYNC.RECONVERGENT B0 ;  /* 0x0000000000007941 */ /* 0x000fea0003800200 */
.L_x_203:
[----:B------:R-:W0:Y:S02]  /*6ce0*/  LDGDEPBAR ;  /* 0x00000000000079af */ /* 0x000e240000000000 */
.L_x_202:
[C---:B-1----:R-:W-:Y:S01]  /*6cf0*/  IADD3 R13, PT, PT, R134.reuse, -0x80, RZ ;  /* 0xffffff80860d7810 */ /* 0x042fe20007ffe0ff */
[----:B------:R-:W1:Y:S01]  /*6d00*/  S2UR UR5, SR_CgaCtaId ;  /* 0x00000000000579c3 */ /* 0x000e620000008800 */
[----:B------:R-:W-:Y:S01]  /*6d10*/  IADD3 R6, PT, PT, R134, -0x7f, RZ ;  /* 0xffffff8186067810 */ /* 0x000fe20007ffe0ff */
[----:B------:R-:W4:Y:S01]  /*6d20*/  LDCU UR7, c[0x0][0x45c] ;  /* 0x00008b80ff0777ac */ /* 0x000f220008000800 */
[C---:B------:R-:W-:Y:S02]  /*6d30*/  ISETP.GE.AND P5, PT, R13.reuse, R184, PT ;  /* 0x000000b80d00720c */ /* 0x040fe40003fa6270 */
[----:B------:R-:W-:Y:S02]  /*6d40*/  ISETP.GE.AND P4, PT, R13, R183, PT ;  /* 0x000000b70d00720c */ /* 0x000fe40003f86270 */
[----:B------:R-:W-:Y:S02]  /*6d50*/  FSEL R13, R172, -INF , !P5 ;  /* 0xff800000ac0d7808 */ /* 0x000fe40006800000 */
[----:B------:R-:W-:-:S02]  /*6d60*/  FSEL R14, R174, -INF , !P4 ;  /* 0xff800000ae0e7808 */ /* 0x000fc40006000000 */
[CC--:B------:R-:W-:Y:S02]  /*6d70*/  ISETP.GE.AND P5, PT, R6.reuse, R184.reuse, PT ;  /* 0x000000b80600720c */ /* 0x0c0fe40003fa6270 */
[----:B------:R-:W-:Y:S02]  /*6d80*/  ISETP.GE.AND P4, PT, R6, R183, PT ;  /* 0x000000b70600720c */ /* 0x000fe40003f86270 */
[----:B------:R-:W-:Y:S02]  /*6d90*/  IADD3 R15, PT, PT, R134, -0x78, RZ ;  /* 0xffffff88860f7810 */ /* 0x000fe40007ffe0ff */
[----:B---3--:R-:W-:Y:S02]  /*6da0*/  FSEL R17, R173, -INF , !P5 ;  /* 0xff800000ad117808 */ /* 0x008fe40006800000 */
[----:B------:R-:W-:Y:S02]  /*6db0*/  FSEL R6, R175, -INF , !P4 ;  /* 0xff800000af067808 */ /* 0x000fe40006000000 */
[----:B------:R-:W-:-:S02]  /*6dc0*/  ISETP.GE.AND P5, PT, R15, R184, PT ;  /* 0x000000b80f00720c */ /* 0x000fc40003fa6270 */
[-C--:B------:R-:W-:Y:S01]  /*6dd0*/  ISETP.GE.AND P4, PT, R15, R183.reuse, PT ;  /* 0x000000b70f00720c */ /* 0x080fe20003f86270 */
[----:B-1----:R-:W-:Y:S01]  /*6de0*/  ULEA UR5, UR5, UR4, 0x18 ;  /* 0x0000000405057291 */ /* 0x002fe2000f8ec0ff */
        /* <DEDUP_REMOVED lines=23> */
[CC--:B------:R-:W-:Y:S02]  /*6f60*/  ISETP.GE.AND P5, PT, R19.reuse, R184.reuse, PT ;  /* 0x000000b81300720c */ /* 0x0c0fe40003fa6270 */
[----:B------:R-:W-:Y:S02]  /*6f70*/  ISETP.GE.AND P4, PT, R19, R183, PT ;  /* 0x000000b71300720c */ /* 0x000fe40003f86270 */
[----:B------:R-:W-:Y:S02]  /*6f80*/  IADD3 R18, PT, PT, R134, -0x60, RZ ;  /* 0xffffffa086127810 */ /* 0x000fe40007ffe0ff */
[----:B------:R-:W-:Y:S02]  /*6f90*/  FSEL R135, R135, -INF , !P5 ;  /* 0xff80000087877808 */ /* 0x000fe40006800000 */
[----:B------:R-:W-:Y:S02]  /*6fa0*/  FSEL R136, R4, -INF , !P4 ;  /* 0xff80000004887808 */ /* 0x000fe40006000000 */
[----:B------:R-:W-:-:S02]  /*6fb0*/  ISETP.GE.AND P5, PT, R18, R184, PT ;  /* 0x000000b81200720c */ /* 0x000fc40003fa6270 */
[-C--:B------:R-:W-:Y:S02]  /*6fc0*/  ISETP.GE.AND P4, PT, R18, R183.reuse, PT ;  /* 0x000000b71200720c */ /* 0x080fe40003f86270 */
        /* <DEDUP_REMOVED lines=20> */
[----:B------:R-:W-:Y:S02]  /*7110*/  FMNMX3.FTZ R5, R3, R14, R6, !PT ;  /* 0x0000000e03057276 */ /* 0x000fe40007810006 */
[----:B------:R-:W-:Y:S02]  /*7120*/  IADD3 R4, PT, PT, R134, -0x4f, RZ ;  /* 0xffffffb186047810 */ /* 0x000fe40007ffe0ff */
[----:B------:R-:W-:-:S02]  /*7130*/  FMNMX3.FTZ R5, R5, R22, R16, !PT ;  /* 0x0000001605057276 */ /* 0x000fc40007810010 */
[----:B------:R-:W-:Y:S02]  /*7140*/  FSEL R161, R161, -INF , !P5 ;  /* 0xff800000a1a17808 */ /* 0x000fe40006800000 */
[----:B------:R-:W-:Y:S02]  /*7150*/  FSEL R160, R160, -INF , !P4 ;  /* 0xff800000a0a07808 */ /* 0x000fe40006000000 */
[----:B------:R-:W-:Y:S02]  /*7160*/  FMNMX3.FTZ R5, R5, R170, R168, !PT ;  /* 0x000000aa05057276 */ /* 0x000fe400078100a8 */
[C---:B------:R-:W-:Y:S02]  /*7170*/  ISETP.GE.AND P5, PT, R4.reuse, R184, PT ;  /* 0x000000b80400720c */ /* 0x040fe40003fa6270 */
[----:B------:R-:W-:Y:S02]  /*7180*/  ISETP.GE.AND P4, PT, R4, R183, PT ;  /* 0x000000b70400720c */ /* 0x000fe40003f86270 */
[----:B------:R-:W-:-:S02]  /*7190*/  IADD3 R4, PT, PT, R134, -0x48, RZ ;  /* 0xffffffb886047810 */ /* 0x000fc40007ffe0ff */
[----:B------:R-:W-:Y:S02]  /*71a0*/  IADD3 R134, PT, PT, R134, -0x47, RZ ;  /* 0xffffffb986867810 */ /* 0x000fe40007ffe0ff */
[----:B------:R-:W-:Y:S02]  /*71b0*/  FMNMX3.FTZ R5, R5, R138, R136, !PT ;  /* 0x0000008a05057276 */ /* 0x000fe40007810088 */
[----:B------:R-:W-:Y:S02]  /*71c0*/  FSEL R159, R159, -INF , !P5 ;  /* 0xff8000009f9f7808 */ /* 0x000fe40006800000 */
[----:B------:R-:W-:Y:S02]  /*71d0*/  FSEL R162, R162, -INF , !P4 ;  /* 0xff800000a2a27808 */ /* 0x000fe40006000000 */
[-C--:B------:R-:W-:Y:S02]  /*71e0*/  ISETP.GE.AND P5, PT, R4, R184.reuse, PT ;  /* 0x000000b80400720c */ /* 0x080fe40003fa6270 */
[----:B------:R-:W-:-:S02]  /*71f0*/  ISETP.GE.AND P4, PT, R134, R184, PT ;  /* 0x000000b88600720c */ /* 0x000fc40003f86270 */
[----:B------:R-:W-:Y:S02]  /*7200*/  FMNMX3.FTZ R5, R5, R178, R174, !PT ;  /* 0x000000b205057276 */ /* 0x000fe400078100ae */
[----:B------:R-:W-:Y:S02]  /*7210*/  FSEL R143, R143, -INF , !P5 ;  /* 0xff8000008f8f7808 */ /* 0x000fe40006800000 */
[----:B------:R-:W-:Y:S02]  /*7220*/  FSEL R141, R141, -INF , !P4 ;  /* 0xff8000008d8d7808 */ /* 0x000fe40006000000 */
[----:B------:R-:W-:Y:S02]  /*7230*/  FMNMX3.FTZ R8, R132, R13, R17, !PT ;  /* 0x0000000d84087276 */ /* 0x000fe40007810011 */
[-C--:B------:R-:W-:Y:S02]  /*7240*/  ISETP.GE.AND P5, PT, R4, R183.reuse, PT ;  /* 0x000000b70400720c */ /* 0x080fe40003fa6270 */
[----:B------:R-:W-:-:S02]  /*7250*/  ISETP.GE.AND P4, PT, R134, R183, PT ;  /* 0x000000b78600720c */ /* 0x000fc40003f86270 */
[----:B------:R-:W-:Y:S02]  /*7260*/  FMNMX3.FTZ R5, R5, R172, R142, !PT ;  /* 0x000000ac05057276 */ /* 0x000fe4000781008e */
[----:B------:R-:W-:Y:S02]  /*7270*/  FMNMX3.FTZ R8, R8, R15, R21, !PT ;  /* 0x0000000f08087276 */ /* 0x000fe40007810015 */
[----:B------:R-:W-:Y:S02]  /*7280*/  FSEL R158, R158, -INF , !P5 ;  /* 0xff8000009e9e7808 */ /* 0x000fe40006800000 */
[----:B------:R-:W-:Y:S02]  /*7290*/  FSEL R156, R156, -INF , !P4 ;  /* 0xff8000009c9c7808 */ /* 0x000fe40006000000 */
[----:B------:R-:W-:Y:S02]  /*72a0*/  FMNMX3.FTZ R7, R5, R160, R162, !PT ;  /* 0x000000a005077276 */ /* 0x000fe400078100a2 */
[----:B------:R-:W-:-:S02]  /*72b0*/  FMNMX3.FTZ R8, R8, R163, R139, !PT ;  /* 0x000000a308087276 */ /* 0x000fc4000781008b */
[----:B------:R-:W-:Y:S02]  /*72c0*/  FMNMX3.FTZ R7, R7, R158, R156, !PT ;  /* 0x0000009e07077276 */ /* 0x000fe4000781009c */
[----:B------:R-:W-:Y:S02]  /*72d0*/  FMNMX3.FTZ R8, R8, R137, R135, !PT ;  /* 0x0000008908087276 */ /* 0x000fe40007810087 */
[----:B------:R-:W-:Y:S01]  /*72e0*/  LEA R180, R133, UR5, 0x1 ;  /* 0x0000000585b47c11 */ /* 0x000fe2000f8e08ff */
[----:B------:R-:W1:Y:S01]  /*72f0*/  SHFL.BFLY PT, R4, R7, 0x2, 0x1f ;  /* 0x0c401f0007047f89 */ /* 0x000e6200000e0000 */
[----:B------:R-:W-:Y:S02]  /*7300*/  FMNMX3.FTZ R8, R8, R177, R175, !PT ;  /* 0x000000b108087276 */ /* 0x000fe400078100af */
[----:B------:R-:W-:Y:S02]  /*7310*/  IADD3 R154, PT, PT, R180, 0x12040, RZ ;  /* 0x00012040b49a7810 */ /* 0x000fe40007ffe0ff */
[----:B------:R-:W-:-:S02]  /*7320*/  FMNMX3.FTZ R8, R8, R173, R171, !PT ;  /* 0x000000ad08087276 */ /* 0x000fc400078100ab */
[----:B------:R-:W-:Y:S02]  /*7330*/  SEL R153, R190, 0xffffffe0, !P6 ;  /* 0xffffffe0be997807 */ /* 0x000fe40007000000 */
[----:B------:R-:W-:Y:S02]  /*7340*/  FMNMX3.FTZ R8, R8, R161, R159, !PT ;  /* 0x000000a108087276 */ /* 0x000fe4000781009f */
[----:B------:R-:W-:Y:S02]  /*7350*/  IADD3 R157, PT, PT, R153, R180, RZ ;  /* 0x000000b4999d7210 */ /* 0x000fe40007ffe0ff */
[----:B------:R-:W-:-:S05]  /*7360*/  FMNMX3.FTZ R8, R8, R143, R141, !PT ;  /* 0x0000008f08087276 */ /* 0x000fca000781008d */
[----:B------:R-:W3:Y:S01]  /*7370*/  SHFL.BFLY PT, R5, R8, 0x2, 0x1f ;  /* 0x0c401f0008057f89 */ /* 0x000ee200000e0000 */
[----:B-1----:R-:W-:-:S05]  /*7380*/  FMNMX.FTZ R4, R7, R4, !PT ;  /* 0x0000000407047209 */ /* 0x002fca0007810000 */
[----:B------:R-:W1:Y:S01]  /*7390*/  SHFL.BFLY PT, R181, R4, 0x1, 0x1f ;  /* 0x0c201f0004b57f89 */ /* 0x000e6200000e0000 */
[----:B---3--:R-:W-:-:S05]  /*73a0*/  FMNMX.FTZ R5, R8, R5, !PT ;  /* 0x0000000508057209 */ /* 0x008fca0007810000 */
[----:B------:R-:W3:Y:S01]  /*73b0*/  SHFL.BFLY PT, R182, R5, 0x1, 0x1f ;  /* 0x0c201f0005b67f89 */ /* 0x000ee200000e0000 */
[----:B-1----:R-:W-:-:S04]  /*73c0*/  FMNMX.FTZ R181, R4, R181, !PT ;  /* 0x000000b504b57209 */ /* 0x002fc80007810000 */
[C---:B------:R-:W-:Y:S01]  /*73d0*/  FSETP.NEU.FTZ.AND P4, PT, R181.reuse, -INF , PT ;  /* 0xff800000b500780b */ /* 0x040fe20003f9d000 */
[----:B----4-:R-:W-:-:S03]  /*73e0*/  FMUL.FTZ R155, R181, UR7 ;  /* 0x00000007b59b7c20 */ /* 0x010fc60008410000 */
[----:B------:R-:W-:Y:S02]  /*73f0*/  FSEL R4, R181, RZ, P4 ;  /* 0x000000ffb5047208 */ /* 0x000fe40002000000 */
[----:B------:R-:W-:-:S03]  /*7400*/  FSEL R155, R155, RZ, P4 ;  /* 0x000000ff9b9b7208 */ /* 0x000fc60002000000 */
[----:B------:R-:W-:Y:S02]  /*7410*/  FADD.FTZ R4, R3, -R4 ;  /* 0x8000000403047221 */ /* 0x000fe40000010000 */
[--C-:B------:R-:W-:Y:S01]  /*7420*/  FFMA.FTZ R16, R16, UR7, -R155.reuse ;  /* 0x0000000710107c23 */ /* 0x100fe2000801089b */
[--C-:B------:R-:W-:Y:S01]  /*7430*/  FFMA.FTZ R152, R14, UR7, -R155.reuse ;  /* 0x000000070e987c23 */ /* 0x100fe2000801089b */
[----:B------:R-:W-:Y:S01]  /*7440*/  FMUL.FTZ R149, R4, UR7 ;  /* 0x0000000704957c20 */ /* 0x000fe20008410000 */
[----:B---3--:R-:W-:Y:S01]  /*7450*/  FMNMX.FTZ R182, R5, R182, !PT ;  /* 0x000000b605b67209 */ /* 0x008fe20007810000 */
[----:B------:R1:W-:Y:S01]  /*7460*/  MUFU.EX2 R3, R16 ;  /* 0x0000001000037308 */ /* 0x0003e20000000800 */
[--C-:B------:R-:W-:Y:S01]  /*7470*/  FFMA.FTZ R145, R6, UR7, -R155.reuse ;  /* 0x0000000706917c23 */ /* 0x100fe2000801089b */
[--C-:B------:R-:W-:Y:S01]  /*7480*/  FFMA.FTZ R148, R22, UR7, -R155.reuse ;  /* 0x0000000716947c23 */ /* 0x100fe2000801089b */
[C---:B------:R-:W-:Y:S01]  /*7490*/  FSETP.NEU.FTZ.AND P5, PT, R182.reuse, -INF , PT ;  /* 0xff800000b600780b */ /* 0x040fe20003fbd000 */
[----:B------:R-:W-:Y:S01]  /*74a0*/  FMUL.FTZ R140, R182, UR7 ;  /* 0x00000007b68c7c20 */ /* 0x000fe20008410000 */
[----:B------:R-:W3:Y:S01]  /*74b0*/  MUFU.EX2 R149, R149 ;  /* 0x0000009500957308 */ /* 0x000ee20000000800 */
[--C-:B------:R-:W-:Y:S01]  /*74c0*/  FFMA.FTZ R169, R170, UR7, -R155.reuse ;  /* 0x00000007aaa97c23 */ /* 0x100fe2000801089b */
[----:B------:R-:W-:Y:S01]  /*74d0*/  FSEL R5, R182, RZ, P5 ;  /* 0x000000ffb6057208 */ /* 0x000fe20002800000 */
[--C-:B------:R-:W-:Y:S01]  /*74e0*/  FFMA.FTZ R168, R168, UR7, -R155.reuse ;  /* 0x00000007a8a87c23 */ /* 0x100fe2000801089b */
[----:B------:R-:W-:Y:S01]  /*74f0*/  FSEL R140, R140, RZ, P5 ;  /* 0x000000ff8c8c7208 */ /* 0x000fe20002800000 */
[----:B------:R-:W-:Y:S01]  /*7500*/  MUFU.EX2 R152, R152 ;  /* 0x0000009800987308 */ /* 0x000fe20000000800 */
[----:B------:R-:W-:Y:S01]  /*7510*/  FFMA.FTZ R167, R138, UR7, -R155 ;  /* 0x000000078aa77c23 */ /* 0x000fe2000801089b */
[----:B------:R-:W-:Y:S01]  /*7520*/  FADD.FTZ R5, R132, -R5 ;  /* 0x8000000584057221 */ /* 0x000fe20000010000 */
[--C-:B------:R-:W-:Y:S01]  /*7530*/  FFMA.FTZ R170, R136, UR7, -R155.reuse ;  /* 0x0000000788aa7c23 */ /* 0x100fe2000801089b */
[----:B-1----:R-:W-:Y:S01]  /*7540*/  IADD3 R16, PT, PT, R180, 0x12000, RZ ;  /* 0x00012000b4107810 */ /* 0x002fe20007ffe0ff */
[--C-:B------:R-:W-:Y:S01]  /*7550*/  FFMA.FTZ R150, R13, UR7, -R140.reuse ;  /* 0x000000070d967c23 */ /* 0x100fe2000801088c */
[----:B------:R-:W-:Y:S01]  /*7560*/  FMUL.FTZ R151, R5, UR7 ;  /* 0x0000000705977c20 */ /* 0x000fe20008410000 */
[--C-:B------:R-:W-:Y:S01]  /*7570*/  FFMA.FTZ R144, R17, UR7, -R140.reuse ;  /* 0x0000000711907c23 */ /* 0x100fe2000801088c */
[----:B------:R-:W-:Y:S01]  /*7580*/  @P0 IADD3 R154, PT, PT, R16, -0x40, RZ ;  /* 0xffffffc0109a0810 */ /* 0x000fe20007ffe0ff */
[--C-:B------:R-:W-:Y:S01]  /*7590*/  FFMA.FTZ R147, R15, UR7, -R140.reuse ;  /* 0x000000070f937c23 */ /* 0x100fe2000801088c */
[--C-:B------:R-:W-:Y:S01]  /*75a0*/  FFMA.FTZ R146, R21, UR7, -R140.reuse ;  /* 0x0000000715927c23 */ /* 0x100fe2000801088c */
[----:B------:R-:W-:Y:S01]  /*75b0*/  MUFU.EX2 R150, R150 ;  /* 0x0000009600967308 */ /* 0x000fe20000000800 */
[-C--:B---3--:R-:W-:Y:S01]  /*75c0*/  FMUL.FTZ R34, R106, R149.reuse ;  /* 0x000000956a227220 */ /* 0x088fe20000410000 */
[----:B------:R-:W1:Y:S01]  /*75d0*/  LDSM.16.MT88.4 R28, [R154] ;  /* 0x000000009a1c783b */ /* 0x000e620000004200 */
[-C--:B------:R-:W-:Y:S01]  /*75e0*/  FMUL.FTZ R35, R107, R149.reuse ;  /* 0x000000956b237220 */ /* 0x080fe20000410000 */
[----:B------:R-:W3:Y:S01]  /*75f0*/  MUFU.EX2 R151, R151 ;  /* 0x0000009700977308 */ /* 0x000ee20000000800 */
[-C--:B------:R-:W-:Y:S01]  /*7600*/  FMUL.FTZ R26, R114, R149.reuse ;  /* 0x00000095721a7220 */ /* 0x080fe20000410000 */
[-C--:B------:R-:W-:Y:S01]  /*7610*/  FMUL.FTZ R27, R115, R149.reuse ;  /* 0x00000095731b7220 */ /* 0x080fe20000410000 */
[-C--:B------:R-:W-:Y:S01]  /*7620*/  FMUL.FTZ R110, R110, R149.reuse ;  /* 0x000000956e6e7220 */ /* 0x080fe20000410000 */
[----:B------:R-:W4:Y:S01]  /*7630*/  MUFU.EX2 R144, R144 ;  /* 0x0000009000907308 */ /* 0x000f220000000800 */
[-C--:B------:R-:W-:Y:S01]  /*7640*/  FMUL.FTZ R111, R111, R149.reuse ;  /* 0x000000956f6f7220 */ /* 0x080fe20000410000 */
[----:B------:R-:W-:Y:S01]  /*7650*/  IADD3 R153, PT, PT, R153, R154, RZ ;  /* 0x0000009a99997210 */ /* 0x000fe20007ffe0ff */
[-C--:B------:R-:W-:Y:S01]  /*7660*/  FMUL.FTZ R46, R46, R149.reuse ;  /* 0x000000952e2e7220 */ /* 0x080fe20000410000 */
[----:B------:R-:W-:Y:S01]  /*7670*/  MUFU.EX2 R147, R147 ;  /* 0x0000009300937308 */ /* 0x000fe20000000800 */
[-C--:B------:R-:W-:Y:S01]  /*7680*/  FMUL.FTZ R47, R47, R149.reuse ;  /* 0x000000952f2f7220 */ /* 0x080fe20000410000 */
[-C--:B------:R-:W-:Y:S01]  /*7690*/  FMUL.FTZ R50, R50, R149.reuse ;  /* 0x0000009532327220 */ /* 0x080fe20000410000 */
[----:B------:R-:W-:Y:S01]  /*76a0*/  FMUL.FTZ R51, R51, R149 ;  /* 0x0000009533337220 */ /* 0x000fe20000410000 */
[----:B------:R-:W5:Y:S01]  /*76b0*/  MUFU.EX2 R146, R146 ;  /* 0x0000009200927308 */ /* 0x000f620000000800 */
[----:B------:R-:W-:Y:S01]  /*76c0*/  LDSM.16.MT88.4 R20, [R157+0x12000] ;  /* 0x012000009d14783b */ /* 0x000fe20000004200 */
[-C--:B---3--:R-:W-:Y:S01]  /*76d0*/  FMUL.FTZ R32, R104, R151.reuse ;  /* 0x0000009768207220 */ /* 0x088fe20000410000 */
[-C--:B------:R-:W-:Y:S01]  /*76e0*/  FMUL.FTZ R33, R105, R151.reuse ;  /* 0x0000009769217220 */ /* 0x080fe20000410000 */
[----:B------:R-:W3:Y:S01]  /*76f0*/  MUFU.EX2 R145, R145 ;  /* 0x0000009100917308 */ /* 0x000ee20000000800 */
[----:B------:R-:W2:Y:S01]  /*7700*/  LDSM.16.MT88.4 R104, [R157+0x14000] ;  /* 0x014000009d68783b */ /* 0x000ea20000004200 */
[----:B----4-:R-:W-:Y:S01]  /*7710*/  F2FP.BF16.F32.PACK_AB R4, R144, R150 ;  /* 0x000000969004723e */ /* 0x010fe200000010ff */
[-C--:B------:R-:W-:Y:S01]  /*7720*/  FMUL.FTZ R24, R112, R151.reuse ;  /* 0x0000009770187220 */ /* 0x080fe20000410000 */
[----:B------:R-:W4:Y:S01]  /*7730*/  MUFU.EX2 R148, R148 ;  /* 0x0000009400947308 */ /* 0x000f220000000800 */
[-C--:B------:R-:W-:Y:S01]  /*7740*/  FMUL.FTZ R25, R113, R151.reuse ;  /* 0x0000009771197220 */ /* 0x080fe20000410000 */
[-C--:B------:R-:W-:Y:S01]  /*7750*/  FMUL.FTZ R108, R108, R151.reuse ;  /* 0x000000976c6c7220 */ /* 0x080fe20000410000 */
[-C--:B------:R-:W-:Y:S01]  /*7760*/  FMUL.FTZ R109, R109, R151.reuse ;  /* 0x000000976d6d7220 */ /* 0x080fe20000410000 */
[----:B------:R-:W2:Y:S01]  /*7770*/  LDSM.16.MT88.4 R112, [R154+0x2000] ;  /* 0x002000009a70783b */ /* 0x000ea20000004200 */
[----:B------:R-:W-:Y:S01]  /*7780*/  FMUL.FTZ R44, R44, R151 ;  /* 0x000000972c2c7220 */ /* 0x000fe20000410000 */
[----:B-----5:R-:W-:Y:S01]  /*7790*/  F2FP.BF16.F32.PACK_AB R6, R146, R147 ;  /* 0x000000939206723e */ /* 0x020fe200000010ff */
[-C--:B------:R-:W-:Y:S01]  /*77a0*/  FMUL.FTZ R45, R45, R151.reuse ;  /* 0x000000972d2d7220 */ /* 0x080fe20000410000 */
[-C--:B------:R-:W-:Y:S01]  /*77b0*/  FMUL.FTZ R48, R48, R151.reuse ;  /* 0x0000009730307220 */ /* 0x080fe20000410000 */
[-C--:B------:R-:W-:Y:S01]  /*77c0*/  FMUL.FTZ R49, R49, R151.reuse ;  /* 0x0000009731317220 */ /* 0x080fe20000410000 */
[----:B---3--:R-:W-:Y:S01]  /*77d0*/  F2FP.BF16.F32.PACK_AB R5, R145, R152 ;  /* 0x000000989105723e */ /* 0x008fe200000010ff */
        /* <DEDUP_REMOVED lines=25> */
[----:B------:R-:W-:Y:S01]  /*7970*/  LDSM.16.MT88.4 R120, [R153] ;  /* 0x000000009978783b */ /* 0x000fe20000004200 */
[C---:B--2---:R-:W-:Y:S01]  /*7980*/  HMMA.16816.F32.BF16 R44, R4.reuse, R104, R44 ;  /* 0x00000068042c723c */ /* 0x044fe2000004182c */
[----:B------:R-:W-:Y:S01]  /*7990*/  FMUL.FTZ R117, R117, R151 ;  /* 0x0000009775757220 */ /* 0x000fe20000410000 */
[-C--:B------:R-:W-:Y:S01]  /*79a0*/  FMUL.FTZ R118, R118, R149.reuse ;  /* 0x0000009576767220 */ /* 0x080fe20000410000 */
[----:B------:R-:W-:Y:S01]  /*79b0*/  FMUL.FTZ R119, R119, R149 ;  /* 0x0000009577777220 */ /* 0x000fe20000410000 */
[----:B------:R-:W-:Y:S01]  /*79c0*/  LDSM.16.MT88.4 R12, [R180+0x12000] ;  /* 0x01200000b40c783b */ /* 0x000fe20000004200 */
        /* <DEDUP_REMOVED lines=11> */
[C---:B------:R-:W-:Y:S01]  /*7a80*/  HMMA.16816.F32.BF16 R52, R4.reuse, R112, R52 ;  /* 0x000000700434723c */ /* 0x040fe20000041834 */
        /* <DEDUP_REMOVED lines=8> */
[----:B------:R-:W-:Y:S01]  /*7b10*/  LDSM.16.MT88.4 R112, [R157+0x16000] ;  /* 0x016000009d70783b */ /* 0x000fe20000004200 */
        /* <DEDUP_REMOVED lines=18> */
[--C-:B------:R-:W-:Y:S01]  /*7c40*/  FFMA.FTZ R164, R163, UR7, -R140.reuse ;  /* 0x00000007a3a47c23 */ /* 0x100fe2000801088c */
[-C--:B------:R-:W-:Y:S01]  /*7c50*/  FMUL.FTZ R124, R124, R151.reuse ;  /* 0x000000977c7c7220 */ /* 0x080fe20000410000 */
[----:B------:R-:W-:Y:S01]  /*7c60*/  FMUL.FTZ R125, R125, R151 ;  /* 0x000000977d7d7220 */ /* 0x000fe20000410000 */
[-C--:B------:R-:W-:Y:S01]  /*7c70*/  FMUL.FTZ R126, R126, R149.reuse ;  /* 0x000000957e7e7220 */ /* 0x080fe20000410000 */
[C---:B------:R-:W-:Y:S01]  /*7c80*/  HMMA.16816.F32.BF16 R64, R4.reuse, R110, R64 ;  /* 0x0000006e0440723c */ /* 0x040fe20000041840 */
[----:B------:R-:W1:Y:S01]  /*7c90*/  LDSM.16.MT88.4 R108, [R154+0x4000] ;  /* 0x004000009a6c783b */ /* 0x000e620000004200 */
[----:B------:R-:W-:Y:S01]  /*7ca0*/  FMUL.FTZ R127, R127, R149 ;  /* 0x000000957f7f7220 */ /* 0x000fe20000410000 */
[--C-:B------:R-:W-:Y:S01]  /*7cb0*/  FFMA.FTZ R165, R139, UR7, -R140.reuse ;  /* 0x000000078ba57c23 */ /* 0x100fe2000801088c */
[--C-:B------:R-:W-:Y:S01]  /*7cc0*/  FFMA.FTZ R166, R137, UR7, -R140.reuse ;  /* 0x0000000789a67c23 */ /* 0x100fe2000801088c */
[--C-:B------:R-:W-:Y:S01]  /*7cd0*/  FFMA.FTZ R163, R135, UR7, -R140.reuse ;  /* 0x0000000787a37c23 */ /* 0x100fe2000801088c */
        /* <DEDUP_REMOVED lines=10> */
[C---:B--2---:R-:W-:Y:S01]  /*7d80*/  HMMA.16816.F32.BF16 R68, R4.reuse, R104, R68 ;  /* 0x000000680444723c */ /* 0x044fe20000041844 */
[----:B------:R-:W-:Y:S01]  /*7d90*/  MUFU.EX2 R164, R164 ;  /* 0x000000a400a47308 */ /* 0x000fe20000000800 */
[-C--:B------:R-:W-:Y:S01]  /*7da0*/  FMUL.FTZ R92, R92, R151.reuse ;  /* 0x000000975c5c7220 */ /* 0x080fe20000410000 */
[----:B------:R-:W-:Y:S01]  /*7db0*/  FMUL.FTZ R93, R93, R151 ;  /* 0x000000975d5d7220 */ /* 0x000fe20000410000 */
[-C--:B------:R-:W-:Y:S01]  /*7dc0*/  FMUL.FTZ R94, R94, R149.reuse ;  /* 0x000000955e5e7220 */ /* 0x080fe20000410000 */
[----:B------:R-:W2:Y:S01]  /*7dd0*/  MUFU.EX2 R165, R165 ;  /* 0x000000a500a57308 */ /* 0x000ea20000000800 */
[----:B------:R-:W-:Y:S01]  /*7de0*/  FMUL.FTZ R95, R95, R149 ;  /* 0x000000955f5f7220 */ /* 0x000fe20000410000 */
[-C--:B------:R-:W-:Y:S01]  /*7df0*/  FMUL.FTZ R96, R96, R151.reuse ;  /* 0x0000009760607220 */ /* 0x080fe20000410000 */
[C---:B------:R-:W-:Y:S01]  /*7e00*/  HMMA.16816.F32.BF16 R72, R4.reuse, R106, R72 ;  /* 0x0000006a0448723c */ /* 0x040fe20000041848 */
[----:B------:R-:W4:Y:S01]  /*7e10*/  LDSM.16.MT88.4 R104, [R153+0x4000] ;  /* 0x004000009968783b */ /* 0x000f220000004200 */
[----:B------:R-:W-:Y:S01]  /*7e20*/  MUFU.EX2 R166, R166 ;  /* 0x000000a600a67308 */ /* 0x000fe20000000800 */
[----:B------:R-:W-:Y:S01]  /*7e30*/  FMUL.FTZ R97, R97, R151 ;  /* 0x0000009761617220 */ /* 0x000fe20000410000 */
[-C--:B------:R-:W-:Y:S01]  /*7e40*/  FMUL.FTZ R98, R98, R149.reuse ;  /* 0x0000009562627220 */ /* 0x080fe20000410000 */
[----:B------:R-:W-:Y:S01]  /*7e50*/  FMUL.FTZ R99, R99, R149 ;  /* 0x0000009563637220 */ /* 0x000fe20000410000 */
[----:B------:R-:W-:Y:S01]  /*7e60*/  MUFU.EX2 R163, R163 ;  /* 0x000000a300a37308 */ /* 0x000fe20000000800 */
[----:B------:R-:W-:Y:S01]  /*7e70*/  LDSM.16.MT88.4 R136, [R154+0x800] ;  /* 0x000800009a88783b */ /* 0x000fe20000004200 */
[C---:B------:R-:W-:Y:S01]  /*7e80*/  HMMA.16816.F32.BF16 R32, R4.reuse, R120, R32 ;  /* 0x000000780420723c */ /* 0x040fe20000041820 */
[--C-:B------:R-:W-:Y:S01]  /*7e90*/  FFMA.FTZ R186, R177, UR7, -R140.reuse ;  /* 0x00000007b1ba7c23 */ /* 0x100fe2000801088c */
[----:B------:R-:W-:Y:S01]  /*7ea0*/  MUFU.EX2 R169, R169 ;  /* 0x000000a900a97308 */ /* 0x000fe20000000800 */
[----:B------:R-:W-:Y:S01]  /*7eb0*/  LDSM.16.MT88.4 R132, [R153+0x800] ;  /* 0x000800009984783b */ /* 0x000fe20000004200 */
[--C-:B------:R-:W-:Y:S01]  /*7ec0*/  FFMA.FTZ R188, R173, UR7, -R140.reuse ;  /* 0x00000007adbc7c23 */ /* 0x100fe2000801088c */
[--C-:B------:R-:W-:Y:S01]  /*7ed0*/  FFMA.FTZ R171, R171, UR7, -R140.reuse ;  /* 0x00000007abab7c23 */ /* 0x100fe2000801088c */
[----:B------:R-:W5:Y:S01]  /*7ee0*/  MUFU.EX2 R168, R168 ;  /* 0x000000a800a87308 */ /* 0x000f620000000800 */
        /* <DEDUP_REMOVED lines=8> */
[--C-:B------:R-:W-:Y:S01]  /*7f70*/  FFMA.FTZ R179, R162, UR7, -R155.reuse ;  /* 0x00000007a2b37c23 */ /* 0x100fe2000801089b */
[C---:B-1----:R-:W-:Y:S01]  /*7f80*/  HMMA.16816.F32.BF16 R84, R4.reuse, R108, R84 ;  /* 0x0000006c0454723c */ /* 0x042fe20000041854 */
[----:B------:R-:W-:Y:S01]  /*7f90*/  FFMA.FTZ R159, R159, UR7, -R140 ;  /* 0x000000079f9f7c23 */ /* 0x000fe2000801088c */
[----:B------:R-:W-:Y:S01]  /*7fa0*/  MUFU.EX2 R186, R186 ;  /* 0x000000ba00ba7308 */ /* 0x000fe20000000800 */
[--C-:B------:R-:W-:Y:S01]  /*7fb0*/  FFMA.FTZ R156, R156, UR7, -R155.reuse ;  /* 0x000000079c9c7c23 */ /* 0x100fe2000801089b */
[----:B------:R-:W-:Y:S01]  /*7fc0*/  FFMA.FTZ R158, R158, UR7, -R155 ;  /* 0x000000079e9e7c23 */ /* 0x000fe2000801089b */
[----:B------:R-:W-:Y:S01]  /*7fd0*/  FFMA.FTZ R151, R213, R151, R150 ;  /* 0x00000097d5977223 */ /* 0x000fe20000010096 */
[----:B------:R-:W-:Y:S01]  /*7fe0*/  MUFU.EX2 R188, R188 ;  /* 0x000000bc00bc7308 */ /* 0x000fe20000000800 */
[----:B------:R-:W-:Y:S01]  /*7ff0*/  FFMA.FTZ R152, R211, R149, R152 ;  /* 0x00000095d3987223 */ /* 0x000fe20000010098 */
[----:B------:R-:W-:Y:S01]  /*8000*/  HMMA.16816.F32.BF16 R88, R4, R110, R88 ;  /* 0x0000006e0458723c */ /* 0x000fe20000041858 */
[----:B------:R-:W1:Y:S01]  /*8010*/  LDSM.16.MT88.4 R108, [R180+0x12800] ;  /* 0x01280000b46c783b */ /* 0x000e620000004200 */
[----:B------:R-:W-:Y:S01]  /*8020*/  MUFU.EX2 R171, R171 ;  /* 0x000000ab00ab7308 */ /* 0x000fe20000000800 */
[----:B------:R-:W-:Y:S01]  /*8030*/  FADD.FTZ R144, R144, R151 ;  /* 0x0000009790907221 */ /* 0x000fe20000010000 */
[----:B------:R-:W-:-:S02]  /*8040*/  FADD.FTZ R145, R145, R152 ;  /* 0x0000009891917221 */ /* 0x000fc40000010000 */
[----:B------:R-:W-:Y:S01]  /*8050*/  MUFU.EX2 R172, R172 ;  /* 0x000000ac00ac7308 */ /* 0x000fe20000000800 */
[----:B------:R-:W-:Y:S01]  /*8060*/  FADD.FTZ R147, R147, R144 ;  /* 0x0000009093937221 */ /* 0x000fe20000010000 */
[C---:B------:R-:W-:Y:S01]  /*8070*/  HMMA.16816.F32.BF16 R76, R4.reuse, R112, R76 ;  /* 0x00000070044c723c */ /* 0x040fe2000004184c */
[----:B------:R-:W-:Y:S01]  /*8080*/  FADD.FTZ R148, R148, R145 ;  /* 0x0000009194947221 */ /* 0x000fe20000010000 */
[----:B------:R-:W-:Y:S01]  /*8090*/  MUFU.EX2 R177, R177 ;  /* 0x000000b100b17308 */ /* 0x000fe20000000800 */
[----:B------:R-:W-:Y:S02]  /*80a0*/  FADD.FTZ R147, R146, R147 ;  /* 0x0000009392937221 */ /* 0x000fe40000010000 */
[----:B------:R-:W-:Y:S01]  /*80b0*/  FADD.FTZ R148, R3, R148 ;  /* 0x0000009403947221 */ /* 0x000fe20000010000 */
[----:B------:R-:W-:Y:S01]  /*80c0*/  MUFU.EX2 R159, R159 ;  /* 0x0000009f009f7308 */ /* 0x000fe20000000800 */
[----:B------:R-:W-:Y:S01]  /*80d0*/  MOV R3, R181 ;  /* 0x000000b500037202 */ /* 0x000fe20000000f00 */
[C---:B------:R-:W-:Y:S01]  /*80e0*/  HMMA.16816.F32.BF16 R80, R4.reuse, R114, R80 ;  /* 0x000000720450723c */ /* 0x040fe20000041850 */
[----:B------:R-:W1:Y:S01]  /*80f0*/  LDSM.16.MT88.4 R112, [R157+0x12800] ;  /* 0x012800009d70783b */ /* 0x000e620000004200 */
[----:B------:R-:W-:Y:S04]  /*8100*/  MUFU.EX2 R179, R179 ;  /* 0x000000b300b37308 */ /* 0x000fe80000000800 */
[----:B------:R-:W-:Y:S02]  /*8110*/  MUFU.EX2 R156, R156 ;  /* 0x0000009c009c7308 */ /* 0x000fe40000000800 */
[C---:B------:R-:W-:Y:S08]  /*8120*/  HMMA.16816.F32.BF16 R8, R4.reuse, R12, R8 ;  /* 0x0000000c0408723c */ /* 0x040ff00000041808 */
[C---:B------:R-:W-:Y:S01]  /*8130*/  HMMA.16816.F32.BF16 R12, R4.reuse, R14, R124 ;  /* 0x0000000e040c723c */ /* 0x040fe2000004187c */
[----:B------:R-:W-:Y:S07]  /*8140*/  LDSM.16.MT88.4 R124, [R154+0x2800] ;  /* 0x002800009a7c783b */ /* 0x000fee0000004200 */
[C---:B---3--:R-:W-:Y:S08]  /*8150*/  HMMA.16816.F32.BF16 R36, R4.reuse, R116, R36 ;  /* 0x000000740424723c */ /* 0x048ff00000041824 */
[C---:B------:R-:W-:Y:S01]  /*8160*/  HMMA.16816.F32.BF16 R40, R4.reuse, R118, R40 ;  /* 0x000000760428723c */ /* 0x040fe20000041828 */
[----:B------:R-:W-:Y:S07]  /*8170*/  LDSM.16.MT88.4 R116, [R153+0x2800] ;  /* 0x002800009974783b */ /* 0x000fee0000004200 */
[C---:B----4-:R-:W-:Y:S08]  /*8180*/  HMMA.16816.F32.BF16 R92, R4.reuse, R104, R92 ;  /* 0x00000068045c723c */ /* 0x050ff0000004185c */
[----:B------:R-:W-:Y:S01]  /*8190*/  HMMA.16816.F32.BF16 R4, R4, R106, R96 ;  /* 0x0000006a0404723c */ /* 0x000fe20000041860 */
[----:B------:R-:W3:Y:S01]  /*81a0*/  LDSM.16.MT88.4 R104, [R180+0x16800] ;  /* 0x01680000b468783b */ /* 0x000ee20000004200 */
[----:B--2---:R-:W-:Y:S01]  /*81b0*/  F2FP.BF16.F32.PACK_AB R96, R165, R164 ;  /* 0x000000a4a560723e */ /* 0x004fe200000010ff */
        /* <DEDUP_REMOVED lines=14> */
[C---:B------:R-:W-:Y:S08]  /*82a0*/  HMMA.16816.F32.BF16 R16, R96.reuse, R112, R16 ;  /* 0x000000706010723c */ /* 0x040ff00000041810 */
[C---:B------:R-:W-:Y:S01]  /*82b0*/  HMMA.16816.F32.BF16 R20, R96.reuse, R114, R20 ;  /* 0x000000726014723c */ /* 0x040fe20000041814 */
[----:B------:R-:W2:Y:S07]  /*82c0*/  LDSM.16.MT88.4 R112, [R154+0x4800] ;  /* 0x004800009a70783b */ /* 0x000eae0000004200 */
[C---:B------:R-:W-:Y:S08]  /*82d0*/  HMMA.16816.F32.BF16 R36, R96.reuse, R120, R36 ;  /* 0x000000786024723c */ /* 0x040ff00000041824 */
[C---:B------:R-:W-:Y:S01]  /*82e0*/  HMMA.16816.F32.BF16 R40, R96.reuse, R122, R40 ;  /* 0x0000007a6028723c */ /* 0x040fe20000041828 */
[----:B------:R-:W4:Y:S07]  /*82f0*/  LDSM.16.MT88.4 R120, [R153+0x4800] ;  /* 0x004800009978783b */ /* 0x000f2e0000004200 */
[C---:B---3--:R-:W-:Y:S08]  /*8300*/  HMMA.16816.F32.BF16 R68, R96.reuse, R104, R68 ;  /* 0x000000686044723c */ /* 0x048ff00000041844 */
[C---:B------:R-:W-:Y:S01]  /*8310*/  HMMA.16816.F32.BF16 R72, R96.reuse, R106, R72 ;  /* 0x0000006a6048723c */ /* 0x040fe20000041848 */
[----:B------:R-:W3:Y:S07]  /*8320*/  LDSM.16.MT88.4 R104, [R180+0x13000] ;  /* 0x01300000b468783b */ /* 0x000eee0000004200 */
[----:B-1----:R-:W-:Y:S01]  /*8330*/  HMMA.16816.F32.BF16 R76, R96, R108, R76 ;  /* 0x0000006c604c723c */ /* 0x002fe2000004184c */
[----:B------:R-:W-:Y:S01]  /*8340*/  FFMA.FTZ R108, R175, UR7, -R140 ;  /* 0x00000007af6c7c23 */ /* 0x000fe2000801088c */
[----:B------:R-:W-:-:S02]  /*8350*/  FFMA.FTZ R175, R174, UR7, -R155 ;  /* 0x00000007aeaf7c23 */ /* 0x000fc4000801089b */
[----:B------:R1:W-:Y:S04]  /*8360*/  MUFU.EX2 R174, R178 ;  /* 0x000000b200ae7308 */ /* 0x0003e80000000800 */
[C---:B------:R-:W-:Y:S01]  /*8370*/  HMMA.16816.F32.BF16 R24, R96.reuse, R136, R24 ;  /* 0x000000886018723c */ /* 0x040fe20000041818 */
[----:B------:R5:W3:Y:S04]  /*8380*/  MUFU.EX2 R173, R108 ;  /* 0x0000006c00ad7308 */ /* 0x000ae80000000800 */
[----:B------:R-:W3:Y:S03]  /*8390*/  MUFU.EX2 R175, R175 ;  /* 0x000000af00af7308 */ /* 0x000ee60000000800 */
[----:B------:R-:W-:Y:S01]  /*83a0*/  HMMA.16816.F32.BF16 R28, R96, R138, R28 ;  /* 0x0000008a601c723c */ /* 0x000fe2000004181c */
[----:B------:R-:W-:Y:S01]  /*83b0*/  LDSM.16.MT88.4 R136, [R153+0x1000] ;  /* 0x001000009988783b */ /* 0x000fe20000004200 */
[--C-:B-1----:R-:W-:Y:S01]  /*83c0*/  FFMA.FTZ R178, R161, UR7, -R140.reuse ;  /* 0x00000007a1b27c23 */ /* 0x102fe2000801088c */
[----:B------:R-:W-:-:S05]  /*83d0*/  FFMA.FTZ R161, R143, UR7, -R140 ;  /* 0x000000078fa17c23 */ /* 0x000fca000801088c */
[C---:B------:R-:W-:Y:S01]  /*83e0*/  HMMA.16816.F32.BF16 R32, R96.reuse, R132, R32 ;  /* 0x000000846020723c */ /* 0x040fe20000041820 */
[----:B------:R-:W1:Y:S04]  /*83f0*/  MUFU.EX2 R178, R178 ;  /* 0x000000b200b27308 */ /* 0x000e680000000800 */
[----:B------:R-:W-:Y:S03]  /*8400*/  MUFU.EX2 R161, R161 ;  /* 0x000000a100a17308 */ /* 0x000fe60000000800 */
        /* <DEDUP_REMOVED lines=12> */
[----:B-----5:R-:W-:Y:S07]  /*84d0*/  LDSM.16.MT88.4 R108, [R180+0x17000] ;  /* 0x01700000b46c783b */ /* 0x020fee0000004200 */
[C---:B--2---:R-:W-:Y:S08]  /*84e0*/  HMMA.16816.F32.BF16 R84, R96.reuse, R112, R84 ;  /* 0x000000706054723c */ /* 0x044ff00000041854 */
[C---:B------:R-:W-:Y:S01]  /*84f0*/  HMMA.16816.F32.BF16 R88, R96.reuse, R114, R88 ;  /* 0x000000726058723c */ /* 0x040fe20000041858 */
[----:B------:R-:W2:Y:S07]  /*8500*/  LDSM.16.MT88.4 R112, [R157+0x13000] ;  /* 0x013000009d70783b */ /* 0x000eae0000004200 */
[C---:B----4-:R-:W-:Y:S08]  /*8510*/  HMMA.16816.F32.BF16 R92, R96.reuse, R120, R92 ;  /* 0x00000078605c723c */ /* 0x050ff0000004185c */
[----:B------:R-:W-:Y:S01]  /*8520*/  HMMA.16816.F32.BF16 R96, R96, R122, R4 ;  /* 0x0000007a6060723c */ /* 0x000fe20000041804 */
[----:B------:R-:W4:Y:S01]  /*8530*/  LDSM.16.MT88.4 R120, [R157+0x15000] ;  /* 0x015000009d78783b */ /* 0x000f220000004200 */
[----:B---3--:R-:W-:Y:S01]  /*8540*/  F2FP.BF16.F32.PACK_AB R4, R173, R186 ;  /* 0x000000baad04723e */ /* 0x008fe200000010ff */
        /* <DEDUP_REMOVED lines=12> */
[C---:B------:R-:W-:Y:S01]  /*8610*/  HMMA.16816.F32.BF16 R12, R4.reuse, R106, R12 ;  /* 0x0000006a040c723c */ /* 0x040fe2000004180c */
[----:B------:R-:W3:Y:S07]  /*8620*/  LDSM.16.MT88.4 R104, [R157+0x17000] ;  /* 0x017000009d68783b */ /* 0x000eee0000004200 */
[C---:B--2---:R-:W-:Y:S08]  /*8630*/  HMMA.16816.F32.BF16 R16, R4.reuse, R112, R16 ;  /* 0x000000700410723c */ /* 0x044ff00000041810 */
[C---:B------:R-:W-:Y:S01]  /*8640*/  HMMA.16816.F32.BF16 R20, R4.reuse, R114, R20 ;  /* 0x000000720414723c */ /* 0x040fe20000041814 */
[----:B------:R-:W2:Y:S07]  /*8650*/  LDSM.16.MT88.4 R112, [R154+0x5000] ;  /* 0x005000009a70783b */ /* 0x000eae0000004200 */
[C---:B----4-:R-:W-:Y:S08]  /*8660*/  HMMA.16816.F32.BF16 R44, R4.reuse, R120, R44 ;  /* 0x00000078042c723c */ /* 0x050ff0000004182c */
[C---:B------:R-:W-:Y:S01]  /*8670*/  HMMA.16816.F32.BF16 R48, R4.reuse, R122, R48 ;  /* 0x0000007a0430723c */ /* 0x040fe20000041830 */
[----:B------:R-:W4:Y:S07]  /*8680*/  LDSM.16.MT88.4 R120, [R153+0x5000] ;  /* 0x005000009978783b */ /* 0x000f2e0000004200 */
[----:B------:R-:W-:Y:S01]  /*8690*/  HMMA.16816.F32.BF16 R52, R4, R124, R52 ;  /* 0x0000007c0434723c */ /* 0x000fe20000041834 */
[----:B------:R-:W-:-:S02]  /*86a0*/  FFMA.FTZ R124, R160, UR7, -R155 ;  /* 0x00000007a07c7c23 */ /* 0x000fc4000801089b */
[----:B------:R-:W-:Y:S04]  /*86b0*/  MUFU.EX2 R155, R158 ;  /* 0x0000009e009b7308 */ /* 0x000fe80000000800 */
[----:B------:R5:W1:Y:S01]  /*86c0*/  MUFU.EX2 R162, R124 ;  /* 0x0000007c00a27308 */ /* 0x000a620000000800 */
[C---:B------:R-:W-:Y:S08]  /*86d0*/  HMMA.16816.F32.BF16 R36, R4.reuse, R128, R36 ;  /* 0x000000800424723c */ /* 0x040ff00000041824 */
[C---:B------:R-:W-:Y:S01]  /*86e0*/  HMMA.16816.F32.BF16 R40, R4.reuse, R130, R40 ;  /* 0x000000820428723c */ /* 0x040fe20000041828 */
[----:B------:R-:W-:Y:S07]  /*86f0*/  LDSM.16.MT88.4 R128, [R154+0x3800] ;  /* 0x003800009a80783b */ /* 0x000fee0000004200 */
[C---:B------:R-:W-:Y:S08]  /*8700*/  HMMA.16816.F32.BF16 R60, R4.reuse, R116, R60 ;  /* 0x00000074043c723c */ /* 0x040ff0000004183c */
[C---:B------:R-:W-:Y:S01]  /*8710*/  HMMA.16816.F32.BF16 R64, R4.reuse, R118, R64 ;  /* 0x000000760440723c */ /* 0x040fe20000041840 */
[----:B------:R-:W1:Y:S07]  /*8720*/  LDSM.16.MT88.4 R116, [R157+0x13800] ;  /* 0x013800009d74783b */ /* 0x000e6e0000004200 */
[C---:B------:R-:W-:Y:S01]  /*8730*/  HMMA.16816.F32.BF16 R56, R4.reuse, R126, R56 ;  /* 0x0000007e0438723c */ /* 0x040fe20000041838 */
[----:B-----5:R-:W5:Y:S07]  /*8740*/  LDSM.16.MT88.4 R124, [R180+0x13800] ;  /* 0x01380000b47c783b */ /* 0x020f6e0000004200 */
[----:B---3--:R-:W-:Y:S01]  /*8750*/  HMMA.16816.F32.BF16 R76, R4, R104, R76 ;  /* 0x00000068044c723c */ /* 0x008fe2000004184c */
[----:B------:R-:W-:-:S02]  /*8760*/  FFMA.FTZ R104, R141, UR7, -R140 ;  /* 0x000000078d687c23 */ /* 0x000fc4000801088c */
[----:B------:R-:W-:Y:S02]  /*8770*/  LDSM.16.MT88.4 R140, [R157+0x15800] ;  /* 0x015800009d8c783b */ /* 0x000fe40000004200 */
[----:B------:R3:W1:Y:S03]  /*8780*/  MUFU.EX2 R160, R104 ;  /* 0x0000006800a07308 */ /* 0x0006660000000800 */
        /* <DEDUP_REMOVED lines=10> */
[----:B---3--:R-:W-:Y:S07]  /*8830*/  LDSM.16.MT88.4 R104, [R154+0x5800] ;  /* 0x005800009a68783b */ /* 0x008fee0000004200 */
[C---:B--2---:R-:W-:Y:S08]  /*8840*/  HMMA.16816.F32.BF16 R84, R4.reuse, R112, R84 ;  /* 0x000000700454723c */ /* 0x044ff00000041854 */
[C---:B------:R-:W-:Y:S01]  /*8850*/  HMMA.16816.F32.BF16 R88, R4.reuse, R114, R88 ;  /* 0x000000720458723c */ /* 0x040fe20000041858 */
[----:B------:R-:W2:Y:S07]  /*8860*/  LDSM.16.MT88.4 R112, [R157+0x17800] ;  /* 0x017800009d70783b */ /* 0x000eae0000004200 */
[C---:B----4-:R-:W-:Y:S08]  /*8870*/  HMMA.16816.F32.BF16 R92, R4.reuse, R120, R92 ;  /* 0x00000078045c723c */ /* 0x050ff0000004185c */
[----:B------:R-:W-:Y:S01]  /*8880*/  HMMA.16816.F32.BF16 R96, R4, R122, R96 ;  /* 0x0000007a0460723c */ /* 0x000fe20000041860 */
[----:B-1----:R-:W-:Y:S01]  /*8890*/  F2FP.BF16.F32.PACK_AB R4, R159, R178 ;  /* 0x000000b29f04723e */ /* 0x002fe200000010ff */
        /* <DEDUP_REMOVED lines=10> */
[----:B------:R-:W1:Y:S01]  /*8940*/  LDSM.16.MT88.4 R16, [R153+0x3800] ;  /* 0x003800009910783b */ /* 0x000e620000004200 */
[----:B------:R-:W-:Y:S01]  /*8950*/  FADD.FTZ R213, R160, R161 ;  /* 0x000000a1a0d57221 */ /* 0x000fe20000010000 */
[----:B------:R-:W-:-:S05]  /*8960*/  FADD.FTZ R211, R156, R155 ;  /* 0x0000009b9cd37221 */ /* 0x000fca0000010000 */
[C---:B------:R-:W-:Y:S08]  /*8970*/  HMMA.16816.F32.BF16 R52, R4.reuse, R128, R52 ;  /* 0x000000800434723c */ /* 0x040ff00000041834 */
[C---:B------:R-:W-:Y:S08]  /*8980*/  HMMA.16816.F32.BF16 R56, R4.reuse, R130, R56 ;  /* 0x000000820438723c */ /* 0x040ff00000041838 */
[C---:B------:R-:W-:Y:S01]  /*8990*/  HMMA.16816.F32.BF16 R116, R4.reuse, R118, R20 ;  /* 0x000000760474723c */ /* 0x040fe20000041814 */
[----:B------:R-:W3:Y:S07]  /*89a0*/  LDSM.16.MT88.4 R20, [R180+0x17800] ;  /* 0x01780000b414783b */ /* 0x000eee0000004200 */
[C---:B-----5:R-:W-:Y:S01]  /*89b0*/  HMMA.16816.F32.BF16 R128, R4.reuse, R124, R8 ;  /* 0x0000007c0480723c */ /* 0x060fe20000041808 */
[----:B------:R-:W4:Y:S07]  /*89c0*/  LDSM.16.MT88.4 R8, [R153+0x5800] ;  /* 0x005800009908783b */ /* 0x000f2e0000004200 */
[C---:B--2---:R-:W-:Y:S08]  /*89d0*/  HMMA.16816.F32.BF16 R76, R4.reuse, R112, R76 ;  /* 0x00000070044c723c */ /* 0x044ff0000004184c */
        /* <DEDUP_REMOVED lines=14> */
[C---:B------:R-:W-:Y:S08]  /*8ac0*/  HMMA.16816.F32.BF16 R72, R4.reuse, R22, R72 ;  /* 0x000000160448723c */ /* 0x040ff00000041848 */
[C---:B----4-:R-:W-:Y:S08]  /*8ad0*/  HMMA.16816.F32.BF16 R92, R4.reuse, R8, R92 ;  /* 0x00000008045c723c */ /* 0x050ff0000004185c */
[C---:B------:R-:W-:Y:S08]  /*8ae0*/  HMMA.16816.F32.BF16 R96, R4.reuse, R10, R96 ;  /* 0x0000000a0460723c */ /* 0x040ff00000041860 */
        /* <DEDUP_REMOVED lines=18> */
[-C--:B------:R-:W-:Y:S01]  /*8c10*/  LEA R14, P5, R8, R201.reuse, 0x7 ;  /* 0x000000c9080e7211 */ /* 0x080fe200078a38ff */
        /* <DEDUP_REMOVED lines=8> */
[----:B------:R-:W1:Y:S01]  /*8ca0*/  LDCU UR4, c[0x0][0x50c] ;  /* 0x0000a180ff0477ac */ /* 0x000e620008000800 */
[----:B------:R-:W-:-:S02]  /*8cb0*/  LOP3.LUT R6, R6, R0, R7, 0xf6, !PT ;  /* 0x0000000006067212 */ /* 0x000fc400078ef607 */
[----:B------:R-:W-:Y:S01]  /*8cc0*/  LEA.HI.X R13, R4, R200, R3, 0x1, P4 ;  /* 0x000000c8040d7211 */ /* 0x000fe200020f0c03 */
[----:B------:R-:W-:Y:S01]  /*8cd0*/  VIADD R3, R185, UR5 ;  /* 0x00000005b9037c36 */ /* 0x000fe20008000000 */
[----:B------:R-:W-:Y:S01]  /*8ce0*/  LEA R197, R6, UR5, 0x1 ;  /* 0x0000000506c57c11 */ /* 0x000fe2000f8e08ff */
[----:B------:R-:W-:Y:S01]  /*8cf0*/  UISETP.NE.AND UP0, UPT, UR19, 0x3, UPT ;  /* 0x000000031300788c */ /* 0x000fe2000bf05270 */
        /* <DEDUP_REMOVED lines=44> */
[----:B------:R-:W1:Y:S04]  /*8fc0*/  LDSM.16.M88.4 R148, [R186+0xc800] ;  /* 0x00c80000ba94783b */ /* 0x000e680000000200 */
[----:B------:R-:W1:Y:S04]  /*8fd0*/  LDSM.16.M88.4 R20, [R186+0xd000] ;  /* 0x00d00000ba14783b */ /* 0x000e680000000200 */
[----:B--2---:R-:W2:Y:S04]  /*8fe0*/  LDSM.16.M88.4 R12, [R186+0xd800] ;  /* 0x00d80000ba0c783b */ /* 0x004ea80000000200 */
[----:B------:R-:W-:Y:S01]  /*8ff0*/  LDSM.16.M88.4 R16, [R188] ;  /* 0x00000000bc10783b */ /* 0x000fe20000000200 */
[C---:B---3--:R-:W-:Y:S03]  /*9000*/  HMMA.16816.F32.BF16 R144, R8.reuse, R140, RZ ;  /* 0x0000008c0890723c */ /* 0x048fe600000418ff */
[----:B------:R-:W3:Y:S04]  /*9010*/  LDSM.16.M88.4 R4, [R3+0xc000] ;  /* 0x00c000000304783b */ /* 0x000ee80000000200 */
[----:B------:R-:W3:Y:S01]  /*9020*/  LDSM.16.M88.4 R152, [R3+0xc800] ;  /* 0x00c800000398783b */ /* 0x000ee20000000200 */
[C---:B----4-:R-:W-:Y:S03]  /*9030*/  HMMA.16816.F32.BF16 R136, R8.reuse, R132, RZ ;  /* 0x000000840888723c */ /* 0x050fe600000418ff */
[----:B------:R-:W-:Y:S04]  /*9040*/  LDSM.16.M88.4 R172, [R189] ;  /* 0x00000000bdac783b */ /* 0x000fe80000000200 */
[----:B------:R-:W-:Y:S01]  /*9050*/  LDSM.16.M88.4 R176, [R187+0xd800] ;  /* 0x00d80000bbb0783b */ /* 0x000fe20000000200 */
[C---:B------:R-:W-:Y:S03]  /*9060*/  HMMA.16816.F32.BF16 R140, R8.reuse, R142, RZ ;  /* 0x0000008e088c723c */ /* 0x040fe600000418ff */
[----:B------:R-:W-:Y:S04]  /*9070*/  LDSM.16.M88.4 R164, [R197+0x4000] ;  /* 0x00400000c5a4783b */ /* 0x000fe80000000200 */
[----:B------:R-:W0:Y:S01]  /*9080*/  LDGDEPBAR ;  /* 0x00000000000079af */ /* 0x000e220000000000 */
[C---:B------:R-:W-:Y:S08]  /*9090*/  HMMA.16816.F32.BF16 R132, R8.reuse, R134, RZ ;  /* 0x000000860884723c */ /* 0x040ff000000418ff */
[C---:B-----5:R-:W-:Y:S08]  /*90a0*/  HMMA.16816.F32.BF16 R32, R8.reuse, R28, RZ ;  /* 0x0000001c0820723c */ /* 0x060ff000000418ff */
[C---:B------:R-:W-:Y:S08]  /*90b0*/  HMMA.16816.F32.BF16 R28, R8.reuse, R30, RZ ;  /* 0x0000001e081c723c */ /* 0x040ff000000418ff */
[C---:B-1----:R-:W-:Y:S08]  /*90c0*/  HMMA.16816.F32.BF16 R24, R8.reuse, R160, RZ ;  /* 0x000000a00818723c */ /* 0x042ff000000418ff */
[----:B------:R-:W-:Y:S01]  /*90d0*/  HMMA.16816.F32.BF16 R8, R8, R162, RZ ;  /* 0x000000a20808723c */ /* 0x000fe200000418ff */
[----:B------:R-:W-:Y:S07]  /*90e0*/  LDSM.16.M88.4 R160, [R185+UR5+0xe000] ;  /* 0x00e00005b9a0783b */ /* 0x000fee0008000200 */
[C---:B------:R-:W-:Y:S08]  /*90f0*/  HMMA.16816.F32.BF16 R144, R168.reuse, R156, R144 ;  /* 0x0000009ca890723c */ /* 0x040ff00000041890 */
[C---:B------:R-:W-:Y:S01]  /*9100*/  HMMA.16816.F32.BF16 R140, R168.reuse, R158, R140 ;  /* 0x0000009ea88c723c */ /* 0x040fe2000004188c */
[----:B------:R-:W-:Y:S07]  /*9110*/  LDSM.16.M88.4 R156, [R185+UR5+0xe800] ;  /* 0x00e80005b99c783b */ /* 0x000fee0008000200 */
[C---:B------:R-:W-:Y:S08]  /*9120*/  HMMA.16816.F32.BF16 R136, R168.reuse, R148, R136 ;  /* 0x00000094a888723c */ /* 0x040ff00000041888 */
[C---:B------:R-:W-:Y:S01]  /*9130*/  HMMA.16816.F32.BF16 R132, R168.reuse, R150, R132 ;  /* 0x00000096a884723c */ /* 0x040fe20000041884 */
[----:B------:R-:W1:Y:S07]  /*9140*/  LDSM.16.M88.4 R148, [R3+0xd000] ;  /* 0x00d000000394783b */ /* 0x000e6e0000000200 */
[C---:B------:R-:W-:Y:S08]  /*9150*/  HMMA.16816.F32.BF16 R32, R168.reuse, R20, R32 ;  /* 0x00000014a820723c */ /* 0x040ff00000041820 */
[C---:B------:R-:W-:Y:S01]  /*9160*/  HMMA.16816.F32.BF16 R28, R168.reuse, R22, R28 ;  /* 0x00000016a81c723c */ /* 0x040fe2000004181c */
[----:B------:R-:W4:Y:S07]  /*9170*/  LDSM.16.M88.4 R20, [R3+0xd800] ;  /* 0x00d800000314783b */ /* 0x000f2e0000000200 */
[C---:B--2---:R-:W-:Y:S08]  /*9180*/  HMMA.16816.F32.BF16 R24, R168.reuse, R12, R24 ;  /* 0x0000000ca818723c */ /* 0x044ff00000041818 */
[----:B------:R-:W-:Y:S01]  /*9190*/  HMMA.16816.F32.BF16 R168, R168, R14, R8 ;  /* 0x0000000ea8a8723c */ /* 0x000fe20000041808 */
[----:B------:R-:W2:Y:S04]  /*91a0*/  LDSM.16.M88.4 R12, [R187+0xc000] ;  /* 0x00c00000bb0c783b */ /* 0x000ea80000000200 */
[----:B------:R-:W5:Y:S03]  /*91b0*/  LDSM.16.M88.4 R8, [R187+0xc800] ;  /* 0x00c80000bb08783b */ /* 0x000f660000000200 */
[C---:B---3--:R-:W-:Y:S08]  /*91c0*/  HMMA.16816.F32.BF16 R144, R16.reuse, R4, R144 ;  /* 0x000000041090723c */ /* 0x048ff00000041890 */
[C---:B------:R-:W-:Y:S01]  /*91d0*/  HMMA.16816.F32.BF16 R140, R16.reuse, R6, R140 ;  /* 0x00000006108c723c */ /* 0x040fe2000004188c */
[----:B------:R-:W3:Y:S07]  /*91e0*/  LDSM.16.M88.4 R4, [R187+0xd000] ;  /* 0x00d00000bb04783b */ /* 0x000eee0000000200 */
[C---:B------:R-:W-:Y:S08]  /*91f0*/  HMMA.16816.F32.BF16 R136, R16.reuse, R152, R136 ;  /* 0x000000981088723c */ /* 0x040ff00000041888 */
[C---:B------:R-:W-:Y:S01]  /*9200*/  HMMA.16816.F32.BF16 R132, R16.reuse, R154, R132 ;  /* 0x0000009a1084723c */ /* 0x040fe20000041884 */
[----:B------:R-:W3:Y:S07]  /*9210*/  LDSM.16.M88.4 R152, [R185+UR5+0xf000] ;  /* 0x00f00005b998783b */ /* 0x000eee0008000200 */
[C---:B-1----:R-:W-:Y:S08]  /*9220*/  HMMA.16816.F32.BF16 R32, R16.reuse, R148, R32 ;  /* 0x000000941020723c */ /* 0x042ff00000041820 */
[C---:B------:R-:W-:Y:S01]  /*9230*/  HMMA.16816.F32.BF16 R28, R16.reuse, R150, R28 ;  /* 0x00000096101c723c */ /* 0x040fe2000004181c */
[----:B------:R-:W1:Y:S07]  /*9240*/  LDSM.16.M88.4 R148, [R185+UR5+0xf800] ;  /* 0x00f80005b994783b */ /* 0x000e6e0008000200 */
[C---:B----4-:R-:W-:Y:S08]  /*9250*/  HMMA.16816.F32.BF16 R24, R16.reuse, R20, R24 ;  /* 0x000000141018723c */ /* 0x050ff00000041818 */
[----:B------:R-:W-:Y:S01]  /*9260*/  HMMA.16816.F32.BF16 R168, R16, R22, R168 ;  /* 0x0000001610a8723c */ /* 0x000fe200000418a8 */
[----:B------:R-:W-:Y:S04]  /*9270*/  LDSM.16.M88.4 R20, [R195+0x4000] ;  /* 0x00400000c314783b */ /* 0x000fe80000000200 */
[----:B------:R-:W-:Y:S03]  /*9280*/  LDSM.16.M88.4 R16, [R186+0xe000] ;  /* 0x00e00000ba10783b */ /* 0x000fe60000000200 */
[C---:B--2---:R-:W-:Y:S08]  /*9290*/  HMMA.16816.F32.BF16 R144, R172.reuse, R12, R144 ;  /* 0x0000000cac90723c */ /* 0x044ff00000041890 */
[C---:B------:R-:W-:Y:S01]  /*92a0*/  HMMA.16816.F32.BF16 R140, R172.reuse, R14, R140 ;  /* 0x0000000eac8c723c */ /* 0x040fe2000004188c */
[----:B------:R-:W2:Y:S07]  /*92b0*/  LDSM.16.M88.4 R12, [R186+0xe800] ;  /* 0x00e80000ba0c783b */ /* 0x000eae0000000200 */
[C---:B-----5:R-:W-:Y:S08]  /*92c0*/  HMMA.16816.F32.BF16 R136, R172.reuse, R8, R136 ;  /* 0x00000008ac88723c */ /* 0x060ff00000041888 */
[C---:B------:R-:W-:Y:S01]  /*92d0*/  HMMA.16816.F32.BF16 R132, R172.reuse, R10, R132 ;  /* 0x0000000aac84723c */ /* 0x040fe20000041884 */
[----:B------:R-:W4:Y:S07]  /*92e0*/  LDSM.16.M88.4 R8, [R186+0xf000] ;  /* 0x00f00000ba08783b */ /* 0x000f2e0000000200 */
[C---:B---3--:R-:W-:Y:S08]  /*92f0*/  HMMA.16816.F32.BF16 R32, R172.reuse, R4, R32 ;  /* 0x00000004ac20723c */ /* 0x048ff00000041820 */
[C---:B------:R-:W-:Y:S01]  /*9300*/  HMMA.16816.F32.BF16 R28, R172.reuse, R6, R28 ;  /* 0x00000006ac1c723c */ /* 0x040fe2000004181c */
[----:B------:R-:W3:Y:S07]  /*9310*/  LDSM.16.M88.4 R4, [R186+0xf800] ;  /* 0x00f80000ba04783b */ /* 0x000eee0000000200 */
[C---:B------:R-:W-:Y:S08]  /*9320*/  HMMA.16816.F32.BF16 R24, R172.reuse, R176, R24 ;  /* 0x000000b0ac18723c */ /* 0x040ff00000041818 */
[----:B------:R-:W-:Y:S08]  /*9330*/  HMMA.16816.F32.BF16 R168, R172, R178, R168 ;  /* 0x000000b2aca8723c */ /* 0x000ff000000418a8 */
[C---:B------:R-:W-:Y:S08]  /*9340*/  HMMA.16816.F32.BF16 R144, R164.reuse, R160, R144 ;  /* 0x000000a0a490723c */ /* 0x040ff00000041890 */
[C---:B------:R-:W-:Y:S08]  /*9350*/  HMMA.16816.F32.BF16 R140, R164.reuse, R162, R140 ;  /* 0x000000a2a48c723c */ /* 0x040ff0000004188c */
[C---:B------:R-:W-:Y:S08]  /*9360*/  HMMA.16816.F32.BF16 R136, R164.reuse, R156, R136 ;  /* 0x0000009ca488723c */ /* 0x040ff00000041888 */
[C---:B------:R-:W-:Y:S08]  /*9370*/  HMMA.16816.F32.BF16 R132, R164.reuse, R158, R132 ;  /* 0x0000009ea484723c */ /* 0x040ff00000041884 */
[C---:B------:R-:W-:Y:S08]  /*9380*/  HMMA.16816.F32.BF16 R32, R164.reuse, R152, R32 ;  /* 0x00000098a420723c */ /* 0x040ff00000041820 */
[C---:B------:R-:W-:Y:S01]  /*9390*/  HMMA.16816.F32.BF16 R156, R164.reuse, R154, R28 ;  /* 0x0000009aa49c723c */ /* 0x040fe2000004181c */
[----:B------:R-:W-:Y:S04]  /*93a0*/  LDSM.16.M88.4 R152, [R188+0x4000] ;  /* 0x00400000bc98783b */ /* 0x000fe80000000200 */
[----:B------:R-:W-:Y:S03]  /*93b0*/  LDSM.16.M88.4 R28, [R3+0xe000] ;  /* 0x00e00000031c783b */ /* 0x000fe60000000200 */
[C---:B-1----:R-:W-:Y:S01]  /*93c0*/  HMMA.16816.F32.BF16 R160, R164.reuse, R148, R24 ;  /* 0x00000094a4a0723c */ /* 0x042fe20000041818 */
[----:B------:R-:W1:Y:S07]  /*93d0*/  LDSM.16.M88.4 R24, [R3+0xe800] ;  /* 0x00e800000318783b */ /* 0x000e6e0000000200 */
[----:B------:R-:W-:Y:S01]  /*93e0*/  HMMA.16816.F32.BF16 R168, R164, R150, R168 ;  /* 0x00000096a4a8723c */ /* 0x000fe200000418a8 */
[----:B------:R-:W-:Y:S04]  /*93f0*/  LDSM.16.M88.4 R148, [R187+0xf000] ;  /* 0x00f00000bb94783b */ /* 0x000fe80000000200 */
[----:B------:R-:W-:Y:S03]  /*9400*/  LDSM.16.M88.4 R164, [R187+0xf800] ;  /* 0x00f80000bba4783b */ /* 0x000fe60000000200 */
[C---:B--2---:R-:W-:Y:S08]  /*9410*/  HMMA.16816.F32.BF16 R136, R20.reuse, R12, R136 ;  /* 0x0000000c1488723c */ /* 0x044ff00000041888 */
[C---:B------:R-:W-:Y:S01]  /*9420*/  HMMA.16816.F32.BF16 R132, R20.reuse, R14, R132 ;  /* 0x0000000e1484723c */ /* 0x040fe20000041884 */
[----:B------:R-:W-:Y:S07]  /*9430*/  LDSM.16.M88.4 R12, [R189+0x4000] ;  /* 0x00400000bd0c783b */ /* 0x000fee0000000200 */
[C---:B----4-:R-:W-:Y:S08]  /*9440*/  HMMA.16816.F32.BF16 R32, R20.reuse, R8, R32 ;  /* 0x000000081420723c */ /* 0x050ff00000041820 */
[C---:B------:R-:W-:Y:S01]  /*9450*/  HMMA.16816.F32.BF16 R156, R20.reuse, R10, R156 ;  /* 0x0000000a149c723c */ /* 0x040fe2000004189c */
[----:B------:R-:W2:Y:S07]  /*9460*/  LDSM.16.M88.4 R8, [R3+0xf000] ;  /* 0x00f000000308783b */ /* 0x000eae0000000200 */
[C---:B---3--:R-:W-:Y:S08]  /*9470*/  HMMA.16816.F32.BF16 R160, R20.reuse, R4, R160 ;  /* 0x0000000414a0723c */ /* 0x048ff000000418a0 */
[C---:B------:R-:W-:Y:S01]  /*9480*/  HMMA.16816.F32.BF16 R168, R20.reuse, R6, R168 ;  /* 0x0000000614a8723c */ /* 0x040fe200000418a8 */
[----:B------:R-:W3:Y:S07]  /*9490*/  LDSM.16.M88.4 R4, [R187+0xe000] ;  /* 0x00e00000bb04783b */ /* 0x000eee0000000200 */
[C---:B------:R-:W-:Y:S08]  /*94a0*/  HMMA.16816.F32.BF16 R144, R20.reuse, R16, R144 ;  /* 0x000000101490723c */ /* 0x040ff00000041890 */
[----:B------:R-:W-:Y:S01]  /*94b0*/  HMMA.16816.F32.BF16 R140, R20, R18, R140 ;  /* 0x00000012148c723c */ /* 0x000fe2000004188c */
[----:B------:R-:W4:Y:S04]  /*94c0*/  LDSM.16.M88.4 R20, [R3+0xf800] ;  /* 0x00f800000314783b */ /* 0x000f280000000200 */
[----:B------:R-:W5:Y:S03]  /*94d0*/  LDSM.16.M88.4 R16, [R187+0xe800] ;  /* 0x00e80000bb10783b */ /* 0x000f660000000200 */
[C---:B-1----:R-:W-:Y:S08]  /*94e0*/  HMMA.16816.F32.BF16 R136, R152.reuse, R24, R136 ;  /* 0x000000189888723c */ /* 0x042ff00000041888 */
[C---:B------:R-:W-:Y:S08]  /*94f0*/  HMMA.16816.F32.BF16 R144, R152.reuse, R28, R144 ;  /* 0x0000001c9890723c */ /* 0x040ff00000041890 */
[C---:B------:R-:W-:Y:S01]  /*9500*/  HMMA.16816.F32.BF16 R140, R152.reuse, R30, R140 ;  /* 0x0000001e988c723c */ /* 0x040fe2000004188c */
[----:B------:R-:W-:Y:S07]  /*9510*/  LDSM.16.M88.4 R28, [R197+0x8000] ;  /* 0x00800000c51c783b */ /* 0x000fee0000000200 */
[C---:B------:R-:W-:Y:S01]  /*9520*/  HMMA.16816.F32.BF16 R132, R152.reuse, R26, R132 ;  /* 0x0000001a9884723c */ /* 0x040fe20000041884 */
[----:B------:R-:W1:Y:S07]  /*9530*/  LDSM.16.M88.4 R24, [R185+UR5+0x10000] ;  /* 0x01000005b918783b */ /* 0x000e6e0008000200 */
[C---:B--2---:R-:W-:Y:S08]  /*9540*/  HMMA.16816.F32.BF16 R32, R152.reuse, R8, R32 ;  /* 0x000000089820723c */ /* 0x044ff00000041820 */
[----:B------:R-:W-:Y:S01]  /*9550*/  HMMA.16816.F32.BF16 R156, R152, R10, R156 ;  /* 0x0000000a989c723c */ /* 0x000fe2000004189c */
[----:B------:R-:W-:Y:S07]  /*9560*/  LDSM.16.M88.4 R8, [R186+0x10000] ;  /* 0x01000000ba08783b */ /* 0x000fee0000000200 */
[C---:B---3--:R-:W-:Y:S01]  /*9570*/  HMMA.16816.F32.BF16 R172, R12.reuse, R4, R144 ;  /* 0x000000040cac723c */ /* 0x048fe20000041890 */
[----:B------:R-:W2:Y:S07]  /*9580*/  LDSM.16.M88.4 R144, [R195+0x8000] ;  /* 0x00800000c390783b */ /* 0x000eae0000000200 */
[----:B------:R-:W-:Y:S01]  /*9590*/  HMMA.16816.F32.BF16 R140, R12, R6, R140 ;  /* 0x000000060c8c723c */ /* 0x000fe2000004188c */
[----:B------:R-:W-:Y:S07]  /*95a0*/  LDSM.16.M88.4 R4, [R3+0x10000] ;  /* 0x010000000304783b */ /* 0x000fee0000000200 */
[C---:B----4-:R-:W-:Y:S08]  /*95b0*/  HMMA.16816.F32.BF16 R160, R152.reuse, R20, R160 ;  /* 0x0000001498a0723c */ /* 0x050ff000000418a0 */
[----:B------:R-:W-:Y:S01]  /*95c0*/  HMMA.16816.F32.BF16 R168, R152, R22, R168 ;  /* 0x0000001698a8723c */ /* 0x000fe200000418a8 */
[----:B------:R-:W3:Y:S04]  /*95d0*/  LDSM.16.M88.4 R20, [R185+UR5+0x10800] ;  /* 0x01080005b914783b */ /* 0x000ee80008000200 */
[----:B------:R-:W-:Y:S03]  /*95e0*/  LDSM.16.M88.4 R152, [R187+0x11000] ;  /* 0x01100000bb98783b */ /* 0x000fe60000000200 */
[C---:B-----5:R-:W-:Y:S08]  /*95f0*/  HMMA.16816.F32.BF16 R136, R12.reuse, R16, R136 ;  /* 0x000000100c88723c */ /* 0x060ff00000041888 */
[----:B------:R-:W-:Y:S01]  /*9600*/  HMMA.16816.F32.BF16 R132, R12, R18, R132 ;  /* 0x000000120c84723c */ /* 0x000fe20000041884 */
[----:B------:R-:W4:Y:S07]  /*9610*/  LDSM.16.M88.4 R16, [R188+0x8000] ;  /* 0x00800000bc10783b */ /* 0x000f2e0000000200 */
[C---:B-1----:R-:W-:Y:S08]  /*9620*/  HMMA.16816.F32.BF16 R172, R28.reuse, R24, R172 ;  /* 0x000000181cac723c */ /* 0x042ff000000418ac */
[----:B------:R-:W-:Y:S01]  /*9630*/  HMMA.16816.F32.BF16 R140, R28, R26, R140 ;  /* 0x0000001a1c8c723c */ /* 0x000fe2000004188c */
[----:B------:R-:W-:Y:S07]  /*9640*/  LDSM.16.M88.4 R24, [R187+0x10000] ;  /* 0x01000000bb18783b */ /* 0x000fee0000000200 */
[C---:B------:R-:W-:Y:S08]  /*9650*/  HMMA.16816.F32.BF16 R32, R12.reuse, R148, R32 ;  /* 0x000000940c20723c */ /* 0x040ff00000041820 */
[C---:B------:R-:W-:Y:S01]  /*9660*/  HMMA.16816.F32.BF16 R156, R12.reuse, R150, R156 ;  /* 0x000000960c9c723c */ /* 0x040fe2000004189c */
[----:B------:R-:W-:Y:S07]  /*9670*/  LDSM.16.M88.4 R148, [R189+0x8000] ;  /* 0x00800000bd94783b */ /* 0x000fee0000000200 */
[C---:B------:R-:W-:Y:S08]  /*9680*/  HMMA.16816.F32.BF16 R160, R12.reuse, R164, R160 ;  /* 0x000000a40ca0723c */ /* 0x040ff000000418a0 */
[----:B------:R-:W-:Y:S01]  /*9690*/  HMMA.16816.F32.BF16 R168, R12, R166, R168 ;  /* 0x000000a60ca8723c */ /* 0x000fe200000418a8 */
[----:B------:R-:W1:Y:S07]  /*96a0*/  LDSM.16.M88.4 R12, [R186+0x10800] ;  /* 0x01080000ba0c783b */ /* 0x000e6e0000000200 */
[C---:B--2---:R-:W-:Y:S08]  /*96b0*/  HMMA.16816.F32.BF16 R172, R144.reuse, R8, R172 ;  /* 0x0000000890ac723c */ /* 0x044ff000000418ac */
[----:B------:R-:W-:Y:S01]  /*96c0*/  HMMA.16816.F32.BF16 R140, R144, R10, R140 ;  /* 0x0000000a908c723c */ /* 0x000fe2000004188c */
[----:B------:R-:W2:Y:S07]  /*96d0*/  LDSM.16.M88.4 R8, [R3+0x10800] ;  /* 0x010800000308783b */ /* 0x000eae0000000200 */
[----:B---3--:R-:W-:Y:S08]  /*96e0*/  HMMA.16816.F32.BF16 R136, R28, R20, R136 ;  /* 0x000000141c88723c */ /* 0x008ff00000041888 */
[----:B----4-:R-:W-:Y:S08]  /*96f0*/  HMMA.16816.F32.BF16 R172, R16, R4, R172 ;  /* 0x0000000410ac723c */ /* 0x010ff000000418ac */
[----:B------:R-:W-:Y:S01]  /*9700*/  HMMA.16816.F32.BF16 R132, R28, R22, R132 ;  /* 0x000000161c84723c */ /* 0x000fe20000041884 */
[----:B------:R-:W-:Y:S07]  /*9710*/  LDSM.16.M88.4 R20, [R187+0x10800] ;  /* 0x01080000bb14783b */ /* 0x000fee0000000200 */
[----:B------:R-:W-:Y:S01]  /*9720*/  HMMA.16816.F32.BF16 R140, R16, R6, R140 ;  /* 0x00000006108c723c */ /* 0x000fe2000004188c */
[----:B------:R-:W3:Y:S07]  /*9730*/  LDSM.16.M88.4 R4, [R185+UR5+0x11000] ;  /* 0x01100005b904783b */ /* 0x000eee0008000200 */
[C---:B-1----:R-:W-:Y:S08]  /*9740*/  HMMA.16816.F32.BF16 R136, R144.reuse, R12, R136 ;  /* 0x0000000c9088723c */ /* 0x042ff00000041888 */
[----:B------:R-:W-:Y:S01]  /*9750*/  HMMA.16816.F32.BF16 R132, R144, R14, R132 ;  /* 0x0000000e9084723c */ /* 0x000fe20000041884 */
[----:B------:R-:W1:Y:S07]  /*9760*/  LDSM.16.M88.4 R12, [R186+0x11000] ;  /* 0x01100000ba0c783b */ /* 0x000e6e0000000200 */
[----:B------:R-:W-:Y:S08]  /*9770*/  HMMA.16816.F32.BF16 R172, R148, R24, R172 ;  /* 0x0000001894ac723c */ /* 0x000ff000000418ac */
[----:B--2---:R-:W-:Y:S08]  /*9780*/  HMMA.16816.F32.BF16 R136, R16, R8, R136 ;  /* 0x000000081088723c */ /* 0x004ff00000041888 */
[----:B------:R-:W-:Y:S01]  /*9790*/  HMMA.16816.F32.BF16 R140, R148, R26, R140 ;  /* 0x0000001a948c723c */ /* 0x000fe2000004188c */
[----:B------:R-:W2:Y:S02]  /*97a0*/  LDSM.16.M88.4 R24, [R185+UR5+0x11800] ;  /* 0x01180005b918783b */ /* 0x000ea40008000200 */
[----:B------:R-:W-:Y:S01]  /*97b0*/  FMUL.FTZ R164, R172, UR4 ;  /* 0x00000004aca47c20 */ /* 0x000fe20008410000 */
[----:B------:R-:W-:Y:S01]  /*97c0*/  FMUL.FTZ R166, R174, UR4 ;  /* 0x00000004aea67c20 */ /* 0x000fe20008410000 */
[----:B------:R-:W-:Y:S01]  /*97d0*/  FMUL.FTZ R165, R173, UR4 ;  /* 0x00000004ada57c20 */ /* 0x000fe20008410000 */
[----:B------:R-:W-:-:S02]  /*97e0*/  FMUL.FTZ R167, R175, UR4 ;  /* 0x00000004afa77c20 */ /* 0x000fc40008410000 */
[----:B---3--:R-:W-:Y:S01]  /*97f0*/  HMMA.16816.F32.BF16 R32, R28, R4, R32 ;  /* 0x000000041c20723c */ /* 0x008fe20000041820 */
[----:B------:R-:W3:Y:S07]  /*9800*/  MUFU.TANH R164, R164 ;  /* 0x000000a400a47308 */ /* 0x000eee0000002400 */
[----:B------:R-:W-:Y:S01]  /*9810*/  HMMA.16816.F32.BF16 R136, R148, R20, R136 ;  /* 0x000000149488723c */ /* 0x000fe20000041888 */
[----:B------:R-:W4:Y:S02]  /*9820*/  MUFU.TANH R166, R166 ;  /* 0x000000a600a67308 */ /* 0x000f240000002400 */
[----:B------:R-:W-:Y:S01]  /*9830*/  FMUL.FTZ R140, R140, UR4 ;  /* 0x000000048c8c7c20 */ /* 0x000fe20008410000 */
[----:B------:R-:W-:Y:S01]  /*9840*/  FMUL.FTZ R21, R142, UR4 ;  /* 0x000000048e157c20 */ /* 0x000fe20008410000 */
[----:B------:R-:W-:Y:S01]  /*9850*/  FMUL.FTZ R20, R141, UR4 ;  /* 0x000000048d147c20 */ /* 0x000fe20008410000 */
[----:B------:R-:W-:-:S02]  /*9860*/  FMUL.FTZ R141, R143, UR4 ;  /* 0x000000048f8d7c20 */ /* 0x000fc40008410000 */
[----:B------:R-:W-:Y:S01]  /*9870*/  HMMA.16816.F32.BF16 R132, R16, R10, R132 ;  /* 0x0000000a1084723c */ /* 0x000fe20000041884 */
[----:B------:R-:W5:Y:S01]  /*9880*/  LDSM.16.M88.4 R8, [R3+0x11000] ;  /* 0x011000000308783b */ /* 0x000f620000000200 */
[----:B------:R-:W4:Y:S06]  /*9890*/  MUFU.TANH R165, R165 ;  /* 0x000000a500a57308 */ /* 0x000f2c0000002400 */
[----:B------:R-:W-:Y:S01]  /*98a0*/  HMMA.16816.F32.BF16 R156, R28, R6, R156 ;  /* 0x000000061c9c723c */ /* 0x000fe2000004189c */
[----:B------:R-:W3:Y:S01]  /*98b0*/  LDSM.16.M88.4 R4, [R186+0x11800] ;  /* 0x01180000ba04783b */ /* 0x000ee20000000200 */
[----:B------:R-:W4:Y:S01]  /*98c0*/  MUFU.TANH R167, R167 ;  /* 0x000000a700a77308 */ /* 0x000f220000002400 */
[----:B------:R-:W-:Y:S01]  /*98d0*/  FMUL.FTZ R138, R138, UR4 ;  /* 0x000000048a8a7c20 */ /* 0x000fe20008410000 */
[----:B------:R-:W-:-:S04]  /*98e0*/  FMUL.FTZ R137, R137, UR4 ;  /* 0x0000000489897c20 */ /* 0x000fc80008410000 */
[----:B-1----:R-:W-:Y:S01]  /*98f0*/  HMMA.16816.F32.BF16 R32, R144, R12, R32 ;  /* 0x0000000c9020723c */ /* 0x002fe20000041820 */
[----:B------:R-:W-:Y:S01]  /*9900*/  FMUL.FTZ R12, R136, UR4 ;  /* 0x00000004880c7c20 */ /* 0x000fe20008410000 */
[----:B------:R-:W1:Y:S01]  /*9910*/  MUFU.TANH R140, R140 ;  /* 0x0000008c008c7308 */ /* 0x000e620000002400 */
[----:B------:R-:W-:-:S05]  /*9920*/  FMUL.FTZ R136, R139, UR4 ;  /* 0x000000048b887c20 */ /* 0x000fca0008410000 */
[----:B------:R-:W-:Y:S02]  /*9930*/  HMMA.16816.F32.BF16 R132, R148, R22, R132 ;  /* 0x000000169484723c */ /* 0x000fe40000041884 */
[----:B------:R4:W-:Y:S06]  /*9940*/  MUFU.TANH R22, R12 ;  /* 0x0000000c00167308 */ /* 0x0009ec0000002400 */
[----:B------:R-:W-:Y:S02]  /*9950*/  HMMA.16816.F32.BF16 R156, R144, R14, R156 ;  /* 0x0000000e909c723c */ /* 0x000fe4000004189c */
[----:B------:R-:W1:Y:S06]  /*9960*/  MUFU.TANH R21, R21 ;  /* 0x0000001500157308 */ /* 0x000e6c0000002400 */
[----:B--2---:R-:W-:Y:S02]  /*9970*/  HMMA.16816.F32.BF16 R160, R28, R24, R160 ;  /* 0x000000181ca0723c */ /* 0x004fe400000418a0 */
[----:B------:R-:W2:Y:S01]  /*9980*/  MUFU.TANH R20, R20 ;  /* 0x0000001400147308 */ /* 0x000ea20000002400 */
[----:B------:R-:W-:Y:S01]  /*9990*/  FMUL.FTZ R24, R134, UR4 ;  /* 0x0000000486187c20 */ /* 0x000fe20008410000 */
[----:B----4-:R4:W1:Y:S01]  /*99a0*/  LDSM.16.M88.4 R12, [R3+0x11800] ;  /* 0x01180000030c783b */ /* 0x0108620000000200 */
[----:B------:R-:W-:Y:S01]  /*99b0*/  FMUL.FTZ R132, R132, UR4 ;  /* 0x0000000484847c20 */ /* 0x000fe20008410000 */
[----:B------:R-:W-:Y:S01]  /*99c0*/  FMUL.FTZ R23, R133, UR4 ;  /* 0x0000000485177c20 */ /* 0x000fe20008410000 */
[----:B------:R-:W-:Y:S01]  /*99d0*/  FMUL.FTZ R135, R135, UR4 ;  /* 0x0000000487877c20 */ /* 0x000fe20008410000 */
[C---:B-----5:R-:W-:Y:S02]  /*99e0*/  HMMA.16816.F32.BF16 R32, R16.reuse, R8, R32 ;  /* 0x000000081020723c */ /* 0x060fe40000041820 */
[----:B------:R-:W5:Y:S06]  /*99f0*/  MUFU.TANH R141, R141 ;  /* 0x0000008d008d7308 */ /* 0x000f6c0000002400 */
[----:B------:R-:W-:Y:S01]  /*9a00*/  HMMA.16816.F32.BF16 R156, R16, R10, R156 ;  /* 0x0000000a109c723c */ /* 0x000fe2000004189c */
[----:B------:R-:W2:Y:S01]  /*9a10*/  LDSM.16.M88.4 R8, [R187+0x11800] ;  /* 0x01180000bb08783b */ /* 0x000ea20000000200 */
[----:B------:R-:W5:Y:S01]  /*9a20*/  MUFU.TANH R142, R138 ;  /* 0x0000008a008e7308 */ /* 0x000f620000002400 */
[----:B------:R-:W-:-:S05]  /*9a30*/  DEPBAR.LE SB0, 0x0 ;  /* 0x000080000000791a */ /* 0x000fca0000000000 */
[----:B---3--:R-:W-:Y:S01]  /*9a40*/  HMMA.16816.F32.BF16 R160, R144, R4, R160 ;  /* 0x0000000490a0723c */ /* 0x008fe200000418a0 */
[----:B------:R-:W-:Y:S01]  /*9a50*/  IMAD.SHL.U32 R4, R192, 0x2, RZ ;  /* 0x00000002c0047824 */ /* 0x000fe200078e00ff */
[----:B------:R-:W3:Y:S01]  /*9a60*/  MUFU.TANH R137, R137 ;  /* 0x0000008900897308 */ /* 0x000ee20000002400 */
[----:B----4-:R-:W-:-:S03]  /*9a70*/  IMAD.U32 R3, RZ, RZ, UR19 ;  /* 0x00000013ff037e24 */ /* 0x010fc6000f8e00ff */
[----:B------:R-:W-:Y:S02]  /*9a80*/  LOP3.LUT R4, R4, 0x6, RZ, 0xc0, !PT ;  /* 0x0000000604047812 */ /* 0x000fe400078ec0ff */
[----:B------:R-:W-:Y:S02]  /*9a90*/  HMMA.16816.F32.BF16 R168, R28, R26, R168 ;  /* 0x0000001a1ca8723c */ /* 0x000fe400000418a8 */
[----:B------:R-:W4:Y:S01]  /*9aa0*/  MUFU.TANH R136, R136 ;  /* 0x0000008800887308 */ /* 0x000f220000002400 */
[----:B------:R-:W-:-:S04]  /*9ab0*/  IMAD R3, R3, 0x40, R4 ;  /* 0x0000004003037824 */ /* 0x000fc800078e0204 */
[C---:B------:R-:W-:Y:S01]  /*9ac0*/  VIADD R4, R3.reuse, 0xffffff40 ;  /* 0xffffff4003047836 */ /* 0x040fe20000000000 */
[----:B------:R-:W-:Y:S02]  /*9ad0*/  HMMA.16816.F32.BF16 R32, R148, R152, R32 ;  /* 0x000000989420723c */ /* 0x000fe40000041820 */
[----:B------:R-:W4:Y:S02]  /*9ae0*/  MUFU.TANH R143, R132 ;  /* 0x00000084008f7308 */ /* 0x000f240000002400 */
[C---:B------:R-:W-:Y:S02]  /*9af0*/  ISETP.GE.AND P5, PT, R4.reuse, R184, PT ;  /* 0x000000b80400720c */ /* 0x040fe40003fa6270 */
[----:B------:R-:W-:Y:S02]  /*9b00*/  ISETP.GE.AND P4, PT, R4, R183, PT ;  /* 0x000000b70400720c */ /* 0x000fe40003f86270 */
[----:B-1----:R-:W-:Y:S01]  /*9b10*/  HMMA.16816.F32.BF16 R160, R16, R12, R160 ;  /* 0x0000000c10a0723c */ /* 0x002fe200000418a0 */
[----:B------:R-:W-:Y:S01]  /*9b20*/  FSEL R5, R164, -INF , !P5 ;  /* 0xff800000a4057808 */ /* 0x000fe20006800000 */
[C---:B------:R-:W-:Y:S01]  /*9b30*/  VIADD R13, R3.reuse, 0xffffff50 ;  /* 0xffffff50030d7836 */ /* 0x040fe20000000000 */
[----:B------:R-:W-:Y:S01]  /*9b40*/  FSEL R166, R166, -INF , !P4 ;  /* 0xff800000a6a67808 */ /* 0x000fe20006000000 */
[----:B------:R-:W1:Y:S04]  /*9b50*/  MUFU.TANH R24, R24 ;  /* 0x0000001800187308 */ /* 0x000e680000002400 */
[----:B------:R-:W-:Y:S01]  /*9b60*/  HMMA.16816.F32.BF16 R168, R144, R6, R168 ;  /* 0x0000000690a8723c */ /* 0x000fe200000418a8 */
[----:B------:R-:W-:-:S02]  /*9b70*/  VIADD R6, R3, 0xffffff41 ;  /* 0xffffff4103067836 */ /* 0x000fc40000000000 */
[----:B------:R-:W-:Y:S01]  /*9b80*/  FMUL.FTZ R32, R32, UR4 ;  /* 0x0000000420207c20 */ /* 0x000fe20008410000 */
[----:B------:R-:W1:Y:S01]  /*9b90*/  MUFU.TANH R23, R23 ;  /* 0x0000001700177308 */ /* 0x000e620000002400 */
[----:B------:R-:W-:Y:S01]  /*9ba0*/  FMUL.FTZ R34, R34, UR4 ;  /* 0x0000000422227c20 */ /* 0x000fe20008410000 */
[CC--:B------:R-:W-:Y:S01]  /*9bb0*/  ISETP.GE.AND P5, PT, R6.reuse, R184.reuse, PT ;  /* 0x000000b80600720c */ /* 0x0c0fe20003fa6270 */
[----:B------:R-:W-:Y:S01]  /*9bc0*/  FMUL.FTZ R33, R33, UR4 ;  /* 0x0000000421217c20 */ /* 0x000fe20008410000 */
[-C--:B------:R-:W-:Y:S01]  /*9bd0*/  ISETP.GE.AND P4, PT, R6, R183.reuse, PT ;  /* 0x000000b70600720c */ /* 0x080fe20003f86270 */
[----:B------:R-:W-:Y:S01]  /*9be0*/  VIADD R6, R3, 0xffffff48 ;  /* 0xffffff4803067836 */ /* 0x000fe20000000000 */
[----:B------:R-:W-:Y:S01]  /*9bf0*/  FSEL R165, R165, -INF , !P5 ;  /* 0xff800000a5a57808 */ /* 0x000fe20006800000 */
[----:B------:R-:W-:Y:S01]  /*9c00*/  HMMA.16816.F32.BF16 R156, R148, R154, R156 ;  /* 0x0000009a949c723c */ /* 0x000fe2000004189c */
[----:B------:R-:W-:Y:S01]  /*9c10*/  FSEL R4, R167, -INF , !P4 ;  /* 0xff800000a7047808 */ /* 0x000fe20006000000 */
[----:B------:R-:W1:Y:S01]  /*9c20*/  MUFU.TANH R138, R135 ;  /* 0x00000087008a7308 */ /* 0x000e620000002400 */
[C---:B------:R-:W-:Y:S01]  /*9c30*/  ISETP.GE.AND P5, PT, R6.reuse, R184, PT ;  /* 0x000000b80600720c */ /* 0x040fe20003fa6270 */
[----:B------:R-:W-:Y:S01]  /*9c40*/  FMUL.FTZ R35, R35, UR4 ;  /* 0x0000000423237c20 */ /* 0x000fe20008410000 */
[----:B------:R-:W-:-:S02]  /*9c50*/  ISETP.GE.AND P4, PT, R6, R183, PT ;  /* 0x000000b70600720c */ /* 0x000fc40003f86270 */
[----:B------:R-:W-:Y:S01]  /*9c60*/  FSEL R7, R140, -INF , !P5 ;  /* 0xff8000008c077808 */ /* 0x000fe20006800000 */
[----:B--2---:R-:W-:Y:S01]  /*9c70*/  HMMA.16816.F32.BF16 R160, R148, R8, R160 ;  /* 0x0000000894a0723c */ /* 0x004fe200000418a0 */
[----:B------:R-:W-:Y:S01]  /*9c80*/  VIADD R8, R3, 0xffffff49 ;  /* 0xffffff4903087836 */ /* 0x000fe20000000000 */
[----:B------:R-:W-:Y:S01]  /*9c90*/  FSEL R6, R21, -INF , !P4 ;  /* 0xff80000015067808 */ /* 0x000fe20006000000 */
[----:B------:R-:W2:Y:S03]  /*9ca0*/  MUFU.TANH R177, R32 ;  /* 0x0000002000b17308 */ /* 0x000ea60000002400 */
[CC--:B------:R-:W-:Y:S02]  /*9cb0*/  ISETP.GE.AND P5, PT, R8.reuse, R184.reuse, PT ;  /* 0x000000b80800720c */ /* 0x0c0fe40003fa6270 */
[----:B------:R-:W-:Y:S01]  /*9cc0*/  HMMA.16816.F32.BF16 R168, R16, R14, R168 ;  /* 0x0000000e10a8723c */ /* 0x000fe200000418a8 */
[-C--:B------:R-:W-:Y:S01]  /*9cd0*/  ISETP.GE.AND P4, PT, R8, R183.reuse, PT ;  /* 0x000000b70800720c */ /* 0x080fe20003f86270 */
[----:B------:R-:W-:Y:S01]  /*9ce0*/  VIADD R14, R3, 0xffffff58 ;  /* 0xffffff58030e7836 */ /* 0x000fe20000000000 */
[----:B------:R-:W-:Y:S01]  /*9cf0*/  FSEL R9, R20, -INF , !P5 ;  /* 0xff80000014097808 */ /* 0x000fe20006800000 */
[----:B------:R-:W2:Y:S01]  /*9d00*/  MUFU.TANH R186, R34 ;  /* 0x0000002200ba7308 */ /* 0x000ea20000002400 */
[----:B-----5:R-:W-:Y:S01]  /*9d10*/  FSEL R8, R141, -INF , !P4 ;  /* 0xff8000008d087808 */ /* 0x020fe20006000000 */
[----:B------:R-:W-:Y:S01]  /*9d20*/  FMUL.FTZ R156, R156, UR4 ;  /* 0x000000049c9c7c20 */ /* 0x000fe20008410000 */
[CC--:B------:R-:W-:Y:S01]  /*9d30*/  ISETP.GE.AND P5, PT, R13.reuse, R184.reuse, PT ;  /* 0x000000b80d00720c */ /* 0x0c0fe20003fa6270 */
[----:B------:R-:W-:Y:S01]  /*9d40*/  FMUL.FTZ R158, R158, UR4 ;  /* 0x000000049e9e7c20 */ /* 0x000fe20008410000 */
[-C--:B------:R-:W-:Y:S01]  /*9d50*/  ISETP.GE.AND P4, PT, R13, R183.reuse, PT ;  /* 0x000000b70d00720c */ /* 0x080fe20003f86270 */
[----:B------:R-:W-:Y:S01]  /*9d60*/  VIADD R13, R3, 0xffffff51 ;  /* 0xffffff51030d7836 */ /* 0x000fe20000000000 */
[----:B------:R-:W-:Y:S01]  /*9d70*/  FSEL R139, R22, -INF , !P5 ;  /* 0xff800000168b7808 */ /* 0x000fe20006800000 */
[----:B------:R-:W5:Y:S01]  /*9d80*/  MUFU.TANH R175, R33 ;  /* 0x0000002100af7308 */ /* 0x000f620000002400 */
[----:B------:R-:W-:Y:S01]  /*9d90*/  FSEL R142, R142, -INF , !P4 ;  /* 0xff8000008e8e7808 */ /* 0x000fe20006000000 */
[----:B------:R-:W-:Y:S01]  /*9da0*/  FMUL.FTZ R12, R157, UR4 ;  /* 0x000000049d0c7c20 */ /* 0x000fe20008410000 */
[-C--:B------:R-:W-:Y:S01]  /*9db0*/  ISETP.GE.AND P5, PT, R13, R184.reuse, PT ;  /* 0x000000b80d00720c */ /* 0x080fe20003fa6270 */
[----:B------:R-:W-:Y:S01]  /*9dc0*/  FMUL.FTZ R159, R159, UR4 ;  /* 0x000000049f9f7c20 */ /* 0x000fe20008410000 */
[-C--:B------:R-:W-:Y:S01]  /*9dd0*/  ISETP.GE.AND P4, PT, R13, R183.reuse, PT ;  /* 0x000000b70d00720c */ /* 0x080fe20003f86270 */
[----:B------:R-:W-:Y:S01]  /*9de0*/  FMUL.FTZ R160, R160, UR4 ;  /* 0x00000004a0a07c20 */ /* 0x000fe20008410000 */
[----:B---3--:R-:W-:Y:S01]  /*9df0*/  FSEL R137, R137, -INF , !P5 ;  /* 0xff80000089897808 */ /* 0x008fe20006800000 */
[----:B------:R-:W-:Y:S01]  /*9e00*/  HMMA.16816.F32.BF16 R168, R148, R10, R168 ;  /* 0x0000000a94a8723c */ /* 0x000fe200000418a8 */
[----:B----4-:R-:W-:Y:S01]  /*9e10*/  FSEL R136, R136, -INF , !P4 ;  /* 0xff80000088887808 */ /* 0x010fe20006000000 */
[C---:B------:R-:W-:Y:S01]  /*9e20*/  VIADD R11, R3.reuse, 0xffffff59 ;  /* 0xffffff59030b7836 */ /* 0x040fe20000000000 */
[CC--:B------:R-:W-:Y:S01]  /*9e30*/  ISETP.GE.AND P5, PT, R14.reuse, R184.reuse, PT ;  /* 0x000000b80e00720c */ /* 0x0c0fe20003fa6270 */
[----:B------:R-:W3:Y:S01]  /*9e40*/  MUFU.TANH R178, R35 ;  /* 0x0000002300b27308 */ /* 0x000ee20000002400 */
[-C--:B------:R-:W-:Y:S01]  /*9e50*/  ISETP.GE.AND P4, PT, R14, R183.reuse, PT ;  /* 0x000000b70e00720c */ /* 0x080fe20003f86270 */
[----:B------:R-:W-:Y:S01]  /*9e60*/  VIADD R10, R3, 0xffffff60 ;  /* 0xffffff60030a7836 */ /* 0x000fe20000000000 */
[----:B------:R-:W-:Y:S01]  /*9e70*/  FSEL R143, R143, -INF , !P5 ;  /* 0xff8000008f8f7808 */ /* 0x000fe20006800000 */
[----:B------:R-:W-:Y:S01]  /*9e80*/  FMUL.FTZ R162, R162, UR4 ;  /* 0x00000004a2a27c20 */ /* 0x000fe20008410000 */
[----:B-1----:R-:W-:Y:S01]  /*9e90*/  FSEL R140, R24, -INF , !P4 ;  /* 0xff800000188c7808 */ /* 0x002fe20006000000 */
[----:B------:R-:W-:Y:S01]  /*9ea0*/  FMUL.FTZ R145, R161, UR4 ;  /* 0x00000004a1917c20 */ /* 0x000fe20008410000 */
[C---:B------:R-:W-:Y:S01]  /*9eb0*/  ISETP.GE.AND P5, PT, R11.reuse, R184, PT ;  /* 0x000000b80b00720c */ /* 0x040fe20003fa6270 */
[----:B------:R-:W1:Y:S01]  /*9ec0*/  MUFU.TANH R173, R156 ;  /* 0x0000009c00ad7308 */ /* 0x000e620000002400 */
[----:B------:R-:W-:Y:S01]  /*9ed0*/  ISETP.GE.AND P4, PT, R11, R183, PT ;  /* 0x000000b70b00720c */ /* 0x000fe20003f86270 */
[----:B------:R-:W-:Y:S01]  /*9ee0*/  VIADD R11, R3, 0xffffff61 ;  /* 0xffffff61030b7836 */ /* 0x000fe20000000000 */
[----:B------:R-:W-:Y:S01]  /*9ef0*/  FSEL R141, R23, -INF , !P5 ;  /* 0xff800000178d7808 */ /* 0x000fe20006800000 */
[----:B------:R-:W-:Y:S01]  /*9f00*/  FMUL.FTZ R146, R163, UR4 ;  /* 0x00000004a3927c20 */ /* 0x000fe20008410000 */
[----:B------:R-:W-:-:S02]  /*9f10*/  FSEL R138, R138, -INF , !P4 ;  /* 0xff8000008a8a7808 */ /* 0x000fc40006000000 */
[CC--:B------:R-:W-:Y:S01]  /*9f20*/  ISETP.GE.AND P5, PT, R10.reuse, R184.reuse, PT ;  /* 0x000000b80a00720c */ /* 0x0c0fe20003fa6270 */
[----:B------:R-:W4:Y:S01]  /*9f30*/  MUFU.TANH R176, R158 ;  /* 0x0000009e00b07308 */ /* 0x000f220000002400 */
[-C--:B------:R-:W-:Y:S01]  /*9f40*/  ISETP.GE.AND P4, PT, R10, R183.reuse, PT ;  /* 0x000000b70a00720c */ /* 0x080fe20003f86270 */
[----:B------:R-:W-:Y:S01]  /*9f50*/  VIADD R10, R3, 0xffffff68 ;  /* 0xffffff68030a7836 */ /* 0x000fe20000000000 */
[----:B--2---:R-:W-:Y:S01]  /*9f60*/  FSEL R177, R177, -INF , !P5 ;  /* 0xff800000b1b17808 */ /* 0x004fe20006800000 */
[----:B------:R-:W-:Y:S01]  /*9f70*/  FMUL.FTZ R148, R168, UR4 ;  /* 0x00000004a8947c20 */ /* 0x000fe20008410000 */
[----:B------:R-:W-:Y:S01]  /*9f80*/  FSEL R186, R186, -INF , !P4 ;  /* 0xff800000baba7808 */ /* 0x000fe20006000000 */
[----:B------:R-:W-:Y:S01]  /*9f90*/  FMUL.FTZ R147, R169, UR4 ;  /* 0x00000004a9937c20 */ /* 0x000fe20008410000 */
[C---:B------:R-:W-:Y:S01]  /*9fa0*/  ISETP.GE.AND P5, PT, R11.reuse, R184, PT ;  /* 0x000000b80b00720c */ /* 0x040fe20003fa6270 */
[----:B------:R-:W2:Y:S01]  /*9fb0*/  MUFU.TANH R12, R12 ;  /* 0x0000000c000c7308 */ /* 0x000ea20000002400 */
[----:B------:R-:W-:Y:S01]  /*9fc0*/  ISETP.GE.AND P4, PT, R11, R183, PT ;  /* 0x000000b70b00720c */ /* 0x000fe20003f86270 */
[----:B------:R-:W-:Y:S01]  /*9fd0*/  VIADD R11, R3, 0xffffff69 ;  /* 0xffffff69030b7836 */ /* 0x000fe20000000000 */
[----:B-----5:R-:W-:Y:S01]  /*9fe0*/  FSEL R175, R175, -INF , !P5 ;  /* 0xff800000afaf7808 */ /* 0x020fe20006800000 */
[----:B------:R-:W-:Y:S01]  /*9ff0*/  FMUL.FTZ R144, R170, UR4 ;  /* 0x00000004aa907c20 */ /* 0x000fe20008410000 */
[----:B---3--:R-:W-:-:S02]  /*a000*/  FSEL R178, R178, -INF , !P4 ;  /* 0xff800000b2b27808 */ /* 0x008fc40006000000 */
[CC--:B------:R-:W-:Y:S01]  /*a010*/  ISETP.GE.AND P5, PT, R10.reuse, R184.reuse, PT ;  /* 0x000000b80a00720c */ /* 0x0c0fe20003fa6270 */
[----:B------:R-:W3:Y:S01]  /*a020*/  MUFU.TANH R174, R159 ;  /* 0x0000009f00ae7308 */ /* 0x000ee20000002400 */
[-C--:B------:R-:W-:Y:S01]  /*a030*/  ISETP.GE.AND P4, PT, R10, R183.reuse, PT ;  /* 0x000000b70a00720c */ /* 0x080fe20003f86270 */
[----:B------:R-:W-:Y:S01]  /*a040*/  VIADD R10, R3, 0xffffff70 ;  /* 0xffffff70030a7836 */ /* 0x000fe20000000000 */
[----:B-1----:R-:W-:Y:S02]  /*a050*/  FSEL R173, R173, -INF , !P5 ;  /* 0xff800000adad7808 */ /* 0x002fe40006800000 */
[----:B----4-:R-:W-:Y:S02]  /*a060*/  FSEL R176, R176, -INF , !P4 ;  /* 0xff800000b0b07808 */ /* 0x010fe40006000000 */
[C---:B------:R-:W-:Y:S01]  /*a070*/  ISETP.GE.AND P5, PT, R11.reuse, R184, PT ;  /* 0x000000b80b00720c */ /* 0x040fe20003fa6270 */
[----:B------:R-:W1:Y:S01]  /*a080*/  MUFU.TANH R13, R160 ;  /* 0x000000a0000d7308 */ /* 0x000e620000002400 */
[----:B------:R-:W-:Y:S01]  /*a090*/  ISETP.GE.AND P4, PT, R11, R183, PT ;  /* 0x000000b70b00720c */ /* 0x000fe20003f86270 */
[----:B------:R-:W-:Y:S01]  /*a0a0*/  VIADD R11, R3, 0xffffff71 ;  /* 0xffffff71030b7836 */ /* 0x000fe20000000000 */
[----:B--2---:R-:W-:-:S02]  /*a0b0*/  FSEL R151, R12, -INF , !P5 ;  /* 0xff8000000c977808 */ /* 0x004fc40006800000 */
[----:B------:R-:W-:-:S03]  /*a0c0*/  ISETP.GE.AND P5, PT, R10, R184, PT ;  /* 0x000000b80a00720c */ /* 0x000fc60003fa6270 */
[----:B------:R2:W4:Y:S01]  /*a0d0*/  MUFU.TANH R164, R162 ;  /* 0x000000a200a47308 */ /* 0x0005220000002400 */
[----:B---3--:R-:W-:Y:S02]  /*a0e0*/  FSEL R174, R174, -INF , !P4 ;  /* 0xff800000aeae7808 */ /* 0x008fe40006000000 */
[----:B------:R-:W-:Y:S01]  /*a0f0*/  ISETP.GE.AND P4, PT, R10, R183, PT ;  /* 0x000000b70a00720c */ /* 0x000fe20003f86270 */
[C---:B------:R-:W-:Y:S02]  /*a100*/  VIADD R10, R3.reuse, 0xffffff78 ;  /* 0xffffff78030a7836 */ /* 0x040fe40000000000 */
[----:B------:R-:W-:Y:S02]  /*a110*/  VIADD R3, R3, 0xffffff79 ;  /* 0xffffff7903037836 */ /* 0x000fe40000000000 */
[----:B------:R-:W3:Y:S01]  /*a120*/  MUFU.TANH R145, R145 ;  /* 0x0000009100917308 */ /* 0x000ee20000002400 */
[----:B-1----:R-:W-:Y:S01]  /*a130*/  FSEL R149, R13, -INF , !P5 ;  /* 0xff8000000d957808 */ /* 0x002fe20006800000 */
[----:B------:R-:W-:Y:S01]  /*a140*/  BAR.SYNC.DEFER_BLOCKING 0x0 ;  /* 0x0000000000007b1d */ /* 0x000fe20000010000 */
[----:B------:R-:W-:-:S05]  /*a150*/  ISETP.GE.AND P5, PT, R11, R184, PT ;  /* 0x000000b80b00720c */ /* 0x000fca0003fa6270 */
[----:B------:R-:W1:Y:S01]  /*a160*/  MUFU.TANH R146, R146 ;  /* 0x0000009200927308 */ /* 0x000e620000002400 */
[----:B--2---:R-:W-:Y:S01]  /*a170*/  FMUL.FTZ R162, R171, UR4 ;  /* 0x00000004aba27c20 */ /* 0x004fe20008410000 */
[----:B----4-:R-:W-:Y:S02]  /*a180*/  FSEL R164, R164, -INF , !P4 ;  /* 0xff800000a4a47808 */ /* 0x010fe40006000000 */
[----:B------:R-:W-:-:S04]  /*a190*/  ISETP.GE.AND P4, PT, R11, R183, PT ;  /* 0x000000b70b00720c */ /* 0x000fc80003f86270 */
[----:B------:R-:W2:Y:S01]  /*a1a0*/  MUFU.TANH R148, R148 ;  /* 0x0000009400947308 */ /* 0x000ea20000002400 */
[----:B---3--:R-:W-:Y:S02]  /*a1b0*/  FSEL R145, R145, -INF , !P5 ;  /* 0xff80000091917808 */ /* 0x008fe40006800000 */
[----:B------:R-:W-:-:S05]  /*a1c0*/  ISETP.GE.AND P5, PT, R10, R184, PT ;  /* 0x000000b80a00720c */ /* 0x000fca0003fa6270 */
[----:B------:R-:W3:Y:S01]  /*a1d0*/  MUFU.TANH R147, R147 ;  /* 0x0000009300937308 */ /* 0x000ee20000002400 */
[----:B-1----:R-:W-:Y:S02]  /*a1e0*/  FSEL R146, R146, -INF , !P4 ;  /* 0xff80000092927808 */ /* 0x002fe40006000000 */
[----:B------:R-:W-:-:S05]  /*a1f0*/  ISETP.GE.AND P4, PT, R3, R184, PT ;  /* 0x000000b80300720c */ /* 0x000fca0003f86270 */
[----:B------:R-:W1:Y:S01]  /*a200*/  MUFU.TANH R144, R144 ;  /* 0x0000009000907308 */ /* 0x000e620000002400 */
[----:B--2---:R-:W-:Y:S02]  /*a210*/  FSEL R148, R148, -INF , !P5 ;  /* 0xff80000094947808 */ /* 0x004fe40006800000 */
[----:B------:R-:W-:-:S05]  /*a220*/  ISETP.GE.AND P5, PT, R10, R183, PT ;  /* 0x000000b70a00720c */ /* 0x000fca0003fa6270 */
[----:B------:R-:W2:Y:S01]  /*a230*/  MUFU.TANH R162, R162 ;  /* 0x000000a200a27308 */ /* 0x000ea20000002400 */
[----:B---3--:R-:W-:Y:S02]  /*a240*/  FSEL R147, R147, -INF , !P4 ;  /* 0xff80000093937808 */ /* 0x008fe40006000000 */
[----:B------:R-:W-:Y:S02]  /*a250*/  ISETP.GE.AND P4, PT, R3, R183, PT ;  /* 0x000000b70300720c */ /* 0x000fe40003f86270 */
[----:B-1----:R-:W-:Y:S02]  /*a260*/  FSEL R144, R144, -INF , !P5 ;  /* 0xff80000090907808 */ /* 0x002fe40006800000 */
[----:B--2---:R-:W-:Y:S01]  /*a270*/  FSEL R162, R162, -INF , !P4 ;  /* 0xff800000a2a27808 */ /* 0x004fe20006000000 */
        /* <DEDUP_REMOVED lines=49> */
.L_x_208:
[----:B------:R3:W-:Y:S02]  /*a590*/  STS.128 [R204+0x11000], RZ ;  /* 0x011000ffcc007388 */ /* 0x0007e40000000c00 */
.L_x_209:
[----:B------:R-:W-:Y:S05]  /*a5a0*/  BSYNC.RECONVERGENT B0 ;  /* 0x0000000000007941 */ /* 0x000fea0003800200 */
.L_x_207:
[----:B------:R-:W0:Y:S02]  /*a5b0*/  LDGDEPBAR ;  /* 0x00000000000079af */ /* 0x000e240000000000 */
.L_x_206:
        /* <DEDUP_REMOVED lines=18> */
[C---:B-1----:R-:W-:Y:S01]  /*a6e0*/  IADD3 R16, PT, PT, R180.reuse, 0x12000, RZ ;  /* 0x00012000b4107810 */ /* 0x042fe20007ffe0ff */
[----:B------:R-:W1:Y:S01]  /*a6f0*/  SHFL.BFLY PT, R11, R12, 0x2, 0x1f ;  /* 0x0c401f000c0b7f89 */ /* 0x000e6200000e0000 */
[----:B------:R-:W-:-:S02]  /*a700*/  IADD3 R160, PT, PT, R180, 0x12040, RZ ;  /* 0x00012040b4a07810 */ /* 0x000fc40007ffe0ff */
[----:B------:R-:W-:Y:S01]  /*a710*/  @P0 IADD3 R160, PT, PT, R16, -0x40, RZ ;  /* 0xffffffc010a00810 */ /* 0x000fe20007ffe0ff */
[----:B------:R-:W5:Y:S01]  /*a720*/  SHFL.BFLY PT, R10, R13, 0x2, 0x1f ;  /* 0x0c401f000d0a7f89 */ /* 0x000f6200000e0000 */
[----:B------:R-:W-:-:S03]  /*a730*/  SEL R159, R190, 0xffffffe0, !P6 ;  /* 0xffffffe0be9f7807 */ /* 0x000fc60007000000 */
[----:B------:R-:W-:Y:S01]  /*a740*/  LDSM.16.MT88.4 R28, [R160] ;  /* 0x00000000a01c783b */ /* 0x000fe20000004200 */
[C---:B------:R-:W-:Y:S02]  /*a750*/  IADD3 R161, PT, PT, R159.reuse, R180, RZ ;  /* 0x000000b49fa17210 */ /* 0x040fe40007ffe0ff */
[----:B------:R-:W-:-:S03]  /*a760*/  IADD3 R159, PT, PT, R159, R160, RZ ;  /* 0x000000a09f9f7210 */ /* 0x000fc60007ffe0ff */
[----:B------:R-:W-:Y:S01]  /*a770*/  LDSM.16.MT88.4 R20, [R161+0x12000] ;  /* 0x01200000a114783b */ /* 0x000fe20000004200 */
[----:B-1----:R-:W-:Y:S02]  /*a780*/  FMNMX.FTZ R11, R12, R11, !PT ;  /* 0x0000000b0c0b7209 */ /* 0x002fe40007810000 */
[----:B-----5:R-:W-:-:S03]  /*a790*/  FMNMX.FTZ R10, R13, R10, !PT ;  /* 0x0000000a0d0a7209 */ /* 0x020fc60007810000 */
[----:B------:R-:W1:Y:S04]  /*a7a0*/  SHFL.BFLY PT, R132, R11, 0x1, 0x1f ;  /* 0x0c201f000b847f89 */ /* 0x000e6800000e0000 */
[----:B------:R-:W5:Y:S04]  /*a7b0*/  SHFL.BFLY PT, R3, R10, 0x1, 0x1f ;  /* 0x0c201f000a037f89 */ /* 0x000f6800000e0000 */
[----:B--2---:R-:W-:Y:S01]  /*a7c0*/  LDSM.16.MT88.4 R12, [R180+0x12000] ;  /* 0x01200000b40c783b */ /* 0x004fe20000004200 */
[----:B-1----:R-:W-:Y:S02]  /*a7d0*/  FMNMX.FTZ R132, R11, R132, !PT ;  /* 0x000000840b847209 */ /* 0x002fe40007810000 */
[----:B-----5:R-:W-:-:S03]  /*a7e0*/  FMNMX.FTZ R3, R10, R3, !PT ;  /* 0x000000030a037209 */ /* 0x020fc60007810000 */
[C---:B----4-:R-:W-:Y:S01]  /*a7f0*/  FMUL.FTZ R150, R132.reuse, UR4 ;  /* 0x0000000484967c20 */ /* 0x050fe20008410000 */
[----:B------:R-:W-:Y:S02]  /*a800*/  FSETP.NEU.FTZ.AND P2, PT, R132, -INF , PT ;  /* 0xff8000008400780b */ /* 0x000fe40003f5d000 */
[C---:B------:R-:W-:Y:S01]  /*a810*/  FSETP.NEU.FTZ.AND P1, PT, R3.reuse, -INF , PT ;  /* 0xff8000000300780b */ /* 0x040fe20003f3d000 */
[----:B------:R-:W-:Y:S01]  /*a820*/  FMUL.FTZ R163, R3, UR4 ;  /* 0x0000000403a37c20 */ /* 0x000fe20008410000 */
[----:B------:R-:W-:-:S04]  /*a830*/  FSEL R150, R150, RZ, P2 ;  /* 0x000000ff96967208 */ /* 0x000fc80001000000 */
[----:B------:R-:W-:Y:S01]  /*a840*/  FSEL R163, R163, RZ, P1 ;  /* 0x000000ffa3a37208 */ /* 0x000fe20000800000 */
[--C-:B------:R-:W-:Y:S01]  /*a850*/  FFMA.FTZ R158, R5, UR4, -R150.reuse ;  /* 0x00000004059e7c23 */ /* 0x100fe20008010896 */
[----:B------:R-:W-:Y:S01]  /*a860*/  FSEL R5, R132, RZ, P2 ;  /* 0x000000ff84057208 */ /* 0x000fe20001000000 */
[--C-:B------:R-:W-:Y:S01]  /*a870*/  FFMA.FTZ R153, R165, UR4, -R150.reuse ;  /* 0x00000004a5997c23 */ /* 0x100fe20008010896 */
[--C-:B------:R-:W-:Y:S01]  /*a880*/  FFMA.FTZ R152, R7, UR4, -R150.reuse ;  /* 0x0000000407987c23 */ /* 0x100fe20008010896 */
[----:B------:R-:W-:Y:S01]  /*a890*/  FFMA.FTZ R133, R4, UR4, -R163 ;  /* 0x0000000404857c23 */ /* 0x000fe200080108a3 */
[----:B------:R-:W-:Y:S01]  /*a8a0*/  FSEL R4, R3, RZ, P1 ;  /* 0x000000ff03047208 */ /* 0x000fe20000800000 */
[----:B------:R-:W-:Y:S01]  /*a8b0*/  FADD.FTZ R5, R182, -R5 ;  /* 0x80000005b6057221 */ /* 0x000fe20000010000 */
[----:B------:R-:W-:Y:S01]  /*a8c0*/  FFMA.FTZ R135, R9, UR4, -R150 ;  /* 0x0000000409877c23 */ /* 0x000fe20008010896 */
[--C-:B------:R-:W-:Y:S01]  /*a8d0*/  FFMA.FTZ R134, R166, UR4, -R163.reuse ;  /* 0x00000004a6867c23 */ /* 0x100fe200080108a3 */
[--C-:B------:R-:W-:Y:S01]  /*a8e0*/  FFMA.FTZ R154, R6, UR4, -R163.reuse ;  /* 0x00000004069a7c23 */ /* 0x100fe200080108a3 */
[----:B------:R-:W-:Y:S01]  /*a8f0*/  FADD.FTZ R4, R181, -R4 ;  /* 0x80000004b5047221 */ /* 0x000fe20000010000 */
[----:B------:R-:W-:Y:S01]  /*a900*/  FMUL.FTZ R157, R5, UR4 ;  /* 0x00000004059d7c20 */ /* 0x000fe20008410000 */
[--C-:B------:R-:W-:Y:S01]  /*a910*/  FFMA.FTZ R155, R8, UR4, -R163.reuse ;  /* 0x00000004089b7c23 */ /* 0x100fe200080108a3 */
[----:B------:R-:W-:Y:S01]  /*a920*/  MUFU.EX2 R158, R158 ;  /* 0x0000009e009e7308 */ /* 0x000fe20000000800 */
[----:B------:R-:W-:Y:S01]  /*a930*/  FMUL.FTZ R156, R4, UR4 ;  /* 0x00000004049c7c20 */ /* 0x000fe20008410000 */
[--C-:B------:R-:W-:Y:S01]  /*a940*/  FFMA.FTZ R166, R139, UR4, -R150.reuse ;  /* 0x000000048ba67c23 */ /* 0x100fe20008010896 */
[--C-:B------:R-:W-:Y:S01]  /*a950*/  FFMA.FTZ R167, R137, UR4, -R150.reuse ;  /* 0x0000000489a77c23 */ /* 0x100fe20008010896 */
[----:B------:R-:W1:Y:S01]  /*a960*/  MUFU.EX2 R157, R157 ;  /* 0x0000009d009d7308 */ /* 0x000e620000000800 */
        /* <DEDUP_REMOVED lines=8> */
[----:B------:R-:W-:Y:S01]  /*a9f0*/  LDSM.16.MT88.4 R140, [R160+0x800] ;  /* 0x00080000a08c783b */ /* 0x000fe20000004200 */
[--C-:B------:R-:W-:Y:S01]  /*aa00*/  FFMA.FTZ R182, R177, UR4, -R150.reuse ;  /* 0x00000004b1b67c23 */ /* 0x100fe20008010896 */
[--C-:B------:R-:W-:Y:S01]  /*aa10*/  FFMA.FTZ R184, R173, UR4, -R150.reuse ;  /* 0x00000004adb87c23 */ /* 0x100fe20008010896 */
[----:B------:R-:W-:Y:S01]  /*aa20*/  MUFU.EX2 R152, R152 ;  /* 0x0000009800987308 */ /* 0x000fe20000000800 */
[----:B------:R-:W-:Y:S01]  /*aa30*/  LDSM.16.MT88.4 R136, [R159+0x800] ;  /* 0x000800009f88783b */ /* 0x000fe20000004200 */
[-C--:B-1----:R-:W-:Y:S01]  /*aa40*/  FMUL.FTZ R32, R104, R157.reuse ;  /* 0x0000009d68207220 */ /* 0x082fe20000410000 */
[-C--:B------:R-:W-:Y:S01]  /*aa50*/  FMUL.FTZ R33, R105, R157.reuse ;  /* 0x0000009d69217220 */ /* 0x080fe20000410000 */
[----:B------:R-:W1:Y:S01]  /*aa60*/  MUFU.EX2 R135, R135 ;  /* 0x0000008700877308 */ /* 0x000e620000000800 */
[-C--:B------:R-:W-:Y:S01]  /*aa70*/  FMUL.FTZ R24, R112, R157.reuse ;  /* 0x0000009d70187220 */ /* 0x080fe20000410000 */
[-C--:B--2---:R-:W-:Y:S01]  /*aa80*/  FMUL.FTZ R34, R106, R156.reuse ;  /* 0x0000009c6a227220 */ /* 0x084fe20000410000 */
[----:B------:R-:W-:Y:S01]  /*aa90*/  FMUL.FTZ R35, R107, R156 ;  /* 0x0000009c6b237220 */ /* 0x000fe20000410000 */
[----:B------:R-:W-:Y:S01]  /*aaa0*/  MUFU.EX2 R134, R134 ;  /* 0x0000008600867308 */ /* 0x000fe20000000800 */
[-C--:B------:R-:W-:Y:S01]  /*aab0*/  FMUL.FTZ R25, R113, R157.reuse ;  /* 0x0000009d71197220 */ /* 0x080fe20000410000 */
[----:B----4-:R-:W-:Y:S01]  /*aac0*/  F2FP.BF16.F32.PACK_AB R4, R153, R158 ;  /* 0x0000009e9904723e */ /* 0x010fe200000010ff */
[-C--:B------:R-:W-:Y:S01]  /*aad0*/  FMUL.FTZ R26, R114, R156.reuse ;  /* 0x0000009c721a7220 */ /* 0x080fe20000410000 */
[----:B------:R-:W2:Y:S01]  /*aae0*/  MUFU.EX2 R133, R133 ;  /* 0x0000008500857308 */ /* 0x000ea20000000800 */
[----:B------:R-:W-:Y:S01]  /*aaf0*/  FMUL.FTZ R27, R115, R156 ;  /* 0x0000009c731b7220 */ /* 0x000fe20000410000 */
[----:B------:R-:W4:Y:S01]  /*ab00*/  LDSM.16.MT88.4 R104, [R161+0x14000] ;  /* 0x01400000a168783b */ /* 0x000f220000004200 */
[-C--:B------:R-:W-:Y:S01]  /*ab10*/  FMUL.FTZ R108, R108, R157.reuse ;  /* 0x0000009d6c6c7220 */ /* 0x080fe20000410000 */
[----:B------:R-:W-:Y:S01]  /*ab20*/  MUFU.EX2 R154, R154 ;  /* 0x0000009a009a7308 */ /* 0x000fe20000000800 */
[-C--:B------:R-:W-:Y:S01]  /*ab30*/  FMUL.FTZ R109, R109, R157.reuse ;  /* 0x0000009d6d6d7220 */ /* 0x080fe20000410000 */
[----:B-1----:R-:W-:Y:S01]  /*ab40*/  F2FP.BF16.F32.PACK_AB R6, R135, R152 ;  /* 0x000000988706723e */ /* 0x002fe200000010ff */
[-C--:B------:R-:W-:Y:S01]  /*ab50*/  FMUL.FTZ R110, R110, R156.reuse ;  /* 0x0000009c6e6e7220 */ /* 0x080fe20000410000 */
[----:B------:R-:W1:Y:S01]  /*ab60*/  MUFU.EX2 R155, R155 ;  /* 0x0000009b009b7308 */ /* 0x000e620000000800 */
[-C--:B------:R-:W-:Y:S01]  /*ab70*/  FMUL.FTZ R111, R111, R156.reuse ;  /* 0x0000009c6f6f7220 */ /* 0x080fe20000410000 */
[----:B------:R-:W5:Y:S01]  /*ab80*/  LDSM.16.MT88.4 R112, [R160+0x2000] ;  /* 0x00200000a070783b */ /* 0x000f620000004200 */
[-C--:B------:R-:W-:Y:S01]  /*ab90*/  FMUL.FTZ R44, R44, R157.reuse ;  /* 0x0000009d2c2c7220 */ /* 0x080fe20000410000 */
[-C--:B------:R-:W-:Y:S01]  /*aba0*/  FMUL.FTZ R45, R45, R157.reuse ;  /* 0x0000009d2d2d7220 */ /* 0x080fe20000410000 */
[----:B------:R-:W-:Y:S01]  /*abb0*/  FMUL.FTZ R46, R46, R156 ;  /* 0x0000009c2e2e7220 */ /* 0x000fe20000410000 */
[----:B--2---:R-:W-:Y:S01]  /*abc0*/  F2FP.BF16.F32.PACK_AB R5, R133, R134 ;  /* 0x000000868505723e */ /* 0x004fe200000010ff */
[-C--:B------:R-:W-:Y:S01]  /*abd0*/  FMUL.FTZ R47, R47, R156.reuse ;  /* 0x0000009c2f2f7220 */ /* 0x080fe20000410000 */
[-C--:B------:R-:W-:Y:S01]  /*abe0*/  FMUL.FTZ R48, R48, R157.reuse ;  /* 0x0000009d30307220 */ /* 0x080fe20000410000 */
[-C--:B------:R-:W-:Y:S01]  /*abf0*/  FMUL.FTZ R49, R49, R157.reuse ;  /* 0x0000009d31317220 */ /* 0x080fe20000410000 */
[-C--:B------:R-:W-:Y:S01]  /*ac00*/  FMUL.FTZ R50, R50, R156.reuse ;  /* 0x0000009c32327220 */ /* 0x080fe20000410000 */
[----:B------:R-:W-:Y:S01]  /*ac10*/  FMUL.FTZ R51, R51, R156 ;  /* 0x0000009c33337220 */ /* 0x000fe20000410000 */
[-C--:B------:R-:W-:Y:S01]  /*ac20*/  FMUL.FTZ R52, R52, R157.reuse ;  /* 0x0000009d34347220 */ /* 0x080fe20000410000 */
[-C--:B------:R-:W-:Y:S01]  /*ac30*/  FMUL.FTZ R53, R53, R157.reuse ;  /* 0x0000009d35357220 */ /* 0x080fe20000410000 */
[----:B-1----:R-:W-:Y:S01]  /*ac40*/  F2FP.BF16.F32.PACK_AB R7, R155, R154 ;  /* 0x0000009a9b07723e */ /* 0x002fe200000010ff */
        /* <DEDUP_REMOVED lines=23> */
[----:B------:R-:W-:Y:S01]  /*adc0*/  LDSM.16.MT88.4 R120, [R159] ;  /* 0x000000009f78783b */ /* 0x000fe20000004200 */
        /* <DEDUP_REMOVED lines=14> */
[C---:B-----5:R-:W-:Y:S01]  /*aeb0*/  HMMA.16816.F32.BF16 R52, R4.reuse, R112, R52 ;  /* 0x000000700434723c */ /* 0x060fe20000041834 */
        /* <DEDUP_REMOVED lines=39> */
[C---:B------:R-:W-:Y:S01]  /*b130*/  HMMA.16816.F32.BF16 R20, R4.reuse, R22, R116 ;  /* 0x000000160414723c */ /* 0x040fe20000041874 */
[----:B------:R-:W5:Y:S01]  /*b140*/  LDSM.16.MT88.4 R116, [R180+0x14000] ;  /* 0x01400000b474783b */ /* 0x000f620000004200 */
[-C--:B------:R-:W-:Y:S01]  /*b150*/  FMUL.FTZ R42, R42, R156.reuse ;  /* 0x0000009c2a2a7220 */ /* 0x080fe20000410000 */
[-C--:B------:R-:W-:Y:S01]  /*b160*/  FMUL.FTZ R43, R43, R156.reuse ;  /* 0x0000009c2b2b7220 */ /* 0x080fe20000410000 */
[----:B------:R-:W-:Y:S01]  /*b170*/  MUFU.EX2 R166, R166 ;  /* 0x000000a600a67308 */ /* 0x000fe20000000800 */
[-C--:B------:R-:W-:Y:S01]  /*b180*/  FMUL.FTZ R92, R92, R157.reuse ;  /* 0x0000009d5c5c7220 */ /* 0x080fe20000410000 */
[-C--:B------:R-:W-:Y:S01]  /*b190*/  FMUL.FTZ R93, R93, R157.reuse ;  /* 0x0000009d5d5d7220 */ /* 0x080fe20000410000 */
[-C--:B------:R-:W-:Y:S01]  /*b1a0*/  FMUL.FTZ R94, R94, R156.reuse ;  /* 0x0000009c5e5e7220 */ /* 0x080fe20000410000 */
[C---:B--2---:R-:W-:Y:S01]  /*b1b0*/  HMMA.16816.F32.BF16 R68, R4.reuse, R104, R68 ;  /* 0x000000680444723c */ /* 0x044fe20000041844 */
[----:B------:R-:W2:Y:S01]  /*b1c0*/  MUFU.EX2 R167, R167 ;  /* 0x000000a700a77308 */ /* 0x000ea20000000800 */
        /* <DEDUP_REMOVED lines=9> */
[--C-:B------:R-:W-:Y:S01]  /*b260*/  FFMA.FTZ R177, R186, UR4, -R163.reuse ;  /* 0x00000004bab17c23 */ /* 0x100fe200080108a3 */
[--C-:B------:R-:W-:Y:S01]  /*b270*/  FFMA.FTZ R179, R174, UR4, -R163.reuse ;  /* 0x00000004aeb37c23 */ /* 0x100fe200080108a3 */
[----:B------:R-:W-:Y:S01]  /*b280*/  LDSM.16.MT88.4 R128, [R161+0x14800] ;  /* 0x01480000a180783b */ /* 0x000fe20000004200 */
[----:B------:R-:W-:Y:S01]  /*b290*/  MUFU.EX2 R170, R170 ;  /* 0x000000aa00aa7308 */ /* 0x000fe20000000800 */
[--C-:B------:R-:W-:Y:S01]  /*b2a0*/  FFMA.FTZ R178, R178, UR4, -R163.reuse ;  /* 0x00000004b2b27c23 */ /* 0x100fe200080108a3 */
[C---:B------:R-:W-:Y:S01]  /*b2b0*/  HMMA.16816.F32.BF16 R32, R4.reuse, R120, R32 ;  /* 0x000000780420723c */ /* 0x040fe20000041820 */
[--C-:B------:R-:W-:Y:S01]  /*b2c0*/  FFMA.FTZ R185, R164, UR4, -R163.reuse ;  /* 0x00000004a4b97c23 */ /* 0x100fe200080108a3 */
[----:B------:R-:W2:Y:S01]  /*b2d0*/  MUFU.EX2 R171, R171 ;  /* 0x000000ab00ab7308 */ /* 0x000ea20000000800 */
[----:B------:R-:W-:Y:S01]  /*b2e0*/  FFMA.FTZ R186, R146, UR4, -R163 ;  /* 0x0000000492ba7c23 */ /* 0x000fe200080108a3 */
[--C-:B------:R-:W-:Y:S01]  /*b2f0*/  FFMA.FTZ R181, R149, UR4, -R150.reuse ;  /* 0x0000000495b57c23 */ /* 0x100fe20008010896 */
[----:B------:R-:W-:Y:S01]  /*b300*/  FFMA.FTZ R183, R148, UR4, -R150 ;  /* 0x0000000494b77c23 */ /* 0x000fe20008010896 */
[----:B------:R-:W-:Y:S01]  /*b310*/  MUFU.EX2 R169, R169 ;  /* 0x000000a900a97308 */ /* 0x000fe20000000800 */
[----:B------:R-:W-:Y:S01]  /*b320*/  FFMA.FTZ R158, R213, R157, R158 ;  /* 0x0000009dd59e7223 */ /* 0x000fe2000001009e */
[----:B------:R-:W-:Y:S01]  /*b330*/  HMMA.16816.F32.BF16 R100, R4, R122, R100 ;  /* 0x0000007a0464723c */ /* 0x000fe20000041864 */
[----:B------:R-:W-:Y:S01]  /*b340*/  LDSM.16.MT88.4 R120, [R180+0x14800] ;  /* 0x01480000b478783b */ /* 0x000fe20000004200 */
[----:B------:R-:W2:Y:S01]  /*b350*/  MUFU.EX2 R172, R172 ;  /* 0x000000ac00ac7308 */ /* 0x000ea20000000800 */
[----:B------:R-:W-:Y:S01]  /*b360*/  FFMA.FTZ R134, R211, R156, R134 ;  /* 0x0000009cd3867223 */ /* 0x000fe20000010086 */
[----:B------:R-:W-:-:S02]  /*b370*/  FADD.FTZ R153, R153, R158 ;  /* 0x0000009e99997221 */ /* 0x000fc40000010000 */
[----:B------:R-:W-:Y:S01]  /*b380*/  MUFU.EX2 R182, R182 ;  /* 0x000000b600b67308 */ /* 0x000fe20000000800 */
[----:B------:R-:W-:Y:S01]  /*b390*/  FADD.FTZ R133, R133, R134 ;  /* 0x0000008685857221 */ /* 0x000fe20000010000 */
[C---:B----4-:R-:W-:Y:S01]  /*b3a0*/  HMMA.16816.F32.BF16 R76, R4.reuse, R112, R76 ;  /* 0x00000070044c723c */ /* 0x050fe2000004184c */
[----:B------:R-:W-:Y:S01]  /*b3b0*/  FADD.FTZ R152, R152, R153 ;  /* 0x0000009998987221 */ /* 0x000fe20000010000 */
[----:B------:R-:W-:Y:S01]  /*b3c0*/  MUFU.EX2 R184, R184 ;  /* 0x000000b800b87308 */ /* 0x000fe20000000800 */
[----:B------:R-:W-:Y:S02]  /*b3d0*/  FADD.FTZ R154, R154, R133 ;  /* 0x000000859a9a7221 */ /* 0x000fe40000010000 */
[----:B------:R-:W-:Y:S01]  /*b3e0*/  FADD.FTZ R135, R135, R152 ;  /* 0x0000009887877221 */ /* 0x000fe20000010000 */
[----:B------:R-:W-:Y:S01]  /*b3f0*/  MUFU.EX2 R177, R177 ;  /* 0x000000b100b17308 */ /* 0x000fe20000000800 */
[----:B------:R-:W-:Y:S01]  /*b400*/  FADD.FTZ R155, R155, R154 ;  /* 0x0000009a9b9b7221 */ /* 0x000fe20000010000 */
[C---:B------:R-:W-:Y:S01]  /*b410*/  HMMA.16816.F32.BF16 R80, R4.reuse, R114, R80 ;  /* 0x000000720450723c */ /* 0x040fe20000041850 */
[----:B------:R-:W-:Y:S01]  /*b420*/  LDSM.16.MT88.4 R112, [R161+0x12800] ;  /* 0x01280000a170783b */ /* 0x000fe20000004200 */
[----:B------:R-:W-:Y:S04]  /*b430*/  MUFU.EX2 R179, R179 ;  /* 0x000000b300b37308 */ /* 0x000fe80000000800 */
[----:B------:R-:W-:Y:S02]  /*b440*/  MUFU.EX2 R181, R181 ;  /* 0x000000b500b57308 */ /* 0x000fe40000000800 */
[C---:B-1----:R-:W-:Y:S02]  /*b450*/  HMMA.16816.F32.BF16 R84, R4.reuse, R108, R84 ;  /* 0x0000006c0454723c */ /* 0x042fe40000041854 */
[----:B------:R-:W-:Y:S04]  /*b460*/  MUFU.EX2 R183, R183 ;  /* 0x000000b700b77308 */ /* 0x000fe80000000800 */
[----:B------:R-:W-:Y:S02]  /*b470*/  MUFU.EX2 R185, R185 ;  /* 0x000000b900b97308 */ /* 0x000fe40000000800 */
[C---:B------:R-:W-:Y:S01]  /*b480*/  HMMA.16816.F32.BF16 R88, R4.reuse, R110, R88 ;  /* 0x0000006e0458723c */ /* 0x040fe20000041858 */
[----:B------:R-:W1:Y:S01]  /*b490*/  LDSM.16.MT88.4 R108, [R180+0x12800] ;  /* 0x01280000b46c783b */ /* 0x000e620000004200 */
[----:B------:R-:W-:Y:S06]  /*b4a0*/  MUFU.EX2 R186, R186 ;  /* 0x000000ba00ba7308 */ /* 0x000fec0000000800 */
[C---:B------:R-:W-:Y:S08]  /*b4b0*/  HMMA.16816.F32.BF16 R8, R4.reuse, R12, R8 ;  /* 0x0000000c0408723c */ /* 0x040ff00000041808 */
[C---:B------:R-:W-:Y:S01]  /*b4c0*/  HMMA.16816.F32.BF16 R12, R4.reuse, R14, R124 ;  /* 0x0000000e040c723c */ /* 0x040fe2000004187c */
[----:B------:R-:W4:Y:S07]  /*b4d0*/  LDSM.16.MT88.4 R124, [R160+0x2800] ;  /* 0x00280000a07c783b */ /* 0x000f2e0000004200 */
[C---:B-----5:R-:W-:Y:S08]  /*b4e0*/  HMMA.16816.F32.BF16 R36, R4.reuse, R116, R36 ;  /* 0x000000740424723c */ /* 0x060ff00000041824 */
[C---:B------:R-:W-:Y:S01]  /*b4f0*/  HMMA.16816.F32.BF16 R40, R4.reuse, R118, R40 ;  /* 0x000000760428723c */ /* 0x040fe20000041828 */
[----:B------:R-:W5:Y:S07]  /*b500*/  LDSM.16.MT88.4 R116, [R159+0x2800] ;  /* 0x002800009f74783b */ /* 0x000f6e0000004200 */
[C---:B---3--:R-:W-:Y:S08]  /*b510*/  HMMA.16816.F32.BF16 R92, R4.reuse, R104, R92 ;  /* 0x00000068045c723c */ /* 0x048ff0000004185c */
[----:B------:R-:W-:Y:S01]  /*b520*/  HMMA.16816.F32.BF16 R4, R4, R106, R96 ;  /* 0x0000006a0404723c */ /* 0x000fe20000041860 */
[----:B--2---:R-:W-:Y:S01]  /*b530*/  F2FP.BF16.F32.PACK_AB R96, R167, R166 ;  /* 0x000000a6a760723e */ /* 0x004fe200000010ff */
[----:B------:R-:W2:Y:S01]  /*b540*/  LDSM.16.MT88.4 R104, [R180+0x16800] ;  /* 0x01680000b468783b */ /* 0x000ea20000004200 */
[----:B------:R-:W-:Y:S01]  /*b550*/  F2FP.BF16.F32.PACK_AB R97, R171, R170 ;  /* 0x000000aaab61723e */ /* 0x000fe200000010ff */
[----:B------:R-:W-:Y:S01]  /*b560*/  FADD.FTZ R166, R166, R135 ;  /* 0x00000087a6a67221 */ /* 0x000fe20000010000 */
[----:B------:R-:W-:-:S02]  /*b570*/  F2FP.BF16.F32.PACK_AB R98, R165, R168 ;  /* 0x000000a8a562723e */ /* 0x000fc400000010ff */
[----:B------:R-:W-:Y:S01]  /*b580*/  F2FP.BF16.F32.PACK_AB R99, R172, R169 ;  /* 0x000000a9ac63723e */ /* 0x000fe200000010ff */
[----:B------:R-:W-:-:S04]  /*b590*/  FADD.FTZ R167, R167, R166 ;  /* 0x000000a6a7a77221 */ /* 0x000fc80000010000 */
[----:B------:R-:W-:Y:S02]  /*b5a0*/  FADD.FTZ R168, R168, R167 ;  /* 0x000000a7a8a87221 */ /* 0x000fe40000010000 */
[----:B-1----:R-:W-:Y:S02]  /*b5b0*/  HMMA.16816.F32.BF16 R8, R96, R108, R8 ;  /* 0x0000006c6008723c */ /* 0x002fe40000041808 */
[----:B------:R-:W-:-:S06]  /*b5c0*/  FADD.FTZ R165, R165, R168 ;  /* 0x000000a8a5a57221 */ /* 0x000fcc0000010000 */
[C---:B------:R-:W-:Y:S01]  /*b5d0*/  HMMA.16816.F32.BF16 R12, R96.reuse, R110, R12 ;  /* 0x0000006e600c723c */ /* 0x040fe2000004180c */
[----:B------:R-:W1:Y:S07]  /*b5e0*/  LDSM.16.MT88.4 R108, [R161+0x16800] ;  /* 0x01680000a16c783b */ /* 0x000e6e0000004200 */
[C---:B------:R-:W-:Y:S08]  /*b5f0*/  HMMA.16816.F32.BF16 R16, R96.reuse, R112, R16 ;  /* 0x000000706010723c */ /* 0x040ff00000041810 */
        /* <DEDUP_REMOVED lines=17> */
[C---:B-----5:R-:W-:Y:S08]  /*b710*/  HMMA.16816.F32.BF16 R60, R96.reuse, R116, R60 ;  /* 0x00000074603c723c */ /* 0x060ff0000004183c */
[C---:B------:R-:W-:Y:S01]  /*b720*/  HMMA.16816.F32.BF16 R64, R96.reuse, R118, R64 ;  /* 0x000000766040723c */ /* 0x040fe20000041840 */
[----:B------:R-:W-:Y:S07]  /*b730*/  LDSM.16.MT88.4 R116, [R159+0x3000] ;  /* 0x003000009f74783b */ /* 0x000fee0000004200 */
[----:B--2---:R-:W-:Y:S01]  /*b740*/  HMMA.16816.F32.BF16 R68, R96, R104, R68 ;  /* 0x000000686044723c */ /* 0x004fe20000041844 */
[--C-:B------:R-:W-:Y:S01]  /*b750*/  FFMA.FTZ R105, R175, UR4, -R150.reuse ;  /* 0x00000004af697c23 */ /* 0x100fe20008010896 */
[----:B------:R-:W-:Y:S01]  /*b760*/  FFMA.FTZ R175, R151, UR4, -R150 ;  /* 0x0000000497af7c23 */ /* 0x000fe20008010896 */
[----:B------:R-:W-:-:S02]  /*b770*/  FFMA.FTZ R104, R176, UR4, -R163 ;  /* 0x00000004b0687c23 */ /* 0x000fc400080108a3 */
[----:B------:R-:W2:Y:S03]  /*b780*/  MUFU.EX2 R173, R105 ;  /* 0x0000006900ad7308 */ /* 0x000ea60000000800 */
[C---:B------:R-:W-:Y:S01]  /*b790*/  HMMA.16816.F32.BF16 R72, R96.reuse, R106, R72 ;  /* 0x0000006a6048723c */ /* 0x040fe20000041848 */
[----:B------:R-:W-:Y:S04]  /*b7a0*/  MUFU.EX2 R175, R175 ;  /* 0x000000af00af7308 */ /* 0x000fe80000000800 */
[----:B------:R4:W5:Y:S03]  /*b7b0*/  MUFU.EX2 R176, R178 ;  /* 0x000000b200b07308 */ /* 0x0009660000000800 */
[C---:B-1----:R-:W-:Y:S01]  /*b7c0*/  HMMA.16816.F32.BF16 R76, R96.reuse, R108, R76 ;  /* 0x0000006c604c723c */ /* 0x042fe2000004184c */
[----:B------:R1:W5:Y:S07]  /*b7d0*/  MUFU.EX2 R174, R104 ;  /* 0x0000006800ae7308 */ /* 0x00036e0000000800 */
[----:B------:R-:W-:Y:S01]  /*b7e0*/  HMMA.16816.F32.BF16 R80, R96, R110, R80 ;  /* 0x0000006e6050723c */ /* 0x000fe20000041850 */
[----:B------:R-:W5:Y:S01]  /*b7f0*/  LDSM.16.MT88.4 R108, [R180+0x13000] ;  /* 0x01300000b46c783b */ /* 0x000f620000004200 */
[----:B----4-:R-:W-:-:S03]  /*b800*/  FFMA.FTZ R178, R145, UR4, -R150 ;  /* 0x0000000491b27c23 */ /* 0x010fc60008010896 */
[----:B-1----:R-:W-:Y:S03]  /*b810*/  LDSM.16.MT88.4 R104, [R180+0x17000] ;  /* 0x01700000b468783b */ /* 0x002fe60000004200 */
[C---:B---3--:R-:W-:Y:S01]  /*b820*/  HMMA.16816.F32.BF16 R84, R96.reuse, R112, R84 ;  /* 0x000000706054723c */ /* 0x048fe20000041854 */
[----:B------:R-:W1:Y:S07]  /*b830*/  MUFU.EX2 R178, R178 ;  /* 0x000000b200b27308 */ /* 0x000e6e0000000800 */
[C---:B------:R-:W-:Y:S01]  /*b840*/  HMMA.16816.F32.BF16 R88, R96.reuse, R114, R88 ;  /* 0x000000726058723c */ /* 0x040fe20000041858 */
[----:B------:R-:W3:Y:S07]  /*b850*/  LDSM.16.MT88.4 R112, [R161+0x13000] ;  /* 0x01300000a170783b */ /* 0x000eee0000004200 */
[C---:B------:R-:W-:Y:S08]  /*b860*/  HMMA.16816.F32.BF16 R92, R96.reuse, R120, R92 ;  /* 0x00000078605c723c */ /* 0x040ff0000004185c */
[----:B------:R-:W-:Y:S01]  /*b870*/  HMMA.16816.F32.BF16 R96, R96, R122, R4 ;  /* 0x0000007a6060723c */ /* 0x000fe20000041804 */
[----:B------:R-:W4:Y:S01]  /*b880*/  LDSM.16.MT88.4 R120, [R161+0x15000] ;  /* 0x01500000a178783b */ /* 0x000f220000004200 */
[----:B--2---:R-:W-:Y:S01]  /*b890*/  F2FP.BF16.F32.PACK_AB R4, R173, R182 ;  /* 0x000000b6ad04723e */ /* 0x004fe200000010ff */
[----:B------:R-:W-:Y:S01]  /*b8a0*/  FADD.FTZ R182, R182, R165 ;  /* 0x000000a5b6b67221 */ /* 0x000fe20000010000 */
[----:B-----5:R-:W-:-:S02]  /*b8b0*/  F2FP.BF16.F32.PACK_AB R5, R176, R177 ;  /* 0x000000b1b005723e */ /* 0x020fc400000010ff */
[----:B------:R-:W-:Y:S01]  /*b8c0*/  F2FP.BF16.F32.PACK_AB R6, R175, R184 ;  /* 0x000000b8af06723e */ /* 0x000fe200000010ff */
[----:B------:R-:W-:Y:S01]  /*b8d0*/  FADD.FTZ R173, R173, R182 ;  /* 0x000000b6adad7221 */ /* 0x000fe20000010000 */
[----:B------:R-:W-:-:S03]  /*b8e0*/  F2FP.BF16.F32.PACK_AB R7, R179, R174 ;  /* 0x000000aeb307723e */ /* 0x000fc600000010ff */
[----:B------:R-:W-:-:S04]  /*b8f0*/  FADD.FTZ R184, R184, R173 ;  /* 0x000000adb8b87221 */ /* 0x000fc80000010000 */
[----:B------:R-:W-:Y:S01]  /*b900*/  HMMA.16816.F32.BF16 R8, R4, R108, R8 ;  /* 0x0000006c0408723c */ /* 0x000fe20000041808 */
[----:B------:R-:W-:-:S07]  /*b910*/  FADD.FTZ R184, R175, R184 ;  /* 0x000000b8afb87221 */ /* 0x000fce0000010000 */
[C---:B------:R-:W-:Y:S01]  /*b920*/  HMMA.16816.F32.BF16 R12, R4.reuse, R110, R12 ;  /* 0x0000006e040c723c */ /* 0x040fe2000004180c */
[----:B------:R-:W2:Y:S07]  /*b930*/  LDSM.16.MT88.4 R108, [R161+0x17000] ;  /* 0x01700000a16c783b */ /* 0x000eae0000004200 */
[C---:B---3--:R-:W-:Y:S08]  /*b940*/  HMMA.16816.F32.BF16 R16, R4.reuse, R112, R16 ;  /* 0x000000700410723c */ /* 0x048ff00000041810 */
[C---:B------:R-:W-:Y:S01]  /*b950*/  HMMA.16816.F32.BF16 R20, R4.reuse, R114, R20 ;  /* 0x000000720414723c */ /* 0x040fe20000041814 */
[----:B------:R-:W3:Y:S07]  /*b960*/  LDSM.16.MT88.4 R112, [R160+0x5000] ;  /* 0x00500000a070783b */ /* 0x000eee0000004200 */
[C---:B----4-:R-:W-:Y:S08]  /*b970*/  HMMA.16816.F32.BF16 R44, R4.reuse, R120, R44 ;  /* 0x00000078042c723c */ /* 0x050ff0000004182c */
[C---:B------:R-:W-:Y:S01]  /*b980*/  HMMA.16816.F32.BF16 R48, R4.reuse, R122, R48 ;  /* 0x0000007a0430723c */ /* 0x040fe20000041830 */
[----:B------:R-:W4:Y:S07]  /*b990*/  LDSM.16.MT88.4 R120, [R159+0x5000] ;  /* 0x005000009f78783b */ /* 0x000f2e0000004200 */
[C---:B------:R-:W-:Y:S08]  /*b9a0*/  HMMA.16816.F32.BF16 R52, R4.reuse, R124, R52 ;  /* 0x0000007c0434723c */ /* 0x040ff00000041834 */
[C---:B------:R-:W-:Y:S01]  /*b9b0*/  HMMA.16816.F32.BF16 R56, R4.reuse, R126, R56 ;  /* 0x0000007e0438723c */ /* 0x040fe20000041838 */
[----:B------:R-:W5:Y:S07]  /*b9c0*/  LDSM.16.MT88.4 R124, [R180+0x13800] ;  /* 0x01380000b47c783b */ /* 0x000f6e0000004200 */
[----:B------:R-:W-:Y:S01]  /*b9d0*/  HMMA.16816.F32.BF16 R36, R4, R128, R36 ;  /* 0x000000800424723c */ /* 0x000fe20000041824 */
[--C-:B------:R-:W-:Y:S01]  /*b9e0*/  FFMA.FTZ R128, R144, UR4, -R163.reuse ;  /* 0x0000000490807c23 */ /* 0x100fe200080108a3 */
[----:B------:R-:W-:-:S03]  /*b9f0*/  FFMA.FTZ R163, R162, UR4, -R163 ;  /* 0x00000004a2a37c23 */ /* 0x000fc600080108a3 */
[----:B------:R-:W-:Y:S03]  /*ba00*/  MUFU.EX2 R162, R128 ;  /* 0x0000008000a27308 */ /* 0x000fe60000000800 */
[C---:B------:R-:W-:Y:S01]  /*ba10*/  HMMA.16816.F32.BF16 R68, R4.reuse, R104, R68 ;  /* 0x000000680444723c */ /* 0x040fe20000041844 */
[----:B------:R-:W-:Y:S01]  /*ba20*/  FFMA.FTZ R104, R147, UR4, -R150 ;  /* 0x0000000493687c23 */ /* 0x000fe20008010896 */
[----:B------:R-:W-:Y:S01]  /*ba30*/  MUFU.EX2 R163, R163 ;  /* 0x000000a300a37308 */ /* 0x000fe20000000800 */
[----:B------:R-:W-:Y:S03]  /*ba40*/  LDSM.16.MT88.4 R148, [R180+0x15800] ;  /* 0x01580000b494783b */ /* 0x000fe60000004200 */
[----:B------:R1:W5:Y:S01]  /*ba50*/  MUFU.EX2 R164, R104 ;  /* 0x0000006800a47308 */ /* 0x0003620000000800 */
[----:B------:R-:W-:Y:S01]  /*ba60*/  LDSM.16.MT88.4 R144, [R180+0x17800] ;  /* 0x01780000b490783b */ /* 0x000fe20000004200 */
[C---:B------:R-:W-:Y:S08]  /*ba70*/  HMMA.16816.F32.BF16 R60, R4.reuse, R116, R60 ;  /* 0x00000074043c723c */ /* 0x040ff0000004183c */
        /* <DEDUP_REMOVED lines=10> */
[----:B-1----:R-:W1:Y:S07]  /*bb20*/  LDSM.16.MT88.4 R104, [R160+0x5800] ;  /* 0x00580000a068783b */ /* 0x002e6e0000004200 */
        /* <DEDUP_REMOVED lines=8> */
[----:B------:R-:W-:Y:S01]  /*bbb0*/  F2FP.BF16.F32.PACK_AB R4, R178, R181 ;  /* 0x000000b5b204723e */ /* 0x000fe200000010ff */
[----:B------:R-:W-:Y:S01]  /*bbc0*/  FADD.FTZ R181, R181, R184 ;  /* 0x000000b8b5b57221 */ /* 0x000fe20000010000 */
[----:B------:R-:W-:-:S02]  /*bbd0*/  F2FP.BF16.F32.PACK_AB R5, R186, R185 ;  /* 0x000000b9ba05723e */ /* 0x000fc400000010ff */
[----:B-----5:R-:W-:Y:S01]  /*bbe0*/  F2FP.BF16.F32.PACK_AB R6, R164, R183 ;  /* 0x000000b7a406723e */ /* 0x020fe200000010ff */
[----:B------:R-:W-:Y:S01]  /*bbf0*/  FADD.FTZ R178, R178, R181 ;  /* 0x000000b5b2b27221 */ /* 0x000fe20000010000 */
[----:B------:R-:W-:-:S03]  /*bc00*/  F2FP.BF16.F32.PACK_AB R7, R163, R162 ;  /* 0x000000a2a307723e */ /* 0x000fc600000010ff */
[----:B------:R-:W-:-:S04]  /*bc10*/  FADD.FTZ R183, R183, R178 ;  /* 0x000000b2b7b77221 */ /* 0x000fc80000010000 */
[----:B------:R-:W-:Y:S01]  /*bc20*/  HMMA.16816.F32.BF16 R128, R4, R124, R8 ;  /* 0x0000007c0480723c */ /* 0x000fe20000041808 */
[----:B------:R-:W3:Y:S01]  /*bc30*/  LDSM.16.MT88.4 R8, [R159+0x1800] ;  /* 0x001800009f08783b */ /* 0x000ee20000004200 */
[----:B------:R-:W-:-:S06]  /*bc40*/  FADD.FTZ R213, R164, R183 ;  /* 0x000000b7a4d57221 */ /* 0x000fcc0000010000 */
[C---:B------:R-:W-:Y:S01]  /*bc50*/  HMMA.16816.F32.BF16 R124, R4.reuse, R126, R12 ;  /* 0x0000007e047c723c */ /* 0x040fe2000004180c */
[----:B------:R-:W4:Y:S07]  /*bc60*/  LDSM.16.MT88.4 R12, [R159+0x3800] ;  /* 0x003800009f0c783b */ /* 0x000f2e0000004200 */
[C---:B------:R-:W-:Y:S01]  /*bc70*/  HMMA.16816.F32.BF16 R120, R4.reuse, R116, R16 ;  /* 0x000000740478723c */ /* 0x040fe20000041810 */
[----:B------:R-:W5:Y:S07]  /*bc80*/  LDSM.16.MT88.4 R16, [R159+0x5800] ;  /* 0x005800009f10783b */ /* 0x000f6e0000004200 */
[C---:B-1----:R-:W-:Y:S08]  /*bc90*/  HMMA.16816.F32.BF16 R84, R4.reuse, R104, R84 ;  /* 0x000000680454723c */ /* 0x042ff00000041854 */
[C---:B------:R-:W-:Y:S08]  /*bca0*/  HMMA.16816.F32.BF16 R88, R4.reuse, R106, R88 ;  /* 0x0000006a0458723c */ /* 0x040ff00000041858 */
[C---:B--2---:R-:W-:Y:S08]  /*bcb0*/  HMMA.16816.F32.BF16 R44, R4.reuse, R112, R44 ;  /* 0x00000070042c723c */ /* 0x044ff0000004182c */
[----:B---3--:R-:W-:Y:S01]  /*bcc0*/  HMMA.16816.F32.BF16 R104, R4, R8, R32 ;  /* 0x000000080468723c */ /* 0x008fe20000041820 */
[----:B------:R-:W-:-:S04]  /*bcd0*/  FADD.FTZ R8, R170, R155 ;  /* 0x0000009baa087221 */ /* 0x000fc80000010000 */
[----:B------:R-:W-:-:S03]  /*bce0*/  FADD.FTZ R8, R171, R8 ;  /* 0x00000008ab087221 */ /* 0x000fc60000010000 */
[----:B------:R-:W-:Y:S01]  /*bcf0*/  HMMA.16816.F32.BF16 R48, R4, R114, R48 ;  /* 0x000000720430723c */ /* 0x000fe20000041830 */
        /* <DEDUP_REMOVED lines=22> */
[C---:B----4-:R-:W-:Y:S08]  /*be60*/  HMMA.16816.F32.BF16 R60, R4.reuse, R12, R60 ;  /* 0x0000000c043c723c */ /* 0x050ff0000004183c */
[C---:B------:R-:W-:Y:S08]  /*be70*/  HMMA.16816.F32.BF16 R64, R4.reuse, R14, R64 ;  /* 0x0000000e0440723c */ /* 0x040ff00000041840 */
[C---:B-----5:R-:W-:Y:S08]  /*be80*/  HMMA.16816.F32.BF16 R92, R4.reuse, R16, R92 ;  /* 0x00000010045c723c */ /* 0x060ff0000004185c */
[----:B------:R-:W-:-:S15]  /*be90*/  HMMA.16816.F32.BF16 R96, R4, R18, R96 ;  /* 0x000000120460723c */ /* 0x000fde0000041860 */
[----:B------:R-:W-:-:S05]  /*bea0*/  NOP ;  /* 0x0000000000007918 */ /* 0x000fca0000000000 */
.L_x_201:
        /* <DEDUP_REMOVED lines=10> */
[----:B------:R-:W4:Y:S01]  /*bf50*/  LDC.64 R198, c[0x0][0x3c0] ;  /* 0x0000f000ffc67b82 */ /* 0x000f220000000a00 */
[----:B------:R-:W-:Y:S01]  /*bf60*/  SEL R188, R188, 0xffffffe0, !P6 ;  /* 0xffffffe0bcbc7807 */ /* 0x000fe20007000000 */
[----:B------:R-:W-:Y:S01]  /*bf70*/  IMAD.MOV.U32 R137, RZ, RZ, R132 ;  /* 0x000000ffff897224 */ /* 0x000fe200078e0084 */
[----:B------:R-:W-:Y:S01]  /*bf80*/  LEA R189, R189, UR5, 0x1 ;  /* 0x00000005bdbd7c11 */ /* 0x000fe2000f8e08ff */
[----:B------:R-:W-:Y:S01]  /*bf90*/  IMAD.MOV.U32 R187, RZ, RZ, 0x40 ;  /* 0x00000040ffbb7424 */ /* 0x000fe200078e00ff */
[----:B------:R-:W-:Y:S01]  /*bfa0*/  UMOV UR9, 0x400 ;  /* 0x0000040000097882 */ /* 0x000fe20000000000 */
[----:B------:R-:W2:Y:S02]  /*bfb0*/  LDCU UR10, c[0x0][0x440] ;  /* 0x00008800ff0a77ac */ /* 0x000ea40008000800 */
[----:B------:R-:W-:-:S02]  /*bfc0*/  IMAD.IADD R188, R188, 0x1, R189 ;  /* 0x00000001bcbc7824 */ /* 0x000fc400078e02bd */
[C---:B------:R-:W-:Y:S01]  /*bfd0*/  VIADD R207, R189.reuse, 0x12000 ;  /* 0x00012000bdcf7836 */ /* 0x040fe20000000000 */
[----:B------:R-:W4:Y:S01]  /*bfe0*/  LDCU UR7, c[0x0][0x50c] ;  /* 0x0000a180ff0777ac */ /* 0x000f220008000800 */
[----:B------:R-:W-:Y:S01]  /*bff0*/  VIADD R206, R189, 0x12040 ;  /* 0x00012040bdce7836 */ /* 0x000fe20000000000 */
[----:B---3--:R-:W-:Y:S01]  /*c000*/  ISETP.GE.AND P1, PT, R191, UR4, PT ;  /* 0x00000004bf007c0c */ /* 0x008fe2000bf26270 */
        /* <DEDUP_REMOVED lines=8> */
.L_x_213:
        /* <DEDUP_REMOVED lines=44> */
.L_x_211:
        /* <DEDUP_REMOVED lines=11> */
[----:B------:R-:W-:Y:S02]  /*c400*/  LOP3.LUT R209, R191, 0x40, RZ, 0xfc, !PT ;  /* 0x00000040bfd17812 */ /* 0x000fe400078efcff */
[-CC-:B------:R-:W-:Y:S02]  /*c410*/  LEA.HI.X R215, R132, R200.reuse, R133.reuse, 0x7, P0 ;  /* 0x000000c884d77211 */ /* 0x180fe400000f3c85 */
[----:B------:R-:W-:Y:S02]  /*c420*/  ISETP.GE.AND P3, PT, R209, UR10, PT ;  /* 0x0000000ad1007c0c */ /* 0x000fe4000bf66270 */
[C---:B------:R-:W-:Y:S02]  /*c430*/  LOP3.LUT R208, R191.reuse, 0x80, RZ, 0xfc, !PT ;  /* 0x00000080bfd07812 */ /* 0x040fe400078efcff */
[----:B------:R-:W-:Y:S02]  /*c440*/  LEA R134, P0, R198, R135, 0x5 ;  /* 0x00000087c6867211 */ /* 0x000fe400078028ff */
[----:B------:R-:W-:Y:S02]  /*c450*/  ISETP.GE.AND P2, PT, R208, UR10, PT ;  /* 0x0000000ad0007c0c */ /* 0x000fe4000bf46270 */
[----:B------:R-:W-:Y:S01]  /*c460*/  SHF.L.U64.HI R133, R132, 0x6, R133 ;  /* 0x0000000684857819 */ /* 0x000fe20000010285 */
[----:B------:R-:W-:Y:S01]  /*c470*/  @!PT LDS RZ, [RZ] ;  /* 0x00000000fffff984 */ /* 0x000fe20000000800 */
[----:B------:R-:W-:Y:S01]  /*c480*/  @!PT LDS RZ, [RZ] ;  /* 0x00000000fffff984 */ /* 0x000fe20000000800 */
[----:B------:R-:W-:Y:S01]  /*c490*/  @!PT LDS RZ, [RZ] ;  /* 0x00000000fffff984 */ /* 0x000fe20000000800 */
[----:B------:R-:W-:Y:S01]  /*c4a0*/  @!P1 LDGSTS.E.BYPASS.LTC128B.128 [R204+0x12000], desc[UR22][R214.64] ;  /* 0x12000000d6cc9fae */ /* 0x000fe2000b981a16 */
[C-C-:B------:R-:W-:Y:S01]  /*c4b0*/  LOP3.LUT R139, R191.reuse, 0x1c0, R186.reuse, 0xf8, !PT ;  /* 0x000001c0bf8b7812 */ /* 0x140fe200078ef8ba */
[----:B------:R-:W-:Y:S01]  /*c4c0*/  UMOV UR5, UR8 ;  /* 0x0000000800057c82 */ /* 0x000fe20008000000 */
[----:B------:R-:W-:Y:S03]  /*c4d0*/  LEA.HI.X R133, R198, R133, R199, 0x5, P0 ;  /* 0x00000085c6857211 */ /* 0x000fe600000f2cc7 */
[----:B------:R-:W-:Y:S01]  /*c4e0*/  @P1 STS.128 [R204+0x12000], RZ ;  /* 0x012000ffcc001388 */ /* 0x000fe20000000c00 */
[----:B------:R-:W-:Y:S02]  /*c4f0*/  ISETP.GE.AND P1, PT, R191, UR10, PT ;  /* 0x0000000abf007c0c */ /* 0x000fe4000bf26270 */
[C---:B------:R-:W-:Y:S03]  /*c500*/  LEA R132, P0, R134.reuse, R201, 0x1 ;  /* 0x000000c986847211 */ /* 0x040fe600078008ff */
[----:B------:R-:W-:Y:S01]  /*c510*/  @!PT LDS RZ, [RZ] ;  /* 0x00000000fffff984 */ /* 0x000fe20000000800 */
[----:B------:R-:W-:Y:S01]  /*c520*/  @!PT LDS RZ, [RZ] ;  /* 0x00000000fffff984 */ /* 0x000fe20000000800 */
[----:B------:R-:W-:Y:S01]  /*c530*/  @!PT LDS RZ, [RZ] ;  /* 0x00000000fffff984 */ /* 0x000fe20000000800 */
[----:B------:R-:W-:Y:S01]  /*c540*/  @!P3 LDGSTS.E.BYPASS.LTC128B.128 [R204+0x14000], desc[UR22][R214.64+0x80] ;  /* 0x14000080d6ccbfae */ /* 0x000fe2000b981a16 */
[----:B------:R-:W-:Y:S02]  /*c550*/  LOP3.LUT R3, R193, 0x200, R186, 0xf8, !PT ;  /* 0x00000200c1037812 */ /* 0x000fe400078ef8ba */
[----:B------:R-:W-:Y:S03]  /*c560*/  LEA.HI.X R133, R134, R200, R133, 0x1, P0 ;  /* 0x000000c886857211 */ /* 0x000fe600000f0c85 */
[----:B------:R-:W-:Y:S01]  /*c570*/  @P3 STS.128 [R204+0x14000], RZ ;  /* 0x014000ffcc003388 */ /* 0x000fe20000000c00 */
[----:B------:R-:W-:Y:S02]  /*c580*/  LOP3.LUT R2, R194, 0x8, RZ, 0xc0, !PT ;  /* 0x00000008c2027812 */ /* 0x000fe400078ec0ff */
[----:B------:R-:W-:Y:S03]  /*c590*/  LOP3.LUT R196, R139, 0x8, R192, 0x78, !PT ;  /* 0x000000088bc47812 */ /* 0x000fe600078e78c0 */
[----:B------:R-:W-:Y:S01]  /*c5a0*/  @!PT LDS RZ, [RZ] ;  /* 0x00000000fffff984 */ /* 0x000fe20000000800 */
[----:B------:R-:W-:Y:S01]  /*c5b0*/  @!PT LDS RZ, [RZ] ;  /* 0x00000000fffff984 */ /* 0x000fe20000000800 */
[----:B------:R-:W-:Y:S01]  /*c5c0*/  @!PT LDS RZ, [RZ] ;  /* 0x00000000fffff984 */ /* 0x000fe20000000800 */
[----:B------:R-:W-:Y:S01]  /*c5d0*/  @!P2 LDGSTS.E.BYPASS.LTC128B.128 [R204+0x16000], desc[UR22][R214.64+0x100] ;  /* 0x16000100d6ccafae */ /* 0x000fe2000b981a16 */
[----:B------:R-:W-:Y:S02]  /*c5e0*/  LOP3.LUT R2, R3, R139, R2, 0xf6, !PT ;  /* 0x0000008b03027212 */ /* 0x000fe400078ef602 */
[----:B------:R-:W-:Y:S03]  /*c5f0*/  LEA R196, R196, R185, 0x1 ;  /* 0x000000b9c4c47211 */ /* 0x000fe600078e08ff */
[----:B------:R-:W-:Y:S01]  /*c600*/  @P2 STS.128 [R204+0x16000], RZ ;  /* 0x016000ffcc002388 */ /* 0x000fe20000000c00 */
[----:B------:R-:W-:Y:S02]  /*c610*/  LEA R197, R2, UR5, 0x1 ;  /* 0x0000000502c57c11 */ /* 0x000fe4000f8e08ff */
[----:B------:R-:W-:Y:S03]  /*c620*/  LOP3.LUT P0, RZ, R192, 0x4, RZ, 0xc0, !PT ;  /* 0x00000004c0ff7812 */ /* 0x000fe6000780c0ff */
[----:B------:R-:W-:Y:S01]  /*c630*/  @!PT LDS RZ, [RZ] ;  /* 0x00000000fffff984 */ /* 0x000fe20000000800 */
[----:B------:R-:W-:Y:S01]  /*c640*/  @!PT LDS RZ, [RZ] ;  /* 0x00000000fffff984 */ /* 0x000fe20000000800 */
[----:B------:R-:W-:Y:S01]  /*c650*/  @!PT LDS RZ, [RZ] ;  /* 0x00000000fffff984 */ /* 0x000fe20000000800 */
[----:B------:R-:W-:Y:S01]  /*c660*/  @!P1 LDGSTS.E.BYPASS.LTC128B.128 [R204+0x13000], desc[UR22][R132.64] ;  /* 0x1300000084cc9fae */ /* 0x000fe2000b981a16 */
[----:B------:R-:W-:Y:S02]  /*c670*/  VIADD R3, R196, UR5 ;  /* 0x00000005c4037c36 */ /* 0x000fe40008000000 */
[--C-:B------:R-:W-:Y:S03]  /*c680*/  IMAD.IADD R195, R184, 0x1, R197.reuse ;  /* 0x00000001b8c37824 */ /* 0x100fe600078e02c5 */
[----:B------:R-:W-:Y:S01]  /*c690*/  @P1 STS.128 [R204+0x13000], RZ ;  /* 0x013000ffcc001388 */ /* 0x000fe20000000c00 */
[----:B------:R-:W-:Y:S02]  /*c6a0*/  SEL R2, R187, 0xffffffc0, !P0 ;  /* 0xffffffc0bb027807 */ /* 0x000fe40004000000 */
[C---:B------:R-:W-:Y:S03]  /*c6b0*/  IADD3 R138, PT, PT, R3.reuse, R184, RZ ;  /* 0x000000b8038a7210 */ /* 0x040fe60007ffe0ff */
[----:B------:R-:W-:Y:S01]  /*c6c0*/  @!PT LDS RZ, [RZ] ;  /* 0x00000000fffff984 */ /* 0x000fe20000000800 */
[----:B------:R-:W-:Y:S01]  /*c6d0*/  @!PT LDS RZ, [RZ] ;  /* 0x00000000fffff984 */ /* 0x000fe20000000800 */
[----:B------:R-:W-:Y:S01]  /*c6e0*/  @!PT LDS RZ, [RZ] ;  /* 0x00000000fffff984 */ /* 0x000fe20000000800 */
[----:B------:R-:W-:Y:S01]  /*c6f0*/  @!P3 LDGSTS.E.BYPASS.LTC128B.128 [R204+0x15000], desc[UR22][R132.64+0x80] ;  /* 0x1500008084ccbfae */ /* 0x000fe2000b981a16 */
[----:B------:R-:W-:Y:S01]  /*c700*/  IADD3 R3, PT, PT, R3, R2, RZ ;  /* 0x0000000203037210 */ /* 0x000fe20007ffe0ff */
[----:B------:R-:W-:Y:S04]  /*c710*/  IMAD.IADD R139, R2, 0x1, R197 ;  /* 0x00000001028b7824 */ /* 0x000fe800078e02c5 */
[----:B------:R-:W-:Y:S01]  /*c720*/  @P3 STS.128 [R204+0x15000], RZ ;  /* 0x015000ffcc003388 */ /* 0x000fe20000000c00 */
[C---:B------:R-:W-:Y:S01]  /*c730*/  IADD3 R2, PT, PT, R184.reuse, R3, RZ ;  /* 0x00000003b8027210 */ /* 0x040fe20007ffe0ff */
[----:B------:R-:W-:Y:S04]  /*c740*/  IMAD.IADD R136, R184, 0x1, R139 ;  /* 0x00000001b8887824 */ /* 0x000fe800078e028b */
[----:B------:R-:W-:Y:S01]  /*c750*/  @!PT LDS RZ, [RZ] ;  /* 0x00000000fffff984 */ /* 0x000fe20000000800 */
[----:B------:R-:W-:Y:S01]  /*c760*/  @!PT LDS RZ, [RZ] ;  /* 0x00000000fffff984 */ /* 0x000fe20000000800 */
[----:B------:R-:W-:Y:S01]  /*c770*/  @!PT LDS RZ, [RZ] ;  /* 0x00000000fffff984 */ /* 0x000fe20000000800 */
[----:B------:R1:W-:Y:S06]  /*c780*/  @!P2 LDGSTS.E.BYPASS.LTC128B.128 [R204+0x17000], desc[UR22][R132.64+0x100] ;  /* 0x1700010084ccafae */ /* 0x0003ec000b981a16 */
[----:B------:R-:W-:Y:S06]  /*c790*/  @P2 STS.128 [R204+0x17000], RZ ;  /* 0x017000ffcc002388 */ /* 0x000fec0000000c00 */
[----:B------:R-:W-:Y:S06]  /*c7a0*/  LDSM.16.M88.4 R140, [R197] ;  /* 0x00000000c58c783b */ /* 0x000fec0000000200 */
[----:B------:R-:W2:Y:S06]  /*c7b0*/  LDSM.16.M88.4 R144, [R196+UR5+0xc000] ;  /* 0x00c00005c490783b */ /* 0x000eac0008000200 */
[----:B------:R-:W3:Y:S06]  /*c7c0*/  LDSM.16.M88.4 R148, [R196+UR5+0xc800] ;  /* 0x00c80005c494783b */ /* 0x000eec0008000200 */
[----:B------:R-:W4:Y:S06]  /*c7d0*/  LDSM.16.M88.4 R152, [R196+UR5+0xd000] ;  /* 0x00d00005c498783b */ /* 0x000f2c0008000200 */
[----:B------:R-:W0:Y:S06]  /*c7e0*/  LDGDEPBAR ;  /* 0x00000000000079af */ /* 0x000e2c0000000000 */
[----:B------:R-:W5:Y:S06]  /*c7f0*/  LDSM.16.M88.4 R156, [R196+UR5+0xd800] ;  /* 0x00d80005c49c783b */ /* 0x000f6c0008000200 */
        /* <DEDUP_REMOVED lines=13> */
[----:B-1----:R-:W-:Y:S03]  /*c8d0*/  LDSM.16.M88.4 R132, [R136] ;  /* 0x000000008884783b */ /* 0x002fe60000000200 */
[C---:B------:R-:W-:Y:S03]  /*c8e0*/  HMMA.16816.F32.BF16 R24, R140.reuse, R154, RZ ;  /* 0x0000009a8c18723c */ /* 0x040fe600000418ff */
[----:B------:R-:W-:Y:S05]  /*c8f0*/  LDSM.16.M88.4 R152, [R3+0xd800] ;  /* 0x00d800000398783b */ /* 0x000fea0000000200 */
[C---:B-----5:R-:W-:Y:S08]  /*c900*/  HMMA.16816.F32.BF16 R28, R140.reuse, R156, RZ ;  /* 0x0000009c8c1c723c */ /* 0x060ff000000418ff */
[----:B------:R-:W-:Y:S01]  /*c910*/  HMMA.16816.F32.BF16 R32, R140, R158, RZ ;  /* 0x0000009e8c20723c */ /* 0x000fe200000418ff */
[----:B------:R-:W1:Y:S06]  /*c920*/  LDSM.16.M88.4 R140, [R3+0xc800] ;  /* 0x00c80000038c783b */ /* 0x000e6c0000000200 */
[----:B------:R-:W4:Y:S01]  /*c930*/  LDSM.16.M88.4 R156, [R2+0xc000] ;  /* 0x00c00000029c783b */ /* 0x000f220000000200 */
[C---:B------:R-:W-:Y:S08]  /*c940*/  HMMA.16816.F32.BF16 R4, R160.reuse, R164, R4 ;  /* 0x000000a4a004723c */ /* 0x040ff00000041804 */
[C---:B------:R-:W-:Y:S01]  /*c950*/  HMMA.16816.F32.BF16 R8, R160.reuse, R166, R8 ;  /* 0x000000a6a008723c */ /* 0x040fe20000041808 */
[----:B------:R-:W-:Y:S07]  /*c960*/  LDSM.16.M88.4 R164, [R2+0xd800] ;  /* 0x00d8000002a4783b */ /* 0x000fee0000000200 */
[C---:B--2---:R-:W-:Y:S08]  /*c970*/  HMMA.16816.F32.BF16 R12, R160.reuse, R168, R12 ;  /* 0x000000a8a00c723c */ /* 0x044ff0000004180c */
[C---:B------:R-:W-:Y:S01]  /*c980*/  HMMA.16816.F32.BF16 R16, R160.reuse, R170, R16 ;  /* 0x000000aaa010723c */ /* 0x040fe20000041810 */
[----:B------:R-:W-:Y:S07]  /*c990*/  LDSM.16.M88.4 R168, [R197+0x4000] ;  /* 0x00400000c5a8783b */ /* 0x000fee0000000200 */
[C---:B------:R-:W-:Y:S08]  /*c9a0*/  HMMA.16816.F32.BF16 R20, R160.reuse, R172, R20 ;  /* 0x000000aca014723c */ /* 0x040ff00000041814 */
[C---:B------:R-:W-:Y:S01]  /*c9b0*/  HMMA.16816.F32.BF16 R24, R160.reuse, R174, R24 ;  /* 0x000000aea018723c */ /* 0x040fe20000041818 */
[----:B------:R-:W-:Y:S07]  /*c9c0*/  LDSM.16.M88.4 R172, [R196+UR5+0xe000] ;  /* 0x00e00005c4ac783b */ /* 0x000fee0008000200 */
        /* <DEDUP_REMOVED lines=9> */
[----:B------:R-:W1:Y:S07]  /*ca60*/  LDSM.16.M88.4 R140, [R196+UR5+0xe800] ;  /* 0x00e80005c48c783b */ /* 0x000e6e0008000200 */
[C---:B------:R-:W-:Y:S08]  /*ca70*/  HMMA.16816.F32.BF16 R20, R176.reuse, R148, R20 ;  /* 0x00000094b014723c */ /* 0x040ff00000041814 */
[C---:B------:R-:W-:Y:S01]  /*ca80*/  HMMA.16816.F32.BF16 R24, R176.reuse, R150, R24 ;  /* 0x00000096b018723c */ /* 0x040fe20000041818 */
[----:B------:R-:W3:Y:S07]  /*ca90*/  LDSM.16.M88.4 R148, [R196+UR5+0xf000] ;  /* 0x00f00005c494783b */ /* 0x000eee0008000200 */
[C---:B------:R-:W-:Y:S08]  /*caa0*/  HMMA.16816.F32.BF16 R28, R176.reuse, R152, R28 ;  /* 0x00000098b01c723c */ /* 0x040ff0000004181c */
[----:B------:R-:W-:Y:S01]  /*cab0*/  HMMA.16816.F32.BF16 R32, R176, R154, R32 ;  /* 0x0000009ab020723c */ /* 0x000fe20000041820 */
[----:B------:R-:W3:Y:S06]  /*cac0*/  LDSM.16.M88.4 R152, [R196+UR5+0xf800] ;  /* 0x00f80005c498783b */ /* 0x000eec0008000200 */
[----:B------:R-:W3:Y:S01]  /*cad0*/  LDSM.16.M88.4 R176, [R195+0x4000] ;  /* 0x00400000c3b0783b */ /* 0x000ee20000000200 */
[C---:B----4-:R-:W-:Y:S08]  /*cae0*/  HMMA.16816.F32.BF16 R4, R132.reuse, R156, R4 ;  /* 0x0000009c8404723c */ /* 0x050ff00000041804 */
[C---:B------:R-:W-:Y:S01]  /*caf0*/  HMMA.16816.F32.BF16 R8, R132.reuse, R158, R8 ;  /* 0x0000009e8408723c */ /* 0x040fe20000041808 */
[----:B------:R-:W-:Y:S07]  /*cb00*/  LDSM.16.M88.4 R156, [R138+0xf800] ;  /* 0x00f800008a9c783b */ /* 0x000fee0000000200 */
[C---:B--2---:R-:W-:Y:S08]  /*cb10*/  HMMA.16816.F32.BF16 R12, R132.reuse, R144, R12 ;  /* 0x00000090840c723c */ /* 0x044ff0000004180c */
[C---:B------:R-:W-:Y:S01]  /*cb20*/  HMMA.16816.F32.BF16 R16, R132.reuse, R146, R16 ;  /* 0x000000928410723c */ /* 0x040fe20000041810 */
[----:B------:R-:W-:Y:S07]  /*cb30*/  LDSM.16.M88.4 R144, [R138+0xf000] ;  /* 0x00f000008a90783b */ /* 0x000fee0000000200 */
[C---:B-----5:R-:W-:Y:S08]  /*cb40*/  HMMA.16816.F32.BF16 R20, R132.reuse, R160, R20 ;  /* 0x000000a08414723c */ /* 0x060ff00000041814 */
[C---:B------:R-:W-:Y:S01]  /*cb50*/  HMMA.16816.F32.BF16 R24, R132.reuse, R162, R24 ;  /* 0x000000a28418723c */ /* 0x040fe20000041818 */
[----:B------:R-:W-:Y:S07]  /*cb60*/  LDSM.16.M88.4 R160, [R139+0x4000] ;  /* 0x004000008ba0783b */ /* 0x000fee0000000200 */
[C---:B------:R-:W-:Y:S08]  /*cb70*/  HMMA.16816.F32.BF16 R28, R132.reuse, R164, R28 ;  /* 0x000000a4841c723c */ /* 0x040ff0000004181c */
[----:B------:R-:W-:Y:S01]  /*cb80*/  HMMA.16816.F32.BF16 R32, R132, R166, R32 ;  /* 0x000000a68420723c */ /* 0x000fe20000041820 */
[----:B------:R-:W2:Y:S06]  /*cb90*/  LDSM.16.M88.4 R132, [R138+0xe800] ;  /* 0x00e800008a84783b */ /* 0x000eac0000000200 */
[----:B------:R-:W4:Y:S01]  /*cba0*/  LDSM.16.M88.4 R164, [R3+0xe000] ;  /* 0x00e0000003a4783b */ /* 0x000f220000000200 */
        /* <DEDUP_REMOVED lines=11> */
[----:B------:R-:W5:Y:S06]  /*cc60*/  LDSM.16.M88.4 R152, [R3+0xf800] ;  /* 0x00f800000398783b */ /* 0x000f6c0000000200 */
[----:B------:R-:W5:Y:S01]  /*cc70*/  LDSM.16.M88.4 R168, [R136+0x4000] ;  /* 0x0040000088a8783b */ /* 0x000f620000000200 */
        /* <DEDUP_REMOVED lines=8> */
[----:B------:R-:W2:Y:S07]  /*cd00*/  LDSM.16.M88.4 R144, [R2+0xf000] ;  /* 0x00f000000290783b */ /* 0x000eae0000000200 */
[C---:B------:R-:W-:Y:S08]  /*cd10*/  HMMA.16816.F32.BF16 R28, R176.reuse, R156, R28 ;  /* 0x0000009cb01c723c */ /* 0x040ff0000004181c */
[----:B------:R-:W-:Y:S01]  /*cd20*/  HMMA.16816.F32.BF16 R32, R176, R158, R32 ;  /* 0x0000009eb020723c */ /* 0x000fe20000041820 */
[----:B------:R-:W2:Y:S06]  /*cd30*/  LDSM.16.M88.4 R156, [R2+0xf800] ;  /* 0x00f80000029c783b */ /* 0x000eac0000000200 */
[----:B------:R-:W-:Y:S01]  /*cd40*/  LDSM.16.M88.4 R176, [R196+UR5+0x10000] ;  /* 0x01000005c4b0783b */ /* 0x000fe20008000200 */
[C---:B----4-:R-:W-:Y:S08]  /*cd50*/  HMMA.16816.F32.BF16 R4, R160.reuse, R164, R4 ;  /* 0x000000a4a004723c */ /* 0x050ff00000041804 */
[C---:B------:R-:W-:Y:S01]  /*cd60*/  HMMA.16816.F32.BF16 R8, R160.reuse, R166, R8 ;  /* 0x000000a6a008723c */ /* 0x040fe20000041808 */
[----:B------:R-:W4:Y:S07]  /*cd70*/  LDSM.16.M88.4 R164, [R197+0x8000] ;  /* 0x00800000c5a4783b */ /* 0x000f2e0000000200 */
[C---:B-1----:R-:W-:Y:S08]  /*cd80*/  HMMA.16816.F32.BF16 R12, R160.reuse, R140, R12 ;  /* 0x0000008ca00c723c */ /* 0x042ff0000004180c */
[C---:B------:R-:W-:Y:S01]  /*cd90*/  HMMA.16816.F32.BF16 R16, R160.reuse, R142, R16 ;  /* 0x0000008ea010723c */ /* 0x040fe20000041810 */
[----:B------:R-:W1:Y:S07]  /*cda0*/  LDSM.16.M88.4 R140, [R196+UR5+0x10800] ;  /* 0x01080005c48c783b */ /* 0x000e6e0008000200 */
[C---:B---3--:R-:W-:Y:S08]  /*cdb0*/  HMMA.16816.F32.BF16 R20, R160.reuse, R148, R20 ;  /* 0x00000094a014723c */ /* 0x048ff00000041814 */
[C---:B------:R-:W-:Y:S01]  /*cdc0*/  HMMA.16816.F32.BF16 R24, R160.reuse, R150, R24 ;  /* 0x00000096a018723c */ /* 0x040fe20000041818 */
[----:B------:R-:W3:Y:S07]  /*cdd0*/  LDSM.16.M88.4 R148, [R196+UR5+0x11000] ;  /* 0x01100005c494783b */ /* 0x000eee0008000200 */
[C---:B-----5:R-:W-:Y:S08]  /*cde0*/  HMMA.16816.F32.BF16 R28, R160.reuse, R152, R28 ;  /* 0x00000098a01c723c */ /* 0x060ff0000004181c */
[----:B------:R-:W-:Y:S01]  /*cdf0*/  HMMA.16816.F32.BF16 R32, R160, R154, R32 ;  /* 0x0000009aa020723c */ /* 0x000fe20000041820 */
[----:B------:R-:W5:Y:S06]  /*ce00*/  LDSM.16.M88.4 R152, [R196+UR5+0x11800] ;  /* 0x01180005c498783b */ /* 0x000f6c0008000200 */
[----:B------:R-:W-:Y:S01]  /*ce10*/  LDSM.16.M88.4 R160, [R195+0x8000] ;  /* 0x00800000c3a0783b */ /* 0x000fe20000000200 */
[C---:B------:R-:W-:Y:S08]  /*ce20*/  HMMA.16816.F32.BF16 R4, R168.reuse, R172, R4 ;  /* 0x000000aca804723c */ /* 0x040ff00000041804 */
[C---:B------:R-:W-:Y:S01]  /*ce30*/  HMMA.16816.F32.BF16 R8, R168.reuse, R174, R8 ;  /* 0x000000aea808723c */ /* 0x040fe20000041808 */
[----:B------:R-:W5:Y:S07]  /*ce40*/  LDSM.16.M88.4 R172, [R138+0x10000] ;  /* 0x010000008aac783b */ /* 0x000f6e0000000200 */
        /* <DEDUP_REMOVED lines=9> */
[----:B------:R-:W-:Y:S01]  /*cee0*/  LDSM.16.M88.4 R168, [R139+0x8000] ;  /* 0x008000008ba8783b */ /* 0x000fe20000000200 */
[C---:B----4-:R-:W-:Y:S08]  /*cef0*/  HMMA.16816.F32.BF16 R4, R164.reuse, R176, R4 ;  /* 0x000000b0a404723c */ /* 0x050ff00000041804 */
[C---:B------:R-:W-:Y:S01]  /*cf00*/  HMMA.16816.F32.BF16 R8, R164.reuse, R178, R8 ;  /* 0x000000b2a408723c */ /* 0x040fe20000041808 */
[----:B------:R-:W4:Y:S07]  /*cf10*/  LDSM.16.M88.4 R176, [R3+0x10000] ;  /* 0x0100000003b0783b */ /* 0x000f2e0000000200 */
[C---:B-1----:R-:W-:Y:S08]  /*cf20*/  HMMA.16816.F32.BF16 R12, R164.reuse, R140, R12 ;  /* 0x0000008ca40c723c */ /* 0x042ff0000004180c */
[C---:B------:R-:W-:Y:S01]  /*cf30*/  HMMA.16816.F32.BF16 R16, R164.reuse, R142, R16 ;  /* 0x0000008ea410723c */ /* 0x040fe20000041810 */
[----:B------:R-:W1:Y:S07]  /*cf40*/  LDSM.16.M88.4 R140, [R3+0x10800] ;  /* 0x01080000038c783b */ /* 0x000e6e0000000200 */
[C---:B---3--:R-:W-:Y:S08]  /*cf50*/  HMMA.16816.F32.BF16 R20, R164.reuse, R148, R20 ;  /* 0x00000094a414723c */ /* 0x048ff00000041814 */
[C---:B------:R-:W-:Y:S01]  /*cf60*/  HMMA.16816.F32.BF16 R24, R164.reuse, R150, R24 ;  /* 0x00000096a418723c */ /* 0x040fe20000041818 */
[----:B------:R-:W3:Y:S07]  /*cf70*/  LDSM.16.M88.4 R148, [R3+0x11000] ;  /* 0x011000000394783b */ /* 0x000eee0000000200 */
[C---:B-----5:R-:W-:Y:S08]  /*cf80*/  HMMA.16816.F32.BF16 R28, R164.reuse, R152, R28 ;  /* 0x00000098a41c723c */ /* 0x060ff0000004181c */
[----:B------:R-:W-:Y:S01]  /*cf90*/  HMMA.16816.F32.BF16 R32, R164, R154, R32 ;  /* 0x0000009aa420723c */ /* 0x000fe20000041820 */
[----:B------:R-:W5:Y:S06]  /*cfa0*/  LDSM.16.M88.4 R152, [R3+0x11800] ;  /* 0x011800000398783b */ /* 0x000f6c0000000200 */
[----:B------:R-:W5:Y:S01]  /*cfb0*/  LDSM.16.M88.4 R164, [R136+0x8000] ;  /* 0x0080000088a4783b */ /* 0x000f620000000200 */
[C---:B------:R-:W-:Y:S08]  /*cfc0*/  HMMA.16816.F32.BF16 R4, R160.reuse, R172, R4 ;  /* 0x000000aca004723c */ /* 0x040ff00000041804 */
[C---:B------:R-:W-:Y:S08]  /*cfd0*/  HMMA.16816.F32.BF16 R8, R160.reuse, R174, R8 ;  /* 0x000000aea008723c */ /* 0x040ff00000041808 */
[C---:B--2---:R-:W-:Y:S08]  /*cfe0*/  HMMA.16816.F32.BF16 R12, R160.reuse, R132, R12 ;  /* 0x00000084a00c723c */ /* 0x044ff0000004180c */
[C---:B------:R-:W-:Y:S01]  /*cff0*/  HMMA.16816.F32.BF16 R16, R160.reuse, R134, R16 ;  /* 0x00000086a010723c */ /* 0x040fe20000041810 */
[----:B------:R-:W2:Y:S07]  /*d000*/  LDSM.16.M88.4 R132, [R2+0x10800] ;  /* 0x010800000284783b */ /* 0x000eae0000000200 */
[C---:B------:R-:W-:Y:S08]  /*d010*/  HMMA.16816.F32.BF16 R20, R160.reuse, R144, R20 ;  /* 0x00000090a014723c */ /* 0x040ff00000041814 */
[C---:B------:R-:W-:Y:S08]  /*d020*/  HMMA.16816.F32.BF16 R24, R160.reuse, R146, R24 ;  /* 0x00000092a018723c */ /* 0x040ff00000041818 */
[C---:B------:R-:W-:Y:S08]  /*d030*/  HMMA.16816.F32.BF16 R28, R160.reuse, R156, R28 ;  /* 0x0000009ca01c723c */ /* 0x040ff0000004181c */
[----:B------:R-:W-:Y:S08]  /*d040*/  HMMA.16816.F32.BF16 R32, R160, R158, R32 ;  /* 0x0000009ea020723c */ /* 0x000ff00000041820 */
[C---:B----4-:R-:W-:Y:S08]  /*d050*/  HMMA.16816.F32.BF16 R4, R168.reuse, R176, R4 ;  /* 0x000000b0a804723c */ /* 0x050ff00000041804 */
[C---:B------:R-:W-:Y:S08]  /*d060*/  HMMA.16816.F32.BF16 R8, R168.reuse, R178, R8 ;  /* 0x000000b2a808723c */ /* 0x040ff00000041808 */
[C---:B-1----:R-:W-:Y:S08]  /*d070*/  HMMA.16816.F32.BF16 R12, R168.reuse, R140, R12 ;  /* 0x0000008ca80c723c */ /* 0x042ff0000004180c */
[C---:B------:R-:W-:Y:S01]  /*d080*/  HMMA.16816.F32.BF16 R16, R168.reuse, R142, R16 ;  /* 0x0000008ea810723c */ /* 0x040fe20000041810 */
[----:B------:R-:W1:Y:S07]  /*d090*/  LDSM.16.M88.4 R140, [R2+0x11000] ;  /* 0x01100000028c783b */ /* 0x000e6e0000000200 */
[C---:B---3--:R-:W-:Y:S08]  /*d0a0*/  HMMA.16816.F32.BF16 R20, R168.reuse, R148, R20 ;  /* 0x00000094a814723c */ /* 0x048ff00000041814 */
[C---:B------:R-:W-:Y:S08]  /*d0b0*/  HMMA.16816.F32.BF16 R24, R168.reuse, R150, R24 ;  /* 0x00000096a818723c */ /* 0x040ff00000041818 */
[C---:B-----5:R-:W-:Y:S08]  /*d0c0*/  HMMA.16816.F32.BF16 R28, R168.reuse, R152, R28 ;  /* 0x00000098a81c723c */ /* 0x060ff0000004181c */
[----:B------:R-:W-:Y:S08]  /*d0d0*/  HMMA.16816.F32.BF16 R32, R168, R154, R32 ;  /* 0x0000009aa820723c */ /* 0x000ff00000041820 */
[C---:B------:R-:W-:Y:S08]  /*d0e0*/  HMMA.16816.F32.BF16 R4, R164.reuse, R180, R4 ;  /* 0x000000b4a404723c */ /* 0x040ff00000041804 */
[C---:B------:R-:W-:Y:S08]  /*d0f0*/  HMMA.16816.F32.BF16 R8, R164.reuse, R182, R8 ;  /* 0x000000b6a408723c */ /* 0x040ff00000041808 */
[C---:B--2---:R-:W-:Y:S03]  /*d100*/  HMMA.16816.F32.BF16 R12, R164.reuse, R132, R12 ;  /* 0x00000084a40c723c */ /* 0x044fe6000004180c */
        /* <DEDUP_REMOVED lines=29> */
[----:B------:R-:W-:Y:S04]  /*d2e0*/  FMUL.FTZ R218, R23, UR7 ;  /* 0x0000000717da7c20 */ /* 0x000fe80008410000 */
[----:B------:R-:W-:Y:S01]  /*d2f0*/  MUFU.TANH R241, R241 ;  /* 0x000000f100f17308 */ /* 0x000fe20000002400 */
[----:B------:R-:W-:Y:S01]  /*d300*/  FMUL.FTZ R223, R24, UR7 ;  /* 0x0000000718df7c20 */ /* 0x000fe20008410000 */
[----:B------:R-:W-:Y:S01]  /*d310*/  FMUL.FTZ R225, R25, UR7 ;  /* 0x0000000719e17c20 */ /* 0x000fe20008410000 */
[----:B------:R-:W-:Y:S01]  /*d320*/  FMUL.FTZ R220, R26, UR7 ;  /* 0x000000071adc7c20 */ /* 0x000fe20008410000 */
[----:B------:R-:W-:Y:S06]  /*d330*/  FMUL.FTZ R216, R27, UR7 ;  /* 0x000000071bd87c20 */ /* 0x000fec0008410000 */
[----:B------:R-:W4:Y:S01]  /*d340*/  MUFU.TANH R239, R239 ;  /* 0x000000ef00ef7308 */ /* 0x000f220000002400 */
[C---:B--2---:R-:W-:Y:S03]  /*d350*/  HMMA.16816.F32.BF16 R28, R164.reuse, R132, R28 ;  /* 0x00000084a41c723c */ /* 0x044fe6000004181c */
[----:B-1----:R-:W-:Y:S02]  /*d360*/  FMNMX3.FTZ R132, R137, R237, R235, !PT ;  /* 0x000000ed89847276 */ /* 0x002fe400078100eb */
[----:B---3--:R-:W-:Y:S04]  /*d370*/  FMNMX3.FTZ R243, R0, R234, R232, !PT ;  /* 0x000000ea00f37276 */ /* 0x008fe800078100e8 */
[----:B------:R-:W-:Y:S01]  /*d380*/  MUFU.TANH R238, R238 ;  /* 0x000000ee00ee7308 */ /* 0x000fe20000002400 */
[----:B------:R-:W-:Y:S09]  /*d390*/  HMMA.16816.F32.BF16 R32, R164, R134, R32 ;  /* 0x00000086a420723c */ /* 0x000ff20000041820 */
[----:B------:R-:W1:Y:S01]  /*d3a0*/  MUFU.TANH R236, R236 ;  /* 0x000000ec00ec7308 */ /* 0x000e620000002400 */
[----:B----4-:R-:W-:Y:S01]  /*d3b0*/  FMNMX3.FTZ R132, R132, R241, R239, !PT ;  /* 0x000000f184847276 */ /* 0x010fe200078100ef */
        /* <DEDUP_REMOVED lines=43> */
[----:B--2---:R-:W-:Y:S02]  /*d670*/  FMNMX3.FTZ R240, R240, R212, R215, !PT ;  /* 0x000000d4f0f07276 */ /* 0x004fe400078100d7 */
[----:B-1----:R-:W-:Y:S01]  /*d680*/  FMNMX3.FTZ R7, R7, R134, R133, !PT ;  /* 0x0000008607077276 */ /* 0x002fe20007810085 */
[----:B------:R-:W-:Y:S06]  /*d690*/  BRA.U.ANY UP0, `(.L_x_213) ;  /* 0xffffffe9007c7547 */ /* 0x000fec000b93ffff */
.L_x_212:
[----:B------:R-:W1:Y:S01]  /*d6a0*/  SHFL.BFLY PT, R3, R240, 0x2, 0x1f ;  /* 0x0c401f00f0037f89 */ /* 0x000e6200000e0000 */
[----:B------:R-:W-:Y:S01]  /*d6b0*/  MOV R165, R206 ;  /* 0x000000ce00a57202 */ /* 0x000fe20000000f00 */
[----:B------:R-:W-:Y:S01]  /*d6c0*/  UISETP.NE.AND UP0, UPT, UR6, URZ, UPT ;  /* 0x000000ff0600728c */ /* 0x000fe2000bf05270 */
[----:B------:R-:W-:Y:S05]  /*d6d0*/  @P0 IADD3 R165, PT, PT, R207, -0x40, RZ ;  /* 0xffffffc0cfa50810 */ /* 0x000fea0007ffe0ff */
[----:B------:R-:W2:Y:S01]  /*d6e0*/  SHFL.BFLY PT, R2, R7, 0x2, 0x1f ;  /* 0x0c401f0007027f89 */ /* 0x000ea200000e0000 */
[----:B------:R-:W-:Y:S01]  /*d6f0*/  UIADD3 UR6, UPT, UPT, UR6, -0x1, URZ ;  /* 0xffffffff06067890 */ /* 0x000fe2000fffe0ff */
[----:B------:R-:W-:Y:S06]  /*d700*/  IADD3 R164, PT, PT, R184, R165, RZ ;  /* 0x000000a5b8a47210 */ /* 0x000fec0007ffe0ff */
[----:B------:R-:W-:Y:S08]  /*d710*/  LDSM.16.MT88.4 R12, [R189+0x12000] ;  /* 0x01200000bd0c783b */ /* 0x000ff00000004200 */
[----:B------:R-:W-:Y:S08]  /*d720*/  LDSM.16.MT88.4 R20, [R188+0x12000] ;  /* 0x01200000bc14783b */ /* 0x000ff00000004200 */
[----:B------:R-:W-:Y:S08]  /*d730*/  LDSM.16.MT88.4 R28, [R165] ;  /* 0x00000000a51c783b */ /* 0x000ff00000004200 */
[----:B------:R-:W-:Y:S08]  /*d740*/  LDSM.16.MT88.4 R140, [R164+0x2800] ;  /* 0x00280000a48c783b */ /* 0x000ff00000004200 */
[----:B------:R-:W-:Y:S08]  /*d750*/  LDSM.16.MT88.4 R144, [R189+0x16800] ;  /* 0x01680000bd90783b */ /* 0x000ff00000004200 */
[----:B------:R-:W-:Y:S08]  /*d760*/  LDSM.16.MT88.4 R148, [R165+0x4800] ;  /* 0x00480000a594783b */ /* 0x000ff00000004200 */
[----:B------:R-:W-:Y:S08]  /*d770*/  LDSM.16.MT88.4 R152, [R165+0x5000] ;  /* 0x00500000a598783b */ /* 0x000ff00000004200 */
        /* <DEDUP_REMOVED lines=17> */
[----:B------:R-:W-:Y:S02]  /*d890*/  FMUL.FTZ R0, R4, UR4 ;  /* 0x0000000404007c20 */ /* 0x000fe40008410000 */
        /* <DEDUP_REMOVED lines=33> */
[C---:B------:R-:W-:Y:S01]  /*dab0*/  FMUL.FTZ R16, R2.reuse, R116 ;  /* 0x0000007402107220 */ /* 0x040fe20000410000 */
        /* <DEDUP_REMOVED lines=32> */
[----:B------:R-:W-:Y:S04]  /*dcc0*/  MUFU.EX2 R177, R177 ;  /* 0x000000b100b17308 */ /* 0x000fe80000000800 */
[----:B------:R-:W-:Y:S01]  /*dcd0*/  LDSM.16.MT88.4 R124, [R188+0x14800] ;  /* 0x01480000bc7c783b */ /* 0x000fe20000004200 */
[C---:B------:R-:W-:Y:S01]  /*dce0*/  FMUL.FTZ R12, R2.reuse, R120 ;  /* 0x00000078020c7220 */ /* 0x040fe20000410000 */
[----:B------:R-:W-:Y:S01]  /*dcf0*/  FMUL.FTZ R13, R2, R121 ;  /* 0x00000079020d7220 */ /* 0x000fe20000410000 */
[C---:B------:R-:W-:Y:S03]  /*dd00*/  HMMA.16816.F32.BF16 R8, R128.reuse, R14, R8 ;  /* 0x0000000e8008723c */ /* 0x040fe60000041808 */
[----:B------:R-:W1:Y:S01]  /*dd10*/  MUFU.EX2 R172, R172 ;  /* 0x000000ac00ac7308 */ /* 0x000e620000000800 */
        /* <DEDUP_REMOVED lines=16> */
[----:B------:R-:W3:Y:S01]  /*de20*/  MUFU.EX2 R174, R174 ;  /* 0x000000ae00ae7308 */ /* 0x000ee20000000800 */
[C---:B------:R-:W-:Y:S01]  /*de30*/  FMUL.FTZ R22, R0.reuse, R114 ;  /* 0x0000007200167220 */ /* 0x040fe20000410000 */
[C---:B------:R-:W-:Y:S01]  /*de40*/  FMUL.FTZ R23, R0.reuse, R115 ;  /* 0x0000007300177220 */ /* 0x040fe20000410000 */
[C---:B------:R-:W-:Y:S01]  /*de50*/  FMUL.FTZ R54, R0.reuse, R54 ;  /* 0x0000003600367220 */ /* 0x040fe20000410000 */
[----:B------:R-:W4:Y:S01]  /*de60*/  LDSM.16.MT88.4 R112, [R189+0x14000] ;  /* 0x01400000bd70783b */ /* 0x000f220000004200 */
        /* <DEDUP_REMOVED lines=16> */
[----:B------:R-:W5:Y:S01]  /*df70*/  LDSM.16.MT88.4 R104, [R188+0x14000] ;  /* 0x01400000bc68783b */ /* 0x000f620000004200 */
        /* <DEDUP_REMOVED lines=37> */
[C---:B-----5:R-:W-:Y:S03]  /*e1d0*/  HMMA.16816.F32.BF16 R44, R128.reuse, R104, R44 ;  /* 0x00000068802c723c */ /* 0x060fe6000004182c */
        /* <DEDUP_REMOVED lines=16> */
[--C-:B------:R-:W-:Y:S01]  /*e2e0*/  FFMA.FTZ R196, R223, UR4, -R138.reuse ;  /* 0x00000004dfc47c23 */ /* 0x100fe2000801088a */
[--C-:B------:R-:W-:Y:S01]  /*e2f0*/  FFMA.FTZ R219, R225, UR4, -R138.reuse ;  /* 0x00000004e1db7c23 */ /* 0x100fe2000801088a */
[C---:B------:R-:W-:Y:S01]  /*e300*/  HMMA.16816.F32.BF16 R56, R128.reuse, R102, R56 ;  /* 0x000000668038723c */ /* 0x040fe20000041838 */
[----:B------:R-:W4:Y:S01]  /*e310*/  LDSM.16.MT88.4 R100, [R188+0x16000] ;  /* 0x01600000bc64783b */ /* 0x000f220000004200 */
        /* <DEDUP_REMOVED lines=8> */
[----:B------:R-:W-:Y:S01]  /*e3a0*/  FFMA.FTZ R135, R135, UR4, -R137 ;  /* 0x0000000487877c23 */ /* 0x000fe20008010889 */
[--C-:B------:R-:W-:Y:S01]  /*e3b0*/  FFMA.FTZ R212, R212, UR4, -R138.reuse ;  /* 0x00000004d4d47c23 */ /* 0x100fe2000801088a */
[----:B------:R-:W-:Y:S07]  /*e3c0*/  FFMA.FTZ R138, R215, UR4, -R138 ;  /* 0x00000004d78a7c23 */ /* 0x000fee000801088a */
[----:B------:R-:W-:Y:S01]  /*e3d0*/  MUFU.EX2 R219, R219 ;  /* 0x000000db00db7308 */ /* 0x000fe20000000800 */
[----:B------:R-:W-:Y:S01]  /*e3e0*/  FFMA.FTZ R175, R2, R213, R175 ;  /* 0x000000d502af7223 */ /* 0x000fe200000100af */
[C---:B------:R-:W-:Y:S01]  /*e3f0*/  HMMA.16816.F32.BF16 R64, R128.reuse, R110, R64 ;  /* 0x0000006e8040723c */ /* 0x040fe20000041840 */
[----:B------:R-:W5:Y:S07]  /*e400*/  LDSM.16.MT88.4 R108, [R165+0x4000] ;  /* 0x00400000a56c783b */ /* 0x000f6e0000004200 */
[----:B------:R-:W-:Y:S01]  /*e410*/  MUFU.EX2 R216, R220 ;  /* 0x000000dc00d87308 */ /* 0x000fe20000000800 */
[----:B------:R-:W-:Y:S01]  /*e420*/  FFMA.FTZ R173, R0, R211, R173 ;  /* 0x000000d300ad7223 */ /* 0x000fe200000100ad */
[----:B------:R-:W-:Y:S01]  /*e430*/  MOV R0, R3 ;  /* 0x0000000300007202 */ /* 0x000fe20000000f00 */
[----:B------:R-:W-:Y:S07]  /*e440*/  FADD.FTZ R175, R171, R175 ;  /* 0x000000afabaf7221 */ /* 0x000fee0000010000 */
[----:B------:R-:W-:Y:S01]  /*e450*/  MUFU.EX2 R221, R221 ;  /* 0x000000dd00dd7308 */ /* 0x000fe20000000800 */
[----:B------:R-:W-:Y:S01]  /*e460*/  FADD.FTZ R168, R168, R173 ;  /* 0x000000ada8a87221 */ /* 0x000fe20000010000 */
[C---:B--2---:R-:W-:Y:S08]  /*e470*/  HMMA.16816.F32.BF16 R68, R128.reuse, R104, R68 ;  /* 0x000000688044723c */ /* 0x044ff00000041844 */
[----:B------:R-:W-:Y:S01]  /*e480*/  MUFU.EX2 R214, R214 ;  /* 0x000000d600d67308 */ /* 0x000fe20000000800 */
[----:B------:R-:W-:Y:S01]  /*e490*/  FADD.FTZ R170, R170, R175 ;  /* 0x000000afaaaa7221 */ /* 0x000fe20000010000 */
[----:B------:R-:W-:Y:S08]  /*e4a0*/  FADD.FTZ R167, R167, R168 ;  /* 0x000000a8a7a77221 */ /* 0x000ff00000010000 */
[----:B------:R-:W2:Y:S01]  /*e4b0*/  MUFU.EX2 R217, R217 ;  /* 0x000000d900d97308 */ /* 0x000ea20000000800 */
[----:B------:R-:W-:Y:S01]  /*e4c0*/  FADD.FTZ R170, R169, R170 ;  /* 0x000000aaa9aa7221 */ /* 0x000fe20000010000 */
[C---:B------:R-:W-:Y:S01]  /*e4d0*/  HMMA.16816.F32.BF16 R72, R128.reuse, R106, R72 ;  /* 0x0000006a8048723c */ /* 0x040fe20000041848 */
[----:B------:R-:W5:Y:S07]  /*e4e0*/  LDSM.16.MT88.4 R104, [R164+0x4000] ;  /* 0x00400000a468783b */ /* 0x000f6e0000004200 */
[----:B------:R-:W-:Y:S01]  /*e4f0*/  MUFU.EX2 R218, R218 ;  /* 0x000000da00da7308 */ /* 0x000fe20000000800 */
[----:B------:R-:W-:Y:S09]  /*e500*/  FADD.FTZ R166, R166, R167 ;  /* 0x000000a7a6a67221 */ /* 0x000ff20000010000 */
[----:B------:R-:W-:Y:S01]  /*e510*/  MUFU.EX2 R135, R135 ;  /* 0x0000008700877308 */ /* 0x000fe20000000800 */
[C---:B----4-:R-:W-:Y:S09]  /*e520*/  HMMA.16816.F32.BF16 R76, R128.reuse, R100, R76 ;  /* 0x00000064804c723c */ /* 0x050ff2000004184c */
[----:B------:R-:W-:Y:S01]  /*e530*/  MUFU.EX2 R212, R212 ;  /* 0x000000d400d47308 */ /* 0x000fe20000000800 */
[----:B-1----:R-:W-:Y:S01]  /*e540*/  F2FP.BF16.F32.PACK_AB R100, R172, R177 ;  /* 0x000000b1ac64723e */ /* 0x002fe200000010ff */
[----:B------:R-:W-:Y:S01]  /*e550*/  FADD.FTZ R177, R177, R170 ;  /* 0x000000aab1b17221 */ /* 0x000fe20000010000 */
[----:B---3--:R-:W-:Y:S07]  /*e560*/  F2FP.BF16.F32.PACK_AB R101, R174, R181 ;  /* 0x000000b5ae65723e */ /* 0x008fee00000010ff */
[----:B------:R-:W1:Y:S01]  /*e570*/  MUFU.EX2 R215, R138 ;  /* 0x0000008a00d77308 */ /* 0x000e620000000800 */
[----:B--2---:R-:W-:Y:S01]  /*e580*/  F2FP.BF16.F32.PACK_AB R136, R217, R214 ;  /* 0x000000d6d988723e */ /* 0x004fe200000010ff */
[C---:B------:R-:W-:Y:S03]  /*e590*/  HMMA.16816.F32.BF16 R80, R128.reuse, R102, R80 ;  /* 0x000000668050723c */ /* 0x040fe60000041850 */
[----:B------:R-:W-:Y:S01]  /*e5a0*/  F2FP.BF16.F32.PACK_AB R102, R179, R176 ;  /* 0x000000b0b366723e */ /* 0x000fe200000010ff */
[----:B------:R-:W-:Y:S01]  /*e5b0*/  FADD.FTZ R181, R181, R166 ;  /* 0x000000a6b5b57221 */ /* 0x000fe20000010000 */
[----:B------:R-:W-:Y:S01]  /*e5c0*/  F2FP.BF16.F32.PACK_AB R103, R178, R183 ;  /* 0x000000b7b267723e */ /* 0x000fe200000010ff */
[----:B------:R-:W-:Y:S02]  /*e5d0*/  FADD.FTZ R177, R172, R177 ;  /* 0x000000b1acb17221 */ /* 0x000fe40000010000 */
[C---:B-----5:R-:W-:Y:S03]  /*e5e0*/  HMMA.16816.F32.BF16 R84, R128.reuse, R108, R84 ;  /* 0x0000006c8054723c */ /* 0x060fe60000041854 */
[----:B------:R-:W-:Y:S01]  /*e5f0*/  FADD.FTZ R174, R174, R181 ;  /* 0x000000b5aeae7221 */ /* 0x000fe20000010000 */
[----:B-1----:R-:W-:Y:S01]  /*e600*/  F2FP.BF16.F32.PACK_AB R138, R215, R212 ;  /* 0x000000d4d78a723e */ /* 0x002fe200000010ff */
[----:B------:R-:W-:Y:S02]  /*e610*/  FADD.FTZ R176, R176, R177 ;  /* 0x000000b1b0b07221 */ /* 0x000fe40000010000 */
[----:B------:R-:W-:Y:S01]  /*e620*/  FADD.FTZ R183, R183, R174 ;  /* 0x000000aeb7b77221 */ /* 0x000fe20000010000 */
[C---:B------:R-:W-:Y:S01]  /*e630*/  HMMA.16816.F32.BF16 R88, R128.reuse, R110, R88 ;  /* 0x0000006e8058723c */ /* 0x040fe20000041858 */
[----:B------:R-:W1:Y:S02]  /*e640*/  LDSM.16.MT88.4 R108, [R189+0x12800] ;  /* 0x01280000bd6c783b */ /* 0x000e640000004200 */
[----:B------:R-:W-:Y:S01]  /*e650*/  FADD.FTZ R176, R179, R176 ;  /* 0x000000b0b3b07221 */ /* 0x000fe20000010000 */
[----:B------:R-:W-:Y:S04]  /*e660*/  FADD.FTZ R178, R178, R183 ;  /* 0x000000b7b2b27221 */ /* 0x000fe80000010000 */
[C---:B------:R-:W-:Y:S08]  /*e670*/  HMMA.16816.F32.BF16 R92, R128.reuse, R104, R92 ;  /* 0x00000068805c723c */ /* 0x040ff0000004185c */
        /* <DEDUP_REMOVED lines=33> */
[C---:B------:R-:W-:Y:S08]  /*e890*/  HMMA.16816.F32.BF16 R84, R100.reuse, R148, R84 ;  /* 0x000000946454723c */ /* 0x040ff00000041854 */
[C---:B------:R-:W-:Y:S01]  /*e8a0*/  HMMA.16816.F32.BF16 R88, R100.reuse, R150, R88 ;  /* 0x000000966458723c */ /* 0x040fe20000041858 */
[----:B------:R-:W-:Y:S07]  /*e8b0*/  LDSM.16.MT88.4 R148, [R188+0x17000] ;  /* 0x01700000bc94783b */ /* 0x000fee0000004200 */
[C---:B--2---:R-:W-:Y:S08]  /*e8c0*/  HMMA.16816.F32.BF16 R92, R100.reuse, R104, R92 ;  /* 0x00000068645c723c */ /* 0x044ff0000004185c */
[----:B------:R-:W-:Y:S01]  /*e8d0*/  HMMA.16816.F32.BF16 R96, R100, R106, R96 ;  /* 0x0000006a6460723c */ /* 0x000fe20000041860 */
[----:B------:R-:W2:Y:S02]  /*e8e0*/  LDSM.16.MT88.4 R104, [R164+0x3000] ;  /* 0x00300000a468783b */ /* 0x000ea40000004200 */
[----:B------:R-:W-:Y:S01]  /*e8f0*/  F2FP.BF16.F32.PACK_AB R100, R180, R195 ;  /* 0x000000c3b464723e */ /* 0x000fe200000010ff */
[----:B------:R-:W-:Y:S01]  /*e900*/  FADD.FTZ R195, R195, R176 ;  /* 0x000000b0c3c37221 */ /* 0x000fe20000010000 */
[----:B------:R-:W-:Y:S01]  /*e910*/  F2FP.BF16.F32.PACK_AB R101, R182, R197 ;  /* 0x000000c5b665723e */ /* 0x000fe200000010ff */
[----:B------:R-:W-:Y:S01]  /*e920*/  FADD.FTZ R197, R197, R178 ;  /* 0x000000b2c5c57221 */ /* 0x000fe20000010000 */
[----:B------:R-:W-:Y:S01]  /*e930*/  F2FP.BF16.F32.PACK_AB R102, R219, R196 ;  /* 0x000000c4db66723e */ /* 0x000fe200000010ff */
[----:B------:R-:W-:Y:S01]  /*e940*/  FADD.FTZ R195, R180, R195 ;  /* 0x000000c3b4c37221 */ /* 0x000fe20000010000 */
[----:B------:R-:W-:Y:S01]  /*e950*/  F2FP.BF16.F32.PACK_AB R103, R221, R216 ;  /* 0x000000d8dd67723e */ /* 0x000fe200000010ff */
[----:B------:R-:W-:Y:S02]  /*e960*/  FADD.FTZ R197, R182, R197 ;  /* 0x000000c5b6c57221 */ /* 0x000fe40000010000 */
[----:B------:R-:W-:Y:S02]  /*e970*/  FADD.FTZ R196, R196, R195 ;  /* 0x000000c3c4c47221 */ /* 0x000fe40000010000 */
[----:B------:R-:W-:Y:S02]  /*e980*/  FADD.FTZ R216, R216, R197 ;  /* 0x000000c5d8d87221 */ /* 0x000fe40000010000 */
[C---:B-1----:R-:W-:Y:S03]  /*e990*/  HMMA.16816.F32.BF16 R4, R100.reuse, R108, R4 ;  /* 0x0000006c6404723c */ /* 0x042fe60000041804 */
[----:B------:R-:W-:Y:S01]  /*e9a0*/  FADD.FTZ R219, R219, R196 ;  /* 0x000000c4dbdb7221 */ /* 0x000fe20000010000 */
[----:B------:R-:W-:Y:S03]  /*e9b0*/  FADD.FTZ R221, R221, R216 ;  /* 0x000000d8dddd7221 */ /* 0x000fe60000010000 */
[----:B------:R-:W-:Y:S01]  /*e9c0*/  FADD.FTZ R214, R214, R219 ;  /* 0x000000dbd6d67221 */ /* 0x000fe20000010000 */
[C---:B------:R-:W-:Y:S01]  /*e9d0*/  HMMA.16816.F32.BF16 R8, R100.reuse, R110, R8 ;  /* 0x0000006e6408723c */ /* 0x040fe20000041808 */
[----:B------:R-:W1:Y:S02]  /*e9e0*/  LDSM.16.MT88.4 R108, [R164+0x5000] ;  /* 0x00500000a46c783b */ /* 0x000e640000004200 */
[----:B------:R-:W-:Y:S04]  /*e9f0*/  FADD.FTZ R217, R217, R214 ;  /* 0x000000d6d9d97221 */ /* 0x000fe80000010000 */
[----:B------:R-:W-:Y:S01]  /*ea00*/  FADD.FTZ R212, R212, R217 ;  /* 0x000000d9d4d47221 */ /* 0x000fe20000010000 */
[C---:B------:R-:W-:Y:S03]  /*ea10*/  HMMA.16816.F32.BF16 R12, R100.reuse, R112, R12 ;  /* 0x00000070640c723c */ /* 0x040fe6000004180c */
[--C-:B------:R-:W-:Y:S01]  /*ea20*/  FFMA.FTZ R112, R134, UR4, -R137.reuse ;  /* 0x0000000486707c23 */ /* 0x100fe20008010889 */
[----:B------:R-:W-:Y:S01]  /*ea30*/  FFMA.FTZ R137, R133, UR4, -R137 ;  /* 0x0000000485897c23 */ /* 0x000fe20008010889 */
[----:B------:R-:W-:Y:S02]  /*ea40*/  FADD.FTZ R213, R215, R212 ;  /* 0x000000d4d7d57221 */ /* 0x000fe40000010000 */
[----:B------:R-:W-:Y:S01]  /*ea50*/  MUFU.EX2 R133, R112 ;  /* 0x0000007000857308 */ /* 0x000fe20000000800 */
[C---:B------:R-:W-:Y:S09]  /*ea60*/  HMMA.16816.F32.BF16 R16, R100.reuse, R114, R16 ;  /* 0x000000726410723c */ /* 0x040ff20000041810 */
[----:B------:R3:W4:Y:S01]  /*ea70*/  MUFU.EX2 R134, R137 ;  /* 0x0000008900867308 */ /* 0x0007220000000800 */
[C---:B------:R-:W-:Y:S08]  /*ea80*/  HMMA.16816.F32.BF16 R20, R100.reuse, R116, R20 ;  /* 0x000000746414723c */ /* 0x040ff00000041814 */
[C---:B------:R-:W-:Y:S01]  /*ea90*/  HMMA.16816.F32.BF16 R24, R100.reuse, R118, R24 ;  /* 0x000000766418723c */ /* 0x040fe20000041818 */
[----:B------:R-:W-:Y:S02]  /*eaa0*/  LDSM.16.MT88.4 R116, [R188+0x13800] ;  /* 0x01380000bc74783b */ /* 0x000fe40000004200 */
[C---:B---3--:R-:W-:Y:S01]  /*eab0*/  F2FP.BF16.F32.PACK_AB R137, R135.reuse, R218 ;  /* 0x000000da8789723e */ /* 0x048fe200000010ff */
[----:B------:R-:W-:Y:S01]  /*eac0*/  FADD.FTZ R218, R218, R221 ;  /* 0x000000dddada7221 */ /* 0x000fe20000010000 */
[C---:B----4-:R-:W-:Y:S03]  /*ead0*/  F2FP.BF16.F32.PACK_AB R139, R134.reuse, R133 ;  /* 0x00000085868b723e */ /* 0x050fe600000010ff */
[C---:B------:R-:W-:Y:S03]  /*eae0*/  HMMA.16816.F32.BF16 R28, R100.reuse, R120, R28 ;  /* 0x00000078641c723c */ /* 0x040fe6000004181c */
[----:B------:R-:W-:Y:S04]  /*eaf0*/  FADD.FTZ R218, R135, R218 ;  /* 0x000000da87da7221 */ /* 0x000fe80000010000 */
[----:B------:R-:W-:Y:S01]  /*eb00*/  FADD.FTZ R133, R133, R218 ;  /* 0x000000da85857221 */ /* 0x000fe20000010000 */
[C---:B------:R-:W-:Y:S03]  /*eb10*/  HMMA.16816.F32.BF16 R32, R100.reuse, R122, R32 ;  /* 0x0000007a6420723c */ /* 0x040fe60000041820 */
[----:B------:R-:W-:Y:S05]  /*eb20*/  FADD.FTZ R211, R134, R133 ;  /* 0x0000008586d37221 */ /* 0x000fea0000010000 */
[C---:B------:R-:W-:Y:S08]  /*eb30*/  HMMA.16816.F32.BF16 R36, R100.reuse, R124, R36 ;  /* 0x0000007c6424723c */ /* 0x040ff00000041824 */
[C---:B------:R-:W-:Y:S01]  /*eb40*/  HMMA.16816.F32.BF16 R40, R100.reuse, R126, R40 ;  /* 0x0000007e6428723c */ /* 0x040fe20000041828 */
[----:B------:R-:W3:Y:S07]  /*eb50*/  LDSM.16.MT88.4 R124, [R189+0x13800] ;  /* 0x01380000bd7c783b */ /* 0x000eee0000004200 */
[C---:B------:R-:W-:Y:S08]  /*eb60*/  HMMA.16816.F32.BF16 R44, R100.reuse, R128, R44 ;  /* 0x00000080642c723c */ /* 0x040ff0000004182c */
[C---:B------:R-:W-:Y:S08]  /*eb70*/  HMMA.16816.F32.BF16 R48, R100.reuse, R130, R48 ;  /* 0x000000826430723c */ /* 0x040ff00000041830 */
        /* <DEDUP_REMOVED lines=17> */
[C---:B---3--:R-:W-:Y:S01]  /*ec90*/  HMMA.16816.F32.BF16 R128, R136.reuse, R124, R4 ;  /* 0x0000007c8880723c */ /* 0x048fe20000041804 */
[----:B------:R-:W1:Y:S07]  /*eca0*/  LDSM.16.MT88.4 R4, [R188+0x17800] ;  /* 0x01780000bc04783b */ /* 0x000e6e0000004200 */
[C---:B------:R-:W-:Y:S01]  /*ecb0*/  HMMA.16816.F32.BF16 R124, R136.reuse, R126, R8 ;  /* 0x0000007e887c723c */ /* 0x040fe20000041808 */
[----:B------:R-:W3:Y:S07]  /*ecc0*/  LDSM.16.MT88.4 R8, [R165+0x5800] ;  /* 0x00580000a508783b */ /* 0x000eee0000004200 */
[C---:B------:R-:W-:Y:S01]  /*ecd0*/  HMMA.16816.F32.BF16 R120, R136.reuse, R116, R12 ;  /* 0x000000748878723c */ /* 0x040fe2000004180c */
[----:B------:R-:W3:Y:S07]  /*ece0*/  LDSM.16.MT88.4 R12, [R164+0x5800] ;  /* 0x00580000a40c783b */ /* 0x000eee0000004200 */
[C---:B------:R-:W-:Y:S08]  /*ecf0*/  HMMA.16816.F32.BF16 R116, R136.reuse, R118, R16 ;  /* 0x000000768874723c */ /* 0x040ff00000041810 */
[C---:B--2---:R-:W-:Y:S08]  /*ed00*/  HMMA.16816.F32.BF16 R112, R136.reuse, R104, R20 ;  /* 0x000000688870723c */ /* 0x044ff00000041814 */
        /* <DEDUP_REMOVED lines=17> */
[C---:B------:R-:W-:Y:S08]  /*ee20*/  HMMA.16816.F32.BF16 R92, R136.reuse, R12, R92 ;  /* 0x0000000c885c723c */ /* 0x040ff0000004185c */
[----:B------:R-:W-:Y:S03]  /*ee30*/  HMMA.16816.F32.BF16 R96, R136, R14, R96 ;  /* 0x0000000e8860723c */ /* 0x000fe60000041860 */
[----:B------:R-:W-:Y:S05]  /*ee40*/  MOV R137, R132 ;  /* 0x0000008400897202 */ /* 0x000fea0000000f00 */
[----:B------:R-:W-:Y:S01]  /*ee50*/  @!UPT UIADD3 URZ, UPT, UPT, URZ, URZ, URZ ;  /* 0x000000fffffff290 */ /* 0x000fe2000fffe0ff */
[----:B------:R-:W-:Y:S11]  /*ee60*/  BRA.U UP0, `(.L_x_211) ;  /* 0xffffffd500387547 */ /* 0x000ff6000b83ffff */
.L_x_210:
        /* <DEDUP_REMOVED lines=263> */
.L_x_214:
        /* <DEDUP_REMOVED lines=45> */
.L_x_216:
[----:B------:R-:W-:Y:S05]  /*101b0*/  BSYNC.RECONVERGENT B0 ;  /* 0x0000000000007941 */ /* 0x000fea0003800200 */
.L_x_215:
        /* <DEDUP_REMOVED lines=39> */
.L_x_218:
[----:B------:R-:W-:Y:S05]  /*10430*/  BSYNC.RECONVERGENT B0 ;  /* 0x0000000000007941 */ /* 0x000fea0003800200 */
.L_x_217:
        /* <DEDUP_REMOVED lines=24> */
.L_x_220:
[----:B------:R-:W-:Y:S05]  /*105c0*/  BSYNC.RECONVERGENT B0 ;  /* 0x0000000000007941 */ /* 0x000fea0003800200 */
.L_x_219:
        /* <DEDUP_REMOVED lines=24> */
.L_x_222:
[----:B------:R-:W-:Y:S05]  /*10750*/  BSYNC.RECONVERGENT B0 ;  /* 0x0000000000007941 */ /* 0x000fea0003800200 */
.L_x_221:
        /* <DEDUP_REMOVED lines=24> */
.L_x_223:
        /* <DEDUP_REMOVED lines=10> */
.L_x_935:


//--------------------- .text._ZN5flash16flash_fwd_kernelI23Flash_fwd_kernel_traitsILi192ELi128ELi64ELi8ELb0ELb0EN7cutlass10bfloat16_tE19Flash_kernel_traitsILi192ELi128ELi64ELi8ES3_EELb0ELb1ELb0ELb1ELb0ELb0ELb0ELb0EEEvNS_16Flash_fwd_paramsE --------------------------
	.section	.text._ZN5flash16flash_fwd_kernelI23Flash_fwd_kernel_traitsILi192ELi128ELi64ELi8ELb0ELb0EN7cutlass10bfloat16_tE19Flash_kernel_traitsILi192ELi128ELi64ELi8ES3_EELb0ELb1ELb0ELb1ELb0ELb0ELb0ELb0EEEvNS_16Flash_fwd_paramsE,"ax",@progbits
	.align	128
        .global         _ZN5flash16flash_fwd_kernelI23Flash_fwd_kernel_traitsILi192ELi128ELi64ELi8ELb0ELb0EN7cutlass10bfloat16_tE19Flash_kernel_traitsILi192ELi128ELi64ELi8ES3_EELb0ELb1ELb0ELb1ELb0ELb0ELb0ELb0EEEvNS_16Flash_fwd_paramsE
        .type           _ZN5flash16flash_fwd_kernelI23Flash_fwd_kernel_traitsILi192ELi128ELi64ELi8ELb0ELb0EN7cutlass10bfloat16_tE19Flash_kernel_traitsILi192ELi128ELi64ELi8ES3_EELb0ELb1ELb0ELb1ELb0ELb0ELb0ELb0EEEvNS_16Flash_fwd_paramsE,@function
        .size           _ZN5flash16flash_fwd_kernelI23Flash_fwd_kernel_traitsILi192ELi128ELi64ELi8ELb0ELb0EN7cutlass10bfloat16_tE19Flash_kernel_traitsILi192ELi128ELi64ELi8ES3_EELb0ELb1ELb0ELb1ELb0ELb0ELb0ELb0EEEvNS_16Flash_fwd_paramsE,(.L_x_936 - _ZN5flash16flash_fwd_kernelI23Flash_fwd_kernel_traitsILi192ELi128ELi64ELi8ELb0ELb0EN7cutlass10bfloat16_tE19Flash_kernel_traitsILi192ELi128ELi64ELi8ES3_EELb0ELb1ELb0ELb1ELb0ELb0ELb0ELb0EEEvNS_16Flash_fwd_paramsE)
        .other          _ZN5flash16flash_fwd_kernelI23Flash_fwd_kernel_traitsILi192ELi128ELi64ELi8ELb0ELb0EN7cutlass10bfloat16_tE19Flash_kernel_traitsILi192ELi128ELi64ELi8ES3_EELb0ELb1ELb0ELb1ELb0ELb0ELb0ELb0EEEvNS_16Flash_fwd_paramsE,@"STO_CUDA_ENTRY STV_DEFAULT"
_ZN5flash16flash_fwd_kernelI23Flash_fwd_kernel_traitsILi192ELi128ELi64ELi8ELb0ELb0EN7cutlass10bfloat16_tE19Flash_kernel_traitsILi192ELi128ELi64ELi8ES3_EELb0ELb1ELb0ELb1ELb0ELb0ELb0ELb0EEEvNS_16Flash_fwd_paramsE:
.text._ZN5flash16flash_fwd_kernelI23Flash_fwd_kernel_traitsILi192ELi128ELi64ELi8ELb0ELb0EN7cutlass10bfloat16_tE19Flash_kernel_traitsILi192ELi128ELi64ELi8ES3_EELb0ELb1ELb0ELb1ELb0ELb0ELb0ELb0EEEvNS_16Flash_fwd_paramsE:
        /* <DEDUP_REMOVED lines=72> */
.L_x_224:
[----:B-----5:R-:W-:Y:S01]  /*0480*/  @P0 R2UR UR22, R0 ;  /* 0x00000000001602ca */ /* 0x020fe200000e0000 */
[----:B------:R-:W-:Y:S01]  /*0490*/  @!UP0 UISETP.NE.AND.EX UP2, UPT, UR5, URZ, UPT, UP2 ;  /* 0x000000ff0500828c */ /* 0x000fe2000bf45320 */
[----:B-1----:R-:W-:-:S13]  /*04a0*/  @!P1 EXIT ;  /* 0x000000000000994d */ /* 0x002fda0003800000 */
[----:B------:R-:W1:Y:S01]  /*04b0*/  LDCU UR23, c[0x0][0x508] ;  /* 0x0000a100ff1777ac */ /* 0x000e620008000800 */
[----:B------:R-:W2:Y:S01]  /*04c0*/  S2UR UR24, SR_CTAID.Z ;  /* 0x00000000001879c3 */ /* 0x000ea20000002700 */
[----:B------:R-:W3:Y:S01]  /*04d0*/  S2R R188, SR_TID.X ;  /* 0x0000000000bc7919 */ /* 0x000ee20000002100 */
        /* <DEDUP_REMOVED lines=43> */
.L_x_226:
        /* <DEDUP_REMOVED lines=13> */
[----:B----4-:R-:W-:Y:S01]  /*0860*/  UIMAD UR11, UR24, UR11, URZ ;  /* 0x0000000b180b72a4 */ /* 0x010fe2000f8e02ff */
[----:B------:R-:W-:Y:S01]  /*0870*/  LOP3.LUT R11, R0, 0x40, RZ, 0xfc, !PT ;  /* 0x00000040000b7812 */ /* 0x000fe200078efcff */
[----:B-1----:R-:W-:Y:S01]  /*0880*/  UIMAD UR26, UR26, UR6, URZ ;  /* 0x000000061a1a72a4 */ /* 0x002fe2000f8e02ff */
[----:B------:R-:W-:Y:S01]  /*0890*/  ISETP.GE.AND P3, PT, R188, UR27, PT ;  /* 0x0000001bbc007c0c */ /* 0x000fe2000bf66270 */
[----:B--2---:R-:W-:Y:S01]  /*08a0*/  UIMAD UR7, UR25, UR7, URZ ;  /* 0x00000007190772a4 */ /* 0x004fe2000f8e02ff */
[----:B------:R-:W-:Y:S01]  /*08b0*/  IMAD.X R5, RZ, RZ, UR9, P0 ;  /* 0x00000009ff057e24 */ /* 0x000fe200080e06ff */
[----:B------:R-:W-:Y:S01]  /*08c0*/  @!UP1 UIMAD UR11, UR25, UR8, UR11 ;  /* 0x00000008190b92a4 */ /* 0x000fe2000f8e020b */
[----:B------:R-:W-:Y:S01]  /*08d0*/  ISETP.GE.AND P2, PT, R9, UR27, PT ;  /* 0x0000001b09007c0c */ /* 0x000fe2000bf46270 */
[----:B------:R-:W-:Y:S01]  /*08e0*/  USEL UR7, UR7, UR18, !UP0 ;  /* 0x0000001207077287 */ /* 0x000fe2000c000000 */
[----:B---3--:R-:W-:Y:S01]  /*08f0*/  IMAD.U32 R2, RZ, RZ, UR4 ;  /* 0x00000004ff027e24 */ /* 0x008fe2000f8e00ff */
[----:B------:R-:W-:Y:S01]  /*0900*/  USHF.R.S32.HI UR10, URZ, 0x1f, UR26 ;  /* 0x0000001fff0a7899 */ /* 0x000fe2000801141a */
[----:B------:R-:W-:Y:S01]  /*0910*/  IMAD.U32 R15, RZ, RZ, UR5 ;  /* 0x00000005ff0f7e24 */ /* 0x000fe2000f8e00ff */
[----:B------:R-:W-:Y:S01]  /*0920*/  USHF.R.S32.HI UR4, URZ, 0x1f, UR7 ;  /* 0x0000001fff047899 */ /* 0x000fe20008011407 */
[----:B------:R-:W-:Y:S01]  /*0930*/  IMAD.WIDE.U32 R2, R2, UR24, R4 ;  /* 0x0000001802027c25 */ /* 0x000fe2000f8e0004 */
[----:B------:R-:W-:Y:S01]  /*0940*/  USEL UR7, UR7, URZ, UP1 ;  /* 0x000000ff07077287 */ /* 0x000fe20008800000 */
[----:B------:R-:W-:Y:S01]  /*0950*/  ISETP.GE.AND P1, PT, R8, UR27, PT ;  /* 0x0000001b08007c0c */ /* 0x000fe2000bf26270 */
[----:B------:R-:W-:Y:S01]  /*0960*/  USEL UR4, UR4, URZ, UP1 ;  /* 0x000000ff04047287 */ /* 0x000fe20008800000 */
[----:B------:R-:W-:Y:S01]  /*0970*/  ISETP.GE.AND P0, PT, R6, UR27, PT ;  /* 0x0000001b06007c0c */ /* 0x000fe2000bf06270 */
[----:B------:R-:W-:Y:S01]  /*0980*/  USHF.R.S32.HI UR5, URZ, 0x1f, UR11 ;  /* 0x0000001fff057899 */ /* 0x000fe2000801140b */
[----:B------:R-:W-:Y:S01]  /*0990*/  LOP3.LUT R10, R0, 0x80, RZ, 0xfc, !PT ;  /* 0x00000080000a7812 */ /* 0x000fe200078efcff */
[----:B------:R-:W-:Y:S01]  /*09a0*/  UIADD3 UR7, UP1, UP0, UR26, UR7, UR11 ;  /* 0x000000071a077290 */ /* 0x000fe2000f83e00b */
[----:B------:R-:W-:Y:S01]  /*09b0*/  IMAD R15, R15, UR24, R3 ;  /* 0x000000180f0f7c24 */ /* 0x000fe2000f8e0203 */
[----:B------:R-:W-:-:S02]  /*09c0*/  UIMAD.WIDE.U32 UR28, UR28, 0x80, URZ ;  /* 0x000000801c1c78a5 */ /* 0x000fc4000f8e00ff */
        /* <DEDUP_REMOVED lines=20> */
.L_x_228:
[----:B------:R-:W-:Y:S05]  /*0b10*/  BSYNC.RECONVERGENT B0 ;  /* 0x0000000000007941 */ /* 0x000fea0003800200 */
.L_x_227:
        /* <DEDUP_REMOVED lines=22> */
.L_x_230:
[----:B------:R-:W-:Y:S05]  /*0c80*/  BSYNC.RECONVERGENT B0 ;  /* 0x0000000000007941 */ /* 0x000fea0003800200 */
.L_x_229:
        /* <DEDUP_REMOVED lines=22> */
.L_x_232:
[----:B------:R-:W-:Y:S05]  /*0df0*/  BSYNC.RECONVERGENT B0 ;  /* 0x0000000000007941 */ /* 0x000fea0003800200 */
.L_x_231:
        /* <DEDUP_REMOVED lines=24> */
.L_x_234:
[----:B------:R-:W-:Y:S05]  /*0f80*/  BSYNC.RECONVERGENT B0 ;  /* 0x0000000000007941 */ /* 0x000fea0003800200 */
.L_x_233:
        /* <DEDUP_REMOVED lines=10> */
.L_x_236:
[----:B------:R-:W-:Y:S05]  /*1030*/  BSYNC.RECONVERGENT B0 ;  /* 0x0000000000007941 */ /* 0x000fea0003800200 */
.L_x_235:
        /* <DEDUP_REMOVED lines=10> */
.L_x_238:
[----:B------:R-:W-:Y:S05]  /*10e0*/  BSYNC.RECONVERGENT B0 ;  /* 0x0000000000007941 */ /* 0x000fea0003800200 */
.L_x_237:
        /* <DEDUP_REMOVED lines=10> */
.L_x_240:
[----:B------:R-:W-:Y:S05]  /*1190*/  BSYNC.RECONVERGENT B0 ;  /* 0x0000000000007941 */ /* 0x000fea0003800200 */
.L_x_239:
        /* <DEDUP_REMOVED lines=10> */
.L_x_225:
        /* <DEDUP_REMOVED lines=21> */
.L_x_241:
[----:B------:R-:W1:Y:S01]  /*1390*/  LDCU.64 UR10, c[0x0][0x3b8] ;  /* 0x00007700ff0a77ac */ /* 0x000e620008000a00 */
[----:B------:R-:W-:-:S04]  /*13a0*/  UIADD3 UR12, UPT, UPT, UR13, UR14, URZ ;  /* 0x0000000e0d0c7290 */ /* 0x000fc8000fffe0ff */
[----:B-1----:R-:W-:Y:S02]  /*13b0*/  UIMAD.WIDE.U32 UR6, UR12, UR10, URZ ;  /* 0x0000000a0c0672a5 */ /* 0x002fe4000f8e00ff */
[----:B------:R-:W-:-:S04]  /*13c0*/  UIMAD UR12, UR12, UR11, URZ ;  /* 0x0000000b0c0c72a4 */ /* 0x000fc8000f8e02ff */
[----:B------:R-:W-:Y:S02]  /*13d0*/  UIADD3 UR12, UPT, UPT, UR7, UR12, URZ ;  /* 0x0000000c070c7290 */ /* 0x000fe4000fffe0ff */
.L_x_242:
        /* <DEDUP_REMOVED lines=35> */
[----:B------:R-:W-:Y:S01]  /*1610*/  UIMAD UR14, UR25, UR5, UR33 ;  /* 0x00000005190e72a4 */ /* 0x000fe2000f8e0221 */
[----:B------:R-:W-:Y:S11]  /*1620*/  BRA `(.L_x_244) ;  /* 0x0000000000147947 */ /* 0x000ff60003800000 */
.L_x_243:
[----:B------:R-:W1:Y:S01]  /*1630*/  LDCU.64 UR8, c[0x0][0x3c0] ;  /* 0x00007800ff0877ac */ /* 0x000e620008000a00 */
[----:B------:R-:W-:-:S04]  /*1640*/  UIADD3 UR13, UPT, UPT, UR13, UR14, URZ ;  /* 0x0000000e0d0d7290 */ /* 0x000fc8000fffe0ff */
[----:B-1----:R-:W-:Y:S02]  /*1650*/  UIMAD.WIDE.U32 UR32, UR13, UR8, URZ ;  /* 0x000000080d2072a5 */ /* 0x002fe4000f8e00ff */
[----:B------:R-:W-:-:S04]  /*1660*/  UIMAD UR13, UR13, UR9, URZ ;  /* 0x000000090d0d72a4 */ /* 0x000fc8000f8e02ff */
[----:B------:R-:W-:-:S12]  /*1670*/  UIADD3 UR14, UPT, UPT, UR33, UR13, URZ ;  /* 0x0000000d210e7290 */ /* 0x000fd8000fffe0ff */
.L_x_244:
[C---:B------:R-:W-:Y:S01]  /*1680*/  IMAD.SHL.U32 R208, R188.reuse, 0x8, RZ ;  /* 0x00000008bcd07824 */ /* 0x040fe200078e00ff */
[----:B------:R-:W-:Y:S01]  /*1690*/  SHF.R.U32.HI R5, RZ, 0x3, R188 ;  /* 0x00000003ff057819 */ /* 0x000fe200000116bc */
[----:B------:R-:W1:Y:S01]  /*16a0*/  S2UR UR31, SR_CgaCtaId ;  /* 0x00000000001f79c3 */ /* 0x000e620000008800 */
[----:B------:R-:W2:Y:S01]  /*16b0*/  LDCU.64 UR16, c[0x0][0x388] ;  /* 0x00007100ff1077ac */ /* 0x000ea20008000a00 */
[----:B------:R-:W-:Y:S01]  /*16c0*/  IMAD.SHL.U32 R196, R188, 0x40, RZ ;  /* 0x00000040bcc47824 */ /* 0x000fe200078e00ff */
[C---:B------:R-:W-:Y:S01]  /*16d0*/  LOP3.LUT R187, R208.reuse, 0x38, RZ, 0xc0, !PT ;  /* 0x00000038d0bb7812 */ /* 0x040fe200078ec0ff */
[----:B------:R-:W-:Y:S01]  /*16e0*/  BSSY.RECONVERGENT B0, `(.L_x_245) ;  /* 0x0000050000007945 */ /* 0x000fe20003800200 */
        /* <DEDUP_REMOVED lines=16> */
[----:B------:R-:W-:Y:S01]  /*17f0*/  SHF.R.U32.HI R190, RZ, 0x1, R188 ;  /* 0x00000001ffbe7819 */ /* 0x000fe200000116bc */
[----:B---3--:R-:W-:Y:S01]  /*1800*/  IMAD R13, R9, UR4, RZ ;  /* 0x00000004090d7c24 */ /* 0x008fe2000f8e02ff */
[----:B------:R-:W-:Y:S01]  /*1810*/  LOP3.LUT R185, R187, 0x1c0, R196, 0xf8, !PT ;  /* 0x000001c0bbb97812 */ /* 0x000fe200078ef8c4 */
[----:B------:R-:W-:Y:S01]  /*1820*/  IMAD R9, R9, UR6, RZ ;  /* 0x0000000609097c24 */ /* 0x000fe2000f8e02ff */
[----:B------:R-:W-:Y:S01]  /*1830*/  LOP3.LUT R0, R190, 0x8, RZ, 0xc0, !PT ;  /* 0x00000008be007812 */ /* 0x000fe200078ec0ff */
[----:B------:R-:W-:Y:S01]  /*1840*/  IMAD R15, R5, UR9, R15 ;  /* 0x00000009050f7c24 */ /* 0x000fe2000f8e020f */
[C---:B------:R-:W-:Y:S01]  /*1850*/  LOP3.LUT R207, R187.reuse, 0x40, RZ, 0xfc, !PT ;  /* 0x00000040bbcf7812 */ /* 0x040fe200078efcff */
[C---:B------:R-:W-:Y:S01]  /*1860*/  IMAD R13, R2.reuse, UR5, R13 ;  /* 0x00000005020d7c24 */ /* 0x040fe2000f8e020d */
[----:B------:R-:W-:Y:S01]  /*1870*/  LOP3.LUT R206, R187, 0x80, RZ, 0xfc, !PT ;  /* 0x00000080bbce7812 */ /* 0x000fe200078efcff */
[----:B------:R-:W-:-:S04]  /*1880*/  IMAD.WIDE.U32 R6, R2, UR4, R6 ;  /* 0x0000000402067c25 */ /* 0x000fc8000f8e0006 */
[C---:B------:R-:W-:Y:S01]  /*1890*/  IMAD R9, R2.reuse, UR7, R9 ;  /* 0x0000000702097c24 */ /* 0x040fe2000f8e0209 */
[----:B------:R-:W-:Y:S01]  /*18a0*/  UIADD3 UR7, UPT, UPT, -UR26, UR27, URZ ;  /* 0x0000001b1a077290 */ /* 0x000fe2000fffe1ff */
[----:B------:R-:W-:Y:S01]  /*18b0*/  IMAD.WIDE.U32 R2, R2, UR6, R14 ;  /* 0x0000000602027c25 */ /* 0x000fe2000f8e000e */
[----:B------:R-:W-:Y:S01]  /*18c0*/  UMOV UR6, 0x400 ;  /* 0x0000040000067882 */ /* 0x000fe20000000000 */
[----:B--2---:R-:W-:Y:S01]  /*18d0*/  LEA R201, P1, R6, UR16, 0x1 ;  /* 0x0000001006c97c11 */ /* 0x004fe2000f8208ff */
[----:B-1----:R-:W-:Y:S01]  /*18e0*/  ULEA UR6, UR31, UR6, 0x18 ;  /* 0x000000061f067291 */ /* 0x002fe2000f8ec0ff */
[----:B------:R-:W-:Y:S01]  /*18f0*/  IMAD.X R11, RZ, RZ, UR29, P0 ;  /* 0x0000001dff0b7e24 */ /* 0x000fe200080e06ff */
[----:B----4-:R-:W-:Y:S01]  /*1900*/  LEA R199, P0, R2, UR14, 0x1 ;  /* 0x0000000e02c77c11 */ /* 0x010fe2000f8008ff */
[----:B------:R-:W-:Y:S01]  /*1910*/  IMAD.IADD R198, R3, 0x1, R9 ;  /* 0x0000000103c67824 */ /* 0x000fe200078e0209 */
[----:B------:R-:W-:Y:S01]  /*1920*/  LOP3.LUT R3, R185, R0, RZ, 0x3c, !PT ;  /* 0x00000000b9037212 */ /* 0x000fe200078e3cff */
[----:B-----5:R-:W-:Y:S01]  /*1930*/  IMAD.U32 R8, RZ, RZ, UR12 ;  /* 0x0000000cff087e24 */ /* 0x020fe2000f8e00ff */
[----:B------:R-:W-:Y:S01]  /*1940*/  LEA R202, R202, UR6, 0x1 ;  /* 0x00000006caca7c11 */ /* 0x000fe2000f8e08ff */
[----:B------:R-:W-:Y:S01]  /*1950*/  IMAD.IADD R200, R7, 0x1, R13 ;  /* 0x0000000107c87824 */ /* 0x000fe200078e020d */
[----:B------:R-:W-:Y:S01]  /*1960*/  LEA.HI.X R198, R2, UR15, R198, 0x1, P0 ;  /* 0x0000000f02c67c11 */ /* 0x000fe200080f0cc6 */
[----:B------:R-:W-:Y:S01]  /*1970*/  UIMAD.WIDE.U32 UR14, UR28, 0x80, URZ ;  /* 0x000000801c0e78a5 */ /* 0x000fe2000f8e00ff */
[----:B------:R-:W-:Y:S01]  /*1980*/  ISETP.GE.AND P0, PT, R5, UR7, PT ;  /* 0x0000000705007c0c */ /* 0x000fe2000bf06270 */
[----:B------:R-:W-:Y:S01]  /*1990*/  IMAD.WIDE.U32 R8, R8, UR24, R10 ;  /* 0x0000001808087c25 */ /* 0x000fe2000f8e000a */
[----:B------:R-:W-:-:S03]  /*19a0*/  LEA.HI.X R200, R6, UR17, R200, 0x1, P1 ;  /* 0x0000001106c87c11 */ /* 0x000fc600088f0cc8 */
[----:B------:R-:W-:Y:S01]  /*19b0*/  IMAD.U32 R13, RZ, RZ, UR13 ;  /* 0x0000000dff0d7e24 */ /* 0x000fe2000f8e00ff */
[----:B------:R-:W-:-:S03]  /*19c0*/  LOP3.LUT R4, R5, UR14, RZ, 0xfc, !PT ;  /* 0x0000000e05047c12 */ /* 0x000fc6000f8efcff */
[----:B------:R-:W-:-:S04]  /*19d0*/  IMAD R13, R13, UR24, R9 ;  /* 0x000000180d0d7c24 */ /* 0x000fc8000f8e0209 */
        /* <DEDUP_REMOVED lines=31> */
.L_x_247:
[----:B------:R2:W-:Y:S02]  /*1bd0*/  STS.128 [R202+0x8000], RZ ;  /* 0x008000ffca007388 */ /* 0x0005e40000000c00 */
.L_x_246:
[----:B------:R-:W-:Y:S05]  /*1be0*/  BSYNC.RECONVERGENT B0 ;  /* 0x0000000000007941 */ /* 0x000fea0003800200 */
.L_x_245:
        /* <DEDUP_REMOVED lines=36> */
.L_x_250:
[----:B------:R3:W-:Y:S02]  /*1e30*/  STS.128 [R202+0x9000], RZ ;  /* 0x009000ffca007388 */ /* 0x0007e40000000c00 */
.L_x_249:
[----:B------:R-:W-:Y:S05]  /*1e40*/  BSYNC.RECONVERGENT B0 ;  /* 0x0000000000007941 */ /* 0x000fea0003800200 */
.L_x_248:
        /* <DEDUP_REMOVED lines=36> */
.L_x_253:
[----:B------:R2:W-:Y:S02]  /*2090*/  STS.128 [R202+0xa000], RZ ;  /* 0x00a000ffca007388 */ /* 0x0005e40000000c00 */
.L_x_252:
[----:B------:R-:W-:Y:S05]  /*20a0*/  BSYNC.RECONVERGENT B0 ;  /* 0x0000000000007941 */ /* 0x000fea0003800200 */
.L_x_251:
        /* <DEDUP_REMOVED lines=37> */
.L_x_256:
[----:B------:R2:W-:Y:S02]  /*2300*/  STS.128 [R202+0xb000], RZ ;  /* 0x00b000ffca007388 */ /* 0x0005e40000000c00 */
.L_x_255:
[----:B------:R-:W-:Y:S05]  /*2310*/  BSYNC.RECONVERGENT B0 ;  /* 0x0000000000007941 */ /* 0x000fea0003800200 */
.L_x_254:
        /* <DEDUP_REMOVED lines=33> */
.L_x_259:
[----:B------:R2:W-:Y:S02]  /*2530*/  STS.128 [R202+0x10000], RZ ;  /* 0x010000ffca007388 */ /* 0x0005e40000000c00 */
.L_x_258:
[----:B------:R-:W-:Y:S05]  /*2540*/  BSYNC.RECONVERGENT B0 ;  /* 0x0000000000007941 */ /* 0x000fea0003800200 */
.L_x_257:
[----:B------:R-:W-:Y:S01]  /*2550*/  ISETP.GE.AND P0, PT, R2, UR14, PT ;  /* 0x0000000e02007c0c */ /* 0x000fe2000bf06270 */
[----:B------:R-:W-:Y:S01]  /*2560*/  USHF.L.U64.HI UR28, UR10, 0x5, UR11 ;  /* 0x000000050a1c7899 */ /* 0x000fe2000801020b */
[----:B------:R-:W-:Y:S01]  /*2570*/  BSSY.RECONVERGENT B0, `(.L_x_260) ;  /* 0x000001e000007945 */ /* 0x000fe20003800200 */
[----:B------:R-:W-:-:S10]  /*2580*/  USHF.L.U32 UR29, UR10, 0x5, URZ ;  /* 0x000000050a1d7899 */ /* 0x000fd400080006ff */
[----:B------:R-:W-:Y:S05]  /*2590*/  @P0 BRA `(.L_x_261) ;  /* 0x00000000006c0947 */ /* 0x000fea0003800000 */
[----:B------:R-:W5:Y:S01]  /*25a0*/  LDCU UR4, c[0x0][0x440] ;  /* 0x00008800ff0477ac */ /* 0x000f620008000800 */
[----:B------:R-:W-:-:S04]  /*25b0*/  UIADD3 UR13, UP0, UPT, UR29, UR30, URZ ;  /* 0x0000001e1d0d7290 */ /* 0x000fc8000ff1e0ff */
[----:B------:R-:W-:Y:S02]  /*25c0*/  UIADD3.X UR12, UPT, UPT, UR28, UR5, URZ, UP0, !UPT ;  /* 0x000000051c0c7290 */ /* 0x000fe400087fe4ff */
[----:B------:R-:W-:-:S04]  /*25d0*/  IMAD.U32 R0, RZ, RZ, UR13 ;  /* 0x0000000dff007e24 */ /* 0x000fc8000f8e00ff */
[----:B------:R-:W-:Y:S01]  /*25e0*/  IMAD.U32 R5, RZ, RZ, UR12 ;  /* 0x0000000cff057e24 */ /* 0x000fe2000f8e00ff */
[C---:B------:R-:W-:Y:S02]  /*25f0*/  LEA R4, P2, R0.reuse, R201, 0x1 ;  /* 0x000000c900047211 */ /* 0x040fe400078408ff */
        /* <DEDUP_REMOVED lines=20> */
.L_x_262:
[----:B------:R1:W-:Y:S02]  /*2740*/  STS.128 [R202+0x11000], RZ ;  /* 0x011000ffca007388 */ /* 0x0003e40000000c00 */
.L_x_261:
[----:B------:R-:W-:Y:S05]  /*2750*/  BSYNC.RECONVERGENT B0 ;  /* 0x0000000000007941 */ /* 0x000fea0003800200 */
.L_x_260:
[----:B------:R-:W5:Y:S01]  /*2760*/  LDCU.64 UR12, c[0x0][0x538] ;  /* 0x0000a700ff0c77ac */ /* 0x000f620008000a00 */
[----:B------:R-:W0:Y:S01]  /*2770*/  LDGDEPBAR ;  /* 0x00000000000079af */ /* 0x000e220000000000 */
[----:B-----5:R-:W-:-:S04]  /*2780*/  UISETP.NE.U32.AND UP1, UPT, UR12, URZ, UPT ;  /* 0x000000ff0c00728c */ /* 0x020fc8000bf25070 */
[----:B------:R-:W-:Y:S01]  /*2790*/  UISETP.NE.AND.EX UP1, UPT, UR13, URZ, UPT, UP1 ;  /* 0x000000ff0d00728c */ /* 0x000fe2000bf25310 */
[----:B-1----:R-:W-:Y:S01]  /*27a0*/  IMAD.U32 R5, RZ, RZ, UR26 ;  /* 0x0000001aff057e24 */ /* 0x002fe2000f8e00ff */
[----:B------:R-:W-:Y:S01]  /*27b0*/  LOP3.LUT R4, R190, 0x1f0, RZ, 0xc0, !PT ;  /* 0x000001f0be047812 */ /* 0x000fe200078ec0ff */
[----:B------:R-:W-:Y:S01]  /*27c0*/  IMAD.SHL.U32 R189, R188, 0x20, RZ ;  /* 0x00000020bcbd7824 */ /* 0x000fe200078e00ff */
[----:B------:R-:W-:-:S04]  /*27d0*/  DEPBAR.LE SB0, 0x0 ;  /* 0x000080000000791a */ /* 0x000fc80000000000 */
[----:B------:R-:W-:-:S03]  /*27e0*/  PLOP3.LUT P0, PT, PT, PT, UP1, 0x80, 0x8 ;  /* 0x000000000008781c */ /* 0x000fc60003f0f018 */
[----:B------:R-:W1:Y:S01]  /*27f0*/  @UP1 LDCU.64 UR4, c[0x0][0x540] ;  /* 0x0000a800ff0417ac */ /* 0x000e620008000a00 */
[----:B------:R-:W-:Y:S01]  /*2800*/  @UP1 UMOV UR30, UR24 ;  /* 0x00000018001e1c82 */ /* 0x000fe20008000000 */
[----:B------:R-:W-:Y:S02]  /*2810*/  @UP1 UMOV UR31, URZ ;  /* 0x000000ff001f1c82 */ /* 0x000fe40008000000 */
[----:B-1----:R-:W-:Y:S01]  /*2820*/  @UP1 UIMAD.WIDE.U32 UR30, UR25, UR4, UR30 ;  /* 0x00000004191e12a5 */ /* 0x002fe2000f8e001e */
[----:B------:R-:W1:Y:S03]  /*2830*/  @UP1 LDCU UR4, c[0x0][0x458] ;  /* 0x00008b00ff0417ac */ /* 0x000e660008000800 */
[----:B------:R-:W-:Y:S02]  /*2840*/  @UP1 UIMAD UR5, UR25, UR5, UR31 ;  /* 0x00000005190512a4 */ /* 0x000fe4000f8e021f */
[----:B------:R-:W-:-:S04]  /*2850*/  @UP1 ULEA UR12, UP0, UR30, UR12, 0x2 ;  /* 0x0000000c1e0c1291 */ /* 0x000fc8000f8010ff */
[----:B------:R-:W-:Y:S02]  /*2860*/  @UP1 ULEA.HI.X UR13, UR30, UR13, UR5, 0x2, UP0 ;  /* 0x0000000d1e0d1291 */ /* 0x000fe400080f1405 */
[----:B--234-:R-:W-:-:S04]  /*2870*/  IMAD.U32 R6, RZ, RZ, UR12 ;  /* 0x0000000cff067e24 */ /* 0x01cfc8000f8e00ff */
[----:B------:R-:W-:-:S06]  /*2880*/  IMAD.U32 R7, RZ, RZ, UR13 ;  /* 0x0000000dff077e24 */ /* 0x000fcc000f8e00ff */
[----:B------:R-:W2:Y:S01]  /*2890*/  @P0 LDG.E R7, desc[UR20][R6.64] ;  /* 0x0000001406070981 */ /* 0x000ea2000c1e1900 */
[----:B-1----:R-:W2:Y:S01]  /*28a0*/  @P0 MUFU.RCP R0, UR4 ;  /* 0x0000000400000d08 */ /* 0x002ea20008001000 */
[----:B------:R-:W-:Y:S01]  /*28b0*/  USHF.L.U32 UR24, UR8, 0x6, URZ ;  /* 0x0000000608187899 */ /* 0x000fe200080006ff */
[----:B------:R-:W-:Y:S01]  /*28c0*/  IADD3 R5, PT, PT, R4, 0x1, R5 ;  /* 0x0000000104057810 */ /* 0x000fe20007ffe005 */
[----:B------:R-:W-:Y:S01]  /*28d0*/  USHF.L.U64.HI UR12, UR8, 0x6, UR9 ;  /* 0x00000006080c7899 */ /* 0x000fe20008010209 */
[----:B------:R-:W-:Y:S01]  /*28e0*/  LOP3.LUT R189, R189, 0x7c00, RZ, 0xc0, !PT ;  /* 0x00007c00bdbd7812 */ /* 0x000fe200078ec0ff */
[----:B------:R-:W-:Y:S01]  /*28f0*/  UIMAD.WIDE.U32 UR24, UR24, UR15, URZ ;  /* 0x0000000f181872a5 */ /* 0x000fe2000f8e00ff */
[----:B------:R-:W-:Y:S01]  /*2900*/  BSSY.RECONVERGENT B0, `(.L_x_263) ;  /* 0x000002e000007945 */ /* 0x000fe20003800200 */
[----:B------:R-:W-:Y:S01]  /*2910*/  UIMAD UR12, UR12, UR15, URZ ;  /* 0x0000000f0c0c72a4 */ /* 0x000fe2000f8e02ff */
[----:B------:R-:W-:Y:S01]  /*2920*/  LOP3.LUT R4, R189, 0x200, R196, 0xf8, !PT ;  /* 0x00000200bd047812 */ /* 0x000fe200078ef8c4 */
[----:B------:R-:W-:-:S02]  /*2930*/  UMOV UR5, URZ ;  /* 0x000000ff00057c82 */ /* 0x000fc40008000000 */
[----:B------:R-:W-:Y:S02]  /*2940*/  UIADD3 UR12, UPT, UPT, UR25, UR12, URZ ;  /* 0x0000000c190c7290 */ /* 0x000fe4000fffe0ff */
[----:B------:R-:W-:Y:S01]  /*2950*/  IMAD.IADD R91, R3, 0x1, R4 ;  /* 0x00000001035b7824 */ /* 0x000fe200078e0204 */
[----:B------:R-:W-:Y:S01]  /*2960*/  BAR.SYNC.DEFER_BLOCKING 0x0 ;  /* 0x0000000000007b1d */ /* 0x000fe20000010000 */
[----:B--2---:R-:W-:-:S05]  /*2970*/  @P0 FMUL.FTZ R0, R7, R0 ;  /* 0x0000000007000220 */ /* 0x004fca0000410000 */
[----:B------:R-:W-:Y:S02]  /*2980*/  @P0 R2UR UR4, R0 ;  /* 0x00000000000402ca */ /* 0x000fe400000e0000 */
[----:B------:R-:W-:-:S04]  /*2990*/  SHF.R.U32.HI R0, RZ, 0x2, R188 ;  /* 0x00000002ff007819 */ /* 0x000fc800000116bc */
[----:B------:R-:W-:-:S04]  /*29a0*/  LOP3.LUT R0, R0, 0x7, RZ, 0xc0, !PT ;  /* 0x0000000700007812 */ /* 0x000fc800078ec0ff */
[----:B------:R-:W-:Y:S01]  /*29b0*/  IADD3 R5, PT, PT, R5, -UR27, R0 ;  /* 0x8000001b05057c10 */ /* 0x000fe2000fffe000 */
[----:B------:R-:W-:Y:S02]  /*29c0*/  IMAD.U32 R0, RZ, RZ, UR22 ;  /* 0x00000016ff007e24 */ /* 0x000fe4000f8e00ff */
[----:B------:R-:W-:-:S03]  /*29d0*/  @UP1 UMOV UR5, UR4 ;  /* 0x0000000400051c82 */ /* 0x000fc60008000000 */
[----:B------:R-:W-:Y:S01]  /*29e0*/  IADD3 R0, PT, PT, R5, UR23, R0 ;  /* 0x0000001705007c10 */ /* 0x000fe2000fffe000 */
[----:B------:R-:W-:Y:S06]  /*29f0*/  @P3 BRA `(.L_x_264) ;  /* 0x00000000006c3947 */ /* 0x000fec0003800000 */
        /* <DEDUP_REMOVED lines=25> */
.L_x_265:
[----:B------:R3:W-:Y:S01]  /*2b90*/  STS.128 [R202+0x16000], RZ ;  /* 0x016000ffca007388 */ /* 0x0007e20000000c00 */
[----:B------:R-:W-:Y:S05]  /*2ba0*/  BRA `(.L_x_266) ;  /* 0x00000000000c7947 */ /* 0x000fea0003800000 */
.L_x_264:
[----:B------:R4:W-:Y:S04]  /*2bb0*/  STS.128 [R202+0x12000], RZ ;  /* 0x012000ffca007388 */ /* 0x0009e80000000c00 */
[----:B------:R4:W-:Y:S04]  /*2bc0*/  STS.128 [R202+0x14000], RZ ;  /* 0x014000ffca007388 */ /* 0x0009e80000000c00 */
[----:B------:R4:W-:Y:S02]  /*2bd0*/  STS.128 [R202+0x16000], RZ ;  /* 0x016000ffca007388 */ /* 0x0009e40000000c00 */
.L_x_266:
[----:B------:R-:W-:Y:S05]  /*2be0*/  BSYNC.RECONVERGENT B0 ;  /* 0x0000000000007941 */ /* 0x000fea0003800200 */
.L_x_263:
[----:B------:R-:W-:Y:S01]  /*2bf0*/  ISETP.GE.AND P0, PT, R2, UR14, PT ;  /* 0x0000000e02007c0c */ /* 0x000fe2000bf06270 */
[C---:B------:R-:W-:Y:S01]  /*2c00*/  IMAD.SHL.U32 R87, R188.reuse, 0x2, RZ ;  /* 0x00000002bc577824 */ /* 0x040fe200078e00ff */
[----:B------:R-:W-:Y:S01]  /*2c10*/  BSSY.RECONVERGENT B0, `(.L_x_267) ;  /* 0x0000022000007945 */ /* 0x000fe20003800200 */
[----:B------:R-:W-:-:S03]  /*2c20*/  LOP3.LUT R4, R188, 0x8, RZ, 0xc0, !PT ;  /* 0x00000008bc047812 */ /* 0x000fc600078ec0ff */
[----:B------:R-:W-:-:S07]  /*2c30*/  LOP3.LUT R87, R87, 0x6, RZ, 0xc0, !PT ;  /* 0x0000000657577812 */ /* 0x000fce00078ec0ff */
        /* <DEDUP_REMOVED lines=9> */
[C---:B-12---:R-:W-:Y:S02]  /*2cd0*/  LEA R6, P2, R2.reuse, R199, 0x1 ;  /* 0x000000c702067211 */ /* 0x046fe400078408ff */
        /* <DEDUP_REMOVED lines=20> */
.L_x_269:
[----:B------:R2:W-:Y:S02]  /*2e20*/  STS.128 [R202+0x17000], RZ ;  /* 0x017000ffca007388 */ /* 0x0005e40000000c00 */
.L_x_268:
[----:B------:R-:W-:Y:S05]  /*2e30*/  BSYNC.RECONVERGENT B0 ;  /* 0x0000000000007941 */ /* 0x000fea0003800200 */
.L_x_267:
[----:B------:R-:W-:Y:S01]  /*2e40*/  LOP3.LUT R4, R185, R4, RZ, 0x3c, !PT ;  /* 0x00000004b9047212 */ /* 0x000fe200078e3cff */
[----:B------:R-:W-:Y:S01]  /*2e50*/  IMAD.MOV.U32 R186, RZ, RZ, 0x20 ;  /* 0x00000020ffba7424 */ /* 0x000fe200078e00ff */
[----:B------:R-:W-:Y:S01]  /*2e60*/  LOP3.LUT R191, R196, 0x400, RZ, 0xc0, !PT ;  /* 0x00000400c4bf7812 */ /* 0x000fe200078ec0ff */
[----:B------:R-:W-:Y:S01]  /*2e70*/  IMAD.MOV.U32 R133, RZ, RZ, 0x40 ;  /* 0x00000040ff857424 */ /* 0x000fe200078e00ff */
[----:B------:R-:W-:Y:S01]  /*2e80*/  LEA R91, R91, UR6, 0x1 ;  /* 0x000000065b5b7c11 */ /* 0x000fe2000f8e08ff */
[----:B------:R-:W0:Y:S01]  /*2e90*/  LDGDEPBAR ;  /* 0x00000000000079af */ /* 0x000e220000000000 */
[----:B------:R-:W-:Y:S01]  /*2ea0*/  LOP3.LUT P6, RZ, R188, 0x2, RZ, 0xc0, !PT ;  /* 0x00000002bcff7812 */ /* 0x000fe200078cc0ff */
[----:B------:R-:W-:Y:S01]  /*2eb0*/  IMAD R191, R4, 0x2, R191 ;  /* 0x0000000204bf7824 */ /* 0x000fe200078e02bf */
[----:B------:R-:W-:Y:S01]  /*2ec0*/  LOP3.LUT P0, RZ, R188, 0x4, RZ, 0xc0, !PT ;  /* 0x00000004bcff7812 */ /* 0x000fe2000780c0ff */
[----:B------:R-:W-:Y:S01]  /*2ed0*/  LDSM.16.M88.4 R52, [R91] ;  /* 0x000000005b34783b */ /* 0x000fe20000000200 */
[----:B------:R-:W-:Y:S01]  /*2ee0*/  SEL R84, R186, 0xffffffe0, !P6 ;  /* 0xffffffe0ba547807 */ /* 0x000fe20007000000 */
[----:B------:R-:W-:Y:S01]  /*2ef0*/  VIADD R85, R191, UR6 ;  /* 0x00000006bf557c36 */ /* 0x000fe20008000000 */
[----:B------:R-:W-:Y:S01]  /*2f00*/  SEL R133, R133, 0xffffffc0, !P0 ;  /* 0xffffffc085857807 */ /* 0x000fe20004000000 */
[----:B------:R-:W5:Y:S01]  /*2f10*/  LDSM.16.M88.4 R24, [R191+UR6+0xc000] ;  /* 0x00c00006bf18783b */ /* 0x000f620008000200 */
[----:B------:R-:W-:Y:S01]  /*2f20*/  UISETP.NE.AND UP1, UPT, UR19, 0x1, UPT ;  /* 0x000000011300788c */ /* 0x000fe2000bf25270 */
[----:B------:R-:W-:-:S02]  /*2f30*/  IMAD.IADD R90, R91, 0x1, R84 ;  /* 0x000000015b5a7824 */ /* 0x000fc400078e0254 */
[----:B------:R-:W3:Y:S01]  /*2f40*/  LDSM.16.M88.4 R16, [R191+UR6+0xc800] ;  /* 0x00c80006bf10783b */ /* 0x000ee20008000200 */
[----:B------:R-:W-:Y:S02]  /*2f50*/  IMAD.IADD R86, R85, 0x1, R84 ;  /* 0x0000000155567824 */ /* 0x000fe400078e0254 */
[--C-:B------:R-:W-:Y:S01]  /*2f60*/  IMAD.IADD R89, R91, 0x1, R133.reuse ;  /* 0x000000015b597824 */ /* 0x100fe200078e0285 */
[----:B------:R-:W4:Y:S01]  /*2f70*/  LDSM.16.M88.4 R60, [R191+UR6+0xd000] ;  /* 0x00d00006bf3c783b */ /* 0x000f220008000200 */
[----:B------:R-:W-:Y:S02]  /*2f80*/  IMAD.IADD R85, R85, 0x1, R133 ;  /* 0x0000000155557824 */ /* 0x000fe400078e0285 */
[C---:B------:R-:W-:Y:S01]  /*2f90*/  IMAD.IADD R88, R84.reuse, 0x1, R89 ;  /* 0x0000000154587824 */ /* 0x040fe200078e0259 */
[----:B------:R-:W4:Y:S01]  /*2fa0*/  LDSM.16.M88.4 R8, [R191+UR6+0xd800] ;  /* 0x00d80006bf08783b */ /* 0x000f220008000200 */
[----:B------:R-:W-:-:S03]  /*2fb0*/  IMAD.IADD R2, R84, 0x1, R85 ;  /* 0x0000000154027824 */ /* 0x000fc600078e0255 */
[----:B------:R-:W-:Y:S04]  /*2fc0*/  LDSM.16.M88.4 R48, [R90] ;  /* 0x000000005a30783b */ /* 0x000fe80000000200 */
[----:B-12---:R-:W1:Y:S04]  /*2fd0*/  LDSM.16.M88.4 R4, [R86+0xc000] ;  /* 0x00c000005604783b */ /* 0x006e680000000200 */
[----:B------:R-:W2:Y:S04]  /*2fe0*/  LDSM.16.M88.4 R32, [R86+0xc800] ;  /* 0x00c800005620783b */ /* 0x000ea80000000200 */
[----:B------:R-:W-:Y:S04]  /*2ff0*/  LDSM.16.M88.4 R40, [R89] ;  /* 0x000000005928783b */ /* 0x000fe80000000200 */
[----:B------:R-:W2:Y:S04]  /*3000*/  LDSM.16.M88.4 R44, [R85+0xc000] ;  /* 0x00c00000552c783b */ /* 0x000ea80000000200 */
[----:B------:R-:W-:Y:S01]  /*3010*/  LDSM.16.M88.4 R12, [R85+0xc800] ;  /* 0x00c80000550c783b */ /* 0x000fe20000000200 */
[C---:B-----5:R-:W-:Y:S03]  /*3020*/  HMMA.16816.F32.BF16 R28, R52.reuse, R24, RZ ;  /* 0x00000018341c723c */ /* 0x060fe600000418ff */
[----:B------:R-:W-:Y:S04]  /*3030*/  LDSM.16.M88.4 R68, [R86+0xd800] ;  /* 0x00d800005644783b */ /* 0x000fe80000000200 */
[----:B------:R-:W-:Y:S01]  /*3040*/  LDSM.16.M88.4 R72, [R88] ;  /* 0x000000005848783b */ /* 0x000fe20000000200 */
[C---:B---3--:R-:W-:Y:S03]  /*3050*/  HMMA.16816.F32.BF16 R20, R52.reuse, R16, RZ ;  /* 0x000000103414723c */ /* 0x048fe600000418ff */
[----:B------:R-:W-:Y:S04]  /*3060*/  LDSM.16.M88.4 R80, [R85+0xd800] ;  /* 0x00d800005550783b */ /* 0x000fe80000000200 */
[----:B------:R-:W-:Y:S01]  /*3070*/  LDSM.16.M88.4 R36, [R2+0xc000] ;  /* 0x00c000000224783b */ /* 0x000fe20000000200 */
[C---:B----4-:R-:W-:Y:S03]  /*3080*/  HMMA.16816.F32.BF16 R64, R52.reuse, R60, RZ ;  /* 0x0000003c3440723c */ /* 0x050fe600000418ff */
[----:B------:R-:W-:Y:S05]  /*3090*/  LDSM.16.M88.4 R76, [R2+0xd800] ;  /* 0x00d80000024c783b */ /* 0x000fea0000000200 */
[C---:B------:R-:W-:Y:S08]  /*30a0*/  HMMA.16816.F32.BF16 R24, R52.reuse, R26, RZ ;  /* 0x0000001a3418723c */ /* 0x040ff000000418ff */
[C---:B------:R-:W-:Y:S08]  /*30b0*/  HMMA.16816.F32.BF16 R16, R52.reuse, R18, RZ ;  /* 0x000000123410723c */ /* 0x040ff000000418ff */
[C---:B------:R-:W-:Y:S08]  /*30c0*/  HMMA.16816.F32.BF16 R60, R52.reuse, R62, RZ ;  /* 0x0000003e343c723c */ /* 0x040ff000000418ff */
[C---:B------:R-:W-:Y:S08]  /*30d0*/  HMMA.16816.F32.BF16 R56, R52.reuse, R8, RZ ;  /* 0x000000083438723c */ /* 0x040ff000000418ff */
[----:B------:R-:W-:Y:S01]  /*30e0*/  HMMA.16816.F32.BF16 R52, R52, R10, RZ ;  /* 0x0000000a3434723c */ /* 0x000fe200000418ff */
[----:B------:R-:W3:Y:S07]  /*30f0*/  LDSM.16.M88.4 R8, [R86+0xd000] ;  /* 0x00d000005608783b */ /* 0x000eee0000000200 */
[C---:B-1----:R-:W-:Y:S08]  /*3100*/  HMMA.16816.F32.BF16 R28, R48.reuse, R4, R28 ;  /* 0x00000004301c723c */ /* 0x042ff0000004181c */
[C---:B------:R-:W-:Y:S01]  /*3110*/  HMMA.16816.F32.BF16 R24, R48.reuse, R6, R24 ;  /* 0x000000063018723c */ /* 0x040fe20000041818 */
[----:B------:R-:W1:Y:S07]  /*3120*/  LDSM.16.M88.4 R4, [R85+0xd000] ;  /* 0x00d000005504783b */ /* 0x000e6e0000000200 */
[C---:B--2---:R-:W-:Y:S08]  /*3130*/  HMMA.16816.F32.BF16 R20, R48.reuse, R32, R20 ;  /* 0x000000203014723c */ /* 0x044ff00000041814 */
[----:B------:R-:W-:Y:S01]  /*3140*/  HMMA.16816.F32.BF16 R16, R48, R34, R16 ;  /* 0x000000223010723c */ /* 0x000fe20000041810 */
[----:B------:R-:W2:Y:S07]  /*3150*/  LDSM.16.M88.4 R32, [R2+0xc800] ;  /* 0x00c800000220783b */ /* 0x000eae0000000200 */
[----:B------:R-:W-:Y:S08]  /*3160*/  HMMA.16816.F32.BF16 R28, R40, R44, R28 ;  /* 0x0000002c281c723c */ /* 0x000ff0000004181c */
[C---:B---3--:R-:W-:Y:S08]  /*3170*/  HMMA.16816.F32.BF16 R64, R48.reuse, R8, R64 ;  /* 0x000000083040723c */ /* 0x048ff00000041840 */
[----:B------:R-:W-:Y:S01]  /*3180*/  HMMA.16816.F32.BF16 R60, R48, R10, R60 ;  /* 0x0000000a303c723c */ /* 0x000fe2000004183c */
[----:B------:R-:W3:Y:S07]  /*3190*/  LDSM.16.M88.4 R8, [R2+0xd000] ;  /* 0x00d000000208783b */ /* 0x000eee0000000200 */
[C---:B------:R-:W-:Y:S01]  /*31a0*/  HMMA.16816.F32.BF16 R24, R40.reuse, R46, R24 ;  /* 0x0000002e2818723c */ /* 0x040fe20000041818 */
[----:B------:R-:W-:Y:S07]  /*31b0*/  LDSM.16.M88.4 R44, [R91+0x4000] ;  /* 0x004000005b2c783b */ /* 0x000fee0000000200 */
[C---:B------:R-:W-:Y:S08]  /*31c0*/  HMMA.16816.F32.BF16 R20, R40.reuse, R12, R20 ;  /* 0x0000000c2814723c */ /* 0x040ff00000041814 */
[C---:B------:R-:W-:Y:S01]  /*31d0*/  HMMA.16816.F32.BF16 R16, R40.reuse, R14, R16 ;  /* 0x0000000e2810723c */ /* 0x040fe20000041810 */
[----:B------:R-:W4:Y:S07]  /*31e0*/  LDSM.16.M88.4 R12, [R191+UR6+0xe800] ;  /* 0x00e80006bf0c783b */ /* 0x000f2e0008000200 */
[C---:B-1----:R-:W-:Y:S08]  /*31f0*/  HMMA.16816.F32.BF16 R64, R40.reuse, R4, R64 ;  /* 0x000000042840723c */ /* 0x042ff00000041840 */
[----:B------:R-:W-:Y:S01]  /*3200*/  HMMA.16816.F32.BF16 R60, R40, R6, R60 ;  /* 0x00000006283c723c */ /* 0x000fe2000004183c */
[----:B------:R-:W1:Y:S07]  /*3210*/  LDSM.16.M88.4 R4, [R191+UR6+0xf000] ;  /* 0x00f00006bf04783b */ /* 0x000e6e0008000200 */
[C---:B------:R-:W-:Y:S08]  /*3220*/  HMMA.16816.F32.BF16 R56, R48.reuse, R68, R56 ;  /* 0x000000443038723c */ /* 0x040ff00000041838 */
[----:B------:R-:W-:Y:S01]  /*3230*/  HMMA.16816.F32.BF16 R52, R48, R70, R52 ;  /* 0x000000463034723c */ /* 0x000fe20000041834 */
[----:B------:R-:W5:Y:S04]  /*3240*/  LDSM.16.M88.4 R68, [R191+UR6+0xe000] ;  /* 0x00e00006bf44783b */ /* 0x000f680008000200 */
[----:B------:R-:W5:Y:S03]  /*3250*/  LDSM.16.M88.4 R48, [R191+UR6+0xf800] ;  /* 0x00f80006bf30783b */ /* 0x000f660008000200 */
[C---:B--2---:R-:W-:Y:S08]  /*3260*/  HMMA.16816.F32.BF16 R20, R72.reuse, R32, R20 ;  /* 0x000000204814723c */ /* 0x044ff00000041814 */
[----:B------:R-:W-:Y:S01]  /*3270*/  HMMA.16816.F32.BF16 R16, R72, R34, R16 ;  /* 0x000000224810723c */ /* 0x000fe20000041810 */
[----:B------:R-:W-:Y:S07]  /*3280*/  LDSM.16.M88.4 R32, [R86+0xf000] ;  /* 0x00f000005620783b */ /* 0x000fee0000000200 */
[C---:B------:R-:W-:Y:S08]  /*3290*/  HMMA.16816.F32.BF16 R56, R40.reuse, R80, R56 ;  /* 0x000000502838723c */ /* 0x040ff00000041838 */
[----:B------:R-:W-:Y:S01]  /*32a0*/  HMMA.16816.F32.BF16 R52, R40, R82, R52 ;  /* 0x000000522834723c */ /* 0x000fe20000041834 */
[----:B------:R-:W-:Y:S04]  /*32b0*/  LDSM.16.M88.4 R40, [R86+0xe000] ;  /* 0x00e000005628783b */ /* 0x000fe80000000200 */
[----:B------:R-:W-:Y:S03]  /*32c0*/  LDSM.16.M88.4 R80, [R85+0xe800] ;  /* 0x00e800005550783b */ /* 0x000fe60000000200 */
[C---:B---3--:R-:W-:Y:S08]  /*32d0*/  HMMA.16816.F32.BF16 R64, R72.reuse, R8, R64 ;  /* 0x000000084840723c */ /* 0x048ff00000041840 */
[C---:B------:R-:W-:Y:S01]  /*32e0*/  HMMA.16816.F32.BF16 R60, R72.reuse, R10, R60 ;  /* 0x0000000a483c723c */ /* 0x040fe2000004183c */
[----:B------:R-:W2:Y:S07]  /*32f0*/  LDSM.16.M88.4 R8, [R90+0x4000] ;  /* 0x004000005a08783b */ /* 0x000eae0000000200 */
[C---:B------:R-:W-:Y:S08]  /*3300*/  HMMA.16816.F32.BF16 R28, R72.reuse, R36, R28 ;  /* 0x00000024481c723c */ /* 0x040ff0000004181c */
[----:B------:R-:W-:Y:S01]  /*3310*/  HMMA.16816.F32.BF16 R24, R72, R38, R24 ;  /* 0x000000264818723c */ /* 0x000fe20000041818 */
[----:B------:R-:W3:Y:S07]  /*3320*/  LDSM.16.M88.4 R36, [R86+0xe800] ;  /* 0x00e800005624783b */ /* 0x000eee0000000200 */
[C---:B----4-:R-:W-:Y:S08]  /*3330*/  HMMA.16816.F32.BF16 R20, R44.reuse, R12, R20 ;  /* 0x0000000c2c14723c */ /* 0x050ff00000041814 */
[----:B------:R-:W-:Y:S01]  /*3340*/  HMMA.16816.F32.BF16 R16, R44, R14, R16 ;  /* 0x0000000e2c10723c */ /* 0x000fe20000041810 */
[----:B------:R-:W4:Y:S07]  /*3350*/  LDSM.16.M88.4 R12, [R86+0xf800] ;  /* 0x00f80000560c783b */ /* 0x000f2e0000000200 */
[C---:B------:R-:W-:Y:S08]  /*3360*/  HMMA.16816.F32.BF16 R56, R72.reuse, R76, R56 ;  /* 0x0000004c4838723c */ /* 0x040ff00000041838 */
[----:B------:R-:W-:Y:S01]  /*3370*/  HMMA.16816.F32.BF16 R52, R72, R78, R52 ;  /* 0x0000004e4834723c */ /* 0x000fe20000041834 */
[----:B------:R-:W-:Y:S04]  /*3380*/  LDSM.16.M88.4 R76, [R89+0x4000] ;  /* 0x00400000594c783b */ /* 0x000fe80000000200 */
[----:B------:R-:W-:Y:S03]  /*3390*/  LDSM.16.M88.4 R72, [R85+0xf000] ;  /* 0x00f000005548783b */ /* 0x000fe60000000200 */
[C---:B-1----:R-:W-:Y:S08]  /*33a0*/  HMMA.16816.F32.BF16 R64, R44.reuse, R4, R64 ;  /* 0x000000042c40723c */ /* 0x042ff00000041840 */
[C---:B------:R-:W-:Y:S01]  /*33b0*/  HMMA.16816.F32.BF16 R60, R44.reuse, R6, R60 ;  /* 0x000000062c3c723c */ /* 0x040fe2000004183c */
[----:B------:R-:W1:Y:S07]  /*33c0*/  LDSM.16.M88.4 R4, [R85+0xe000] ;  /* 0x00e000005504783b */ /* 0x000e6e0000000200 */
[C---:B-----5:R-:W-:Y:S08]  /*33d0*/  HMMA.16816.F32.BF16 R28, R44.reuse, R68, R28 ;  /* 0x000000442c1c723c */ /* 0x060ff0000004181c */
[C---:B------:R-:W-:Y:S01]  /*33e0*/  HMMA.16816.F32.BF16 R24, R44.reuse, R70, R24 ;  /* 0x000000462c18723c */ /* 0x040fe20000041818 */
[----:B------:R-:W5:Y:S07]  /*33f0*/  LDSM.16.M88.4 R68, [R85+0xf800] ;  /* 0x00f800005544783b */ /* 0x000f6e0000000200 */
[C---:B------:R-:W-:Y:S08]  /*3400*/  HMMA.16816.F32.BF16 R56, R44.reuse, R48, R56 ;  /* 0x000000302c38723c */ /* 0x040ff00000041838 */
[----:B------:R-:W-:Y:S01]  /*3410*/  HMMA.16816.F32.BF16 R52, R44, R50, R52 ;  /* 0x000000322c34723c */ /* 0x000fe20000041834 */
[----:B------:R-:W-:Y:S04]  /*3420*/  LDSM.16.M88.4 R48, [R88+0x4000] ;  /* 0x004000005830783b */ /* 0x000fe80000000200 */
[----:B------:R-:W5:Y:S03]  /*3430*/  LDSM.16.M88.4 R44, [R2+0xe000] ;  /* 0x00e00000022c783b */ /* 0x000f660000000200 */
        /* <DEDUP_REMOVED lines=8> */
[----:B------:R-:W3:Y:S07]  /*34c0*/  LDSM.16.M88.4 R32, [R2+0xf800] ;  /* 0x00f800000220783b */ /* 0x000eee0000000200 */
[C---:B----4-:R-:W-:Y:S08]  /*34d0*/  HMMA.16816.F32.BF16 R56, R8.reuse, R12, R56 ;  /* 0x0000000c0838723c */ /* 0x050ff00000041838 */
[----:B------:R-:W-:Y:S01]  /*34e0*/  HMMA.16816.F32.BF16 R52, R8, R14, R52 ;  /* 0x0000000e0834723c */ /* 0x000fe20000041834 */
[----:B------:R-:W-:Y:S04]  /*34f0*/  LDSM.16.M88.4 R12, [R91+0x8000] ;  /* 0x008000005b0c783b */ /* 0x000fe80000000200 */
[----:B------:R-:W4:Y:S03]  /*3500*/  LDSM.16.M88.4 R8, [R191+UR6+0x10000] ;  /* 0x01000006bf08783b */ /* 0x000f260008000200 */
[C---:B-1----:R-:W-:Y:S08]  /*3510*/  HMMA.16816.F32.BF16 R28, R76.reuse, R4, R28 ;  /* 0x000000044c1c723c */ /* 0x042ff0000004181c */
[C---:B------:R-:W-:Y:S01]  /*3520*/  HMMA.16816.F32.BF16 R24, R76.reuse, R6, R24 ;  /* 0x000000064c18723c */ /* 0x040fe20000041818 */
[----:B------:R-:W1:Y:S07]  /*3530*/  LDSM.16.M88.4 R4, [R191+UR6+0x10800] ;  /* 0x01080006bf04783b */ /* 0x000e6e0008000200 */
[C---:B------:R-:W-:Y:S08]  /*3540*/  HMMA.16816.F32.BF16 R20, R76.reuse, R80, R20 ;  /* 0x000000504c14723c */ /* 0x040ff00000041814 */
[C---:B------:R-:W-:Y:S01]  /*3550*/  HMMA.16816.F32.BF16 R16, R76.reuse, R82, R16 ;  /* 0x000000524c10723c */ /* 0x040fe20000041810 */
[----:B------:R-:W-:Y:S07]  /*3560*/  LDSM.16.M88.4 R80, [R2+0x10000] ;  /* 0x010000000250783b */ /* 0x000fee0000000200 */
[C---:B------:R-:W-:Y:S08]  /*3570*/  HMMA.16816.F32.BF16 R64, R76.reuse, R72, R64 ;  /* 0x000000484c40723c */ /* 0x040ff00000041840 */
[C---:B------:R-:W-:Y:S01]  /*3580*/  HMMA.16816.F32.BF16 R60, R76.reuse, R74, R60 ;  /* 0x0000004a4c3c723c */ /* 0x040fe2000004183c */
[----:B------:R-:W-:Y:S07]  /*3590*/  LDSM.16.M88.4 R72, [R89+0x8000] ;  /* 0x008000005948783b */ /* 0x000fee0000000200 */
[C---:B-----5:R-:W-:Y:S08]  /*35a0*/  HMMA.16816.F32.BF16 R56, R76.reuse, R68, R56 ;  /* 0x000000444c38723c */ /* 0x060ff00000041838 */
[----:B------:R-:W-:Y:S01]  /*35b0*/  HMMA.16816.F32.BF16 R52, R76, R70, R52 ;  /* 0x000000464c34723c */ /* 0x000fe20000041834 */
[----:B------:R-:W-:Y:S04]  /*35c0*/  LDSM.16.M88.4 R68, [R191+UR6+0x11800] ;  /* 0x01180006bf44783b */ /* 0x000fe80008000200 */
[----:B------:R-:W-:Y:S03]  /*35d0*/  LDSM.16.M88.4 R76, [R85+0x11000] ;  /* 0x01100000554c783b */ /* 0x000fe60000000200 */
[C---:B------:R-:W-:Y:S08]  /*35e0*/  HMMA.16816.F32.BF16 R28, R48.reuse, R44, R28 ;  /* 0x0000002c301c723c */ /* 0x040ff0000004181c */
[C---:B------:R-:W-:Y:S01]  /*35f0*/  HMMA.16816.F32.BF16 R24, R48.reuse, R46, R24 ;  /* 0x0000002e3018723c */ /* 0x040fe20000041818 */
[----:B------:R-:W5:Y:S07]  /*3600*/  LDSM.16.M88.4 R44, [R191+UR6+0x11000] ;  /* 0x01100006bf2c783b */ /* 0x000f6e0008000200 */
[C---:B--2---:R-:W-:Y:S08]  /*3610*/  HMMA.16816.F32.BF16 R20, R48.reuse, R40, R20 ;  /* 0x000000283014723c */ /* 0x044ff00000041814 */
[C---:B------:R-:W-:Y:S01]  /*3620*/  HMMA.16816.F32.BF16 R16, R48.reuse, R42, R16 ;  /* 0x0000002a3010723c */ /* 0x040fe20000041810 */
[----:B------:R-:W-:Y:S07]  /*3630*/  LDSM.16.M88.4 R40, [R86+0x11000] ;  /* 0x011000005628783b */ /* 0x000fee0000000200 */
[C---:B---3--:R-:W-:Y:S08]  /*3640*/  HMMA.16816.F32.BF16 R64, R48.reuse, R36, R64 ;  /* 0x000000243040723c */ /* 0x048ff00000041840 */
[C---:B------:R-:W-:Y:S01]  /*3650*/  HMMA.16816.F32.BF16 R60, R48.reuse, R38, R60 ;  /* 0x00000026303c723c */ /* 0x040fe2000004183c */
[----:B------:R-:W-:Y:S07]  /*3660*/  LDSM.16.M88.4 R36, [R86+0x11800] ;  /* 0x011800005624783b */ /* 0x000fee0000000200 */
[C---:B------:R-:W-:Y:S08]  /*3670*/  HMMA.16816.F32.BF16 R56, R48.reuse, R32, R56 ;  /* 0x000000203038723c */ /* 0x040ff00000041838 */
[----:B------:R-:W-:Y:S01]  /*3680*/  HMMA.16816.F32.BF16 R52, R48, R34, R52 ;  /* 0x000000223034723c */ /* 0x000fe20000041834 */
[----:B------:R-:W-:Y:S04]  /*3690*/  LDSM.16.M88.4 R32, [R90+0x8000] ;  /* 0x008000005a20783b */ /* 0x000fe80000000200 */
[----:B------:R-:W-:Y:S03]  /*36a0*/  LDSM.16.M88.4 R48, [R85+0x10000] ;  /* 0x010000005530783b */ /* 0x000fe60000000200 */
[C---:B----4-:R-:W-:Y:S08]  /*36b0*/  HMMA.16816.F32.BF16 R28, R12.reuse, R8, R28 ;  /* 0x000000080c1c723c */ /* 0x050ff0000004181c */
[C---:B------:R-:W-:Y:S01]  /*36c0*/  HMMA.16816.F32.BF16 R24, R12.reuse, R10, R24 ;  /* 0x0000000a0c18723c */ /* 0x040fe20000041818 */
[----:B------:R-:W2:Y:S07]  /*36d0*/  LDSM.16.M88.4 R8, [R86+0x10000] ;  /* 0x010000005608783b */ /* 0x000eae0000000200 */
[C---:B-1----:R-:W-:Y:S08]  /*36e0*/  HMMA.16816.F32.BF16 R20, R12.reuse, R4, R20 ;  /* 0x000000040c14723c */ /* 0x042ff00000041814 */
[C---:B------:R-:W-:Y:S01]  /*36f0*/  HMMA.16816.F32.BF16 R16, R12.reuse, R6, R16 ;  /* 0x000000060c10723c */ /* 0x040fe20000041810 */
[----:B------:R-:W1:Y:S07]  /*3700*/  LDSM.16.M88.4 R4, [R86+0x10800] ;  /* 0x010800005604783b */ /* 0x000e6e0000000200 */
[C---:B-----5:R-:W-:Y:S08]  /*3710*/  HMMA.16816.F32.BF16 R64, R12.reuse, R44, R64 ;  /* 0x0000002c0c40723c */ /* 0x060ff00000041840 */
[C---:B------:R-:W-:Y:S01]  /*3720*/  HMMA.16816.F32.BF16 R60, R12.reuse, R46, R60 ;  /* 0x0000002e0c3c723c */ /* 0x040fe2000004183c */
[----:B------:R-:W3:Y:S07]  /*3730*/  LDSM.16.M88.4 R44, [R85+0x11800] ;  /* 0x01180000552c783b */ /* 0x000eee0000000200 */
[C---:B------:R-:W-:Y:S08]  /*3740*/  HMMA.16816.F32.BF16 R52, R12.reuse, R70, R52 ;  /* 0x000000460c34723c */ /* 0x040ff00000041834 */
[----:B------:R-:W-:Y:S01]  /*3750*/  HMMA.16816.F32.BF16 R56, R12, R68, R56 ;  /* 0x000000440c38723c */ /* 0x000fe20000041838 */
[----:B------:R-:W4:Y:S07]  /*3760*/  LDSM.16.M88.4 R12, [R85+0x10800] ;  /* 0x01080000550c783b */ /* 0x000f2e0000000200 */
[C---:B--2---:R-:W-:Y:S08]  /*3770*/  HMMA.16816.F32.BF16 R28, R32.reuse, R8, R28 ;  /* 0x00000008201c723c */ /* 0x044ff0000004181c */
[C---:B------:R-:W-:Y:S01]  /*3780*/  HMMA.16816.F32.BF16 R24, R32.reuse, R10, R24 ;  /* 0x0000000a2018723c */ /* 0x040fe20000041818 */
[----:B------:R-:W-:Y:S07]  /*3790*/  LDSM.16.M88.4 R8, [R88+0x8000] ;  /* 0x008000005808783b */ /* 0x000fee0000000200 */
[C---:B------:R-:W-:Y:S01]  /*37a0*/  HMMA.16816.F32.BF16 R68, R32.reuse, R38, R52 ;  /* 0x000000262044723c */ /* 0x040fe20000041834 */
[----:B------:R-:W2:Y:S07]  /*37b0*/  LDSM.16.M88.4 R52, [R2+0x11800] ;  /* 0x011800000234783b */ /* 0x000eae0000000200 */
[C---:B-1----:R-:W-:Y:S01]  /*37c0*/  HMMA.16816.F32.BF16 R92, R32.reuse, R4, R20 ;  /* 0x00000004205c723c */ /* 0x042fe20000041814 */
[----:B------:R-:W-:Y:S07]  /*37d0*/  LDSM.16.M88.4 R20, [R2+0x10800] ;  /* 0x010800000214783b */ /* 0x000fee0000000200 */
[----:B------:R-:W-:Y:S01]  /*37e0*/  HMMA.16816.F32.BF16 R16, R32, R6, R16 ;  /* 0x000000062010723c */ /* 0x000fe20000041810 */
[----:B------:R1:W5:Y:S01]  /*37f0*/  LDSM.16.M88.4 R4, [R2+0x11000] ;  /* 0x011000000204783b */ /* 0x0003620000000200 */
[----:B------:R-:W-:-:S06]  /*3800*/  DEPBAR.LE SB0, 0x0 ;  /* 0x000080000000791a */ /* 0x000fcc0000000000 */
[----:B------:R-:W-:Y:S08]  /*3810*/  HMMA.16816.F32.BF16 R64, R32, R40, R64 ;  /* 0x000000282040723c */ /* 0x000ff00000041840 */
[C---:B---3--:R-:W-:Y:S08]  /*3820*/  HMMA.16816.F32.BF16 R68, R72.reuse, R46, R68 ;  /* 0x0000002e4844723c */ /* 0x048ff00000041844 */
[----:B------:R-:W-:Y:S01]  /*3830*/  HMMA.16816.F32.BF16 R28, R72, R48, R28 ;  /* 0x00000030481c723c */ /* 0x000fe2000004181c */
[----:B-1----:R-:W-:-:S07]  /*3840*/  VIMNMX R2, PT, PT, R0, UR22, PT ;  /* 0x0000001600027c48 */ /* 0x002fce000bfe0100 */
[C---:B------:R-:W-:Y:S08]  /*3850*/  HMMA.16816.F32.BF16 R24, R72.reuse, R50, R24 ;  /* 0x000000324818723c */ /* 0x040ff00000041818 */
[----:B----4-:R-:W-:Y:S01]  /*3860*/  HMMA.16816.F32.BF16 R92, R72, R12, R92 ;  /* 0x0000000c485c723c */ /* 0x010fe2000004185c */
[----:B------:R-:W-:-:S04]  /*3870*/  IMAD.U32 R12, RZ, RZ, UR15 ;  /* 0x0000000fff0c7e24 */ /* 0x000fc8000f8e00ff */
[----:B------:R-:W-:-:S03]  /*3880*/  IMAD R87, R12, 0x40, R87 ;  /* 0x000000400c577824 */ /* 0x000fc600078e0257 */
[----:B------:R-:W-:Y:S01]  /*3890*/  HMMA.16816.F32.BF16 R64, R72, R76, R64 ;  /* 0x0000004c4840723c */ /* 0x000fe20000041840 */
[----:B------:R-:W-:-:S05]  /*38a0*/  VIADD R13, R87, 0x38 ;  /* 0x00000038570d7836 */ /* 0x000fca0000000000 */
[----:B------:R-:W-:Y:S02]  /*38b0*/  ISETP.GE.AND P4, PT, R13, R2, PT ;  /* 0x000000020d00720c */ /* 0x000fe40003f86270 */
[----:B--2---:R-:W-:Y:S08]  /*38c0*/  HMMA.16816.F32.BF16 R68, R8, R54, R68 ;  /* 0x000000360844723c */ /* 0x004ff00000041844 */
[----:B------:R-:W-:Y:S08]  /*38d0*/  HMMA.16816.F32.BF16 R60, R32, R42, R60 ;  /* 0x0000002a203c723c */ /* 0x000ff0000004183c */
[----:B------:R-:W-:Y:S01]  /*38e0*/  HMMA.16816.F32.BF16 R16, R72, R14, R16 ;  /* 0x0000000e4810723c */ /* 0x000fe20000041810 */
[----:B------:R-:W-:-:S05]  /*38f0*/  IMAD.U32 R15, RZ, RZ, UR22 ;  /* 0x00000016ff0f7e24 */ /* 0x000fca000f8e00ff */
[----:B------:R-:W-:Y:S01]  /*3900*/  VIADDMNMX R0, R0, 0x8, R15, PT ;  /* 0x0000000800007846 */ /* 0x000fe2000380010f */
[----:B------:R-:W-:Y:S01]  /*3910*/  VIADD R15, R87, 0x1 ;  /* 0x00000001570f7836 */ /* 0x000fe20000000000 */
[C---:B------:R-:W-:Y:S02]  /*3920*/  HMMA.16816.F32.BF16 R28, R8.reuse, R80, R28 ;  /* 0x00000050081c723c */ /* 0x040fe4000004181c */
[----:B------:R-:W-:Y:S02]  /*3930*/  ISETP.GE.AND P5, PT, R13, R0, PT ;  /* 0x000000000d00720c */ /* 0x000fe40003fa6270 */
[----:B------:R-:W-:Y:S02]  /*3940*/  I2FP.F32.U32 R13, R13 ;  /* 0x0000000d000d7245 */ /* 0x000fe40000201000 */
[----:B------:R-:W-:Y:S02]  /*3950*/  ISETP.GE.AND P3, PT, R15, R2, PT ;  /* 0x000000020f00720c */ /* 0x000fe40003f66270 */
[C---:B------:R-:W-:Y:S01]  /*3960*/  HMMA.16816.F32.BF16 R24, R8.reuse, R82, R24 ;  /* 0x000000520818723c */ /* 0x040fe20000041818 */
[----:B------:R-:W-:Y:S01]  /*3970*/  FFMA.FTZ R68, R13, UR5, R68 ;  /* 0x000000050d447c23 */ /* 0x000fe20008010044 */
[----:B------:R-:W-:Y:S01]  /*3980*/  ISETP.GE.AND P1, PT, R15, R0, PT ;  /* 0x000000000f00720c */ /* 0x000fe20003f26270 */
[----:B------:R-:W-:Y:S01]  /*3990*/  FFMA.FTZ R70, R13, UR5, R70 ;  /* 0x000000050d467c23 */ /* 0x000fe20008010046 */
[----:B------:R-:W-:Y:S01]  /*39a0*/  I2FP.F32.U32 R12, R15 ;  /* 0x0000000f000c7245 */ /* 0x000fe20000201000 */
[C---:B------:R-:W-:Y:S01]  /*39b0*/  VIADD R15, R87.reuse, 0x9 ;  /* 0x00000009570f7836 */ /* 0x040fe20000000000 */
[----:B------:R-:W-:Y:S01]  /*39c0*/  FSEL R175, R68, -INF , !P4 ;  /* 0xff80000044af7808 */ /* 0x000fe20006000000 */
[C---:B------:R-:W-:Y:S01]  /*39d0*/  VIADD R13, R87.reuse, 0x10 ;  /* 0x00000010570d7836 */ /* 0x040fe20000000000 */
[----:B-----5:R-:W-:Y:S01]  /*39e0*/  HMMA.16816.F32.BF16 R64, R8, R4, R64 ;  /* 0x000000040840723c */ /* 0x020fe20000041840 */
[----:B------:R-:W-:Y:S01]  /*39f0*/  VIADD R5, R87, 0x8 ;  /* 0x0000000857057836 */ /* 0x000fe20000000000 */
[----:B------:R-:W-:Y:S01]  /*3a00*/  FSEL R166, R70, -INF , !P5 ;  /* 0xff80000046a67808 */ /* 0x000fe20006800000 */
[----:B------:R-:W-:Y:S01]  /*3a10*/  FFMA.FTZ R29, R12, UR5, R29 ;  /* 0x000000050c1d7c23 */ /* 0x000fe2000801001d */
[-C--:B------:R-:W-:Y:S01]  /*3a20*/  ISETP.GE.AND P5, PT, R15, R2.reuse, PT ;  /* 0x000000020f00720c */ /* 0x080fe20003fa6270 */
[----:B------:R-:W-:Y:S01]  /*3a30*/  BAR.SYNC.DEFER_BLOCKING 0x0 ;  /* 0x0000000000007b1d */ /* 0x000fe20000010000 */
[----:B------:R-:W-:-:S02]  /*3a40*/  ISETP.GE.AND P2, PT, R5, R2, PT ;  /* 0x000000020500720c */ /* 0x000fc40003f46270 */
[----:B------:R-:W-:Y:S01]  /*3a50*/  HMMA.16816.F32.BF16 R56, R32, R36, R56 ;  /* 0x000000242038723c */ /* 0x000fe20000041838 */
[-C--:B------:R-:W-:Y:S02]  /*3a60*/  ISETP.GE.AND P4, PT, R5, R0.reuse, PT ;  /* 0x000000000500720c */ /* 0x080fe40003f86270 */
[----:B------:R-:W-:Y:S02]  /*3a70*/  I2FP.F32.U32 R5, R5 ;  /* 0x0000000500057245 */ /* 0x000fe40000201000 */
[----:B------:R-:W-:Y:S02]  /*3a80*/  FSEL R29, R29, -INF , !P3 ;  /* 0xff8000001d1d7808 */ /* 0x000fe40005800000 */
[----:B------:R-:W-:Y:S01]  /*3a90*/  ISETP.GE.AND P3, PT, R15, R0, PT ;  /* 0x000000000f00720c */ /* 0x000fe20003f66270 */
[----:B------:R-:W-:Y:S01]  /*3aa0*/  HMMA.16816.F32.BF16 R60, R72, R78, R60 ;  /* 0x0000004e483c723c */ /* 0x000fe2000004183c */
[C---:B------:R-:W-:Y:S01]  /*3ab0*/  FFMA.FTZ R24, R5.reuse, UR5, R24 ;  /* 0x0000000505187c23 */ /* 0x040fe20008010018 */
[----:B------:R-:W-:-:S05]  /*3ac0*/  FFMA.FTZ R4, R5, UR5, R26 ;  /* 0x0000000505047c23 */ /* 0x000fca000801001a */
[----:B------:R-:W-:Y:S01]  /*3ad0*/  FSEL R4, R4, -INF , !P4 ;  /* 0xff80000004047808 */ /* 0x000fe20006000000 */
[C---:B------:R-:W-:Y:S08]  /*3ae0*/  HMMA.16816.F32.BF16 R92, R8.reuse, R20, R92 ;  /* 0x00000014085c723c */ /* 0x040ff0000004185c */
[----:B------:R-:W-:Y:S01]  /*3af0*/  HMMA.16816.F32.BF16 R16, R8, R22, R16 ;  /* 0x000000160810723c */ /* 0x000fe20000041810 */
[----:B------:R-:W-:Y:S01]  /*3b00*/  FFMA.FTZ R22, R12, UR5, R31 ;  /* 0x000000050c167c23 */ /* 0x000fe2000801001f */
[----:B------:R-:W-:Y:S01]  /*3b10*/  I2FP.F32.U32 R12, R15 ;  /* 0x0000000f000c7245 */ /* 0x000fe20000201000 */
[----:B------:R-:W-:-:S03]  /*3b20*/  VIADD R15, R87, 0x11 ;  /* 0x00000011570f7836 */ /* 0x000fc60000000000 */
[----:B------:R-:W-:Y:S01]  /*3b30*/  FSEL R22, R22, -INF , !P1 ;  /* 0xff80000016167808 */ /* 0x000fe20004800000 */
[----:B------:R-:W-:Y:S01]  /*3b40*/  FFMA.FTZ R5, R12, UR5, R25 ;  /* 0x000000050c057c23 */ /* 0x000fe20008010019 */
[----:B------:R-:W-:Y:S01]  /*3b50*/  FSEL R25, R24, -INF , !P2 ;  /* 0xff80000018197808 */ /* 0x000fe20005000000 */
[----:B------:R-:W-:Y:S01]  /*3b60*/  HMMA.16816.F32.BF16 R56, R72, R44, R56 ;  /* 0x0000002c4838723c */ /* 0x000fe20000041838 */
[C---:B------:R-:W-:Y:S02]  /*3b70*/  ISETP.GE.AND P1, PT, R13.reuse, R2, PT ;  /* 0x000000020d00720c */ /* 0x040fe40003f26270 */
[----:B------:R-:W-:Y:S02]  /*3b80*/  ISETP.GE.AND P2, PT, R13, R0, PT ;  /* 0x000000000d00720c */ /* 0x000fe40003f46270 */
[----:B------:R-:W-:Y:S02]  /*3b90*/  I2FP.F32.U32 R13, R13 ;  /* 0x0000000d000d7245 */ /* 0x000fe40000201000 */
[----:B------:R-:W-:Y:S01]  /*3ba0*/  FSEL R5, R5, -INF , !P5 ;  /* 0xff80000005057808 */ /* 0x000fe20006800000 */
[C---:B------:R-:W-:Y:S01]  /*3bb0*/  HMMA.16816.F32.BF16 R60, R8.reuse, R6, R60 ;  /* 0x00000006083c723c */ /* 0x040fe2000004183c */
[C---:B------:R-:W-:Y:S01]  /*3bc0*/  ISETP.GE.AND P4, PT, R15.reuse, R2, PT ;  /* 0x000000020f00720c */ /* 0x040fe20003f86270 */
[----:B------:R-:W-:Y:S01]  /*3bd0*/  FFMA.FTZ R6, R12, UR5, R27 ;  /* 0x000000050c067c23 */ /* 0x000fe2000801001b */
[----:B------:R-:W-:Y:S01]  /*3be0*/  ISETP.GE.AND P5, PT, R15, R0, PT ;  /* 0x000000000f00720c */ /* 0x000fe20003fa6270 */
[----:B------:R-:W-:Y:S01]  /*3bf0*/  FFMA.FTZ R23, R13, UR5, R92 ;  /* 0x000000050d177c23 */ /* 0x000fe2000801005c */
[----:B------:R-:W-:Y:S01]  /*3c00*/  I2FP.F32.U32 R14, R15 ;  /* 0x0000000f000e7245 */ /* 0x000fe20000201000 */
[C---:B------:R-:W-:Y:S01]  /*3c10*/  VIADD R15, R87.reuse, 0x18 ;  /* 0x00000018570f7836 */ /* 0x040fe20000000000 */
[----:B------:R-:W-:Y:S01]  /*3c20*/  FSEL R6, R6, -INF , !P3 ;  /* 0xff80000006067808 */ /* 0x000fe20005800000 */
[----:B------:R-:W-:Y:S01]  /*3c30*/  VIADD R7, R87, 0x20 ;  /* 0x0000002057077836 */ /* 0x000fe20000000000 */
[----:B------:R-:W-:Y:S01]  /*3c40*/  FSEL R23, R23, -INF , !P1 ;  /* 0xff80000017177808 */ /* 0x000fe20004800000 */
[C---:B------:R-:W-:Y:S01]  /*3c50*/  FFMA.FTZ R20, R14.reuse, UR5, R95 ;  /* 0x000000050e147c23 */ /* 0x040fe2000801005f */
[----:B------:R-:W-:Y:S01]  /*3c60*/  ISETP.GE.AND P3, PT, R15, R2, PT ;  /* 0x000000020f00720c */ /* 0x000fe20003f66270 */
[----:B------:R-:W-:Y:S01]  /*3c70*/  FFMA.FTZ R12, R13, UR5, R94 ;  /* 0x000000050d0c7c23 */ /* 0x000fe2000801005e */
[----:B------:R-:W-:Y:S01]  /*3c80*/  ISETP.GE.AND P1, PT, R15, R0, PT ;  /* 0x000000000f00720c */ /* 0x000fe20003f26270 */
[C---:B------:R-:W-:Y:S01]  /*3c90*/  VIADD R27, R87.reuse, 0x21 ;  /* 0x00000021571b7836 */ /* 0x040fe20000000000 */
[----:B------:R-:W-:Y:S01]  /*3ca0*/  I2FP.F32.U32 R15, R15 ;  /* 0x0000000f000f7245 */ /* 0x000fe20000201000 */
[----:B------:R-:W-:Y:S01]  /*3cb0*/  FFMA.FTZ R21, R14, UR5, R93 ;  /* 0x000000050e157c23 */ /* 0x000fe2000801005d */
[----:B------:R-:W-:Y:S01]  /*3cc0*/  VIADD R13, R87, 0x19 ;  /* 0x00000019570d7836 */ /* 0x000fe20000000000 */
[----:B------:R-:W-:Y:S01]  /*3cd0*/  FSEL R20, R20, -INF , !P5 ;  /* 0xff80000014147808 */ /* 0x000fe20006800000 */
[----:B------:R-:W-:Y:S01]  /*3ce0*/  HMMA.16816.F32.BF16 R56, R8, R52, R56 ;  /* 0x000000340838723c */ /* 0x000fe20000041838 */
[C---:B------:R-:W-:Y:S01]  /*3cf0*/  FFMA.FTZ R16, R15.reuse, UR5, R16 ;  /* 0x000000050f107c23 */ /* 0x040fe20008010010 */
[----:B------:R-:W-:Y:S01]  /*3d00*/  FFMA.FTZ R14, R15, UR5, R18 ;  /* 0x000000050f0e7c23 */ /* 0x000fe20008010012 */
[----:B------:R-:W-:Y:S01]  /*3d10*/  ISETP.GE.AND P5, PT, R7, R2, PT ;  /* 0x000000020700720c */ /* 0x000fe20003fa6270 */
[C---:B------:R-:W-:Y:S01]  /*3d20*/  VIADD R9, R87.reuse, 0x29 ;  /* 0x0000002957097836 */ /* 0x040fe20000000000 */
[----:B------:R-:W-:Y:S01]  /*3d30*/  I2FP.F32.U32 R24, R13 ;  /* 0x0000000d00187245 */ /* 0x000fe20000201000 */
[----:B------:R-:W-:Y:S01]  /*3d40*/  VIADD R11, R87, 0x28 ;  /* 0x00000028570b7836 */ /* 0x000fe20000000000 */
[----:B------:R-:W-:-:S02]  /*3d50*/  FSEL R15, R16, -INF , !P3 ;  /* 0xff800000100f7808 */ /* 0x000fc40005800000 */
[----:B------:R-:W-:Y:S01]  /*3d60*/  ISETP.GE.AND P3, PT, R7, R0, PT ;  /* 0x000000000700720c */ /* 0x000fe20003f66270 */
[----:B------:R-:W-:Y:S01]  /*3d70*/  FFMA.FTZ R8, R24, UR5, R19 ;  /* 0x0000000518087c23 */ /* 0x000fe20008010013 */
[----:B------:R-:W-:Y:S02]  /*3d80*/  I2FP.F32.U32 R7, R7 ;  /* 0x0000000700077245 */ /* 0x000fe40000201000 */
[----:B------:R-:W-:Y:S02]  /*3d90*/  I2FP.F32.U32 R16, R27 ;  /* 0x0000001b00107245 */ /* 0x000fe40000201000 */
[----:B------:R-:W-:Y:S01]  /*3da0*/  FSEL R14, R14, -INF , !P1 ;  /* 0xff8000000e0e7808 */ /* 0x000fe20004800000 */
[----:B------:R-:W-:Y:S01]  /*3db0*/  FFMA.FTZ R66, R7, UR5, R66 ;  /* 0x0000000507427c23 */ /* 0x000fe20008010042 */
[----:B------:R-:W-:Y:S01]  /*3dc0*/  FSEL R21, R21, -INF , !P4 ;  /* 0xff80000015157808 */ /* 0x000fe20006000000 */
[----:B------:R-:W-:Y:S01]  /*3dd0*/  FFMA.FTZ R65, R16, UR5, R65 ;  /* 0x0000000510417c23 */ /* 0x000fe20008010041 */
[----:B------:R-:W-:Y:S01]  /*3de0*/  ISETP.GE.AND P1, PT, R27, R2, PT ;  /* 0x000000021b00720c */ /* 0x000fe20003f26270 */
[----:B------:R-:W-:Y:S01]  /*3df0*/  FFMA.FTZ R64, R7, UR5, R64 ;  /* 0x0000000507407c23 */ /* 0x000fe20008010040 */
[----:B------:R-:W-:Y:S01]  /*3e00*/  ISETP.GE.AND P4, PT, R13, R0, PT ;  /* 0x000000000d00720c */ /* 0x000fe20003f86270 */
[----:B------:R-:W-:Y:S01]  /*3e10*/  VIADD R7, R87, 0x30 ;  /* 0x0000003057077836 */ /* 0x000fe20000000000 */
[----:B------:R-:W-:Y:S01]  /*3e20*/  FSEL R192, R66, -INF , !P3 ;  /* 0xff80000042c07808 */ /* 0x000fe20005800000 */
[----:B------:R-:W-:Y:S01]  /*3e30*/  FFMA.FTZ R67, R16, UR5, R67 ;  /* 0x0000000510437c23 */ /* 0x000fe20008010043 */
[----:B------:R-:W-:-:S02]  /*3e40*/  FSEL R171, R65, -INF , !P1 ;  /* 0xff80000041ab7808 */ /* 0x000fc40004800000 */
[----:B------:R-:W-:Y:S02]  /*3e50*/  FSEL R12, R12, -INF , !P2 ;  /* 0xff8000000c0c7808 */ /* 0x000fe40005000000 */
[----:B------:R-:W-:Y:S02]  /*3e60*/  FSEL R8, R8, -INF , !P4 ;  /* 0xff80000008087808 */ /* 0x000fe40006000000 */
[----:B------:R-:W-:Y:S02]  /*3e70*/  FSEL R183, R64, -INF , !P5 ;  /* 0xff80000040b77808 */ /* 0x000fe40006800000 */
[C---:B------:R-:W-:Y:S02]  /*3e80*/  ISETP.GE.AND P3, PT, R9.reuse, R2, PT ;  /* 0x000000020900720c */ /* 0x040fe40003f66270 */
[----:B------:R-:W-:Y:S02]  /*3e90*/  ISETP.GE.AND P1, PT, R9, R0, PT ;  /* 0x000000000900720c */ /* 0x000fe40003f26270 */
[----:B------:R-:W-:-:S02]  /*3ea0*/  I2FP.F32.U32 R10, R9 ;  /* 0x00000009000a7245 */ /* 0x000fc40000201000 */
[-C--:B------:R-:W-:Y:S01]  /*3eb0*/  ISETP.GE.AND P2, PT, R13, R2.reuse, PT ;  /* 0x000000020d00720c */ /* 0x080fe20003f46270 */
[----:B------:R-:W-:Y:S01]  /*3ec0*/  FFMA.FTZ R13, R24, UR5, R17 ;  /* 0x00000005180d7c23 */ /* 0x000fe20008010011 */
[C---:B------:R-:W-:Y:S01]  /*3ed0*/  ISETP.GE.AND P4, PT, R11.reuse, R2, PT ;  /* 0x000000020b00720c */ /* 0x040fe20003f86270 */
[C---:B------:R-:W-:Y:S01]  /*3ee0*/  FFMA.FTZ R61, R10.reuse, UR5, R61 ;  /* 0x000000050a3d7c23 */ /* 0x040fe2000801003d */
[-C--:B------:R-:W-:Y:S01]  /*3ef0*/  ISETP.GE.AND P5, PT, R11, R0.reuse, PT ;  /* 0x000000000b00720c */ /* 0x080fe20003fa6270 */
[----:B------:R-:W-:Y:S01]  /*3f00*/  FFMA.FTZ R63, R10, UR5, R63 ;  /* 0x000000050a3f7c23 */ /* 0x000fe2000801003f */
[----:B------:R-:W-:Y:S02]  /*3f10*/  I2FP.F32.U32 R9, R7 ;  /* 0x0000000700097245 */ /* 0x000fe40000201000 */
[----:B------:R-:W-:Y:S02]  /*3f20*/  I2FP.F32.U32 R11, R11 ;  /* 0x0000000b000b7245 */ /* 0x000fe40000201000 */
[----:B------:R-:W-:Y:S01]  /*3f30*/  FSEL R13, R13, -INF , !P2 ;  /* 0xff8000000d0d7808 */ /* 0x000fe20005000000 */
[C---:B------:R-:W-:Y:S01]  /*3f40*/  FFMA.FTZ R56, R9.reuse, UR5, R56 ;  /* 0x0000000509387c23 */ /* 0x040fe20008010038 */
[----:B------:R-:W-:Y:S01]  /*3f50*/  FFMA.FTZ R58, R9, UR5, R58 ;  /* 0x00000005093a7c23 */ /* 0x000fe2000801003a */
[----:B------:R-:W-:Y:S01]  /*3f60*/  FFMA.FTZ R60, R11, UR5, R60 ;  /* 0x000000050b3c7c23 */ /* 0x000fe2000801003c */
[----:B------:R-:W-:Y:S01]  /*3f70*/  VIADD R9, R87, 0x31 ;  /* 0x0000003157097836 */ /* 0x000fe20000000000 */
[----:B------:R-:W-:Y:S01]  /*3f80*/  ISETP.GE.AND P2, PT, R27, R0, PT ;  /* 0x000000001b00720c */ /* 0x000fe20003f46270 */
[----:B------:R-:W-:Y:S01]  /*3f90*/  FFMA.FTZ R62, R11, UR5, R62 ;  /* 0x000000050b3e7c23 */ /* 0x000fe2000801003e */
[----:B------:R-:W-:-:S02]  /*3fa0*/  FSEL R173, R61, -INF , !P3 ;  /* 0xff8000003dad7808 */ /* 0x000fc40005800000 */
[----:B------:R-:W-:Y:S02]  /*3fb0*/  FSEL R182, R67, -INF , !P2 ;  /* 0xff80000043b67808 */ /* 0x000fe40005000000 */
[----:B------:R-:W-:Y:S02]  /*3fc0*/  FSEL R181, R60, -INF , !P4 ;  /* 0xff8000003cb57808 */ /* 0x000fe40006000000 */
[----:B------:R-:W-:Y:S02]  /*3fd0*/  I2FP.F32.U32 R10, R9 ;  /* 0x00000009000a7245 */ /* 0x000fe40000201000 */
[C---:B------:R-:W-:Y:S02]  /*3fe0*/  ISETP.GE.AND P2, PT, R7.reuse, R2, PT ;  /* 0x000000020700720c */ /* 0x040fe40003f46270 */
[----:B------:R-:W-:Y:S01]  /*3ff0*/  ISETP.GE.AND P4, PT, R7, R0, PT ;  /* 0x000000000700720c */ /* 0x000fe20003f86270 */
[----:B------:R-:W-:Y:S01]  /*4000*/  VIADD R7, R87, 0x39 ;  /* 0x0000003957077836 */ /* 0x000fe20000000000 */
[----:B------:R-:W-:Y:S01]  /*4010*/  FSEL R180, R62, -INF , !P5 ;  /* 0xff8000003eb47808 */ /* 0x000fe20006800000 */
[C---:B------:R-:W-:Y:S01]  /*4020*/  FFMA.FTZ R57, R10.reuse, UR5, R57 ;  /* 0x000000050a397c23 */ /* 0x040fe20008010039 */
[----:B------:R-:W-:Y:S01]  /*4030*/  FSEL R178, R63, -INF , !P1 ;  /* 0xff8000003fb27808 */ /* 0x000fe20004800000 */
[----:B------:R-:W-:Y:S01]  /*4040*/  FFMA.FTZ R59, R10, UR5, R59 ;  /* 0x000000050a3b7c23 */ /* 0x000fe2000801003b */
[----:B------:R-:W-:-:S02]  /*4050*/  ISETP.GE.AND P5, PT, R87, R2, PT ;  /* 0x000000025700720c */ /* 0x000fc40003fa6270 */
[----:B------:R-:W-:Y:S02]  /*4060*/  ISETP.GE.AND P3, PT, R87, R0, PT ;  /* 0x000000005700720c */ /* 0x000fe40003f66270 */
[-C--:B------:R-:W-:Y:S02]  /*4070*/  ISETP.GE.AND P1, PT, R9, R2.reuse, PT ;  /* 0x000000020900720c */ /* 0x080fe40003f26270 */
[----:B------:R-:W-:Y:S02]  /*4080*/  I2FP.F32.U32 R87, R87 ;  /* 0x0000005700577245 */ /* 0x000fe40000201000 */
[----:B------:R-:W-:Y:S02]  /*4090*/  I2FP.F32.U32 R16, R7 ;  /* 0x0000000700107245 */ /* 0x000fe40000201000 */
[----:B------:R-:W-:Y:S01]  /*40a0*/  FSEL R170, R58, -INF , !P4 ;  /* 0xff8000003aaa7808 */ /* 0x000fe20006000000 */
[----:B------:R-:W-:Y:S01]  /*40b0*/  FFMA.FTZ R10, R87, UR5, R30 ;  /* 0x00000005570a7c23 */ /* 0x000fe2000801001e */
[----:B------:R-:W-:Y:S01]  /*40c0*/  FSEL R177, R57, -INF , !P1 ;  /* 0xff80000039b17808 */ /* 0x000fe20004800000 */
[C---:B------:R-:W-:Y:S01]  /*40d0*/  FFMA.FTZ R69, R16.reuse, UR5, R69 ;  /* 0x0000000510457c23 */ /* 0x040fe20008010045 */
[C---:B------:R-:W-:Y:S01]  /*40e0*/  ISETP.GE.AND P4, PT, R7.reuse, R2, PT ;  /* 0x000000020700720c */ /* 0x040fe20003f86270 */
[----:B------:R-:W-:Y:S01]  /*40f0*/  FFMA.FTZ R71, R16, UR5, R71 ;  /* 0x0000000510477c23 */ /* 0x000fe20008010047 */
[----:B------:R-:W-:Y:S01]  /*4100*/  ISETP.GE.AND P1, PT, R7, R0, PT ;  /* 0x000000000700720c */ /* 0x000fe20003f26270 */
[----:B------:R-:W-:Y:S01]  /*4110*/  FFMA.FTZ R7, R87, UR5, R28 ;  /* 0x0000000557077c23 */ /* 0x000fe2000801001c */
[----:B------:R-:W-:-:S02]  /*4120*/  FSEL R179, R56, -INF , !P2 ;  /* 0xff80000038b37808 */ /* 0x000fc40005000000 */
[----:B------:R-:W-:Y:S02]  /*4130*/  ISETP.GE.AND P2, PT, R9, R0, PT ;  /* 0x000000000900720c */ /* 0x000fe40003f46270 */
[----:B------:R-:W-:Y:S02]  /*4140*/  FSEL R7, R7, -INF , !P5 ;  /* 0xff80000007077808 */ /* 0x000fe40006800000 */
[----:B------:R-:W-:Y:S02]  /*4150*/  FSEL R168, R59, -INF , !P2 ;  /* 0xff8000003ba87808 */ /* 0x000fe40005000000 */
[----:B------:R-:W-:Y:S02]  /*4160*/  FSEL R10, R10, -INF , !P3 ;  /* 0xff8000000a0a7808 */ /* 0x000fe40005800000 */
[----:B------:R-:W-:Y:S02]  /*4170*/  FSEL R169, R69, -INF , !P4 ;  /* 0xff80000045a97808 */ /* 0x000fe40006000000 */
[----:B------:R-:W-:Y:S01]  /*4180*/  FSEL R164, R71, -INF , !P1 ;  /* 0xff80000047a47808 */ /* 0x000fe20004800000 */
[----:B------:R-:W-:Y:S06]  /*4190*/  BRA.U !UP1, `(.L_x_270) ;  /* 0x0000000109d87547 */ /* 0x000fec000b800000 */
        /* <DEDUP_REMOVED lines=51> */
.L_x_272:
[----:B------:R3:W-:Y:S02]  /*44d0*/  STS.128 [R202+0x11000], RZ ;  /* 0x011000ffca007388 */ /* 0x0007e40000000c00 */
.L_x_273:
[----:B------:R-:W-:Y:S05]  /*44e0*/  BSYNC.RECONVERGENT B0 ;  /* 0x0000000000007941 */ /* 0x000fea0003800200 */
.L_x_271:
[----:B------:R-:W0:Y:S02]  /*44f0*/  LDGDEPBAR ;  /* 0x00000000000079af */ /* 0x000e240000000000 */
.L_x_270:
[----:B------:R-:W-:Y:S01]  /*4500*/  FMNMX3.FTZ R18, R7, R29, R25, !PT ;  /* 0x0000001d07127276 */ /* 0x000fe20007810019 */
[----:B------:R-:W4:Y:S01]  /*4510*/  LDCU UR4, c[0x0][0x45c] ;  /* 0x00008b80ff0477ac */ /* 0x000f220008000800 */
[----:B------:R-:W-:Y:S02]  /*4520*/  FMNMX3.FTZ R17, R10, R22, R4, !PT ;  /* 0x000000160a117276 */ /* 0x000fe40007810004 */
[----:B------:R-:W-:Y:S01]  /*4530*/  FMNMX3.FTZ R18, R18, R5, R23, !PT ;  /* 0x0000000512127276 */ /* 0x000fe20007810017 */
[----:B------:R-:W-:Y:S01]  /*4540*/  UMOV UR12, 0xffffffff ;  /* 0xffffffff000c7882 */ /* 0x000fe20000000000 */
        /* <DEDUP_REMOVED lines=11> */
[----:B------:R-:W-:Y:S02]  /*4600*/  FMNMX.FTZ R18, R169, R18, !PT ;  /* 0x00000012a9127209 */ /* 0x000fe40007810000 */
[----:B------:R-:W-:Y:S02]  /*4610*/  FMNMX.FTZ R17, R164, R17, !PT ;  /* 0x00000011a4117209 */ /* 0x000fe40007810000 */
[----:B------:R-:W-:Y:S01]  /*4620*/  LOP3.LUT R184, R3, 0x200, R196, 0xf8, !PT ;  /* 0x0000020003b87812 */ /* 0x000fe200078ef8c4 */
[----:B------:R-:W5:Y:S03]  /*4630*/  SHFL.BFLY PT, R11, R18, 0x2, 0x1f ;  /* 0x0c401f00120b7f89 */ /* 0x000f6600000e0000 */
[----:B------:R-:W-:Y:S01]  /*4640*/  LEA R184, R184, UR6, 0x1 ;  /* 0x00000006b8b87c11 */ /* 0x000fe2000f8e08ff */
[----:B------:R-:W1:Y:S03]  /*4650*/  SHFL.BFLY PT, R16, R17, 0x2, 0x1f ;  /* 0x0c401f0011107f89 */ /* 0x000e6600000e0000 */
[-C--:B------:R-:W-:Y:S01]  /*4660*/  IADD3 R167, PT, PT, R84, R184.reuse, RZ ;  /* 0x000000b854a77210 */ /* 0x080fe20007ffe0ff */
[----:B------:R-:W-:Y:S01]  /*4670*/  LDSM.16.MT88.4 R124, [R184+0x12000] ;  /* 0x01200000b87c783b */ /* 0x000fe20000004200 */
[----:B------:R-:W-:-:S03]  /*4680*/  IADD3 R163, PT, PT, R133, R184, RZ ;  /* 0x000000b885a37210 */ /* 0x000fc60007ffe0ff */
[----:B------:R-:W-:Y:S01]  /*4690*/  LDSM.16.MT88.4 R40, [R167+0x12000] ;  /* 0x01200000a728783b */ /* 0x000fe20000004200 */
[----:B------:R-:W-:-:S03]  /*46a0*/  IADD3 R162, PT, PT, R84, R163, RZ ;  /* 0x000000a354a27210 */ /* 0x000fc60007ffe0ff */
[----:B------:R-:W-:Y:S04]  /*46b0*/  LDSM.16.MT88.4 R72, [R167+0x14000] ;  /* 0x01400000a748783b */ /* 0x000fe80000004200 */
[----:B------:R-:W-:Y:S01]  /*46c0*/  LDSM.16.MT88.4 R104, [R167+0x16000] ;  /* 0x01600000a768783b */ /* 0x000fe20000004200 */
[----:B-----5:R-:W-:-:S03]  /*46d0*/  FMNMX.FTZ R11, R18, R11, !PT ;  /* 0x0000000b120b7209 */ /* 0x020fc60007810000 */
[----:B------:R-:W-:Y:S01]  /*46e0*/  LDSM.16.MT88.4 R48, [R163+0x12000] ;  /* 0x01200000a330783b */ /* 0x000fe20000004200 */
[----:B-1----:R-:W-:-:S03]  /*46f0*/  FMNMX.FTZ R16, R17, R16, !PT ;  /* 0x0000001011107209 */ /* 0x002fc60007810000 */
[----:B------:R-:W1:Y:S04]  /*4700*/  SHFL.BFLY PT, R132, R11, 0x1, 0x1f ;  /* 0x0c201f000b847f89 */ /* 0x000e6800000e0000 */
[----:B------:R-:W5:Y:S04]  /*4710*/  SHFL.BFLY PT, R9, R16, 0x1, 0x1f ;  /* 0x0c201f0010097f89 */ /* 0x000f6800000e0000 */
[----:B------:R-:W3:Y:S04]  /*4720*/  LDSM.16.MT88.4 R56, [R162+0x12000] ;  /* 0x01200000a238783b */ /* 0x000ee80000004200 */
[----:B------:R-:W3:Y:S04]  /*4730*/  LDSM.16.MT88.4 R64, [R184+0x14000] ;  /* 0x01400000b840783b */ /* 0x000ee80000004200 */
[----:B------:R-:W-:Y:S04]  /*4740*/  LDSM.16.MT88.4 R96, [R184+0x16000] ;  /* 0x01600000b860783b */ /* 0x000fe80000004200 */
[----:B------:R-:W3:Y:S01]  /*4750*/  LDSM.16.MT88.4 R80, [R163+0x14000] ;  /* 0x01400000a350783b */ /* 0x000ee20000004200 */
[----:B-1----:R-:W-:-:S03]  /*4760*/  FMNMX.FTZ R132, R11, R132, !PT ;  /* 0x000000840b847209 */ /* 0x002fc60007810000 */
[----:B------:R-:W1:Y:S01]  /*4770*/  LDSM.16.MT88.4 R88, [R162+0x14000] ;  /* 0x01400000a258783b */ /* 0x000e620000004200 */
[----:B-----5:R-:W-:Y:S01]  /*4780*/  FMNMX.FTZ R3, R16, R9, !PT ;  /* 0x0000000910037209 */ /* 0x020fe20007810000 */
[C---:B----4-:R-:W-:Y:S01]  /*4790*/  FMUL.FTZ R172, R132.reuse, UR4 ;  /* 0x0000000484ac7c20 */ /* 0x050fe20008410000 */
[----:B------:R-:W-:Y:S01]  /*47a0*/  FSETP.NEU.FTZ.AND P1, PT, R132, -INF , PT ;  /* 0xff8000008400780b */ /* 0x000fe20003f3d000 */
[----:B------:R-:W4:Y:S02]  /*47b0*/  LDSM.16.MT88.4 R112, [R163+0x16000] ;  /* 0x01600000a370783b */ /* 0x000f240000004200 */
[C---:B------:R-:W-:Y:S01]  /*47c0*/  FMUL.FTZ R165, R3.reuse, UR4 ;  /* 0x0000000403a57c20 */ /* 0x040fe20008410000 */
[----:B------:R-:W-:Y:S01]  /*47d0*/  FSEL R172, R172, RZ, P1 ;  /* 0x000000ffacac7208 */ /* 0x000fe20000800000 */
[----:B------:R-:W-:Y:S01]  /*47e0*/  LDSM.16.MT88.4 R16, [R167+0x12800] ;  /* 0x01280000a710783b */ /* 0x000fe20000004200 */
[----:B------:R-:W-:-:S03]  /*47f0*/  FSETP.NEU.FTZ.AND P1, PT, R3, -INF , PT ;  /* 0xff8000000300780b */ /* 0x000fc60003f3d000 */
[--C-:B------:R-:W-:Y:S01]  /*4800*/  FFMA.FTZ R161, R7, UR4, -R172.reuse ;  /* 0x0000000407a17c23 */ /* 0x100fe200080108ac */
[----:B------:R-:W-:Y:S01]  /*4810*/  FSEL R165, R165, RZ, P1 ;  /* 0x000000ffa5a57208 */ /* 0x000fe20000800000 */
[--C-:B------:R-:W-:Y:S01]  /*4820*/  FFMA.FTZ R156, R5, UR4, -R172.reuse ;  /* 0x00000004059c7c23 */ /* 0x100fe200080108ac */
[--C-:B------:R-:W-:Y:S01]  /*4830*/  FFMA.FTZ R160, R29, UR4, -R172.reuse ;  /* 0x000000041da07c23 */ /* 0x100fe200080108ac */
[--C-:B------:R-:W-:Y:S01]  /*4840*/  FFMA.FTZ R157, R25, UR4, -R172.reuse ;  /* 0x00000004199d7c23 */ /* 0x100fe200080108ac */
[--C-:B------:R-:W-:Y:S01]  /*4850*/  FFMA.FTZ R153, R23, UR4, -R172.reuse ;  /* 0x0000000417997c23 */ /* 0x100fe200080108ac */
[--C-:B------:R-:W-:Y:S01]  /*4860*/  FFMA.FTZ R155, R4, UR4, -R165.reuse ;  /* 0x00000004049b7c23 */ /* 0x100fe200080108a5 */
[--C-:B------:R-:W-:Y:S01]  /*4870*/  FFMA.FTZ R154, R6, UR4, -R165.reuse ;  /* 0x00000004069a7c23 */ /* 0x100fe200080108a5 */
[--C-:B------:R-:W-:Y:S01]  /*4880*/  FFMA.FTZ R159, R10, UR4, -R165.reuse ;  /* 0x000000040a9f7c23 */ /* 0x100fe200080108a5 */
[----:B------:R-:W5:Y:S01]  /*4890*/  LDSM.16.MT88.4 R4, [R162+0x16000] ;  /* 0x01600000a204783b */ /* 0x000f620000004200 */
        /* <DEDUP_REMOVED lines=9> */
[----:B------:R-:W-:Y:S01]  /*4930*/  MUFU.EX2 R157, R157 ;  /* 0x0000009d009d7308 */ /* 0x000fe20000000800 */
[--C-:B------:R-:W-:Y:S01]  /*4940*/  FFMA.FTZ R134, R8, UR4, -R165.reuse ;  /* 0x0000000408867c23 */ /* 0x100fe200080108a5 */
[----:B------:R-:W5:Y:S01]  /*4950*/  LDSM.16.MT88.4 R12, [R163+0x12800] ;  /* 0x01280000a30c783b */ /* 0x000f620000004200 */
[--C-:B------:R-:W-:Y:S01]  /*4960*/  FFMA.FTZ R183, R183, UR4, -R172.reuse ;  /* 0x00000004b7b77c23 */ /* 0x100fe200080108ac */
[----:B------:R-:W3:Y:S01]  /*4970*/  MUFU.EX2 R156, R156 ;  /* 0x0000009c009c7308 */ /* 0x000ee20000000800 */
[--C-:B------:R-:W-:Y:S01]  /*4980*/  FFMA.FTZ R176, R171, UR4, -R172.reuse ;  /* 0x00000004abb07c23 */ /* 0x100fe200080108ac */
[----:B------:R-:W5:Y:S01]  /*4990*/  LDSM.16.MT88.4 R8, [R184+0x16800] ;  /* 0x01680000b808783b */ /* 0x000f620000004200 */
[--C-:B------:R-:W-:Y:S01]  /*49a0*/  FFMA.FTZ R174, R181, UR4, -R172.reuse ;  /* 0x00000004b5ae7c23 */ /* 0x100fe200080108ac */
[----:B------:R-:W-:Y:S01]  /*49b0*/  MUFU.EX2 R159, R159 ;  /* 0x0000009f009f7308 */ /* 0x000fe20000000800 */
[--C-:B------:R-:W-:Y:S01]  /*49c0*/  FFMA.FTZ R173, R173, UR4, -R172.reuse ;  /* 0x00000004adad7c23 */ /* 0x100fe200080108ac */
[----:B--2---:R-:W-:Y:S01]  /*49d0*/  F2FP.BF16.F32.PACK_AB R116, R160, R161 ;  /* 0x000000a1a074723e */ /* 0x004fe200000010ff */
[----:B------:R-:W2:Y:S01]  /*49e0*/  LDSM.16.MT88.4 R20, [R162+0x14800] ;  /* 0x01480000a214783b */ /* 0x000ea20000004200 */
[----:B------:R-:W1:Y:S01]  /*49f0*/  MUFU.EX2 R158, R158 ;  /* 0x0000009e009e7308 */ /* 0x000e620000000800 */
[--C-:B------:R-:W-:Y:S01]  /*4a00*/  FFMA.FTZ R181, R192, UR4, -R165.reuse ;  /* 0x00000004c0b57c23 */ /* 0x100fe200080108a5 */
[--C-:B------:R-:W-:Y:S01]  /*4a10*/  FFMA.FTZ R182, R182, UR4, -R165.reuse ;  /* 0x00000004b6b67c23 */ /* 0x100fe200080108a5 */
[----:B------:R-:W-:Y:S01]  /*4a20*/  LDSM.16.MT88.4 R28, [R184+0x14800] ;  /* 0x01480000b81c783b */ /* 0x000fe20000004200 */
[----:B------:R-:W-:Y:S01]  /*4a30*/  MUFU.EX2 R155, R155 ;  /* 0x0000009b009b7308 */ /* 0x000fe20000000800 */
[----:B------:R-:W-:Y:S01]  /*4a40*/  FFMA.FTZ R211, R169, UR4, -R172 ;  /* 0x00000004a9d37c23 */ /* 0x000fe200080108ac */
[----:B---3--:R-:W-:Y:S01]  /*4a50*/  F2FP.BF16.F32.PACK_AB R118, R156, R157 ;  /* 0x0000009d9c76723e */ /* 0x008fe200000010ff */
[----:B------:R-:W-:Y:S01]  /*4a60*/  LDSM.16.MT88.4 R144, [R167+0x14800] ;  /* 0x01480000a790783b */ /* 0x000fe20000004200 */
[----:B------:R-:W3:Y:S01]  /*4a70*/  MUFU.EX2 R154, R154 ;  /* 0x0000009a009a7308 */ /* 0x000ee20000000800 */
[----:B------:R-:W-:Y:S01]  /*4a80*/  FFMA.FTZ R209, R164, UR4, -R165 ;  /* 0x00000004a4d17c23 */ /* 0x000fe200080108a5 */
[----:B------:R-:W-:Y:S01]  /*4a90*/  FADD.FTZ R160, R161, R160 ;  /* 0x000000a0a1a07221 */ /* 0x000fe20000010000 */
[----:B------:R-:W-:Y:S01]  /*4aa0*/  LDSM.16.MT88.4 R140, [R167+0x16800] ;  /* 0x01680000a78c783b */ /* 0x000fe20000004200 */
[----:B------:R-:W-:Y:S01]  /*4ab0*/  MUFU.EX2 R153, R153 ;  /* 0x0000009900997308 */ /* 0x000fe20000000800 */
[----:B-1----:R-:W-:-:S02]  /*4ac0*/  F2FP.BF16.F32.PACK_AB R117, R158, R159 ;  /* 0x0000009f9e75723e */ /* 0x002fc400000010ff */
[----:B------:R-:W-:Y:S01]  /*4ad0*/  LDSM.16.MT88.4 R136, [R184+0x12800] ;  /* 0x01280000b888783b */ /* 0x000fe20000004200 */
[----:B------:R-:W1:Y:S01]  /*4ae0*/  MUFU.EX2 R152, R152 ;  /* 0x0000009800987308 */ /* 0x000e620000000800 */
[----:B------:R-:W-:Y:S01]  /*4af0*/  FADD.FTZ R158, R159, R158 ;  /* 0x0000009e9f9e7221 */ /* 0x000fe20000010000 */
[----:B------:R-:W-:Y:S01]  /*4b00*/  FADD.FTZ R157, R157, R160 ;  /* 0x000000a09d9d7221 */ /* 0x000fe20000010000 */
[----:B------:R-:W-:Y:S01]  /*4b10*/  LDSM.16.MT88.4 R32, [R162+0x12800] ;  /* 0x01280000a220783b */ /* 0x000fe20000004200 */
[----:B------:R-:W-:Y:S01]  /*4b20*/  MUFU.EX2 R149, R149 ;  /* 0x0000009500957308 */ /* 0x000fe20000000800 */
[----:B---3--:R-:W-:Y:S02]  /*4b30*/  F2FP.BF16.F32.PACK_AB R119, R154, R155 ;  /* 0x0000009b9a77723e */ /* 0x008fe400000010ff */
[----:B------:R-:W-:Y:S01]  /*4b40*/  LDSM.16.MT88.4 R24, [R163+0x14800] ;  /* 0x01480000a318783b */ /* 0x000fe20000004200 */
[----:B------:R-:W-:Y:S01]  /*4b50*/  MUFU.EX2 R148, R148 ;  /* 0x0000009400947308 */ /* 0x000fe20000000800 */
[----:B------:R-:W-:Y:S01]  /*4b60*/  FADD.FTZ R155, R155, R158 ;  /* 0x0000009e9b9b7221 */ /* 0x000fe20000010000 */
[----:B------:R-:W-:-:S02]  /*4b70*/  FADD.FTZ R156, R156, R157 ;  /* 0x0000009d9c9c7221 */ /* 0x000fc40000010000 */
[----:B------:R-:W-:Y:S01]  /*4b80*/  MUFU.EX2 R151, R151 ;  /* 0x0000009700977308 */ /* 0x000fe20000000800 */
[C---:B------:R-:W-:Y:S01]  /*4b90*/  HMMA.16816.F32.BF16 R36, R116.reuse, R40, RZ ;  /* 0x000000287424723c */ /* 0x040fe200000418ff */
[----:B------:R-:W-:Y:S02]  /*4ba0*/  FADD.FTZ R154, R154, R155 ;  /* 0x0000009b9a9a7221 */ /* 0x000fe40000010000 */
[----:B------:R-:W3:Y:S04]  /*4bb0*/  MUFU.EX2 R150, R150 ;  /* 0x0000009600967308 */ /* 0x000ee80000000800 */
[----:B------:R-:W-:Y:S01]  /*4bc0*/  MUFU.EX2 R135, R135 ;  /* 0x0000008700877308 */ /* 0x000fe20000000800 */
[C---:B------:R-:W-:Y:S03]  /*4bd0*/  HMMA.16816.F32.BF16 R40, R116.reuse, R42, RZ ;  /* 0x0000002a7428723c */ /* 0x040fe600000418ff */
[----:B------:R-:W2:Y:S04]  /*4be0*/  MUFU.EX2 R134, R134 ;  /* 0x0000008600867308 */ /* 0x000ea80000000800 */
[----:B------:R4:W-:Y:S01]  /*4bf0*/  MUFU.EX2 R171, R183 ;  /* 0x000000b700ab7308 */ /* 0x0009e20000000800 */
[C---:B------:R-:W-:Y:S03]  /*4c00*/  HMMA.16816.F32.BF16 R68, R116.reuse, R72, RZ ;  /* 0x000000487444723c */ /* 0x040fe600000418ff */
[----:B------:R-:W2:Y:S04]  /*4c10*/  MUFU.EX2 R176, R176 ;  /* 0x000000b000b07308 */ /* 0x000ea80000000800 */
[----:B------:R-:W-:Y:S01]  /*4c20*/  MUFU.EX2 R174, R174 ;  /* 0x000000ae00ae7308 */ /* 0x000fe20000000800 */
[----:B------:R-:W-:Y:S03]  /*4c30*/  HMMA.16816.F32.BF16 R100, R116, R104, RZ ;  /* 0x000000687464723c */ /* 0x000fe600000418ff */
[----:B------:R-:W-:Y:S01]  /*4c40*/  MUFU.EX2 R173, R173 ;  /* 0x000000ad00ad7308 */ /* 0x000fe20000000800 */
[----:B----4-:R-:W-:-:S03]  /*4c50*/  FFMA.FTZ R183, R178, UR4, -R165 ;  /* 0x00000004b2b77c23 */ /* 0x010fc600080108a5 */
        /* <DEDUP_REMOVED lines=22> */
[----:B-----5:R-:W-:Y:S01]  /*4dc0*/  HMMA.16816.F32.BF16 R120, R116, R4, RZ ;  /* 0x000000047478723c */ /* 0x020fe200000418ff */
[----:B-1----:R-:W-:Y:S01]  /*4dd0*/  F2FP.BF16.F32.PACK_AB R4, R152, R153 ;  /* 0x000000999804723e */ /* 0x002fe200000010ff */
[----:B------:R-:W-:Y:S01]  /*4de0*/  FADD.FTZ R153, R153, R156 ;  /* 0x0000009c99997221 */ /* 0x000fe20000010000 */
[----:B---3--:R-:W-:Y:S01]  /*4df0*/  F2FP.BF16.F32.PACK_AB R5, R150, R151 ;  /* 0x000000979605723e */ /* 0x008fe200000010ff */
[----:B------:R-:W-:-:S02]  /*4e00*/  FADD.FTZ R151, R151, R154 ;  /* 0x0000009a97977221 */ /* 0x000fc40000010000 */
[----:B------:R-:W-:Y:S02]  /*4e10*/  FADD.FTZ R152, R152, R153 ;  /* 0x0000009998987221 */ /* 0x000fe40000010000 */
[----:B------:R-:W-:Y:S01]  /*4e20*/  HMMA.16816.F32.BF16 R116, R116, R6, RZ ;  /* 0x000000067474723c */ /* 0x000fe200000418ff */
[----:B------:R-:W-:Y:S01]  /*4e30*/  F2FP.BF16.F32.PACK_AB R6, R148, R149 ;  /* 0x000000959406723e */ /* 0x000fe200000010ff */
[----:B------:R-:W-:Y:S01]  /*4e40*/  FADD.FTZ R150, R150, R151 ;  /* 0x0000009796967221 */ /* 0x000fe20000010000 */
[----:B--2---:R-:W-:Y:S01]  /*4e50*/  F2FP.BF16.F32.PACK_AB R7, R134, R135 ;  /* 0x000000878607723e */ /* 0x004fe200000010ff */
        /* <DEDUP_REMOVED lines=13> */
[----:B------:R-:W-:Y:S01]  /*4f30*/  HMMA.16816.F32.BF16 R84, R4, R20, R84 ;  /* 0x000000140454723c */ /* 0x000fe20000041854 */
[----:B------:R-:W-:-:S02]  /*4f40*/  FFMA.FTZ R20, R180, UR4, -R165 ;  /* 0x00000004b4147c23 */ /* 0x000fc400080108a5 */
[----:B------:R-:W4:Y:S04]  /*4f50*/  MUFU.EX2 R180, R182 ;  /* 0x000000b600b47308 */ /* 0x000f280000000800 */
[----:B------:R5:W4:Y:S01]  /*4f60*/  MUFU.EX2 R178, R20 ;  /* 0x0000001400b27308 */ /* 0x000b220000000800 */
        /* <DEDUP_REMOVED lines=24> */
[----:B------:R-:W-:Y:S01]  /*50f0*/  HMMA.16816.F32.BF16 R116, R4, R14, R116 ;  /* 0x0000000e0474723c */ /* 0x000fe20000041874 */
[----:B------:R-:W-:Y:S01]  /*5100*/  F2FP.BF16.F32.PACK_AB R4, R176, R171 ;  /* 0x000000abb004723e */ /* 0x000fe200000010ff */
[----:B------:R-:W2:Y:S01]  /*5110*/  LDSM.16.MT88.4 R12, [R184+0x17000] ;  /* 0x01700000b80c783b */ /* 0x000ea20000004200 */
[----:B----4-:R-:W-:-:S02]  /*5120*/  F2FP.BF16.F32.PACK_AB R5, R180, R181 ;  /* 0x000000b5b405723e */ /* 0x010fc400000010ff */
[----:B------:R-:W-:Y:S02]  /*5130*/  F2FP.BF16.F32.PACK_AB R6, R173, R174 ;  /* 0x000000aead06723e */ /* 0x000fe400000010ff */
[----:B------:R-:W-:-:S07]  /*5140*/  F2FP.BF16.F32.PACK_AB R7, R183, R178 ;  /* 0x000000b2b707723e */ /* 0x000fce00000010ff */
[C---:B---3--:R-:W-:Y:S08]  /*5150*/  HMMA.16816.F32.BF16 R36, R4.reuse, R8, R36 ;  /* 0x000000080424723c */ /* 0x048ff00000041824 */
[C---:B------:R-:W-:Y:S01]  /*5160*/  HMMA.16816.F32.BF16 R40, R4.reuse, R10, R40 ;  /* 0x0000000a0428723c */ /* 0x040fe20000041828 */
[----:B------:R-:W3:Y:S07]  /*5170*/  LDSM.16.MT88.4 R8, [R163+0x17000] ;  /* 0x01700000a308783b */ /* 0x000eee0000004200 */
[C---:B-1----:R-:W-:Y:S08]  /*5180*/  HMMA.16816.F32.BF16 R60, R4.reuse, R16, R60 ;  /* 0x00000010043c723c */ /* 0x042ff0000004183c */
[C---:B------:R-:W-:Y:S01]  /*5190*/  HMMA.16816.F32.BF16 R64, R4.reuse, R18, R64 ;  /* 0x000000120440723c */ /* 0x040fe20000041840 */
[----:B------:R-:W1:Y:S07]  /*51a0*/  LDSM.16.MT88.4 R16, [R162+0x17000] ;  /* 0x01700000a210783b */ /* 0x000e6e0000004200 */
[C---:B--2---:R-:W-:Y:S08]  /*51b0*/  HMMA.16816.F32.BF16 R92, R4.reuse, R12, R92 ;  /* 0x0000000c045c723c */ /* 0x044ff0000004185c */
[C---:B------:R-:W-:Y:S01]  /*51c0*/  HMMA.16816.F32.BF16 R96, R4.reuse, R14, R96 ;  /* 0x0000000e0460723c */ /* 0x040fe20000041860 */
[----:B------:R-:W-:Y:S07]  /*51d0*/  LDSM.16.MT88.4 R12, [R167+0x13800] ;  /* 0x01380000a70c783b */ /* 0x000fee0000004200 */
[----:B------:R-:W-:Y:S01]  /*51e0*/  HMMA.16816.F32.BF16 R68, R4, R144, R68 ;  /* 0x000000900444723c */ /* 0x000fe20000041844 */
[--C-:B------:R-:W-:Y:S01]  /*51f0*/  FFMA.FTZ R144, R179, UR4, -R172.reuse ;  /* 0x00000004b3907c23 */ /* 0x100fe200080108ac */
[----:B------:R-:W-:-:S05]  /*5200*/  FFMA.FTZ R145, R177, UR4, -R172 ;  /* 0x00000004b1917c23 */ /* 0x000fca00080108ac */
[----:B------:R-:W-:Y:S01]  /*5210*/  MUFU.EX2 R144, R144 ;  /* 0x0000009000907308 */ /* 0x000fe20000000800 */
[C---:B---3--:R-:W-:Y:S03]  /*5220*/  HMMA.16816.F32.BF16 R108, R4.reuse, R8, R108 ;  /* 0x00000008046c723c */ /* 0x048fe6000004186c */
[----:B------:R-:W2:Y:S05]  /*5230*/  MUFU.EX2 R145, R145 ;  /* 0x0000009100917308 */ /* 0x000eaa0000000800 */
[C---:B------:R-:W-:Y:S01]  /*5240*/  HMMA.16816.F32.BF16 R112, R4.reuse, R10, R112 ;  /* 0x0000000a0470723c */ /* 0x040fe20000041870 */
[----:B------:R-:W3:Y:S07]  /*5250*/  LDSM.16.MT88.4 R8, [R163+0x15800] ;  /* 0x01580000a308783b */ /* 0x000eee0000004200 */
[C---:B-1----:R-:W-:Y:S08]  /*5260*/  HMMA.16816.F32.BF16 R120, R4.reuse, R16, R120 ;  /* 0x000000100478723c */ /* 0x042ff00000041878 */
[C---:B------:R-:W-:Y:S01]  /*5270*/  HMMA.16816.F32.BF16 R116, R4.reuse, R18, R116 ;  /* 0x000000120474723c */ /* 0x040fe20000041874 */
[----:B------:R-:W1:Y:S07]  /*5280*/  LDSM.16.MT88.4 R16, [R184+0x15800] ;  /* 0x01580000b810783b */ /* 0x000e6e0000004200 */
[----:B------:R-:W-:Y:S01]  /*5290*/  HMMA.16816.F32.BF16 R72, R4, R146, R72 ;  /* 0x000000920448723c */ /* 0x000fe20000041848 */
[----:B------:R-:W-:Y:S01]  /*52a0*/  FFMA.FTZ R146, R175, UR4, -R172 ;  /* 0x00000004af927c23 */ /* 0x000fe200080108ac */
[----:B------:R-:W-:-:S05]  /*52b0*/  FFMA.FTZ R147, R170, UR4, -R165 ;  /* 0x00000004aa937c23 */ /* 0x000fca00080108a5 */
[----:B------:R-:W-:Y:S01]  /*52c0*/  MUFU.EX2 R146, R146 ;  /* 0x0000009200927308 */ /* 0x000fe20000000800 */
[C---:B------:R-:W-:Y:S01]  /*52d0*/  HMMA.16816.F32.BF16 R84, R4.reuse, R20, R84 ;  /* 0x000000140454723c */ /* 0x040fe20000041854 */
[--C-:B------:R-:W-:Y:S01]  /*52e0*/  FFMA.FTZ R20, R168, UR4, -R165.reuse ;  /* 0x00000004a8147c23 */ /* 0x100fe200080108a5 */
[----:B------:R-:W-:Y:S01]  /*52f0*/  FFMA.FTZ R168, R166, UR4, -R165 ;  /* 0x00000004a6a87c23 */ /* 0x000fe200080108a5 */
[----:B------:R-:W-:Y:S04]  /*5300*/  MUFU.EX2 R147, R147 ;  /* 0x0000009300937308 */ /* 0x000fe80000000800 */
[----:B------:R4:W5:Y:S01]  /*5310*/  MUFU.EX2 R166, R20 ;  /* 0x0000001400a67308 */ /* 0x0009620000000800 */
[C---:B------:R-:W-:Y:S03]  /*5320*/  HMMA.16816.F32.BF16 R76, R4.reuse, R24, R76 ;  /* 0x00000018044c723c */ /* 0x040fe6000004184c */
[----:B------:R-:W3:Y:S05]  /*5330*/  MUFU.EX2 R164, R168 ;  /* 0x000000a800a47308 */ /* 0x000eea0000000800 */
[C---:B------:R-:W-:Y:S01]  /*5340*/  HMMA.16816.F32.BF16 R80, R4.reuse, R26, R80 ;  /* 0x0000001a0450723c */ /* 0x040fe20000041850 */
[----:B------:R-:W-:Y:S07]  /*5350*/  LDSM.16.MT88.4 R24, [R184+0x13800] ;  /* 0x01380000b818783b */ /* 0x000fee0000004200 */
[C---:B------:R-:W-:Y:S08]  /*5360*/  HMMA.16816.F32.BF16 R100, R4.reuse, R140, R100 ;  /* 0x0000008c0464723c */ /* 0x040ff00000041864 */
        /* <DEDUP_REMOVED lines=11> */
[----:B------:R-:W-:Y:S01]  /*5420*/  HMMA.16816.F32.BF16 R88, R4, R22, R88 ;  /* 0x000000160458723c */ /* 0x000fe20000041858 */
[----:B--2---:R-:W-:Y:S01]  /*5430*/  F2FP.BF16.F32.PACK_AB R4, R145, R144 ;  /* 0x000000909104723e */ /* 0x004fe200000010ff */
[----:B----4-:R-:W-:Y:S01]  /*5440*/  LDSM.16.MT88.4 R20, [R162+0x13800] ;  /* 0x01380000a214783b */ /* 0x010fe20000004200 */
[----:B-----5:R-:W-:-:S02]  /*5450*/  F2FP.BF16.F32.PACK_AB R5, R166, R147 ;  /* 0x00000093a605723e */ /* 0x020fc400000010ff */
[----:B------:R-:W-:Y:S02]  /*5460*/  F2FP.BF16.F32.PACK_AB R6, R211, R146 ;  /* 0x00000092d306723e */ /* 0x000fe400000010ff */
[----:B---3--:R-:W-:-:S07]  /*5470*/  F2FP.BF16.F32.PACK_AB R7, R209, R164 ;  /* 0x000000a4d107723e */ /* 0x008fce00000010ff */
[C---:B------:R-:W-:Y:S08]  /*5480*/  HMMA.16816.F32.BF16 R76, R4.reuse, R8, R76 ;  /* 0x00000008044c723c */ /* 0x040ff0000004184c */
[C---:B------:R-:W-:Y:S01]  /*5490*/  HMMA.16816.F32.BF16 R80, R4.reuse, R10, R80 ;  /* 0x0000000a0450723c */ /* 0x040fe20000041850 */
[----:B------:R-:W2:Y:S07]  /*54a0*/  LDSM.16.MT88.4 R8, [R184+0x17800] ;  /* 0x01780000b808783b */ /* 0x000eae0000004200 */
[C---:B------:R-:W-:Y:S08]  /*54b0*/  HMMA.16816.F32.BF16 R36, R4.reuse, R12, R36 ;  /* 0x0000000c0424723c */ /* 0x040ff00000041824 */
[C---:B------:R-:W-:Y:S01]  /*54c0*/  HMMA.16816.F32.BF16 R40, R4.reuse, R14, R40 ;  /* 0x0000000e0428723c */ /* 0x040fe20000041828 */
[----:B------:R-:W3:Y:S07]  /*54d0*/  LDSM.16.MT88.4 R12, [R162+0x15800] ;  /* 0x01580000a20c783b */ /* 0x000eee0000004200 */
[C---:B-1----:R-:W-:Y:S08]  /*54e0*/  HMMA.16816.F32.BF16 R60, R4.reuse, R16, R60 ;  /* 0x00000010043c723c */ /* 0x042ff0000004183c */
[C---:B------:R-:W-:Y:S01]  /*54f0*/  HMMA.16816.F32.BF16 R64, R4.reuse, R18, R64 ;  /* 0x000000120440723c */ /* 0x040fe20000041840 */
[----:B------:R-:W1:Y:S07]  /*5500*/  LDSM.16.MT88.4 R16, [R162+0x17800] ;  /* 0x01780000a210783b */ /* 0x000e6e0000004200 */
[C---:B------:R-:W-:Y:S08]  /*5510*/  HMMA.16816.F32.BF16 R68, R4.reuse, R140, R68 ;  /* 0x0000008c0444723c */ /* 0x040ff00000041844 */
[----:B--2---:R-:W-:Y:S01]  /*5520*/  HMMA.16816.F32.BF16 R92, R4, R8, R92 ;  /* 0x00000008045c723c */ /* 0x004fe2000004185c */
        /* <DEDUP_REMOVED lines=30> */
[C---:B-1----:R-:W-:Y:S08]  /*5710*/  HMMA.16816.F32.BF16 R120, R4.reuse, R16, R120 ;  /* 0x000000100478723c */ /* 0x042ff00000041878 */
        /* <DEDUP_REMOVED lines=10> */
[----:B------:R-:W-:Y:S01]  /*57c0*/  UIMAD UR15, UR15, UR9, UR17 ;  /* 0x000000090f0f72a4 */ /* 0x000fe2000f8e0211 */
[----:B------:R-:W-:Y:S01]  /*57d0*/  IMAD.U32 R14, RZ, RZ, UR16 ;  /* 0x00000010ff0e7e24 */ /* 0x000fe2000f8e00ff */
[----:B------:R-:W-:Y:S01]  /*57e0*/  USHF.L.U32 UR13, UR16, 0x6, URZ ;  /* 0x00000006100d7899 */ /* 0x000fe200080006ff */
[----:B------:R-:W-:Y:S01]  /*57f0*/  LOP3.LUT R189, R189, 0x7c00, RZ, 0xc0, !PT ;  /* 0x00007c00bdbd7812 */ /* 0x000fe200078ec0ff */
[----:B------:R-:W-:Y:S01]  /*5800*/  USHF.L.U64.HI UR14, UR16, 0x6, UR15 ;  /* 0x00000006100e7899 */ /* 0x000fe2000801020f */
[----:B------:R-:W-:Y:S01]  /*5810*/  LOP3.LUT R6, R190, 0x8, RZ, 0xc0, !PT ;  /* 0x00000008be067812 */ /* 0x000fe200078ec0ff */
[----:B------:R-:W-:Y:S01]  /*5820*/  ULEA UR13, UP0, UR8, UR13, 0x5 ;  /* 0x0000000d080d7291 */ /* 0x000fe2000f8028ff */
[----:B------:R-:W-:Y:S01]  /*5830*/  IMAD.U32 R7, RZ, RZ, UR15 ;  /* 0x0000000fff077e24 */ /* 0x000fe2000f8e00ff */
[CC--:B------:R-:W-:Y:S01]  /*5840*/  LEA R12, P2, R14.reuse, R199.reuse, 0x7 ;  /* 0x000000c70e0c7211 */ /* 0x0c0fe200078438ff */
[----:B------:R-:W-:Y:S01]  /*5850*/  VIADD R134, R191, UR6 ;  /* 0x00000006bf867c36 */ /* 0x000fe20008000000 */
[----:B------:R-:W-:Y:S01]  /*5860*/  ULEA.HI.X UR14, UR8, UR14, UR9, 0x5, UP0 ;  /* 0x0000000e080e7291 */ /* 0x000fe200080f2c09 */
[----:B------:R-:W-:Y:S01]  /*5870*/  LOP3.LUT R8, R189, 0x200, R196, 0xf8, !PT ;  /* 0x00000200bd087812 */ /* 0x000fe200078ef8c4 */
[----:B------:R-:W-:Y:S01]  /*5880*/  IMAD.U32 R4, RZ, RZ, UR13 ;  /* 0x0000000dff047e24 */ /* 0x000fe2000f8e00ff */
[----:B------:R-:W-:Y:S01]  /*5890*/  LEA.HI.X R13, R14, R198, R7, 0x7, P2 ;  /* 0x000000c60e0d7211 */ /* 0x000fe200010f3c07 */
[----:B------:R-:W-:Y:S01]  /*58a0*/  IMAD.U32 R15, RZ, RZ, UR17 ;  /* 0x00000011ff0f7e24 */ /* 0x000fe2000f8e00ff */
[----:B------:R-:W-:Y:S01]  /*58b0*/  BAR.SYNC.DEFER_BLOCKING 0x0 ;  /* 0x0000000000007b1d */ /* 0x000fe20000010000 */
[----:B------:R-:W-:Y:S01]  /*58c0*/  IMAD.U32 R5, RZ, RZ, UR14 ;  /* 0x0000000eff057e24 */ /* 0x000fe2000f8e00ff */
[----:B------:R-:W-:Y:S01]  /*58d0*/  LEA R10, P1, R4, R199, 0x1 ;  /* 0x000000c7040a7211 */ /* 0x000fe200078208ff */
[----:B------:R-:W-:Y:S01]  /*58e0*/  UISETP.GE.U32.AND UP0, UPT, UR19, 0x3, UPT ;  /* 0x000000031300788c */ /* 0x000fe2000bf06070 */
[----:B-1----:R-:W-:-:S02]  /*58f0*/  ISETP.GE.AND P3, PT, R187, UR4, PT ;  /* 0x00000004bb007c0c */ /* 0x002fc4000bf66270 */
[----:B------:R-:W-:Y:S02]  /*5900*/  ISETP.GE.AND P2, PT, R207, UR4, PT ;  /* 0x00000004cf007c0c */ /* 0x000fe4000bf46270 */
[----:B------:R-:W-:Y:S02]  /*5910*/  LEA.HI.X R11, R4, R198, R5, 0x1, P1 ;  /* 0x000000c6040b7211 */ /* 0x000fe400008f0c05 */
[----:B------:R-:W-:Y:S02]  /*5920*/  ISETP.GE.AND P1, PT, R206, UR4, PT ;  /* 0x00000004ce007c0c */ /* 0x000fe4000bf26270 */
[----:B------:R-:W-:Y:S02]  /*5930*/  LOP3.LUT R6, R8, R185, R6, 0xf6, !PT ;  /* 0x000000b908067212 */ /* 0x000fe400078ef606 */
[----:B------:R-:W-:Y:S02]  /*5940*/  SEL R135, R135, 0xffffffe0, !P6 ;  /* 0xffffffe087877807 */ /* 0x000fe40007000000 */
[----:B------:R-:W-:-:S03]  /*5950*/  LEA R210, R6, UR6, 0x1 ;  /* 0x0000000606d27c11 */ /* 0x000fc6000f8e08ff */
[C---:B------:R-:W-:Y:S02]  /*5960*/  IMAD.IADD R197, R134.reuse, 0x1, R135 ;  /* 0x0000000186c57824 */ /* 0x040fe400078e0287 */
[--C-:B------:R-:W-:Y:S02]  /*5970*/  IMAD.IADD R205, R135, 0x1, R210.reuse ;  /* 0x0000000187cd7824 */ /* 0x100fe400078e02d2 */
[----:B------:R-:W-:Y:S01]  /*5980*/  IMAD.IADD R203, R133, 0x1, R210 ;  /* 0x0000000185cb7824 */ /* 0x000fe200078e02d2 */
[----:B------:R-:W-:Y:S01]  /*5990*/  @!PT LDS RZ, [RZ] ;  /* 0x00000000fffff984 */ /* 0x000fe20000000800 */
[----:B------:R-:W-:Y:S01]  /*59a0*/  @!PT LDS RZ, [RZ] ;  /* 0x00000000fffff984 */ /* 0x000fe20000000800 */
[----:B------:R-:W-:Y:S01]  /*59b0*/  @!PT LDS RZ, [RZ] ;  /* 0x00000000fffff984 */ /* 0x000fe20000000800 */
[----:B------:R-:W-:Y:S01]  /*59c0*/  @!P3 LDGSTS.E.BYPASS.LTC128B.128 [R202+0x12000], desc[UR20][R12.64] ;  /* 0x120000000ccabfae */ /* 0x000fe2000b981a14 */
[----:B------:R-:W-:Y:S02]  /*59d0*/  IMAD.IADD R134, R134, 0x1, R133 ;  /* 0x0000000186867824 */ /* 0x000fe400078e0285 */
[C---:B------:R-:W-:Y:S01]  /*59e0*/  IMAD.IADD R204, R135.reuse, 0x1, R203 ;  /* 0x0000000187cc7824 */ /* 0x040fe200078e02cb */
[----:B------:R-:W-:Y:S01]  /*59f0*/  @P3 STS.128 [R202+0x12000], RZ ;  /* 0x012000ffca003388 */ /* 0x000fe20000000c00 */
[----:B------:R-:W-:-:S03]  /*5a00*/  IMAD.IADD R135, R135, 0x1, R134 ;  /* 0x0000000187877824 */ /* 0x000fc600078e0286 */
        /* <DEDUP_REMOVED lines=33> */
[----:B--2---:R-:W2:Y:S04]  /*5c20*/  LDSM.16.M88.4 R8, [R197+0xd000] ;  /* 0x00d00000c508783b */ /* 0x004ea80000000200 */
[----:B------:R-:W2:Y:S04]  /*5c30*/  LDSM.16.M88.4 R156, [R197+0xd800] ;  /* 0x00d80000c59c783b */ /* 0x000ea80000000200 */
[----:B------:R-:W-:Y:S01]  /*5c40*/  LDSM.16.M88.4 R24, [R203] ;  /* 0x00000000cb18783b */ /* 0x000fe20000000200 */
[C---:B---3--:R-:W-:Y:S03]  /*5c50*/  HMMA.16816.F32.BF16 R20, R16.reuse, R152, RZ ;  /* 0x000000981014723c */ /* 0x048fe600000418ff */
[----:B------:R-:W3:Y:S04]  /*5c60*/  LDSM.16.M88.4 R28, [R134+0xc000] ;  /* 0x00c00000861c783b */ /* 0x000ee80000000200 */
[----:B------:R-:W3:Y:S01]  /*5c70*/  LDSM.16.M88.4 R4, [R134+0xc800] ;  /* 0x00c800008604783b */ /* 0x000ee20000000200 */
[C---:B----4-:R-:W-:Y:S03]  /*5c80*/  HMMA.16816.F32.BF16 R148, R16.reuse, R144, RZ ;  /* 0x000000901094723c */ /* 0x050fe600000418ff */
[----:B------:R-:W-:Y:S04]  /*5c90*/  LDSM.16.M88.4 R180, [R191+UR6+0xe000] ;  /* 0x00e00006bfb4783b */ /* 0x000fe80008000200 */
[----:B------:R-:W-:Y:S01]  /*5ca0*/  LDSM.16.M88.4 R176, [R191+UR6+0xe800] ;  /* 0x00e80006bfb0783b */ /* 0x000fe20008000200 */
[C---:B-----5:R-:W-:Y:S03]  /*5cb0*/  HMMA.16816.F32.BF16 R140, R16.reuse, R136, RZ ;  /* 0x00000088108c723c */ /* 0x060fe600000418ff */
[----:B------:R-:W-:Y:S04]  /*5cc0*/  LDSM.16.M88.4 R172, [R191+UR6+0xf000] ;  /* 0x00f00006bfac783b */ /* 0x000fe80008000200 */
[----:B------:R-:W-:Y:S01]  /*5cd0*/  LDSM.16.M88.4 R192, [R191+UR6+0x11800] ;  /* 0x01180006bfc0783b */ /* 0x000fe20008000200 */
[C---:B------:R-:W-:Y:S03]  /*5ce0*/  HMMA.16816.F32.BF16 R152, R16.reuse, R154, RZ ;  /* 0x0000009a1098723c */ /* 0x040fe600000418ff */
[----:B------:R-:W0:Y:S05]  /*5cf0*/  LDGDEPBAR ;  /* 0x00000000000079af */ /* 0x000e2a0000000000 */
[C---:B------:R-:W-:Y:S08]  /*5d00*/  HMMA.16816.F32.BF16 R144, R16.reuse, R146, RZ ;  /* 0x000000921090723c */ /* 0x040ff000000418ff */
[C---:B------:R-:W-:Y:S08]  /*5d10*/  HMMA.16816.F32.BF16 R136, R16.reuse, R138, RZ ;  /* 0x0000008a1088723c */ /* 0x040ff000000418ff */
[C---:B------:R-:W-:Y:S08]  /*5d20*/  HMMA.16816.F32.BF16 R168, R16.reuse, R164, RZ ;  /* 0x000000a410a8723c */ /* 0x040ff000000418ff */
[----:B------:R-:W-:Y:S01]  /*5d30*/  HMMA.16816.F32.BF16 R16, R16, R166, RZ ;  /* 0x000000a61010723c */ /* 0x000fe200000418ff */
[----:B------:R-:W4:Y:S07]  /*5d40*/  LDSM.16.M88.4 R164, [R134+0xd000] ;  /* 0x00d0000086a4783b */ /* 0x000f2e0000000200 */
[C---:B------:R-:W-:Y:S08]  /*5d50*/  HMMA.16816.F32.BF16 R20, R32.reuse, R160, R20 ;  /* 0x000000a02014723c */ /* 0x040ff00000041814 */
[C---:B------:R-:W-:Y:S01]  /*5d60*/  HMMA.16816.F32.BF16 R152, R32.reuse, R162, R152 ;  /* 0x000000a22098723c */ /* 0x040fe20000041898 */
[----:B------:R-:W5:Y:S07]  /*5d70*/  LDSM.16.M88.4 R160, [R134+0xd800] ;  /* 0x00d8000086a0783b */ /* 0x000f6e0000000200 */
[C---:B-1----:R-:W-:Y:S08]  /*5d80*/  HMMA.16816.F32.BF16 R148, R32.reuse, R12, R148 ;  /* 0x0000000c2094723c */ /* 0x042ff00000041894 */
[C---:B------:R-:W-:Y:S01]  /*5d90*/  HMMA.16816.F32.BF16 R144, R32.reuse, R14, R144 ;  /* 0x0000000e2090723c */ /* 0x040fe20000041890 */
[----:B------:R-:W-:Y:S07]  /*5da0*/  LDSM.16.M88.4 R12, [R204] ;  /* 0x00000000cc0c783b */ /* 0x000fee0000000200 */
[C---:B--2---:R-:W-:Y:S08]  /*5db0*/  HMMA.16816.F32.BF16 R140, R32.reuse, R8, R140 ;  /* 0x00000008208c723c */ /* 0x044ff0000004188c */
[C---:B------:R-:W-:Y:S01]  /*5dc0*/  HMMA.16816.F32.BF16 R136, R32.reuse, R10, R136 ;  /* 0x0000000a2088723c */ /* 0x040fe20000041888 */
[----:B------:R-:W1:Y:S07]  /*5dd0*/  LDSM.16.M88.4 R8, [R135+0xc000] ;  /* 0x00c000008708783b */ /* 0x000e6e0000000200 */
[C---:B------:R-:W-:Y:S08]  /*5de0*/  HMMA.16816.F32.BF16 R168, R32.reuse, R156, R168 ;  /* 0x0000009c20a8723c */ /* 0x040ff000000418a8 */
[----:B------:R-:W-:Y:S01]  /*5df0*/  HMMA.16816.F32.BF16 R16, R32, R158, R16 ;  /* 0x0000009e2010723c */ /* 0x000fe20000041810 */
[----:B------:R-:W2:Y:S04]  /*5e00*/  LDSM.16.M88.4 R156, [R135+0xc800] ;  /* 0x00c80000879c783b */ /* 0x000ea80000000200 */
[----:B------:R-:W2:Y:S03]  /*5e10*/  LDSM.16.M88.4 R32, [R135+0xd000] ;  /* 0x00d000008720783b */ /* 0x000ea60000000200 */
[C---:B---3--:R-:W-:Y:S08]  /*5e20*/  HMMA.16816.F32.BF16 R20, R24.reuse, R28, R20 ;  /* 0x0000001c1814723c */ /* 0x048ff00000041814 */
[C---:B------:R-:W-:Y:S01]  /*5e30*/  HMMA.16816.F32.BF16 R152, R24.reuse, R30, R152 ;  /* 0x0000001e1898723c */ /* 0x040fe20000041898 */
[----:B------:R-:W3:Y:S07]  /*5e40*/  LDSM.16.M88.4 R28, [R135+0xd800] ;  /* 0x00d80000871c783b */ /* 0x000eee0000000200 */
[C---:B------:R-:W-:Y:S08]  /*5e50*/  HMMA.16816.F32.BF16 R148, R24.reuse, R4, R148 ;  /* 0x000000041894723c */ /* 0x040ff00000041894 */
[C---:B------:R-:W-:Y:S01]  /*5e60*/  HMMA.16816.F32.BF16 R144, R24.reuse, R6, R144 ;  /* 0x000000061890723c */ /* 0x040fe20000041890 */
[----:B------:R-:W3:Y:S07]  /*5e70*/  LDSM.16.M88.4 R4, [R210+0x4000] ;  /* 0x00400000d204783b */ /* 0x000eee0000000200 */
[C---:B----4-:R-:W-:Y:S08]  /*5e80*/  HMMA.16816.F32.BF16 R140, R24.reuse, R164, R140 ;  /* 0x000000a4188c723c */ /* 0x050ff0000004188c */
[C---:B------:R-:W-:Y:S01]  /*5e90*/  HMMA.16816.F32.BF16 R136, R24.reuse, R166, R136 ;  /* 0x000000a61888723c */ /* 0x040fe20000041888 */
[----:B------:R-:W-:Y:S07]  /*5ea0*/  LDSM.16.M88.4 R164, [R203+0x4000] ;  /* 0x00400000cba4783b */ /* 0x000fee0000000200 */
[C---:B-----5:R-:W-:Y:S08]  /*5eb0*/  HMMA.16816.F32.BF16 R168, R24.reuse, R160, R168 ;  /* 0x000000a018a8723c */ /* 0x060ff000000418a8 */
[----:B------:R-:W-:Y:S01]  /*5ec0*/  HMMA.16816.F32.BF16 R16, R24, R162, R16 ;  /* 0x000000a21810723c */ /* 0x000fe20000041810 */
[----:B------:R-:W-:Y:S04]  /*5ed0*/  LDSM.16.M88.4 R24, [R205+0x4000] ;  /* 0x00400000cd18783b */ /* 0x000fe80000000200 */
[----:B------:R-:W-:Y:S03]  /*5ee0*/  LDSM.16.M88.4 R160, [R197+0xe000] ;  /* 0x00e00000c5a0783b */ /* 0x000fe60000000200 */
[C---:B-1----:R-:W-:Y:S08]  /*5ef0*/  HMMA.16816.F32.BF16 R20, R12.reuse, R8, R20 ;  /* 0x000000080c14723c */ /* 0x042ff00000041814 */
[C---:B------:R-:W-:Y:S01]  /*5f00*/  HMMA.16816.F32.BF16 R152, R12.reuse, R10, R152 ;  /* 0x0000000a0c98723c */ /* 0x040fe20000041898 */
[----:B------:R-:W1:Y:S07]  /*5f10*/  LDSM.16.M88.4 R8, [R191+UR6+0xf800] ;  /* 0x00f80006bf08783b */ /* 0x000e6e0008000200 */
[C---:B--2---:R-:W-:Y:S08]  /*5f20*/  HMMA.16816.F32.BF16 R148, R12.reuse, R156, R148 ;  /* 0x0000009c0c94723c */ /* 0x044ff00000041894 */
[C---:B------:R-:W-:Y:S01]  /*5f30*/  HMMA.16816.F32.BF16 R144, R12.reuse, R158, R144 ;  /* 0x0000009e0c90723c */ /* 0x040fe20000041890 */
[----:B------:R-:W2:Y:S07]  /*5f40*/  LDSM.16.M88.4 R156, [R197+0xe800] ;  /* 0x00e80000c59c783b */ /* 0x000eae0000000200 */
[C---:B------:R-:W-:Y:S08]  /*5f50*/  HMMA.16816.F32.BF16 R140, R12.reuse, R32, R140 ;  /* 0x000000200c8c723c */ /* 0x040ff0000004188c */
[C---:B------:R-:W-:Y:S01]  /*5f60*/  HMMA.16816.F32.BF16 R136, R12.reuse, R34, R136 ;  /* 0x000000220c88723c */ /* 0x040fe20000041888 */
[----:B------:R-:W4:Y:S07]  /*5f70*/  LDSM.16.M88.4 R32, [R197+0xf000] ;  /* 0x00f00000c520783b */ /* 0x000f2e0000000200 */
[C---:B---3--:R-:W-:Y:S08]  /*5f80*/  HMMA.16816.F32.BF16 R168, R12.reuse, R28, R168 ;  /* 0x0000001c0ca8723c */ /* 0x048ff000000418a8 */
[----:B------:R-:W-:Y:S01]  /*5f90*/  HMMA.16816.F32.BF16 R16, R12, R30, R16 ;  /* 0x0000001e0c10723c */ /* 0x000fe20000041810 */
[----:B------:R-:W3:Y:S04]  /*5fa0*/  LDSM.16.M88.4 R28, [R197+0xf800] ;  /* 0x00f80000c51c783b */ /* 0x000ee80000000200 */
[----:B------:R-:W5:Y:S03]  /*5fb0*/  LDSM.16.M88.4 R12, [R134+0xe000] ;  /* 0x00e00000860c783b */ /* 0x000f660000000200 */
[C---:B------:R-:W-:Y:S08]  /*5fc0*/  HMMA.16816.F32.BF16 R20, R4.reuse, R180, R20 ;  /* 0x000000b40414723c */ /* 0x040ff00000041814 */
[C---:B------:R-:W-:Y:S01]  /*5fd0*/  HMMA.16816.F32.BF16 R152, R4.reuse, R182, R152 ;  /* 0x000000b60498723c */ /* 0x040fe20000041898 */
[----:B------:R-:W-:Y:S07]  /*5fe0*/  LDSM.16.M88.4 R180, [R197+0x10000] ;  /* 0x01000000c5b4783b */ /* 0x000fee0000000200 */
[C---:B------:R-:W-:Y:S08]  /*5ff0*/  HMMA.16816.F32.BF16 R148, R4.reuse, R176, R148 ;  /* 0x000000b00494723c */ /* 0x040ff00000041894 */
[C---:B------:R-:W-:Y:S01]  /*6000*/  HMMA.16816.F32.BF16 R144, R4.reuse, R178, R144 ;  /* 0x000000b20490723c */ /* 0x040fe20000041890 */
[----:B------:R-:W5:Y:S07]  /*6010*/  LDSM.16.M88.4 R176, [R134+0xf800] ;  /* 0x00f8000086b0783b */ /* 0x000f6e0000000200 */
[C---:B------:R-:W-:Y:S08]  /*6020*/  HMMA.16816.F32.BF16 R140, R4.reuse, R172, R140 ;  /* 0x000000ac048c723c */ /* 0x040ff0000004188c */
[C---:B------:R-:W-:Y:S01]  /*6030*/  HMMA.16816.F32.BF16 R136, R4.reuse, R174, R136 ;  /* 0x000000ae0488723c */ /* 0x040fe20000041888 */
[----:B------:R-:W-:Y:S07]  /*6040*/  LDSM.16.M88.4 R172, [R210+0x8000] ;  /* 0x00800000d2ac783b */ /* 0x000fee0000000200 */
[C---:B-1----:R-:W-:Y:S08]  /*6050*/  HMMA.16816.F32.BF16 R168, R4.reuse, R8, R168 ;  /* 0x0000000804a8723c */ /* 0x042ff000000418a8 */
[----:B------:R-:W-:Y:S01]  /*6060*/  HMMA.16816.F32.BF16 R16, R4, R10, R16 ;  /* 0x0000000a0410723c */ /* 0x000fe20000041810 */
[----:B------:R-:W1:Y:S04]  /*6070*/  LDSM.16.M88.4 R8, [R134+0xe800] ;  /* 0x00e800008608783b */ /* 0x000e680000000200 */
[----:B------:R-:W1:Y:S03]  /*6080*/  LDSM.16.M88.4 R4, [R134+0xf000] ;  /* 0x00f000008604783b */ /* 0x000e660000000200 */
[C---:B------:R-:W-:Y:S08]  /*6090*/  HMMA.16816.F32.BF16 R20, R24.reuse, R160, R20 ;  /* 0x000000a01814723c */ /* 0x040ff00000041814 */
[C---:B------:R-:W-:Y:S01]  /*60a0*/  HMMA.16816.F32.BF16 R152, R24.reuse, R162, R152 ;  /* 0x000000a21898723c */ /* 0x040fe20000041898 */
[----:B------:R-:W-:Y:S07]  /*60b0*/  LDSM.16.M88.4 R160, [R135+0xe000] ;  /* 0x00e0000087a0783b */ /* 0x000fee0000000200 */
[C---:B--2---:R-:W-:Y:S08]  /*60c0*/  HMMA.16816.F32.BF16 R148, R24.reuse, R156, R148 ;  /* 0x0000009c1894723c */ /* 0x044ff00000041894 */
[C---:B------:R-:W-:Y:S01]  /*60d0*/  HMMA.16816.F32.BF16 R144, R24.reuse, R158, R144 ;  /* 0x0000009e1890723c */ /* 0x040fe20000041890 */
[----:B------:R-:W-:Y:S07]  /*60e0*/  LDSM.16.M88.4 R156, [R135+0xe800] ;  /* 0x00e80000879c783b */ /* 0x000fee0000000200 */
[C---:B----4-:R-:W-:Y:S08]  /*60f0*/  HMMA.16816.F32.BF16 R140, R24.reuse, R32, R140 ;  /* 0x00000020188c723c */ /* 0x050ff0000004188c */
[C---:B------:R-:W-:Y:S01]  /*6100*/  HMMA.16816.F32.BF16 R136, R24.reuse, R34, R136 ;  /* 0x000000221888723c */ /* 0x040fe20000041888 */
[----:B------:R-:W-:Y:S07]  /*6110*/  LDSM.16.M88.4 R32, [R135+0xf000] ;  /* 0x00f000008720783b */ /* 0x000fee0000000200 */
[C---:B---3--:R-:W-:Y:S08]  /*6120*/  HMMA.16816.F32.BF16 R168, R24.reuse, R28, R168 ;  /* 0x0000001c18a8723c */ /* 0x048ff000000418a8 */
[----:B------:R-:W-:Y:S01]  /*6130*/  HMMA.16816.F32.BF16 R16, R24, R30, R16 ;  /* 0x0000001e1810723c */ /* 0x000fe20000041810 */
[----:B------:R-:W2:Y:S04]  /*6140*/  LDSM.16.M88.4 R24, [R204+0x4000] ;  /* 0x00400000cc18783b */ /* 0x000ea80000000200 */
[----:B------:R-:W3:Y:S03]  /*6150*/  LDSM.16.M88.4 R28, [R135+0xf800] ;  /* 0x00f80000871c783b */ /* 0x000ee60000000200 */
[C---:B-----5:R-:W-:Y:S08]  /*6160*/  HMMA.16816.F32.BF16 R20, R164.reuse, R12, R20 ;  /* 0x0000000ca414723c */ /* 0x060ff00000041814 */
[C---:B------:R-:W-:Y:S01]  /*6170*/  HMMA.16816.F32.BF16 R152, R164.reuse, R14, R152 ;  /* 0x0000000ea498723c */ /* 0x040fe20000041898 */
[----:B------:R-:W4:Y:S07]  /*6180*/  LDSM.16.M88.4 R12, [R191+UR6+0x10000] ;  /* 0x01000006bf0c783b */ /* 0x000f2e0008000200 */
[C---:B------:R-:W-:Y:S08]  /*6190*/  HMMA.16816.F32.BF16 R16, R164.reuse, R178, R16 ;  /* 0x000000b2a410723c */ /* 0x040ff00000041810 */
[C---:B-1----:R-:W-:Y:S08]  /*61a0*/  HMMA.16816.F32.BF16 R148, R164.reuse, R8, R148 ;  /* 0x00000008a494723c */ /* 0x042ff00000041894 */
[C---:B------:R-:W-:Y:S01]  /*61b0*/  HMMA.16816.F32.BF16 R144, R164.reuse, R10, R144 ;  /* 0x0000000aa490723c */ /* 0x040fe20000041890 */
[----:B------:R-:W1:Y:S07]  /*61c0*/  LDSM.16.M88.4 R8, [R191+UR6+0x10800] ;  /* 0x01080006bf08783b */ /* 0x000e6e0008000200 */
[C---:B------:R-:W-:Y:S08]  /*61d0*/  HMMA.16816.F32.BF16 R140, R164.reuse, R4, R140 ;  /* 0x00000004a48c723c */ /* 0x040ff0000004188c */
[C---:B------:R-:W-:Y:S01]  /*61e0*/  HMMA.16816.F32.BF16 R136, R164.reuse, R6, R136 ;  /* 0x00000006a488723c */ /* 0x040fe20000041888 */
[----:B------:R-:W-:Y:S07]  /*61f0*/  LDSM.16.M88.4 R4, [R191+UR6+0x11000] ;  /* 0x01100006bf04783b */ /* 0x000fee0008000200 */
[----:B------:R-:W-:Y:S01]  /*6200*/  HMMA.16816.F32.BF16 R168, R164, R176, R168 ;  /* 0x000000b0a4a8723c */ /* 0x000fe200000418a8 */
[----:B------:R-:W5:Y:S04]  /*6210*/  LDSM.16.M88.4 R164, [R205+0x8000] ;  /* 0x00800000cda4783b */ /* 0x000f680000000200 */
[----:B------:R-:W5:Y:S03]  /*6220*/  LDSM.16.M88.4 R176, [R197+0x11800] ;  /* 0x01180000c5b0783b */ /* 0x000f660000000200 */
[C---:B--2---:R-:W-:Y:S08]  /*6230*/  HMMA.16816.F32.BF16 R20, R24.reuse, R160, R20 ;  /* 0x000000a01814723c */ /* 0x044ff00000041814 */
        /* <DEDUP_REMOVED lines=9> */
[----:B------:R-:W-:Y:S01]  /*62d0*/  HMMA.16816.F32.BF16 R168, R24, R28, R168 ;  /* 0x0000001c18a8723c */ /* 0x000fe200000418a8 */
[----:B------:R-:W2:Y:S04]  /*62e0*/  LDSM.16.M88.4 R28, [R134+0x10000] ;  /* 0x01000000861c783b */ /* 0x000ea80000000200 */
[----:B------:R-:W3:Y:S03]  /*62f0*/  LDSM.16.M88.4 R24, [R134+0x11800] ;  /* 0x011800008618783b */ /* 0x000ee60000000200 */
[C---:B----4-:R-:W-:Y:S08]  /*6300*/  HMMA.16816.F32.BF16 R20, R172.reuse, R12, R20 ;  /* 0x0000000cac14723c */ /* 0x050ff00000041814 */
[C---:B------:R-:W-:Y:S08]  /*6310*/  HMMA.16816.F32.BF16 R16, R172.reuse, R194, R16 ;  /* 0x000000c2ac10723c */ /* 0x040ff00000041810 */
[C---:B------:R-:W-:Y:S01]  /*6320*/  HMMA.16816.F32.BF16 R152, R172.reuse, R14, R152 ;  /* 0x0000000eac98723c */ /* 0x040fe20000041898 */
[----:B------:R-:W-:Y:S07]  /*6330*/  LDSM.16.M88.4 R12, [R204+0x8000] ;  /* 0x00800000cc0c783b */ /* 0x000fee0000000200 */
[C---:B-1----:R-:W-:Y:S08]  /*6340*/  HMMA.16816.F32.BF16 R148, R172.reuse, R8, R148 ;  /* 0x00000008ac94723c */ /* 0x042ff00000041894 */
[----:B------:R-:W-:Y:S01]  /*6350*/  HMMA.16816.F32.BF16 R144, R172, R10, R144 ;  /* 0x0000000aac90723c */ /* 0x000fe20000041890 */
[----:B------:R-:W1:Y:S07]  /*6360*/  LDSM.16.M88.4 R8, [R135+0x10000] ;  /* 0x010000008708783b */ /* 0x000e6e0000000200 */
[----:B-----5:R-:W-:Y:S08]  /*6370*/  HMMA.16816.F32.BF16 R20, R164, R180, R20 ;  /* 0x000000b4a414723c */ /* 0x020ff00000041814 */
[C---:B------:R-:W-:Y:S08]  /*6380*/  HMMA.16816.F32.BF16 R140, R172.reuse, R4, R140 ;  /* 0x00000004ac8c723c */ /* 0x040ff0000004188c */
[----:B------:R-:W-:Y:S01]  /*6390*/  HMMA.16816.F32.BF16 R136, R172, R6, R136 ;  /* 0x00000006ac88723c */ /* 0x000fe20000041888 */
[----:B------:R-:W4:Y:S07]  /*63a0*/  LDSM.16.M88.4 R4, [R135+0x11800] ;  /* 0x011800008704783b */ /* 0x000f2e0000000200 */
[----:B------:R-:W-:Y:S08]  /*63b0*/  HMMA.16816.F32.BF16 R16, R164, R178, R16 ;  /* 0x000000b2a410723c */ /* 0x000ff00000041810 */
[----:B--2---:R-:W-:Y:S08]  /*63c0*/  HMMA.16816.F32.BF16 R20, R32, R28, R20 ;  /* 0x0000001c2014723c */ /* 0x004ff00000041814 */
[----:B------:R-:W-:Y:S01]  /*63d0*/  HMMA.16816.F32.BF16 R172, R172, R192, R168 ;  /* 0x000000c0acac723c */ /* 0x000fe200000418a8 */
[----:B------:R-:W2:Y:S07]  /*63e0*/  LDSM.16.M88.4 R168, [R134+0x10800] ;  /* 0x0108000086a8783b */ /* 0x000eae0000000200 */
[----:B------:R-:W-:Y:S08]  /*63f0*/  HMMA.16816.F32.BF16 R152, R164, R182, R152 ;  /* 0x000000b6a498723c */ /* 0x000ff00000041898 */
[----:B---3--:R-:W-:Y:S08]  /*6400*/  HMMA.16816.F32.BF16 R16, R32, R26, R16 ;  /* 0x0000001a2010723c */ /* 0x008ff00000041810 */
[----:B-1----:R-:W-:Y:S01]  /*6410*/  HMMA.16816.F32.BF16 R20, R12, R8, R20 ;  /* 0x000000080c14723c */ /* 0x002fe20000041814 */
[----:B------:R-:W-:-:S07]  /*6420*/  IMAD.SHL.U32 R8, R188, 0x2, RZ ;  /* 0x00000002bc087824 */ /* 0x000fce00078e00ff */
[----:B------:R-:W-:Y:S01]  /*6430*/  HMMA.16816.F32.BF16 R152, R32, R30, R152 ;  /* 0x0000001e2098723c */ /* 0x000fe20000041898 */
[----:B------:R-:W1:Y:S07]  /*6440*/  LDSM.16.M88.4 R28, [R135+0x10800] ;  /* 0x01080000871c783b */ /* 0x000e6e0000000200 */
[----:B------:R-:W-:Y:S08]  /*6450*/  HMMA.16816.F32.BF16 R148, R164, R160, R148 ;  /* 0x000000a0a494723c */ /* 0x000ff00000041894 */
[----:B----4-:R-:W-:Y:S01]  /*6460*/  HMMA.16816.F32.BF16 R16, R12, R6, R16 ;  /* 0x000000060c10723c */ /* 0x010fe20000041810 */
[----:B------:R-:W-:Y:S01]  /*6470*/  LOP3.LUT R7, R8, 0x6, RZ, 0xc0, !PT ;  /* 0x0000000608077812 */ /* 0x000fe200078ec0ff */
[----:B------:R-:W-:-:S04]  /*6480*/  IMAD.U32 R6, RZ, RZ, UR19 ;  /* 0x00000013ff067e24 */ /* 0x000fc8000f8e00ff */
[----:B------:R-:W-:Y:S02]  /*6490*/  IMAD R6, R6, 0x40, R7 ;  /* 0x0000004006067824 */ /* 0x000fe400078e0207 */
[----:B------:R-:W-:Y:S02]  /*64a0*/  HMMA.16816.F32.BF16 R140, R164, R156, R140 ;  /* 0x0000009ca48c723c */ /* 0x000fe4000004188c */
[C---:B------:R-:W-:Y:S02]  /*64b0*/  VIADD R27, R6.reuse, 0xffffff80 ;  /* 0xffffff80061b7836 */ /* 0x040fe40000000000 */
[----:B------:R-:W-:-:S03]  /*64c0*/  VIADD R9, R6, 0xffffffb8 ;  /* 0xffffffb806097836 */ /* 0x000fc60000000000 */
[----:B------:R-:W-:Y:S01]  /*64d0*/  I2FP.F32.U32 R7, R27 ;  /* 0x0000001b00077245 */ /* 0x000fe20000201000 */
[C---:B------:R-:W-:Y:S01]  /*64e0*/  HMMA.16816.F32.BF16 R136, R164.reuse, R158, R136 ;  /* 0x0000009ea488723c */ /* 0x040fe20000041888 */
[----:B------:R3:W4:Y:S01]  /*64f0*/  LDSM.16.M88.4 R156, [R134+0x11000] ;  /* 0x01100000869c783b */ /* 0x0007220000000200 */
[----:B------:R-:W-:Y:S02]  /*6500*/  ISETP.GE.AND P5, PT, R27, R2, PT ;  /* 0x000000021b00720c */ /* 0x000fe40003fa6270 */
[C---:B------:R-:W-:Y:S01]  /*6510*/  FFMA.FTZ R20, R7.reuse, UR5, R20 ;  /* 0x0000000507147c23 */ /* 0x040fe20008010014 */
[----:B------:R-:W-:Y:S01]  /*6520*/  FFMA.FTZ R7, R7, UR5, R22 ;  /* 0x0000000507077c23 */ /* 0x000fe20008010016 */
[----:B------:R-:W-:Y:S01]  /*6530*/  ISETP.GE.AND P4, PT, R27, R0, PT ;  /* 0x000000001b00720c */ /* 0x000fe20003f86270 */
[----:B------:R-:W-:Y:S01]  /*6540*/  VIADD R27, R6, 0xffffff81 ;  /* 0xffffff81061b7836 */ /* 0x000fe20000000000 */
[----:B------:R-:W-:Y:S01]  /*6550*/  HMMA.16816.F32.BF16 R144, R164, R162, R144 ;  /* 0x000000a2a490723c */ /* 0x000fe20000041890 */
[----:B------:R-:W-:-:S02]  /*6560*/  FSEL R20, R20, -INF , !P5 ;  /* 0xff80000014147808 */ /* 0x000fc40006800000 */
[----:B------:R-:W-:Y:S02]  /*6570*/  FSEL R7, R7, -INF , !P4 ;  /* 0xff80000007077808 */ /* 0x000fe40006000000 */
[C---:B------:R-:W-:Y:S02]  /*6580*/  ISETP.GE.AND P5, PT, R9.reuse, R2, PT ;  /* 0x000000020900720c */ /* 0x040fe40003fa6270 */
[----:B------:R-:W-:Y:S01]  /*6590*/  ISETP.GE.AND P4, PT, R9, R0, PT ;  /* 0x000000000900720c */ /* 0x000fe20003f86270 */
[----:B--2---:R-:W-:Y:S08]  /*65a0*/  HMMA.16816.F32.BF16 R148, R32, R168, R148 ;  /* 0x000000a82094723c */ /* 0x004ff00000041894 */
[----:B------:R-:W-:Y:S01]  /*65b0*/  HMMA.16816.F32.BF16 R152, R12, R10, R152 ;  /* 0x0000000a0c98723c */ /* 0x000fe20000041898 */
[----:B------:R-:W-:-:S05]  /*65c0*/  I2FP.F32.U32 R11, R9 ;  /* 0x00000009000b7245 */ /* 0x000fca0000201000 */
[C---:B------:R-:W-:Y:S01]  /*65d0*/  FFMA.FTZ R16, R11.reuse, UR5, R16 ;  /* 0x000000050b107c23 */ /* 0x040fe20008010010 */
[----:B------:R-:W-:Y:S01]  /*65e0*/  FFMA.FTZ R18, R11, UR5, R18 ;  /* 0x000000050b127c23 */ /* 0x000fe20008010012 */
[----:B------:R-:W-:Y:S01]  /*65f0*/  HMMA.16816.F32.BF16 R144, R32, R170, R144 ;  /* 0x000000aa2090723c */ /* 0x000fe20000041890 */
[----:B------:R2:W5:Y:S01]  /*6600*/  LDSM.16.M88.4 R8, [R135+0x11000] ;  /* 0x011000008708783b */ /* 0x0005620000000200 */
[----:B------:R-:W-:-:S04]  /*6610*/  DEPBAR.LE SB0, 0x0 ;  /* 0x000080000000791a */ /* 0x000fc80000000000 */
[----:B------:R-:W-:Y:S02]  /*6620*/  FSEL R160, R16, -INF , !P5 ;  /* 0xff80000010a07808 */ /* 0x000fe40006800000 */
[----:B------:R-:W-:Y:S01]  /*6630*/  I2FP.F32.U32 R16, R27 ;  /* 0x0000001b00107245 */ /* 0x000fe20000201000 */
[----:B-1----:R-:W-:Y:S01]  /*6640*/  HMMA.16816.F32.BF16 R148, R12, R28, R148 ;  /* 0x0000001c0c94723c */ /* 0x002fe20000041894 */
[----:B---3--:R-:W-:Y:S01]  /*6650*/  FSEL R134, R18, -INF , !P4 ;  /* 0xff80000012867808 */ /* 0x008fe20006000000 */
[----:B------:R-:W-:Y:S01]  /*6660*/  VIADD R29, R6, 0xffffff89 ;  /* 0xffffff89061d7836 */ /* 0x000fe20000000000 */
[C---:B------:R-:W-:Y:S01]  /*6670*/  ISETP.GE.AND P5, PT, R27.reuse, R2, PT ;  /* 0x000000021b00720c */ /* 0x040fe20003fa6270 */
[----:B------:R-:W-:Y:S01]  /*6680*/  FFMA.FTZ R21, R16, UR5, R21 ;  /* 0x0000000510157c23 */ /* 0x000fe20008010015 */
[----:B------:R-:W-:Y:S01]  /*6690*/  ISETP.GE.AND P4, PT, R27, R0, PT ;  /* 0x000000001b00720c */ /* 0x000fe20003f86270 */
[----:B------:R-:W-:Y:S02]  /*66a0*/  VIADD R27, R6, 0xffffff88 ;  /* 0xffffff88061b7836 */ /* 0x000fe40000000000 */
[----:B------:R-:W-:Y:S01]  /*66b0*/  FFMA.FTZ R18, R16, UR5, R23 ;  /* 0x0000000510127c23 */ /* 0x000fe20008010017 */
[----:B----4-:R-:W-:Y:S01]  /*66c0*/  HMMA.16816.F32.BF16 R140, R32, R156, R140 ;  /* 0x0000009c208c723c */ /* 0x010fe2000004188c */
[----:B------:R-:W-:-:S02]  /*66d0*/  FSEL R16, R21, -INF , !P5 ;  /* 0xff80000015107808 */ /* 0x000fc40006800000 */
[----:B------:R-:W-:Y:S02]  /*66e0*/  I2FP.F32.U32 R23, R27 ;  /* 0x0000001b00177245 */ /* 0x000fe40000201000 */
[----:B------:R-:W-:Y:S02]  /*66f0*/  FSEL R21, R18, -INF , !P4 ;  /* 0xff80000012157808 */ /* 0x000fe40006000000 */
[----:B------:R-:W-:Y:S01]  /*6700*/  ISETP.GE.AND P5, PT, R27, R2, PT ;  /* 0x000000021b00720c */ /* 0x000fe20003fa6270 */
[C---:B------:R-:W-:Y:S01]  /*6710*/  FFMA.FTZ R18, R23.reuse, UR5, R152 ;  /* 0x0000000517127c23 */ /* 0x040fe20008010098 */
[----:B------:R-:W-:Y:S01]  /*6720*/  FFMA.FTZ R23, R23, UR5, R154 ;  /* 0x0000000517177c23 */ /* 0x000fe2000801009a */
[----:B------:R-:W-:Y:S01]  /*6730*/  ISETP.GE.AND P4, PT, R27, R0, PT ;  /* 0x000000001b00720c */ /* 0x000fe20003f86270 */
[----:B--2---:R-:W-:Y:S01]  /*6740*/  VIADD R135, R6, 0xffffff90 ;  /* 0xffffff9006877836 */ /* 0x004fe20000000000 */
[----:B------:R-:W-:Y:S01]  /*6750*/  I2FP.F32.U32 R26, R29 ;  /* 0x0000001d001a7245 */ /* 0x000fe20000201000 */
[----:B------:R-:W-:Y:S01]  /*6760*/  HMMA.16816.F32.BF16 R144, R12, R30, R144 ;  /* 0x0000001e0c90723c */ /* 0x000fe20000041890 */
[----:B------:R-:W-:Y:S01]  /*6770*/  FSEL R18, R18, -INF , !P5 ;  /* 0xff80000012127808 */ /* 0x000fe20006800000 */
[----:B------:R-:W-:Y:S01]  /*6780*/  VIADD R31, R6, 0xffffff91 ;  /* 0xffffff91061f7836 */ /* 0x000fe20000000000 */
[----:B------:R-:W-:Y:S01]  /*6790*/  FSEL R23, R23, -INF , !P4 ;  /* 0xff80000017177808 */ /* 0x000fe20006000000 */
[C---:B------:R-:W-:Y:S01]  /*67a0*/  FFMA.FTZ R22, R26.reuse, UR5, R153 ;  /* 0x000000051a167c23 */ /* 0x040fe20008010099 */
[----:B------:R-:W-:Y:S01]  /*67b0*/  BAR.SYNC.DEFER_BLOCKING 0x0 ;  /* 0x0000000000007b1d */ /* 0x000fe20000010000 */
[C---:B------:R-:W-:Y:S01]  /*67c0*/  ISETP.GE.AND P5, PT, R29.reuse, R2, PT ;  /* 0x000000021d00720c */ /* 0x040fe20003fa6270 */
[----:B------:R-:W-:Y:S01]  /*67d0*/  FFMA.FTZ R27, R26, UR5, R155 ;  /* 0x000000051a1b7c23 */ /* 0x000fe2000801009b */
[----:B------:R-:W-:Y:S01]  /*67e0*/  ISETP.GE.AND P4, PT, R29, R0, PT ;  /* 0x000000001d00720c */ /* 0x000fe20003f86270 */
[----:B------:R-:W-:Y:S01]  /*67f0*/  HMMA.16816.F32.BF16 R172, R164, R176, R172 ;  /* 0x000000b0a4ac723c */ /* 0x000fe200000418ac */
[----:B------:R-:W-:-:S02]  /*6800*/  I2FP.F32.U32 R29, R135 ;  /* 0x00000087001d7245 */ /* 0x000fc40000201000 */
[----:B------:R-:W-:Y:S02]  /*6810*/  FSEL R22, R22, -INF , !P5 ;  /* 0xff80000016167808 */ /* 0x000fe40006800000 */
[----:B------:R-:W-:Y:S01]  /*6820*/  FSEL R27, R27, -INF , !P4 ;  /* 0xff8000001b1b7808 */ /* 0x000fe20006000000 */
[C---:B------:R-:W-:Y:S01]  /*6830*/  FFMA.FTZ R148, R29.reuse, UR5, R148 ;  /* 0x000000051d947c23 */ /* 0x040fe20008010094 */
[----:B------:R-:W-:Y:S01]  /*6840*/  FFMA.FTZ R150, R29, UR5, R150 ;  /* 0x000000051d967c23 */ /* 0x000fe20008010096 */
[C---:B------:R-:W-:Y:S01]  /*6850*/  ISETP.GE.AND P5, PT, R135.reuse, R2, PT ;  /* 0x000000028700720c */ /* 0x040fe20003fa6270 */
[----:B------:R-:W-:Y:S01]  /*6860*/  VIADD R29, R6, 0xffffff98 ;  /* 0xffffff98061d7836 */ /* 0x000fe20000000000 */
[----:B------:R-:W-:Y:S01]  /*6870*/  ISETP.GE.AND P4, PT, R135, R0, PT ;  /* 0x000000008700720c */ /* 0x000fe20003f86270 */
[----:B------:R-:W-:Y:S01]  /*6880*/  HMMA.16816.F32.BF16 R136, R32, R158, R136 ;  /* 0x0000009e2088723c */ /* 0x000fe20000041888 */
[----:B------:R-:W-:Y:S02]  /*6890*/  I2FP.F32.U32 R26, R31 ;  /* 0x0000001f001a7245 */ /* 0x000fe40000201000 */
[----:B------:R-:W-:-:S02]  /*68a0*/  FSEL R148, R148, -INF , !P5 ;  /* 0xff80000094947808 */ /* 0x000fc40006800000 */
[----:B------:R-:W-:Y:S01]  /*68b0*/  FSEL R179, R150, -INF , !P4 ;  /* 0xff80000096b37808 */ /* 0x000fe20006000000 */
[C---:B------:R-:W-:Y:S01]  /*68c0*/  FFMA.FTZ R149, R26.reuse, UR5, R149 ;  /* 0x000000051a957c23 */ /* 0x040fe20008010095 */
[C---:B------:R-:W-:Y:S01]  /*68d0*/  ISETP.GE.AND P5, PT, R31.reuse, R2, PT ;  /* 0x000000021f00720c */ /* 0x040fe20003fa6270 */
[----:B------:R-:W-:Y:S01]  /*68e0*/  FFMA.FTZ R151, R26, UR5, R151 ;  /* 0x000000051a977c23 */ /* 0x000fe20008010097 */
[----:B------:R-:W-:Y:S01]  /*68f0*/  ISETP.GE.AND P4, PT, R31, R0, PT ;  /* 0x000000001f00720c */ /* 0x000fe20003f86270 */
[----:B-----5:R-:W-:Y:S01]  /*6900*/  HMMA.16816.F32.BF16 R140, R12, R8, R140 ;  /* 0x000000080c8c723c */ /* 0x020fe2000004188c */
[----:B------:R-:W-:Y:S01]  /*6910*/  I2FP.F32.U32 R31, R29 ;  /* 0x0000001d001f7245 */ /* 0x000fe20000201000 */
[----:B------:R-:W-:Y:S01]  /*6920*/  VIADD R9, R6, 0xffffff99 ;  /* 0xffffff9906097836 */ /* 0x000fe20000000000 */
[----:B------:R-:W-:Y:S02]  /*6930*/  FSEL R150, R149, -INF , !P5 ;  /* 0xff80000095967808 */ /* 0x000fe40006800000 */
[----:B------:R-:W-:Y:S01]  /*6940*/  FSEL R181, R151, -INF , !P4 ;  /* 0xff80000097b57808 */ /* 0x000fe20006000000 */
[C---:B------:R-:W-:Y:S01]  /*6950*/  FFMA.FTZ R144, R31.reuse, UR5, R144 ;  /* 0x000000051f907c23 */ /* 0x040fe20008010090 */
[----:B------:R-:W-:Y:S01]  /*6960*/  FFMA.FTZ R146, R31, UR5, R146 ;  /* 0x000000051f927c23 */ /* 0x000fe20008010092 */
[C---:B------:R-:W-:Y:S01]  /*6970*/  ISETP.GE.AND P5, PT, R29.reuse, R2, PT ;  /* 0x000000021d00720c */ /* 0x040fe20003fa6270 */
[----:B------:R-:W-:Y:S01]  /*6980*/  HMMA.16816.F32.BF16 R172, R32, R24, R172 ;  /* 0x0000001820ac723c */ /* 0x000fe200000418ac */
[----:B------:R-:W-:-:S02]  /*6990*/  ISETP.GE.AND P4, PT, R29, R0, PT ;  /* 0x000000001d00720c */ /* 0x000fc40003f86270 */
[----:B------:R-:W-:Y:S02]  /*69a0*/  FSEL R144, R144, -INF , !P5 ;  /* 0xff80000090907808 */ /* 0x000fe40006800000 */
[----:B------:R-:W-:Y:S02]  /*69b0*/  FSEL R205, R146, -INF , !P4 ;  /* 0xff80000092cd7808 */ /* 0x000fe40006000000 */
[----:B------:R-:W-:Y:S01]  /*69c0*/  I2FP.F32.U32 R8, R9 ;  /* 0x0000000900087245 */ /* 0x000fe20000201000 */
[----:B------:R-:W-:Y:S01]  /*69d0*/  HMMA.16816.F32.BF16 R136, R12, R10, R136 ;  /* 0x0000000a0c88723c */ /* 0x000fe20000041888 */
[C---:B------:R-:W-:Y:S01]  /*69e0*/  ISETP.GE.AND P5, PT, R9.reuse, R2, PT ;  /* 0x000000020900720c */ /* 0x040fe20003fa6270 */
[C---:B------:R-:W-:Y:S01]  /*69f0*/  VIADD R11, R6.reuse, 0xffffffa1 ;  /* 0xffffffa1060b7836 */ /* 0x040fe20000000000 */
[----:B------:R-:W-:Y:S01]  /*6a00*/  ISETP.GE.AND P4, PT, R9, R0, PT ;  /* 0x000000000900720c */ /* 0x000fe20003f86270 */
[----:B------:R-:W-:Y:S02]  /*6a10*/  VIADD R9, R6, 0xffffffa0 ;  /* 0xffffffa006097836 */ /* 0x000fe40000000000 */
[C---:B------:R-:W-:Y:S01]  /*6a20*/  FFMA.FTZ R145, R8.reuse, UR5, R145 ;  /* 0x0000000508917c23 */ /* 0x040fe20008010091 */
[----:B------:R-:W-:Y:S01]  /*6a30*/  FFMA.FTZ R147, R8, UR5, R147 ;  /* 0x0000000508937c23 */ /* 0x000fe20008010093 */
[----:B------:R-:W-:-:S02]  /*6a40*/  I2FP.F32.U32 R8, R11 ;  /* 0x0000000b00087245 */ /* 0x000fc40000201000 */
[----:B------:R-:W-:Y:S02]  /*6a50*/  I2FP.F32.U32 R25, R9 ;  /* 0x0000000900197245 */ /* 0x000fe40000201000 */
[----:B------:R-:W-:Y:S01]  /*6a60*/  FSEL R146, R145, -INF , !P5 ;  /* 0xff80000091927808 */ /* 0x000fe20006800000 */
[C---:B------:R-:W-:Y:S01]  /*6a70*/  FFMA.FTZ R141, R8.reuse, UR5, R141 ;  /* 0x00000005088d7c23 */ /* 0x040fe2000801008d */
[----:B------:R-:W-:Y:S01]  /*6a80*/  FSEL R203, R147, -INF , !P4 ;  /* 0xff80000093cb7808 */ /* 0x000fe20006000000 */
[C---:B------:R-:W-:Y:S01]  /*6a90*/  FFMA.FTZ R140, R25.reuse, UR5, R140 ;  /* 0x00000005198c7c23 */ /* 0x040fe2000801008c */
[----:B------:R-:W-:Y:S01]  /*6aa0*/  FFMA.FTZ R142, R25, UR5, R142 ;  /* 0x00000005198e7c23 */ /* 0x000fe2000801008e */
[C---:B------:R-:W-:Y:S01]  /*6ab0*/  ISETP.GE.AND P5, PT, R9.reuse, R2, PT ;  /* 0x000000020900720c */ /* 0x040fe20003fa6270 */
[----:B------:R-:W-:Y:S01]  /*6ac0*/  FFMA.FTZ R143, R8, UR5, R143 ;  /* 0x00000005088f7c23 */ /* 0x000fe2000801008f */
[----:B------:R-:W-:Y:S01]  /*6ad0*/  ISETP.GE.AND P4, PT, R9, R0, PT ;  /* 0x000000000900720c */ /* 0x000fe20003f86270 */
[----:B------:R-:W-:Y:S01]  /*6ae0*/  VIADD R9, R6, 0xffffffa8 ;  /* 0xffffffa806097836 */ /* 0x000fe20000000000 */
[----:B------:R-:W-:Y:S01]  /*6af0*/  FSEL R154, R140, -INF , !P5 ;  /* 0xff8000008c9a7808 */ /* 0x000fe20006800000 */
[----:B------:R-:W-:Y:S01]  /*6b00*/  HMMA.16816.F32.BF16 R172, R12, R4, R172 ;  /* 0x000000040cac723c */ /* 0x000fe200000418ac */
[----:B------:R-:W-:Y:S01]  /*6b10*/  FSEL R155, R142, -INF , !P4 ;  /* 0xff8000008e9b7808 */ /* 0x000fe20006000000 */
[----:B------:R-:W-:Y:S01]  /*6b20*/  VIADD R5, R6, 0xffffffb0 ;  /* 0xffffffb006057836 */ /* 0x000fe20000000000 */
[----:B------:R-:W-:-:S02]  /*6b30*/  ISETP.GE.AND P5, PT, R11, R2, PT ;  /* 0x000000020b00720c */ /* 0x000fc40003fa6270 */
[----:B------:R-:W-:Y:S02]  /*6b40*/  ISETP.GE.AND P4, PT, R11, R0, PT ;  /* 0x000000000b00720c */ /* 0x000fe40003f86270 */
[----:B------:R-:W-:Y:S02]  /*6b50*/  FSEL R152, R141, -INF , !P5 ;  /* 0xff8000008d987808 */ /* 0x000fe40006800000 */
[----:B------:R-:W-:Y:S02]  /*6b60*/  FSEL R153, R143, -INF , !P4 ;  /* 0xff8000008f997808 */ /* 0x000fe40006000000 */
[C---:B------:R-:W-:Y:S02]  /*6b70*/  ISETP.GE.AND P5, PT, R9.reuse, R2, PT ;  /* 0x000000020900720c */ /* 0x040fe40003fa6270 */
[----:B------:R-:W-:Y:S02]  /*6b80*/  I2FP.F32.U32 R11, R9 ;  /* 0x00000009000b7245 */ /* 0x000fe40000201000 */
[----:B------:R-:W-:Y:S01]  /*6b90*/  ISETP.GE.AND P4, PT, R9, R0, PT ;  /* 0x000000000900720c */ /* 0x000fe20003f86270 */
[----:B------:R-:W-:-:S02]  /*6ba0*/  VIADD R9, R6, 0xffffffa9 ;  /* 0xffffffa906097836 */ /* 0x000fc40000000000 */
[C---:B------:R-:W-:Y:S01]  /*6bb0*/  FFMA.FTZ R136, R11.reuse, UR5, R136 ;  /* 0x000000050b887c23 */ /* 0x040fe20008010088 */
[----:B------:R-:W-:Y:S01]  /*6bc0*/  FFMA.FTZ R138, R11, UR5, R138 ;  /* 0x000000050b8a7c23 */ /* 0x000fe2000801008a */
        /* <DEDUP_REMOVED lines=9> */
[----:B------:R-:W-:Y:S01]  /*6c60*/  VIADD R9, R6, 0xffffffb1 ;  /* 0xffffffb106097836 */ /* 0x000fe20000000000 */
[----:B------:R-:W-:Y:S01]  /*6c70*/  FSEL R194, R137, -INF , !P5 ;  /* 0xff80000089c27808 */ /* 0x000fe20006800000 */
[----:B------:R-:W-:Y:S01]  /*6c80*/  FFMA.FTZ R161, R11, UR5, R174 ;  /* 0x000000050ba17c23 */ /* 0x000fe200080100ae */
[----:B------:R-:W-:-:S02]  /*6c90*/  FSEL R183, R139, -INF , !P4 ;  /* 0xff8000008bb77808 */ /* 0x000fc40006000000 */
[C---:B------:R-:W-:Y:S02]  /*6ca0*/  ISETP.GE.AND P5, PT, R5.reuse, R2, PT ;  /* 0x000000020500720c */ /* 0x040fe40003fa6270 */
[----:B------:R-:W-:Y:S02]  /*6cb0*/  I2FP.F32.U32 R4, R9 ;  /* 0x0000000900047245 */ /* 0x000fe40000201000 */
[----:B------:R-:W-:Y:S01]  /*6cc0*/  ISETP.GE.AND P4, PT, R5, R0, PT ;  /* 0x000000000500720c */ /* 0x000fe20003f86270 */
[----:B------:R-:W-:Y:S01]  /*6cd0*/  VIADD R5, R6, 0xffffffb9 ;  /* 0xffffffb906057836 */ /* 0x000fe20000000000 */
[----:B------:R-:W-:Y:S01]  /*6ce0*/  FSEL R162, R162, -INF , !P5 ;  /* 0xff800000a2a27808 */ /* 0x000fe20006800000 */
[C---:B------:R-:W-:Y:S01]  /*6cf0*/  FFMA.FTZ R158, R4.reuse, UR5, R173 ;  /* 0x00000005049e7c23 */ /* 0x040fe200080100ad */
[----:B------:R-:W-:Y:S01]  /*6d00*/  FFMA.FTZ R159, R4, UR5, R175 ;  /* 0x00000005049f7c23 */ /* 0x000fe200080100af */
[----:B------:R-:W-:Y:S02]  /*6d10*/  FSEL R161, R161, -INF , !P4 ;  /* 0xff800000a1a17808 */ /* 0x000fe40006000000 */
[----:B------:R-:W-:-:S02]  /*6d20*/  I2FP.F32.U32 R4, R5 ;  /* 0x0000000500047245 */ /* 0x000fc40000201000 */
[C---:B------:R-:W-:Y:S02]  /*6d30*/  ISETP.GE.AND P5, PT, R9.reuse, R2, PT ;  /* 0x000000020900720c */ /* 0x040fe40003fa6270 */
[----:B------:R-:W-:Y:S01]  /*6d40*/  ISETP.GE.AND P4, PT, R9, R0, PT ;  /* 0x000000000900720c */ /* 0x000fe20003f86270 */
[----:B------:R-:W-:Y:S01]  /*6d50*/  FFMA.FTZ R17, R4, UR5, R17 ;  /* 0x0000000504117c23 */ /* 0x000fe20008010011 */
[----:B------:R-:W-:Y:S01]  /*6d60*/  FSEL R158, R158, -INF , !P5 ;  /* 0xff8000009e9e7808 */ /* 0x000fe20006800000 */
[----:B------:R-:W-:Y:S01]  /*6d70*/  FFMA.FTZ R19, R4, UR5, R19 ;  /* 0x0000000504137c23 */ /* 0x000fe20008010013 */
[----:B------:R-:W-:Y:S02]  /*6d80*/  FSEL R159, R159, -INF , !P4 ;  /* 0xff8000009f9f7808 */ /* 0x000fe40006000000 */
[C---:B------:R-:W-:Y:S02]  /*6d90*/  ISETP.GE.AND P5, PT, R5.reuse, R2, PT ;  /* 0x000000020500720c */ /* 0x040fe40003fa6270 */
[----:B------:R-:W-:-:S02]  /*6da0*/  ISETP.GE.AND P4, PT, R5, R0, PT ;  /* 0x000000000500720c */ /* 0x000fc40003f86270 */
        /* <DEDUP_REMOVED lines=51> */
.L_x_277:
[----:B------:R2:W-:Y:S02]  /*70e0*/  STS.128 [R202+0x11000], RZ ;  /* 0x011000ffca007388 */ /* 0x0005e40000000c00 */
.L_x_278:
[----:B------:R-:W-:Y:S05]  /*70f0*/  BSYNC.RECONVERGENT B0 ;  /* 0x0000000000007941 */ /* 0x000fea0003800200 */
.L_x_276:
[----:B------:R-:W0:Y:S02]  /*7100*/  LDGDEPBAR ;  /* 0x00000000000079af */ /* 0x000e240000000000 */
.L_x_275:
[----:B------:R-:W-:Y:S01]  /*7110*/  FMNMX3.FTZ R9, R132, R20, R16, !PT ;  /* 0x0000001484097276 */ /* 0x000fe20007810010 */
[----:B------:R-:W4:Y:S01]  /*7120*/  LDCU UR4, c[0x0][0x45c] ;  /* 0x00008b80ff0477ac */ /* 0x000f220008000800 */
[----:B------:R-:W-:Y:S01]  /*7130*/  FMNMX3.FTZ R6, R3, R7, R21, !PT ;  /* 0x0000000703067276 */ /* 0x000fe20007810015 */
[----:B-1----:R-:W-:Y:S01]  /*7140*/  LDSM.16.MT88.4 R12, [R184+0x12000] ;  /* 0x01200000b80c783b */ /* 0x002fe20000004200 */
        /* <DEDUP_REMOVED lines=14> */
[----:B------:R-:W-:Y:S01]  /*7230*/  IADD3 R171, PT, PT, R184, 0x12040, RZ ;  /* 0x00012040b8ab7810 */ /* 0x000fe20007ffe0ff */
[----:B------:R-:W1:Y:S01]  /*7240*/  SHFL.BFLY PT, R4, R9, 0x2, 0x1f ;  /* 0x0c401f0009047f89 */ /* 0x000e6200000e0000 */
[----:B------:R-:W-:-:S03]  /*7250*/  SEL R197, R186, 0xffffffe0, !P6 ;  /* 0xffffffe0bac57807 */ /* 0x000fc60007000000 */
[----:B------:R-:W5:Y:S01]  /*7260*/  SHFL.BFLY PT, R5, R6, 0x2, 0x1f ;  /* 0x0c401f0006057f89 */ /* 0x000f6200000e0000 */
[----:B------:R-:W-:Y:S02]  /*7270*/  IADD3 R172, PT, PT, R197, R184, RZ ;  /* 0x000000b8c5ac7210 */ /* 0x000fe40007ffe0ff */
[----:B-1----:R-:W-:Y:S02]  /*7280*/  FMNMX.FTZ R4, R9, R4, !PT ;  /* 0x0000000409047209 */ /* 0x002fe40007810000 */
[----:B-----5:R-:W-:-:S03]  /*7290*/  FMNMX.FTZ R5, R6, R5, !PT ;  /* 0x0000000506057209 */ /* 0x020fc60007810000 */
[----:B------:R-:W1:Y:S04]  /*72a0*/  SHFL.BFLY PT, R193, R4, 0x1, 0x1f ;  /* 0x0c201f0004c17f89 */ /* 0x000e6800000e0000 */
[----:B------:R-:W5:Y:S01]  /*72b0*/  SHFL.BFLY PT, R192, R5, 0x1, 0x1f ;  /* 0x0c201f0005c07f89 */ /* 0x000f6200000e0000 */
[----:B-1----:R-:W-:-:S04]  /*72c0*/  FMNMX.FTZ R193, R4, R193, !PT ;  /* 0x000000c104c17209 */ /* 0x002fc80007810000 */
[C---:B------:R-:W-:Y:S01]  /*72d0*/  FSETP.NEU.FTZ.AND P5, PT, R193.reuse, -INF , PT ;  /* 0xff800000c100780b */ /* 0x040fe20003fbd000 */
[----:B----4-:R-:W-:Y:S01]  /*72e0*/  FMUL.FTZ R173, R193, UR4 ;  /* 0x00000004c1ad7c20 */ /* 0x010fe20008410000 */
[----:B-----5:R-:W-:Y:S02]  /*72f0*/  FMNMX.FTZ R192, R5, R192, !PT ;  /* 0x000000c005c07209 */ /* 0x020fe40007810000 */
[----:B------:R-:W-:Y:S02]  /*7300*/  FSEL R5, R193, RZ, P5 ;  /* 0x000000ffc1057208 */ /* 0x000fe40002800000 */
[----:B------:R-:W-:Y:S01]  /*7310*/  FSEL R173, R173, RZ, P5 ;  /* 0x000000ffadad7208 */ /* 0x000fe20002800000 */
[C---:B------:R-:W-:Y:S01]  /*7320*/  FMUL.FTZ R156, R192.reuse, UR4 ;  /* 0x00000004c09c7c20 */ /* 0x040fe20008410000 */
[----:B------:R-:W-:Y:S01]  /*7330*/  FSETP.NEU.FTZ.AND P4, PT, R192, -INF , PT ;  /* 0xff800000c000780b */ /* 0x000fe20003f9d000 */
[----:B------:R-:W-:Y:S02]  /*7340*/  FADD.FTZ R5, R132, -R5 ;  /* 0x8000000584057221 */ /* 0x000fe40000010000 */
[--C-:B------:R-:W-:Y:S01]  /*7350*/  FFMA.FTZ R166, R16, UR4, -R173.reuse ;  /* 0x0000000410a67c23 */ /* 0x100fe200080108ad */
[----:B------:R-:W-:Y:S01]  /*7360*/  IADD3 R16, PT, PT, R184, 0x12000, RZ ;  /* 0x00012000b8107810 */ /* 0x000fe20007ffe0ff */
[----:B------:R-:W-:Y:S01]  /*7370*/  FMUL.FTZ R169, R5, UR4 ;  /* 0x0000000405a97c20 */ /* 0x000fe20008410000 */
[----:B------:R-:W-:Y:S01]  /*7380*/  FSEL R4, R192, RZ, P4 ;  /* 0x000000ffc0047208 */ /* 0x000fe20002000000 */
[--C-:B------:R-:W-:Y:S01]  /*7390*/  FFMA.FTZ R170, R20, UR4, -R173.reuse ;  /* 0x0000000414aa7c23 */ /* 0x100fe200080108ad */
[----:B------:R-:W-:Y:S01]  /*73a0*/  @P0 IADD3 R171, PT, PT, R16, -0x40, RZ ;  /* 0xffffffc010ab0810 */ /* 0x000fe20007ffe0ff */
[--C-:B------:R-:W-:Y:S01]  /*73b0*/  FFMA.FTZ R165, R18, UR4, -R173.reuse ;  /* 0x0000000412a57c23 */ /* 0x100fe200080108ad */
[----:B------:R-:W-:Y:S01]  /*73c0*/  FSEL R156, R156, RZ, P4 ;  /* 0x000000ff9c9c7208 */ /* 0x000fe20002000000 */
[----:B------:R-:W-:Y:S01]  /*73d0*/  FADD.FTZ R4, R3, -R4 ;  /* 0x8000000403047221 */ /* 0x000fe20000010000 */
[--C-:B------:R-:W-:Y:S01]  /*73e0*/  FFMA.FTZ R164, R22, UR4, -R173.reuse ;  /* 0x0000000416a47c23 */ /* 0x100fe200080108ad */
[----:B------:R-:W1:Y:S01]  /*73f0*/  LDSM.16.MT88.4 R28, [R171] ;  /* 0x00000000ab1c783b */ /* 0x000e620000004200 */
[----:B------:R-:W4:Y:S01]  /*7400*/  MUFU.EX2 R169, R169 ;  /* 0x000000a900a97308 */ /* 0x000f220000000800 */
[----:B------:R-:W-:Y:S01]  /*7410*/  FMUL.FTZ R167, R4, UR4 ;  /* 0x0000000404a77c20 */ /* 0x000fe20008410000 */
[--C-:B------:R-:W-:Y:S01]  /*7420*/  FFMA.FTZ R168, R7, UR4, -R156.reuse ;  /* 0x0000000407a87c23 */ /* 0x100fe2000801089c */
[--C-:B------:R-:W-:Y:S01]  /*7430*/  FFMA.FTZ R135, R21, UR4, -R156.reuse ;  /* 0x0000000415877c23 */ /* 0x100fe2000801089c */
[--C-:B------:R-:W-:Y:S01]  /*7440*/  FFMA.FTZ R6, R23, UR4, -R156.reuse ;  /* 0x0000000417067c23 */ /* 0x100fe2000801089c */
[--C-:B------:R-:W-:Y:S01]  /*7450*/  FFMA.FTZ R27, R27, UR4, -R156.reuse ;  /* 0x000000041b1b7c23 */ /* 0x100fe2000801089c */
[----:B------:R-:W-:Y:S01]  /*7460*/  MUFU.EX2 R170, R170 ;  /* 0x000000aa00aa7308 */ /* 0x000fe20000000800 */
[----:B------:R-:W5:Y:S01]  /*7470*/  LDSM.16.MT88.4 R20, [R172+0x12000] ;  /* 0x01200000ac14783b */ /* 0x000f620000004200 */
[----:B------:R-:W-:Y:S01]  /*7480*/  IADD3 R197, PT, PT, R197, R171, RZ ;  /* 0x000000abc5c57210 */ /* 0x000fe20007ffe0ff */
[--C-:B------:R-:W-:Y:S01]  /*7490*/  FFMA.FTZ R180, R181, UR4, -R156.reuse ;  /* 0x00000004b5b47c23 */ /* 0x100fe2000801089c */
[----:B------:R-:W3:Y:S01]  /*74a0*/  MUFU.EX2 R167, R167 ;  /* 0x000000a700a77308 */ /* 0x000ee20000000800 */
[--C-:B------:R-:W-:Y:S01]  /*74b0*/  FFMA.FTZ R175, R148, UR4, -R173.reuse ;  /* 0x0000000494af7c23 */ /* 0x100fe200080108ad */
[--C-:B------:R-:W-:Y:S01]  /*74c0*/  FFMA.FTZ R174, R150, UR4, -R173.reuse ;  /* 0x0000000496ae7c23 */ /* 0x100fe200080108ad */
[--C-:B------:R-:W-:Y:S01]  /*74d0*/  FFMA.FTZ R177, R144, UR4, -R173.reuse ;  /* 0x0000000490b17c23 */ /* 0x100fe200080108ad */
[----:B------:R-:W2:Y:S01]  /*74e0*/  MUFU.EX2 R166, R166 ;  /* 0x000000a600a67308 */ /* 0x000ea20000000800 */
[-C--:B----4-:R-:W-:Y:S01]  /*74f0*/  FMUL.FTZ R16, R36, R169.reuse ;  /* 0x000000a924107220 */ /* 0x090fe20000410000 */
[-C--:B------:R-:W-:Y:S01]  /*7500*/  FMUL.FTZ R17, R37, R169.reuse ;  /* 0x000000a925117220 */ /* 0x080fe20000410000 */
[-C--:B------:R-:W-:Y:S01]  /*7510*/  FMUL.FTZ R24, R44, R169.reuse ;  /* 0x000000a92c187220 */ /* 0x080fe20000410000 */
[----:B------:R-:W-:Y:S01]  /*7520*/  MUFU.EX2 R165, R165 ;  /* 0x000000a500a57308 */ /* 0x000fe20000000800 */
[-C--:B------:R-:W-:Y:S01]  /*7530*/  FMUL.FTZ R25, R45, R169.reuse ;  /* 0x000000a92d197220 */ /* 0x080fe20000410000 */
[-C--:B------:R-:W-:Y:S01]  /*7540*/  FMUL.FTZ R48, R48, R169.reuse ;  /* 0x000000a930307220 */ /* 0x080fe20000410000 */
[-C--:B------:R-:W-:Y:S01]  /*7550*/  FMUL.FTZ R49, R49, R169.reuse ;  /* 0x000000a931317220 */ /* 0x080fe20000410000 */
[----:B------:R-:W-:Y:S01]  /*7560*/  MUFU.EX2 R164, R164 ;  /* 0x000000a400a47308 */ /* 0x000fe20000000800 */
[----:B------:R-:W-:Y:S01]  /*7570*/  FMUL.FTZ R32, R52, R169 ;  /* 0x000000a934207220 */ /* 0x000fe20000410000 */
[-C--:B---3--:R-:W-:Y:S01]  /*7580*/  FMUL.FTZ R18, R38, R167.reuse ;  /* 0x000000a726127220 */ /* 0x088fe20000410000 */
[-C--:B------:R-:W-:Y:S01]  /*7590*/  FMUL.FTZ R19, R39, R167.reuse ;  /* 0x000000a727137220 */ /* 0x080fe20000410000 */
[----:B------:R-:W-:Y:S01]  /*75a0*/  MUFU.EX2 R168, R168 ;  /* 0x000000a800a87308 */ /* 0x000fe20000000800 */
[----:B------:R-:W3:Y:S01]  /*75b0*/  LDSM.16.MT88.4 R36, [R197] ;  /* 0x00000000c524783b */ /* 0x000ee20000004200 */
[-C--:B------:R-:W-:Y:S01]  /*75c0*/  FMUL.FTZ R26, R46, R167.reuse ;  /* 0x000000a72e1a7220 */ /* 0x080fe20000410000 */
[----:B--2---:R-:W-:Y:S01]  /*75d0*/  F2FP.BF16.F32.PACK_AB R4, R166, R170 ;  /* 0x000000aaa604723e */ /* 0x004fe200000010ff */
[----:B------:R-:W2:Y:S01]  /*75e0*/  MUFU.EX2 R135, R135 ;  /* 0x0000008700877308 */ /* 0x000ea20000000800 */
[-C--:B------:R-:W-:Y:S01]  /*75f0*/  FMUL.FTZ R50, R50, R167.reuse ;  /* 0x000000a732327220 */ /* 0x080fe20000410000 */
[----:B------:R-:W-:Y:S01]  /*7600*/  FMUL.FTZ R51, R51, R167 ;  /* 0x000000a733337220 */ /* 0x000fe20000410000 */
[----:B------:R-:W-:Y:S01]  /*7610*/  FMUL.FTZ R33, R53, R169 ;  /* 0x000000a935217220 */ /* 0x000fe20000410000 */
[----:B------:R4:W-:Y:S01]  /*7620*/  MUFU.EX2 R132, R6 ;  /* 0x0000000600847308 */ /* 0x0009e20000000800 */
[-C--:B------:R-:W-:Y:S01]  /*7630*/  FMUL.FTZ R34, R54, R167.reuse ;  /* 0x000000a736227220 */ /* 0x080fe20000410000 */
[----:B------:R-:W-:Y:S01]  /*7640*/  FMUL.FTZ R35, R55, R167 ;  /* 0x000000a737237220 */ /* 0x000fe20000410000 */
[-C--:B------:R-:W-:Y:S01]  /*7650*/  FMUL.FTZ R40, R40, R169.reuse ;  /* 0x000000a928287220 */ /* 0x080fe20000410000 */
[----:B------:R1:W5:Y:S01]  /*7660*/  MUFU.EX2 R3, R27 ;  /* 0x0000001b00037308 */ /* 0x0003620000000800 */
[----:B------:R-:W-:Y:S01]  /*7670*/  LDSM.16.MT88.4 R52, [R172+0x14000] ;  /* 0x01400000ac34783b */ /* 0x000fe20000004200 */
[----:B------:R-:W-:Y:S01]  /*7680*/  FMUL.FTZ R41, R41, R169 ;  /* 0x000000a929297220 */ /* 0x000fe20000410000 */
[-C--:B------:R-:W-:Y:S01]  /*7690*/  FMUL.FTZ R42, R42, R167.reuse ;  /* 0x000000a72a2a7220 */ /* 0x080fe20000410000 */
[----:B------:R-:W-:Y:S01]  /*76a0*/  FMUL.FTZ R43, R43, R167 ;  /* 0x000000a72b2b7220 */ /* 0x000fe20000410000 */
[-C--:B------:R-:W-:Y:S01]  /*76b0*/  FMUL.FTZ R56, R56, R169.reuse ;  /* 0x000000a938387220 */ /* 0x080fe20000410000 */
[----:B--2---:R-:W-:Y:S01]  /*76c0*/  F2FP.BF16.F32.PACK_AB R5, R135, R168 ;  /* 0x000000a88705723e */ /* 0x004fe200000010ff */
[----:B------:R-:W-:Y:S01]  /*76d0*/  FMUL.FTZ R57, R57, R169 ;  /* 0x000000a939397220 */ /* 0x000fe20000410000 */
[-C--:B------:R-:W-:Y:S01]  /*76e0*/  FMUL.FTZ R58, R58, R167.reuse ;  /* 0x000000a73a3a7220 */ /* 0x080fe20000410000 */
[----:B------:R-:W-:Y:S01]  /*76f0*/  FMUL.FTZ R59, R59, R167 ;  /* 0x000000a73b3b7220 */ /* 0x000fe20000410000 */
[----:B----4-:R-:W-:Y:S01]  /*7700*/  F2FP.BF16.F32.PACK_AB R6, R164, R165 ;  /* 0x000000a5a406723e */ /* 0x010fe200000010ff */
[-C--:B------:R-:W-:Y:S01]  /*7710*/  FMUL.FTZ R64, R64, R169.reuse ;  /* 0x000000a940407220 */ /* 0x080fe20000410000 */
[----:B------:R-:W-:Y:S01]  /*7720*/  FMUL.FTZ R65, R65, R169 ;  /* 0x000000a941417220 */ /* 0x000fe20000410000 */
[-C--:B------:R-:W-:Y:S01]  /*7730*/  FMUL.FTZ R66, R66, R167.reuse ;  /* 0x000000a742427220 */ /* 0x080fe20000410000 */
[-C--:B-1----:R-:W-:Y:S01]  /*7740*/  FMUL.FTZ R27, R47, R167.reuse ;  /* 0x000000a72f1b7220 */ /* 0x082fe20000410000 */
[----:B-----5:R-:W-:Y:S01]  /*7750*/  F2FP.BF16.F32.PACK_AB R7, R3, R132 ;  /* 0x000000840307723e */ /* 0x020fe200000010ff */
[----:B------:R-:W1:Y:S01]  /*7760*/  LDSM.16.MT88.4 R44, [R184+0x14000] ;  /* 0x01400000b82c783b */ /* 0x000e620000004200 */
        /* <DEDUP_REMOVED lines=19> */
[----:B------:R-:W2:Y:S01]  /*78a0*/  LDSM.16.MT88.4 R68, [R197+0x2000] ;  /* 0x00200000c544783b */ /* 0x000ea20000004200 */
[--C-:B------:R-:W-:Y:S01]  /*78b0*/  FFMA.FTZ R176, R146, UR4, -R173.reuse ;  /* 0x0000000492b07c23 */ /* 0x100fe200080108ad */
[C---:B------:R-:W-:Y:S01]  /*78c0*/  HMMA.16816.F32.BF16 R16, R4.reuse, R20, R16 ;  /* 0x000000140410723c */ /* 0x040fe20000041810 */
[--C-:B------:R-:W-:Y:S01]  /*78d0*/  FFMA.FTZ R179, R179, UR4, -R156.reuse ;  /* 0x00000004b3b37c23 */ /* 0x100fe2000801089c */
[----:B------:R-:W-:Y:S01]  /*78e0*/  LDSM.16.MT88.4 R128, [R184+0x14800] ;  /* 0x01480000b880783b */ /* 0x000fe20000004200 */
[--C-:B------:R-:W-:Y:S01]  /*78f0*/  FFMA.FTZ R181, R205, UR4, -R156.reuse ;  /* 0x00000004cdb57c23 */ /* 0x100fe2000801089c */
[--C-:B------:R-:W-:Y:S01]  /*7900*/  FFMA.FTZ R178, R203, UR4, -R156.reuse ;  /* 0x00000004cbb27c23 */ /* 0x100fe2000801089c */
        /* <DEDUP_REMOVED lines=10> */
[----:B------:R-:W-:Y:S01]  /*79b0*/  MUFU.EX2 R175, R175 ;  /* 0x000000af00af7308 */ /* 0x000fe20000000800 */
[C---:B---3--:R-:W-:Y:S01]  /*79c0*/  HMMA.16816.F32.BF16 R32, R4.reuse, R36, R32 ;  /* 0x000000240420723c */ /* 0x048fe20000041820 */
        /* <DEDUP_REMOVED lines=14> */
[----:B------:R-:W-:Y:S01]  /*7ab0*/  FMUL.FTZ R125, R125, R169 ;  /* 0x000000a97d7d7220 */ /* 0x000fe20000410000 */
[C---:B-1----:R-:W-:Y:S01]  /*7ac0*/  HMMA.16816.F32.BF16 R40, R4.reuse, R44, R40 ;  /* 0x0000002c0428723c */ /* 0x042fe20000041828 */
[----:B------:R-:W-:Y:S01]  /*7ad0*/  MUFU.EX2 R179, R179 ;  /* 0x000000b300b37308 */ /* 0x000fe20000000800 */
[-C--:B------:R-:W-:Y:S01]  /*7ae0*/  FMUL.FTZ R126, R126, R167.reuse ;  /* 0x000000a77e7e7220 */ /* 0x080fe20000410000 */
[----:B------:R-:W-:Y:S01]  /*7af0*/  FMUL.FTZ R127, R127, R167 ;  /* 0x000000a77f7f7220 */ /* 0x000fe20000410000 */
[-C--:B------:R-:W-:Y:S01]  /*7b00*/  FMUL.FTZ R112, R112, R169.reuse ;  /* 0x000000a970707220 */ /* 0x080fe20000410000 */
[----:B------:R-:W1:Y:S01]  /*7b10*/  MUFU.EX2 R180, R180 ;  /* 0x000000b400b47308 */ /* 0x000e620000000800 */
        /* <DEDUP_REMOVED lines=8> */
[----:B------:R-:W1:Y:S01]  /*7ba0*/  LDSM.16.MT88.4 R84, [R172+0x16000] ;  /* 0x01600000ac54783b */ /* 0x000e620000004200 */
[----:B------:R-:W-:Y:S01]  /*7bb0*/  FMUL.FTZ R115, R115, R167 ;  /* 0x000000a773737220 */ /* 0x000fe20000410000 */
[C---:B------:R-:W-:Y:S01]  /*7bc0*/  HMMA.16816.F32.BF16 R48, R4.reuse, R52, R48 ;  /* 0x000000340430723c */ /* 0x040fe20000041830 */
[----:B------:R-:W1:Y:S01]  /*7bd0*/  MUFU.EX2 R178, R178 ;  /* 0x000000b200b27308 */ /* 0x000e620000000800 */
[-C--:B------:R-:W-:Y:S01]  /*7be0*/  FMUL.FTZ R116, R116, R169.reuse ;  /* 0x000000a974747220 */ /* 0x080fe20000410000 */
[----:B------:R-:W-:Y:S01]  /*7bf0*/  FMUL.FTZ R117, R117, R169 ;  /* 0x000000a975757220 */ /* 0x000fe20000410000 */
[-C--:B------:R-:W-:Y:S01]  /*7c00*/  FMUL.FTZ R118, R118, R167.reuse ;  /* 0x000000a776767220 */ /* 0x080fe20000410000 */
[----:B------:R-:W-:Y:S01]  /*7c10*/  FMUL.FTZ R119, R119, R167 ;  /* 0x000000a777777220 */ /* 0x000fe20000410000 */
[----:B------:R-:W-:Y:S01]  /*7c20*/  LDSM.16.MT88.4 R144, [R172+0x12800] ;  /* 0x01280000ac90783b */ /* 0x000fe20000004200 */
[--C-:B------:R-:W-:Y:S01]  /*7c30*/  FFMA.FTZ R154, R154, UR4, -R173.reuse ;  /* 0x000000049a9a7c23 */ /* 0x100fe200080108ad */
[C---:B------:R-:W-:Y:S01]  /*7c40*/  HMMA.16816.F32.BF16 R52, R4.reuse, R54, R72 ;  /* 0x000000360434723c */ /* 0x040fe20000041848 */
[-C--:B------:R-:W-:Y:S01]  /*7c50*/  FMUL.FTZ R72, R92, R169.reuse ;  /* 0x000000a95c487220 */ /* 0x080fe20000410000 */
[----:B------:R-:W-:Y:S01]  /*7c60*/  FMUL.FTZ R73, R93, R169 ;  /* 0x000000a95d497220 */ /* 0x000fe20000410000 */
[-C--:B------:R-:W-:Y:S01]  /*7c70*/  FMUL.FTZ R74, R94, R167.reuse ;  /* 0x000000a75e4a7220 */ /* 0x080fe20000410000 */
[----:B------:R-:W-:Y:S01]  /*7c80*/  FMUL.FTZ R75, R95, R167 ;  /* 0x000000a75f4b7220 */ /* 0x000fe20000410000 */
[----:B------:R-:W-:Y:S01]  /*7c90*/  LDSM.16.MT88.4 R148, [R184+0x12800] ;  /* 0x01280000b894783b */ /* 0x000fe20000004200 */
[--C-:B------:R-:W-:Y:S01]  /*7ca0*/  FFMA.FTZ R203, R182, UR4, -R173.reuse ;  /* 0x00000004b6cb7c23 */ /* 0x100fe200080108ad */
[--C-:B------:R-:W-:Y:S01]  /*7cb0*/  FFMA.FTZ R182, R194, UR4, -R173.reuse ;  /* 0x00000004c2b67c23 */ /* 0x100fe200080108ad */
[C---:B--2---:R-:W-:Y:S01]  /*7cc0*/  HMMA.16816.F32.BF16 R64, R4.reuse, R68, R64 ;  /* 0x000000440440723c */ /* 0x044fe20000041840 */
[----:B------:R-:W2:Y:S01]  /*7cd0*/  LDSM.16.MT88.4 R92, [R171+0x4000] ;  /* 0x00400000ab5c783b */ /* 0x000ea20000004200 */
[--C-:B------:R-:W-:Y:S01]  /*7ce0*/  FFMA.FTZ R204, R152, UR4, -R173.reuse ;  /* 0x0000000498cc7c23 */ /* 0x100fe200080108ad */
[--C-:B------:R-:W-:Y:S01]  /*7cf0*/  FFMA.FTZ R205, R155, UR4, -R156.reuse ;  /* 0x000000049bcd7c23 */ /* 0x100fe2000801089c */
[--C-:B------:R-:W-:Y:S01]  /*7d00*/  FFMA.FTZ R194, R153, UR4, -R156.reuse ;  /* 0x0000000499c27c23 */ /* 0x100fe2000801089c */
[----:B------:R-:W-:Y:S01]  /*7d10*/  LDSM.16.MT88.4 R136, [R197+0x800] ;  /* 0x00080000c588783b */ /* 0x000fe20000004200 */
[--C-:B------:R-:W-:Y:S01]  /*7d20*/  FFMA.FTZ R210, R183, UR4, -R156.reuse ;  /* 0x00000004b7d27c23 */ /* 0x100fe2000801089c */
[----:B------:R-:W-:Y:S01]  /*7d30*/  MUFU.EX2 R203, R203 ;  /* 0x000000cb00cb7308 */ /* 0x000fe20000000800 */
        /* <DEDUP_REMOVED lines=9> */
[----:B------:R-:W4:Y:S01]  /*7dd0*/  LDSM.16.MT88.4 R104, [R197+0x4000] ;  /* 0x00400000c568783b */ /* 0x000f220000004200 */
[----:B------:R-:W-:Y:S01]  /*7de0*/  MUFU.EX2 R182, R182 ;  /* 0x000000b600b67308 */ /* 0x000fe20000000800 */
[--C-:B------:R-:W-:Y:S01]  /*7df0*/  FFMA.FTZ R212, R162, UR4, -R173.reuse ;  /* 0x00000004a2d47c23 */ /* 0x100fe200080108ad */
[--C-:B------:R-:W-:Y:S01]  /*7e00*/  FFMA.FTZ R213, R160, UR4, -R173.reuse ;  /* 0x00000004a0d57c23 */ /* 0x100fe200080108ad */
[----:B------:R-:W-:Y:S01]  /*7e10*/  FFMA.FTZ R214, R163, UR4, -R173 ;  /* 0x00000004a3d67c23 */ /* 0x000fe200080108ad */
        /* <DEDUP_REMOVED lines=8> */
[----:B------:R-:W4:Y:S01]  /*7ea0*/  LDSM.16.MT88.4 R100, [R172+0x14800] ;  /* 0x01480000ac64783b */ /* 0x000f220000004200 */
[--C-:B------:R-:W-:Y:S01]  /*7eb0*/  FFMA.FTZ R216, R134, UR4, -R156.reuse ;  /* 0x0000000486d87c23 */ /* 0x100fe2000801089c */
[C---:B-----5:R-:W-:Y:S01]  /*7ec0*/  HMMA.16816.F32.BF16 R72, R4.reuse, R76, R72 ;  /* 0x0000004c0448723c */ /* 0x060fe20000041848 */
[----:B------:R-:W-:Y:S01]  /*7ed0*/  MUFU.EX2 R210, R210 ;  /* 0x000000d200d27308 */ /* 0x000fe20000000800 */
[----:B------:R-:W-:Y:S01]  /*7ee0*/  LDSM.16.MT88.4 R160, [R172+0x17800] ;  /* 0x01780000aca0783b */ /* 0x000fe20000004200 */
[----:B------:R-:W-:Y:S01]  /*7ef0*/  FFMA.FTZ R217, R157, UR4, -R156 ;  /* 0x000000049dd97c23 */ /* 0x000fe2000801089c */
[----:B------:R-:W-:Y:S01]  /*7f00*/  FFMA.FTZ R168, R209, R167, R168 ;  /* 0x000000a7d1a87223 */ /* 0x000fe200000100a8 */
[----:B------:R-:W-:Y:S03]  /*7f10*/  MUFU.EX2 R173, R158 ;  /* 0x0000009e00ad7308 */ /* 0x000fe60000000800 */
[C---:B------:R-:W-:Y:S01]  /*7f20*/  HMMA.16816.F32.BF16 R76, R4.reuse, R78, R96 ;  /* 0x0000004e044c723c */ /* 0x040fe20000041860 */
[-C--:B------:R-:W-:Y:S01]  /*7f30*/  FMUL.FTZ R96, R120, R169.reuse ;  /* 0x000000a978607220 */ /* 0x080fe20000410000 */
[----:B------:R-:W-:Y:S01]  /*7f40*/  FMUL.FTZ R97, R121, R169 ;  /* 0x000000a979617220 */ /* 0x000fe20000410000 */
[-C--:B------:R-:W-:Y:S01]  /*7f50*/  FMUL.FTZ R98, R122, R167.reuse ;  /* 0x000000a77a627220 */ /* 0x080fe20000410000 */
[----:B------:R-:W-:Y:S01]  /*7f60*/  FMUL.FTZ R99, R123, R167 ;  /* 0x000000a77b637220 */ /* 0x000fe20000410000 */
[----:B---3--:R-:W-:Y:S01]  /*7f70*/  F2FP.BF16.F32.PACK_AB R120, R174, R175 ;  /* 0x000000afae78723e */ /* 0x008fe200000010ff */
[----:B------:R-:W-:Y:S01]  /*7f80*/  MUFU.EX2 R212, R212 ;  /* 0x000000d400d47308 */ /* 0x000fe20000000800 */
[----:B-1----:R-:W-:Y:S01]  /*7f90*/  F2FP.BF16.F32.PACK_AB R121, R180, R179 ;  /* 0x000000b3b479723e */ /* 0x002fe200000010ff */
[----:B------:R-:W-:Y:S01]  /*7fa0*/  HMMA.16816.F32.BF16 R80, R4, R84, R80 ;  /* 0x000000540450723c */ /* 0x000fe20000041850 */
[----:B------:R-:W-:Y:S01]  /*7fb0*/  F2FP.BF16.F32.PACK_AB R122, R176, R177 ;  /* 0x000000b1b07a723e */ /* 0x000fe200000010ff */
[----:B------:R-:W-:Y:S01]  /*7fc0*/  MUFU.EX2 R213, R213 ;  /* 0x000000d500d57308 */ /* 0x000fe20000000800 */
[----:B------:R-:W-:Y:S01]  /*7fd0*/  F2FP.BF16.F32.PACK_AB R123, R178, R181 ;  /* 0x000000b5b27b723e */ /* 0x000fe200000010ff */
[----:B------:R-:W-:-:S02]  /*7fe0*/  FADD.FTZ R135, R135, R168 ;  /* 0x000000a887877221 */ /* 0x000fc40000010000 */
[----:B------:R-:W-:Y:S02]  /*7ff0*/  MUFU.EX2 R214, R214 ;  /* 0x000000d600d67308 */ /* 0x000fe40000000800 */
[----:B------:R-:W-:Y:S01]  /*8000*/  HMMA.16816.F32.BF16 R84, R4, R86, R88 ;  /* 0x000000560454723c */ /* 0x000fe20000041858 */
[-C--:B------:R-:W-:Y:S01]  /*8010*/  FMUL.FTZ R88, R108, R169.reuse ;  /* 0x000000a96c587220 */ /* 0x080fe20000410000 */
[----:B------:R-:W-:Y:S01]  /*8020*/  FMUL.FTZ R89, R109, R169 ;  /* 0x000000a96d597220 */ /* 0x000fe20000410000 */
[-C--:B------:R-:W-:Y:S01]  /*8030*/  FMUL.FTZ R90, R110, R167.reuse ;  /* 0x000000a76e5a7220 */ /* 0x080fe20000410000 */
[----:B------:R-:W-:Y:S01]  /*8040*/  FMUL.FTZ R91, R111, R167 ;  /* 0x000000a76f5b7220 */ /* 0x000fe20000410000 */
[----:B------:R-:W-:Y:S01]  /*8050*/  MUFU.EX2 R215, R215 ;  /* 0x000000d700d77308 */ /* 0x000fe20000000800 */
[----:B------:R-:W-:Y:S01]  /*8060*/  LDSM.16.MT88.4 R108, [R184+0x16800] ;  /* 0x01680000b86c783b */ /* 0x000fe20000004200 */
[----:B------:R-:W-:Y:S01]  /*8070*/  FFMA.FTZ R169, R211, R169, R170 ;  /* 0x000000a9d3a97223 */ /* 0x000fe200000100aa */
[----:B------:R-:W-:Y:S01]  /*8080*/  HMMA.16816.F32.BF16 R40, R120, R128, R40 ;  /* 0x000000807828723c */ /* 0x000fe20000041828 */
[----:B------:R-:W-:Y:S01]  /*8090*/  MUFU.EX2 R216, R216 ;  /* 0x000000d800d87308 */ /* 0x000fe20000000800 */
[----:B------:R-:W-:Y:S01]  /*80a0*/  FADD.FTZ R132, R132, R135 ;  /* 0x0000008784847221 */ /* 0x000fe20000010000 */
[----:B------:R-:W-:-:S02]  /*80b0*/  FADD.FTZ R166, R166, R169 ;  /* 0x000000a9a6a67221 */ /* 0x000fc40000010000 */
[----:B------:R-:W-:Y:S01]  /*80c0*/  MUFU.EX2 R217, R217 ;  /* 0x000000d900d97308 */ /* 0x000fe20000000800 */
[----:B------:R-:W-:Y:S01]  /*80d0*/  FADD.FTZ R132, R3, R132 ;  /* 0x0000008403847221 */ /* 0x000fe20000010000 */
[----:B------:R-:W-:Y:S01]  /*80e0*/  FADD.FTZ R165, R165, R166 ;  /* 0x000000a6a5a57221 */ /* 0x000fe20000010000 */
[----:B------:R-:W-:Y:S01]  /*80f0*/  HMMA.16816.F32.BF16 R44, R120, R130, R44 ;  /* 0x00000082782c723c */ /* 0x000fe2000004182c */
[----:B------:R-:W1:Y:S01]  /*8100*/  LDSM.16.MT88.4 R128, [R197+0x4800] ;  /* 0x00480000c580783b */ /* 0x000e620000004200 */
[----:B------:R-:W-:Y:S01]  /*8110*/  FADD.FTZ R179, R179, R132 ;  /* 0x00000084b3b37221 */ /* 0x000fe20000010000 */
[----:B------:R-:W-:Y:S01]  /*8120*/  FADD.FTZ R164, R164, R165 ;  /* 0x000000a5a4a47221 */ /* 0x000fe20000010000 */
[----:B------:R-:W-:Y:S02]  /*8130*/  MOV R3, R192 ;  /* 0x000000c000037202 */ /* 0x000fe40000000f00 */
[----:B------:R-:W-:Y:S01]  /*8140*/  FADD.FTZ R180, R180, R179 ;  /* 0x000000b3b4b47221 */ /* 0x000fe20000010000 */
[----:B------:R-:W-:Y:S01]  /*8150*/  FADD.FTZ R175, R175, R164 ;  /* 0x000000a4afaf7221 */ /* 0x000fe20000010000 */
[----:B------:R-:W-:Y:S01]  /*8160*/  HMMA.16816.F32.BF16 R8, R4, R12, R8 ;  /* 0x0000000c0408723c */ /* 0x000fe20000041808 */
[----:B------:R-:W-:Y:S01]  /*8170*/  MOV R132, R193 ;  /* 0x000000c100847202 */ /* 0x000fe20000000f00 */
[----:B------:R-:W-:Y:S01]  /*8180*/  FADD.FTZ R181, R181, R180 ;  /* 0x000000b4b5b57221 */ /* 0x000fe20000010000 */
[----:B------:R-:W-:-:S03]  /*8190*/  FADD.FTZ R174, R174, R175 ;  /* 0x000000afaeae7221 */ /* 0x000fc60000010000 */
[----:B------:R-:W-:Y:S01]  /*81a0*/  FADD.FTZ R178, R178, R181 ;  /* 0x000000b5b2b27221 */ /* 0x000fe20000010000 */
[----:B------:R-:W-:Y:S01]  /*81b0*/  FADD.FTZ R177, R177, R174 ;  /* 0x000000aeb1b17221 */ /* 0x000fe20000010000 */
[----:B--2---:R-:W-:Y:S03]  /*81c0*/  HMMA.16816.F32.BF16 R88, R4, R92, R88 ;  /* 0x0000005c0458723c */ /* 0x004fe60000041858 */
[----:B------:R-:W-:-:S05]  /*81d0*/  FADD.FTZ R176, R176, R177 ;  /* 0x000000b1b0b07221 */ /* 0x000fca0000010000 */
[C---:B------:R-:W-:Y:S01]  /*81e0*/  HMMA.16816.F32.BF16 R12, R4.reuse, R14, R124 ;  /* 0x0000000e040c723c */ /* 0x040fe2000004187c */
[----:B------:R-:W-:Y:S07]  /*81f0*/  LDSM.16.MT88.4 R124, [R171+0x4800] ;  /* 0x00480000ab7c783b */ /* 0x000fee0000004200 */
[C---:B------:R-:W-:Y:S01]  /*8200*/  HMMA.16816.F32.BF16 R92, R4.reuse, R94, R112 ;  /* 0x0000005e045c723c */ /* 0x040fe20000041870 */
[----:B------:R2:W-:Y:S07]  /*8210*/  LDSM.16.MT88.4 R112, [R197+0x2800] ;  /* 0x00280000c570783b */ /* 0x0005ee0000004200 */
[C---:B----4-:R-:W-:Y:S08]  /*8220*/  HMMA.16816.F32.BF16 R96, R4.reuse, R104, R96 ;  /* 0x000000680460723c */ /* 0x050ff00000041860 */
[----:B------:R-:W-:Y:S01]  /*8230*/  HMMA.16816.F32.BF16 R4, R4, R106, R116 ;  /* 0x0000006a0404723c */ /* 0x000fe20000041874 */
[----:B------:R-:W3:Y:S04]  /*8240*/  LDSM.16.MT88.4 R104, [R172+0x16800] ;  /* 0x01680000ac68783b */ /* 0x000ee80000004200 */
[----:B------:R-:W4:Y:S03]  /*8250*/  LDSM.16.MT88.4 R116, [R171+0x2800] ;  /* 0x00280000ab74783b */ /* 0x000f260000004200 */
[C---:B------:R-:W-:Y:S01]  /*8260*/  HMMA.16816.F32.BF16 R48, R120.reuse, R100, R48 ;  /* 0x000000647830723c */ /* 0x040fe20000041830 */
[----:B--2---:R-:W2:Y:S07]  /*8270*/  MUFU.EX2 R197, R154 ;  /* 0x0000009a00c57308 */ /* 0x004eae0000000800 */
[C---:B------:R-:W-:Y:S08]  /*8280*/  HMMA.16816.F32.BF16 R52, R120.reuse, R102, R52 ;  /* 0x000000667834723c */ /* 0x040ff00000041834 */
[----:B-1----:R-:W-:Y:S01]  /*8290*/  HMMA.16816.F32.BF16 R100, R120, R128, R96 ;  /* 0x000000807864723c */ /* 0x002fe20000041860 */
[----:B------:R-:W-:-:S07]  /*82a0*/  SEL R96, R186, 0xffffffe0, !P6 ;  /* 0xffffffe0ba607807 */ /* 0x000fce0007000000 */
[C---:B------:R-:W-:Y:S08]  /*82b0*/  HMMA.16816.F32.BF16 R16, R120.reuse, R144, R16 ;  /* 0x000000907810723c */ /* 0x040ff00000041810 */
[C---:B------:R-:W-:Y:S08]  /*82c0*/  HMMA.16816.F32.BF16 R20, R120.reuse, R146, R20 ;  /* 0x000000927814723c */ /* 0x040ff00000041814 */
[----:B---3--:R-:W-:Y:S01]  /*82d0*/  HMMA.16816.F32.BF16 R80, R120, R104, R80 ;  /* 0x000000687850723c */ /* 0x008fe20000041850 */
[----:B------:R-:W-:Y:S01]  /*82e0*/  FFMA.FTZ R105, R195, UR4, -R156 ;  /* 0x00000004c3697c23 */ /* 0x000fe2000801089c */
[----:B------:R-:W-:-:S02]  /*82f0*/  IADD3 R195, PT, PT, R96, R171, RZ ;  /* 0x000000ab60c37210 */ /* 0x000fc40007ffe0ff */
[----:B------:R-:W-:Y:S01]  /*8300*/  LDSM.16.MT88.4 R96, [R184+0x17000] ;  /* 0x01700000b860783b */ /* 0x000fe20000004200 */
[----:B------:R1:W3:Y:S01]  /*8310*/  MUFU.EX2 R183, R105 ;  /* 0x0000006900b77308 */ /* 0x0002e20000000800 */
[C---:B--2---:R-:W-:Y:S01]  /*8320*/  F2FP.BF16.F32.PACK_AB R104, R204.reuse, R197 ;  /* 0x000000c5cc68723e */ /* 0x044fe200000010ff */
[----:B------:R-:W-:Y:S01]  /*8330*/  FADD.FTZ R197, R197, R176 ;  /* 0x000000b0c5c57221 */ /* 0x000fe20000010000 */
[C---:B----4-:R-:W-:Y:S01]  /*8340*/  HMMA.16816.F32.BF16 R56, R120.reuse, R116, R56 ;  /* 0x000000747838723c */ /* 0x050fe20000041838 */
[----:B------:R-:W-:Y:S02]  /*8350*/  LDSM.16.MT88.4 R144, [R195+0x3000] ;  /* 0x00300000c390783b */ /* 0x000fe40000004200 */
[----:B------:R-:W-:Y:S02]  /*8360*/  FADD.FTZ R204, R204, R197 ;  /* 0x000000c5cccc7221 */ /* 0x000fe40000010000 */
[----:B------:R-:W-:Y:S03]  /*8370*/  LDSM.16.MT88.4 R152, [R195+0x1000] ;  /* 0x00100000c398783b */ /* 0x000fe60000004200 */
[----:B------:R-:W-:Y:S01]  /*8380*/  HMMA.16816.F32.BF16 R60, R120, R118, R60 ;  /* 0x00000076783c723c */ /* 0x000fe2000004183c */
[----:B------:R-:W2:Y:S01]  /*8390*/  LDSM.16.MT88.4 R116, [R171+0x3000] ;  /* 0x00300000ab74783b */ /* 0x000ea20000004200 */
[----:B-1----:R-:W-:Y:S01]  /*83a0*/  F2FP.BF16.F32.PACK_AB R105, R194, R205 ;  /* 0x000000cdc269723e */ /* 0x002fe200000010ff */
[----:B------:R-:W-:-:S05]  /*83b0*/  FADD.FTZ R205, R205, R178 ;  /* 0x000000b2cdcd7221 */ /* 0x000fca0000010000 */
[----:B------:R-:W-:Y:S01]  /*83c0*/  HMMA.16816.F32.BF16 R88, R120, R124, R88 ;  /* 0x0000007c7858723c */ /* 0x000fe20000041858 */
[----:B------:R-:W-:-:S07]  /*83d0*/  FADD.FTZ R194, R194, R205 ;  /* 0x000000cdc2c27221 */ /* 0x000fce0000010000 */
[C---:B------:R-:W-:Y:S01]  /*83e0*/  HMMA.16816.F32.BF16 R92, R120.reuse, R126, R92 ;  /* 0x0000007e785c723c */ /* 0x040fe2000004185c */
[----:B------:R-:W1:Y:S07]  /*83f0*/  LDSM.16.MT88.4 R124, [R172+0x13000] ;  /* 0x01300000ac7c783b */ /* 0x000e6e0000004200 */
        /* <DEDUP_REMOVED lines=9> */
[C---:B------:R-:W-:Y:S08]  /*8490*/  HMMA.16816.F32.BF16 R32, R120.reuse, R136, R32 ;  /* 0x000000887820723c */ /* 0x040ff00000041820 */
[C---:B------:R-:W-:Y:S08]  /*84a0*/  HMMA.16816.F32.BF16 R36, R120.reuse, R138, R36 ;  /* 0x0000008a7824723c */ /* 0x040ff00000041824 */
[C---:B------:R-:W-:Y:S01]  /*84b0*/  HMMA.16816.F32.BF16 R136, R120.reuse, R130, R4 ;  /* 0x000000827888723c */ /* 0x040fe20000041804 */
[----:B------:R-:W5:Y:S07]  /*84c0*/  LDSM.16.MT88.4 R4, [R184+0x15000] ;  /* 0x01500000b804783b */ /* 0x000f6e0000004200 */
[C---:B------:R-:W-:Y:S08]  /*84d0*/  HMMA.16816.F32.BF16 R24, R120.reuse, R140, R24 ;  /* 0x0000008c7818723c */ /* 0x040ff00000041818 */
[C---:B------:R-:W-:Y:S01]  /*84e0*/  HMMA.16816.F32.BF16 R28, R120.reuse, R142, R28 ;  /* 0x0000008e781c723c */ /* 0x040fe2000004181c */
[----:B------:R-:W-:Y:S07]  /*84f0*/  LDSM.16.MT88.4 R140, [R171+0x5000] ;  /* 0x00500000ab8c783b */ /* 0x000fee0000004200 */
[----:B------:R-:W-:Y:S01]  /*8500*/  HMMA.16816.F32.BF16 R84, R120, R106, R84 ;  /* 0x0000006a7854723c */ /* 0x000fe20000041854 */
[----:B------:R-:W5:Y:S01]  /*8510*/  LDSM.16.MT88.4 R120, [R172+0x17000] ;  /* 0x01700000ac78783b */ /* 0x000f620000004200 */
[----:B------:R-:W-:Y:S01]  /*8520*/  F2FP.BF16.F32.PACK_AB R106, R182, R203 ;  /* 0x000000cbb66a723e */ /* 0x000fe200000010ff */
[----:B------:R-:W-:Y:S01]  /*8530*/  FADD.FTZ R203, R203, R204 ;  /* 0x000000cccbcb7221 */ /* 0x000fe20000010000 */
[----:B---3--:R-:W-:Y:S01]  /*8540*/  F2FP.BF16.F32.PACK_AB R107, R210, R183 ;  /* 0x000000b7d26b723e */ /* 0x008fe200000010ff */
[----:B------:R-:W-:-:S02]  /*8550*/  FADD.FTZ R183, R183, R194 ;  /* 0x000000c2b7b77221 */ /* 0x000fc40000010000 */
[----:B------:R-:W-:Y:S02]  /*8560*/  FADD.FTZ R203, R182, R203 ;  /* 0x000000cbb6cb7221 */ /* 0x000fe40000010000 */
[----:B------:R-:W-:Y:S02]  /*8570*/  FADD.FTZ R210, R210, R183 ;  /* 0x000000b7d2d27221 */ /* 0x000fe40000010000 */
[C---:B--2---:R-:W-:Y:S08]  /*8580*/  HMMA.16816.F32.BF16 R56, R104.reuse, R116, R56 ;  /* 0x000000746838723c */ /* 0x044ff00000041838 */
[C---:B------:R-:W-:Y:S08]  /*8590*/  HMMA.16816.F32.BF16 R60, R104.reuse, R118, R60 ;  /* 0x00000076683c723c */ /* 0x040ff0000004183c */
[----:B------:R-:W-:Y:S01]  /*85a0*/  HMMA.16816.F32.BF16 R116, R104, R144, R64 ;  /* 0x000000906874723c */ /* 0x000fe20000041840 */
[----:B------:R-:W-:-:S02]  /*85b0*/  FFMA.FTZ R64, R159, UR4, -R156 ;  /* 0x000000049f407c23 */ /* 0x000fc4000801089c */
[----:B------:R-:W-:Y:S02]  /*85c0*/  LDSM.16.MT88.4 R156, [R171+0x3800] ;  /* 0x00380000ab9c783b */ /* 0x000fe40000004200 */
[----:B------:R2:W3:Y:S03]  /*85d0*/  MUFU.EX2 R134, R64 ;  /* 0x0000004000867308 */ /* 0x0004e60000000800 */
[C---:B-1----:R-:W-:Y:S08]  /*85e0*/  HMMA.16816.F32.BF16 R128, R104.reuse, R124, R16 ;  /* 0x0000007c6880723c */ /* 0x042ff00000041810 */
[C---:B------:R-:W-:Y:S01]  /*85f0*/  HMMA.16816.F32.BF16 R124, R104.reuse, R126, R20 ;  /* 0x0000007e687c723c */ /* 0x040fe20000041814 */
[----:B--2---:R-:W-:Y:S07]  /*8600*/  LDSM.16.MT88.4 R64, [R184+0x15800] ;  /* 0x01580000b840783b */ /* 0x004fee0000004200 */
[C---:B----4-:R-:W-:Y:S08]  /*8610*/  HMMA.16816.F32.BF16 R8, R104.reuse, R112, R8 ;  /* 0x000000706808723c */ /* 0x050ff00000041808 */
[C---:B------:R-:W-:Y:S08]  /*8620*/  HMMA.16816.F32.BF16 R12, R104.reuse, R114, R12 ;  /* 0x00000072680c723c */ /* 0x040ff0000004180c */
[C---:B------:R-:W-:Y:S01]  /*8630*/  HMMA.16816.F32.BF16 R20, R104.reuse, R154, R36 ;  /* 0x0000009a6814723c */ /* 0x040fe20000041824 */
[----:B------:R-:W1:Y:S07]  /*8640*/  LDSM.16.MT88.4 R36, [R195+0x5000] ;  /* 0x00500000c324783b */ /* 0x000e6e0000004200 */
[C---:B-----5:R-:W-:Y:S08]  /*8650*/  HMMA.16816.F32.BF16 R112, R104.reuse, R108, R24 ;  /* 0x0000006c6870723c */ /* 0x060ff00000041818 */
[C---:B------:R-:W-:Y:S01]  /*8660*/  HMMA.16816.F32.BF16 R24, R104.reuse, R96, R72 ;  /* 0x000000606818723c */ /* 0x040fe20000041848 */
[----:B------:R-:W-:Y:S07]  /*8670*/  LDSM.16.MT88.4 R72, [R172+0x15800] ;  /* 0x01580000ac48783b */ /* 0x000fee0000004200 */
[C---:B------:R-:W-:Y:S01]  /*8680*/  HMMA.16816.F32.BF16 R96, R104.reuse, R98, R76 ;  /* 0x000000626860723c */ /* 0x040fe2000004184c */
[----:B------:R-:W2:Y:S07]  /*8690*/  LDSM.16.MT88.4 R76, [R171+0x1800] ;  /* 0x00180000ab4c783b */ /* 0x000eae0000004200 */
[C---:B------:R-:W-:Y:S08]  /*86a0*/  HMMA.16816.F32.BF16 R48, R104.reuse, R148, R48 ;  /* 0x000000946830723c */ /* 0x040ff00000041830 */
[C---:B------:R-:W-:Y:S01]  /*86b0*/  HMMA.16816.F32.BF16 R52, R104.reuse, R150, R52 ;  /* 0x000000966834723c */ /* 0x040fe20000041834 */
[----:B------:R-:W4:Y:S07]  /*86c0*/  LDSM.16.MT88.4 R148, [R171+0x5800] ;  /* 0x00580000ab94783b */ /* 0x000f2e0000004200 */
[C---:B------:R-:W-:Y:S01]  /*86d0*/  HMMA.16816.F32.BF16 R16, R104.reuse, R4, R40 ;  /* 0x000000046810723c */ /* 0x040fe20000041828 */
[----:B------:R-:W5:Y:S07]  /*86e0*/  LDSM.16.MT88.4 R40, [R172+0x13800] ;  /* 0x01380000ac28783b */ /* 0x000f6e0000004200 */
[C---:B------:R-:W-:Y:S08]  /*86f0*/  HMMA.16816.F32.BF16 R4, R104.reuse, R6, R44 ;  /* 0x000000066804723c */ /* 0x040ff0000004182c */
[C---:B------:R-:W-:Y:S08]  /*8700*/  HMMA.16816.F32.BF16 R80, R104.reuse, R120, R80 ;  /* 0x000000786850723c */ /* 0x040ff00000041850 */
[C---:B------:R-:W-:Y:S08]  /*8710*/  HMMA.16816.F32.BF16 R108, R104.reuse, R110, R28 ;  /* 0x0000006e686c723c */ /* 0x040ff0000004181c */
[C---:B------:R-:W-:Y:S01]  /*8720*/  HMMA.16816.F32.BF16 R44, R104.reuse, R122, R84 ;  /* 0x0000007a682c723c */ /* 0x040fe20000041854 */
[----:B------:R-:W5:Y:S07]  /*8730*/  LDSM.16.MT88.4 R84, [R195+0x1800] ;  /* 0x00180000c354783b */ /* 0x000f6e0000004200 */
[C---:B------:R-:W-:Y:S08]  /*8740*/  HMMA.16816.F32.BF16 R28, R104.reuse, R146, R68 ;  /* 0x00000092681c723c */ /* 0x040ff00000041844 */
[----:B------:R-:W-:Y:S01]  /*8750*/  HMMA.16816.F32.BF16 R144, R104, R142, R92 ;  /* 0x0000008e6890723c */ /* 0x000fe2000004185c */
[----:B------:R-:W-:Y:S01]  /*8760*/  F2FP.BF16.F32.PACK_AB R142, R214, R213 ;  /* 0x000000d5d68e723e */ /* 0x000fe200000010ff */
[----:B------:R-:W5:Y:S01]  /*8770*/  LDSM.16.MT88.4 R92, [R195+0x3800] ;  /* 0x00380000c35c783b */ /* 0x000f620000004200 */
[----:B------:R-:W-:-:S05]  /*8780*/  F2FP.BF16.F32.PACK_AB R143, R217, R216 ;  /* 0x000000d8d98f723e */ /* 0x000fca00000010ff */
[C---:B------:R-:W-:Y:S01]  /*8790*/  HMMA.16816.F32.BF16 R88, R104.reuse, R140, R88 ;  /* 0x0000008c6858723c */ /* 0x040fe20000041858 */
[----:B------:R-:W-:Y:S01]  /*87a0*/  F2FP.BF16.F32.PACK_AB R140, R173, R212 ;  /* 0x000000d4ad8c723e */ /* 0x000fe200000010ff */
[----:B------:R-:W-:Y:S01]  /*87b0*/  FADD.FTZ R212, R212, R203 ;  /* 0x000000cbd4d47221 */ /* 0x000fe20000010000 */
[C---:B---3--:R-:W-:Y:S01]  /*87c0*/  F2FP.BF16.F32.PACK_AB R141, R134.reuse, R215 ;  /* 0x000000d7868d723e */ /* 0x048fe200000010ff */
[----:B------:R-:W-:Y:S02]  /*87d0*/  FADD.FTZ R215, R215, R210 ;  /* 0x000000d2d7d77221 */ /* 0x000fe40000010000 */
[----:B------:R-:W-:Y:S02]  /*87e0*/  FADD.FTZ R212, R173, R212 ;  /* 0x000000d4add47221 */ /* 0x000fe40000010000 */
[----:B-1----:R-:W-:Y:S01]  /*87f0*/  HMMA.16816.F32.BF16 R120, R104, R36, R100 ;  /* 0x000000246878723c */ /* 0x002fe20000041864 */
[----:B------:R-:W-:Y:S01]  /*8800*/  FADD.FTZ R215, R134, R215 ;  /* 0x000000d786d77221 */ /* 0x000fe20000010000 */
[----:B------:R-:W-:-:S03]  /*8810*/  FADD.FTZ R211, R213, R212 ;  /* 0x000000d4d5d37221 */ /* 0x000fc60000010000 */
[----:B------:R-:W-:Y:S01]  /*8820*/  FADD.FTZ R216, R216, R215 ;  /* 0x000000d7d8d87221 */ /* 0x000fe20000010000 */
[----:B------:R-:W-:Y:S02]  /*8830*/  FADD.FTZ R211, R214, R211 ;  /* 0x000000d3d6d37221 */ /* 0x000fe40000010000 */
[----:B------:R-:W-:Y:S01]  /*8840*/  HMMA.16816.F32.BF16 R32, R104, R152, R32 ;  /* 0x000000986820723c */ /* 0x000fe20000041820 */
[----:B------:R-:W1:Y:S01]  /*8850*/  LDSM.16.MT88.4 R152, [R184+0x13800] ;  /* 0x01380000b898783b */ /* 0x000e620000004200 */
[----:B------:R-:W-:-:S06]  /*8860*/  FADD.FTZ R209, R217, R216 ;  /* 0x000000d8d9d17221 */ /* 0x000fcc0000010000 */
[----:B------:R-:W-:Y:S08]  /*8870*/  HMMA.16816.F32.BF16 R136, R104, R38, R136 ;  /* 0x000000266888723c */ /* 0x000ff00000041888 */
[C---:B------:R-:W-:Y:S08]  /*8880*/  HMMA.16816.F32.BF16 R100, R140.reuse, R160, R80 ;  /* 0x000000a08c64723c */ /* 0x040ff00000041850 */
[C---:B------:R-:W-:Y:S08]  /*8890*/  HMMA.16816.F32.BF16 R104, R140.reuse, R162, R44 ;  /* 0x000000a28c68723c */ /* 0x040ff0000004182c */
[C---:B------:R-:W-:Y:S08]  /*88a0*/  HMMA.16816.F32.BF16 R80, R140.reuse, R158, R60 ;  /* 0x0000009e8c50723c */ /* 0x040ff0000004183c */
[C---:B--2---:R-:W-:Y:S08]  /*88b0*/  HMMA.16816.F32.BF16 R44, R140.reuse, R76, R112 ;  /* 0x0000004c8c2c723c */ /* 0x044ff00000041870 */
[C---:B------:R-:W-:Y:S08]  /*88c0*/  HMMA.16816.F32.BF16 R60, R140.reuse, R64, R16 ;  /* 0x000000408c3c723c */ /* 0x040ff00000041810 */
[C---:B----4-:R-:W-:Y:S01]  /*88d0*/  HMMA.16816.F32.BF16 R112, R140.reuse, R150, R144 ;  /* 0x000000968c70723c */ /* 0x050fe20000041890 */
[----:B------:R-:W2:Y:S07]  /*88e0*/  LDSM.16.MT88.4 R144, [R184+0x17800] ;  /* 0x01780000b890783b */ /* 0x000eae0000004200 */
[C---:B------:R-:W-:Y:S01]  /*88f0*/  HMMA.16816.F32.BF16 R64, R140.reuse, R66, R4 ;  /* 0x000000428c40723c */ /* 0x040fe20000041804 */
[----:B------:R-:W3:Y:S07]  /*8900*/  LDSM.16.MT88.4 R4, [R195+0x5800] ;  /* 0x00580000c304783b */ /* 0x000eee0000004200 */
[C---:B------:R-:W-:Y:S08]  /*8910*/  HMMA.16816.F32.BF16 R68, R140.reuse, R72, R48 ;  /* 0x000000488c44723c */ /* 0x040ff00000041830 */
        /* <DEDUP_REMOVED lines=86> */
[----:B-1----:R-:W1:Y:S04]  /*8e80*/  LDSM.16.M88.4 R8, [R191+UR6+0xd000] ;  /* 0x00d00006bf08783b */ /* 0x002e680008000200 */
[----:B------:R-:W5:Y:S04]  /*8e90*/  LDSM.16.M88.4 R168, [R191+UR6+0xd800] ;  /* 0x00d80006bfa8783b */ /* 0x000f680008000200 */
[----:B------:R-:W-:Y:S04]  /*8ea0*/  LDSM.16.M88.4 R16, [R204] ;  /* 0x00000000cc10783b */ /* 0x000fe80000000200 */
[----:B------:R-:W5:Y:S04]  /*8eb0*/  LDSM.16.M88.4 R160, [R195+0xc000] ;  /* 0x00c00000c3a0783b */ /* 0x000f680000000200 */
[----:B------:R-:W5:Y:S04]  /*8ec0*/  LDSM.16.M88.4 R156, [R195+0xc800] ;  /* 0x00c80000c39c783b */ /* 0x000f680000000200 */
        /* <DEDUP_REMOVED lines=9> */
[C---:B-1----:R-:W-:Y:S03]  /*8f60*/  HMMA.16816.F32.BF16 R136, R32.reuse, R8, RZ ;  /* 0x000000082088723c */ /* 0x042fe600000418ff */
[----:B------:R-:W-:Y:S04]  /*8f70*/  LDSM.16.M88.4 R180, [R191+UR6+0x11800] ;  /* 0x01180006bfb4783b */ /* 0x000fe80008000200 */
[----:B------:R-:W0:Y:S01]  /*8f80*/  LDGDEPBAR ;  /* 0x00000000000079af */ /* 0x000e220000000000 */
[C---:B------:R-:W-:Y:S08]  /*8f90*/  HMMA.16816.F32.BF16 R148, R32.reuse, R150, RZ ;  /* 0x000000962094723c */ /* 0x040ff000000418ff */
[C---:B------:R-:W-:Y:S08]  /*8fa0*/  HMMA.16816.F32.BF16 R140, R32.reuse, R142, RZ ;  /* 0x0000008e208c723c */ /* 0x040ff000000418ff */
[C---:B------:R-:W-:Y:S08]  /*8fb0*/  HMMA.16816.F32.BF16 R8, R32.reuse, R10, RZ ;  /* 0x0000000a2008723c */ /* 0x040ff000000418ff */
[C---:B-----5:R-:W-:Y:S08]  /*8fc0*/  HMMA.16816.F32.BF16 R164, R32.reuse, R168, RZ ;  /* 0x000000a820a4723c */ /* 0x060ff000000418ff */
[----:B------:R-:W-:Y:S01]  /*8fd0*/  HMMA.16816.F32.BF16 R32, R32, R170, RZ ;  /* 0x000000aa2020723c */ /* 0x000fe200000418ff */
        /* <DEDUP_REMOVED lines=8> */
[C---:B------:R-:W-:Y:S01]  /*9060*/  HMMA.16816.F32.BF16 R132, R16.reuse, R14, R8 ;  /* 0x0000000e1084723c */ /* 0x040fe20000041808 */
[----:B------:R-:W-:Y:S04]  /*9070*/  LDSM.16.M88.4 R12, [R203] ;  /* 0x00000000cb0c783b */ /* 0x000fe80000000200 */
[----:B------:R-:W2:Y:S03]  /*9080*/  LDSM.16.M88.4 R8, [R194+0xc000] ;  /* 0x00c00000c208783b */ /* 0x000ea60000000200 */
[C---:B------:R-:W-:Y:S08]  /*9090*/  HMMA.16816.F32.BF16 R164, R16.reuse, R152, R164 ;  /* 0x0000009810a4723c */ /* 0x040ff000000418a4 */
[----:B------:R-:W-:Y:S01]  /*90a0*/  HMMA.16816.F32.BF16 R16, R16, R154, R32 ;  /* 0x0000009a1010723c */ /* 0x000fe20000041820 */
[----:B------:R-:W5:Y:S04]  /*90b0*/  LDSM.16.M88.4 R152, [R194+0xc800] ;  /* 0x00c80000c298783b */ /* 0x000f680000000200 */
[----:B------:R-:W5:Y:S03]  /*90c0*/  LDSM.16.M88.4 R32, [R194+0xd000] ;  /* 0x00d00000c220783b */ /* 0x000f660000000200 */
[C---:B---3--:R-:W-:Y:S08]  /*90d0*/  HMMA.16816.F32.BF16 R20, R24.reuse, R28, R20 ;  /* 0x0000001c1814723c */ /* 0x048ff00000041814 */
[C---:B------:R-:W-:Y:S01]  /*90e0*/  HMMA.16816.F32.BF16 R148, R24.reuse, R30, R148 ;  /* 0x0000001e1894723c */ /* 0x040fe20000041894 */
[----:B------:R-:W3:Y:S07]  /*90f0*/  LDSM.16.M88.4 R28, [R194+0xd800] ;  /* 0x00d80000c21c783b */ /* 0x000eee0000000200 */
[C---:B------:R-:W-:Y:S08]  /*9100*/  HMMA.16816.F32.BF16 R144, R24.reuse, R4, R144 ;  /* 0x000000041890723c */ /* 0x040ff00000041890 */
[C---:B------:R-:W-:Y:S01]  /*9110*/  HMMA.16816.F32.BF16 R140, R24.reuse, R6, R140 ;  /* 0x00000006188c723c */ /* 0x040fe2000004188c */
[----:B------:R-:W3:Y:S07]  /*9120*/  LDSM.16.M88.4 R4, [R210+0x4000] ;  /* 0x00400000d204783b */ /* 0x000eee0000000200 */
[C---:B-1----:R-:W-:Y:S08]  /*9130*/  HMMA.16816.F32.BF16 R136, R24.reuse, R160, R136 ;  /* 0x000000a01888723c */ /* 0x042ff00000041888 */
[C---:B------:R-:W-:Y:S01]  /*9140*/  HMMA.16816.F32.BF16 R132, R24.reuse, R162, R132 ;  /* 0x000000a21884723c */ /* 0x040fe20000041884 */
[----:B------:R-:W-:Y:S07]  /*9150*/  LDSM.16.M88.4 R160, [R197+0x4000] ;  /* 0x00400000c5a0783b */ /* 0x000fee0000000200 */
[C---:B----4-:R-:W-:Y:S08]  /*9160*/  HMMA.16816.F32.BF16 R164, R24.reuse, R156, R164 ;  /* 0x0000009c18a4723c */ /* 0x050ff000000418a4 */
[----:B------:R-:W-:Y:S01]  /*9170*/  HMMA.16816.F32.BF16 R16, R24, R158, R16 ;  /* 0x0000009e1810723c */ /* 0x000fe20000041810 */
[----:B------:R-:W-:Y:S04]  /*9180*/  LDSM.16.M88.4 R24, [R204+0x4000] ;  /* 0x00400000cc18783b */ /* 0x000fe80000000200 */
[----:B------:R-:W-:Y:S03]  /*9190*/  LDSM.16.M88.4 R156, [R195+0xe000] ;  /* 0x00e00000c39c783b */ /* 0x000fe60000000200 */
[C---:B--2---:R-:W-:Y:S08]  /*91a0*/  HMMA.16816.F32.BF16 R20, R12.reuse, R8, R20 ;  /* 0x000000080c14723c */ /* 0x044ff00000041814 */
[C---:B------:R-:W-:Y:S01]  /*91b0*/  HMMA.16816.F32.BF16 R148, R12.reuse, R10, R148 ;  /* 0x0000000a0c94723c */ /* 0x040fe20000041894 */
[----:B------:R-:W1:Y:S07]  /*91c0*/  LDSM.16.M88.4 R8, [R191+UR6+0xf800] ;  /* 0x00f80006bf08783b */ /* 0x000e6e0008000200 */
[C---:B-----5:R-:W-:Y:S08]  /*91d0*/  HMMA.16816.F32.BF16 R144, R12.reuse, R152, R144 ;  /* 0x000000980c90723c */ /* 0x060ff00000041890 */
        /* <DEDUP_REMOVED lines=74> */
[----:B------:R-:W-:Y:S08]  /*9680*/  HMMA.16816.F32.BF16 R148, R160, R178, R148 ;  /* 0x000000b2a094723c */ /* 0x000ff00000041894 */
[----:B---3--:R-:W-:Y:S08]  /*9690*/  HMMA.16816.F32.BF16 R16, R32, R26, R16 ;  /* 0x0000001a2010723c */ /* 0x008ff00000041810 */
[----:B------:R-:W-:Y:S01]  /*96a0*/  HMMA.16816.F32.BF16 R168, R168, R180, R164 ;  /* 0x000000b4a8a8723c */ /* 0x000fe200000418a4 */
[----:B------:R-:W2:Y:S07]  /*96b0*/  LDSM.16.M88.4 R164, [R3+0x10800] ;  /* 0x0108000003a4783b */ /* 0x000eae0000000200 */
[----:B-1----:R-:W-:Y:S01]  /*96c0*/  HMMA.16816.F32.BF16 R20, R12, R8, R20 ;  /* 0x000000080c14723c */ /* 0x002fe20000041814 */
[----:B------:R-:W-:-:S07]  /*96d0*/  IMAD.SHL.U32 R8, R188, 0x2, RZ ;  /* 0x00000002bc087824 */ /* 0x000fce00078e00ff */
[----:B----4-:R-:W-:Y:S01]  /*96e0*/  HMMA.16816.F32.BF16 R16, R12, R6, R16 ;  /* 0x000000060c10723c */ /* 0x010fe20000041810 */
[----:B------:R-:W-:Y:S01]  /*96f0*/  LOP3.LUT R7, R8, 0x6, RZ, 0xc0, !PT ;  /* 0x0000000608077812 */ /* 0x000fe200078ec0ff */
[----:B------:R-:W-:-:S04]  /*9700*/  IMAD.U32 R6, RZ, RZ, UR19 ;  /* 0x00000013ff067e24 */ /* 0x000fc8000f8e00ff */
[----:B------:R-:W-:Y:S02]  /*9710*/  IMAD R6, R6, 0x40, R7 ;  /* 0x0000004006067824 */ /* 0x000fe400078e0207 */
[----:B------:R-:W-:Y:S01]  /*9720*/  HMMA.16816.F32.BF16 R148, R32, R30, R148 ;  /* 0x0000001e2094723c */ /* 0x000fe20000041894 */
[----:B------:R-:W-:Y:S01]  /*9730*/  LDSM.16.M88.4 R28, [R194+0x10800] ;  /* 0x01080000c21c783b */ /* 0x000fe20000000200 */
[C---:B------:R-:W-:Y:S02]  /*9740*/  VIADD R27, R6.reuse, 0xffffff40 ;  /* 0xffffff40061b7836 */ /* 0x040fe40000000000 */
[----:B------:R-:W-:-:S03]  /*9750*/  VIADD R9, R6, 0xffffff78 ;  /* 0xffffff7806097836 */ /* 0x000fc60000000000 */
[----:B------:R-:W-:Y:S01]  /*9760*/  I2FP.F32.U32 R7, R27 ;  /* 0x0000001b00077245 */ /* 0x000fe20000201000 */
[----:B------:R-:W-:Y:S01]  /*9770*/  HMMA.16816.F32.BF16 R144, R160, R156, R144 ;  /* 0x0000009ca090723c */ /* 0x000fe20000041890 */
[C---:B------:R-:W-:Y:S02]  /*9780*/  ISETP.GE.AND P5, PT, R27.reuse, R2, PT ;  /* 0x000000021b00720c */ /* 0x040fe40003fa6270 */
[----:B------:R-:W-:Y:S01]  /*9790*/  ISETP.GE.AND P4, PT, R27, R0, PT ;  /* 0x000000001b00720c */ /* 0x000fe20003f86270 */
[C---:B------:R-:W-:Y:S01]  /*97a0*/  FFMA.FTZ R20, R7.reuse, UR5, R20 ;  /* 0x0000000507147c23 */ /* 0x040fe20008010014 */
[----:B------:R-:W-:-:S03]  /*97b0*/  FFMA.FTZ R7, R7, UR5, R22 ;  /* 0x0000000507077c23 */ /* 0x000fc60008010016 */
[C---:B------:R-:W-:Y:S01]  /*97c0*/  HMMA.16816.F32.BF16 R136, R160.reuse, R152, R136 ;  /* 0x00000098a088723c */ /* 0x040fe20000041888 */
[----:B------:R-:W-:Y:S02]  /*97d0*/  FSEL R27, R20, -INF , !P5 ;  /* 0xff800000141b7808 */ /* 0x000fe40006800000 */
[----:B------:R-:W-:Y:S02]  /*97e0*/  FSEL R7, R7, -INF , !P4 ;  /* 0xff80000007077808 */ /* 0x000fe40006000000 */
[C---:B------:R-:W-:Y:S02]  /*97f0*/  ISETP.GE.AND P5, PT, R9.reuse, R2, PT ;  /* 0x000000020900720c */ /* 0x040fe40003fa6270 */
[----:B------:R-:W-:Y:S01]  /*9800*/  ISETP.GE.AND P4, PT, R9, R0, PT ;  /* 0x000000000900720c */ /* 0x000fe20003f86270 */
[C---:B------:R-:W-:Y:S01]  /*9810*/  HMMA.16816.F32.BF16 R132, R160.reuse, R154, R132 ;  /* 0x0000009aa084723c */ /* 0x040fe20000041884 */
[----:B------:R1:W3:Y:S07]  /*9820*/  LDSM.16.M88.4 R152, [R3+0x11000] ;  /* 0x011000000398783b */ /* 0x0002ee0000000200 */
[----:B------:R-:W-:Y:S01]  /*9830*/  HMMA.16816.F32.BF16 R140, R160, R158, R140 ;  /* 0x0000009ea08c723c */ /* 0x000fe2000004188c */
[----:B------:R-:W-:-:S07]  /*9840*/  VIADD R159, R6, 0xffffff49 ;  /* 0xffffff49069f7836 */ /* 0x000fce0000000000 */
[----:B------:R-:W-:Y:S01]  /*9850*/  HMMA.16816.F32.BF16 R148, R12, R10, R148 ;  /* 0x0000000a0c94723c */ /* 0x000fe20000041894 */
[----:B------:R-:W-:-:S05]  /*9860*/  I2FP.F32.U32 R11, R9 ;  /* 0x00000009000b7245 */ /* 0x000fca0000201000 */
[C---:B------:R-:W-:Y:S01]  /*9870*/  FFMA.FTZ R16, R11.reuse, UR5, R16 ;  /* 0x000000050b107c23 */ /* 0x040fe20008010010 */
[----:B------:R-:W-:Y:S01]  /*9880*/  FFMA.FTZ R18, R11, UR5, R18 ;  /* 0x000000050b127c23 */ /* 0x000fe20008010012 */
[----:B--2---:R-:W-:Y:S01]  /*9890*/  HMMA.16816.F32.BF16 R144, R32, R164, R144 ;  /* 0x000000a42090723c */ /* 0x004fe20000041890 */
[----:B------:R-:W2:Y:S01]  /*98a0*/  LDSM.16.M88.4 R8, [R194+0x11000] ;  /* 0x01100000c208783b */ /* 0x000ea20000000200 */
[----:B-1----:R-:W-:Y:S01]  /*98b0*/  VIADD R3, R6, 0xffffff41 ;  /* 0xffffff4106037836 */ /* 0x002fe20000000000 */
[----:B------:R-:W-:Y:S01]  /*98c0*/  FSEL R157, R16, -INF , !P5 ;  /* 0xff800000109d7808 */ /* 0x000fe20006800000 */
[----:B------:R-:W-:-:S04]  /*98d0*/  DEPBAR.LE SB0, 0x0 ;  /* 0x000080000000791a */ /* 0x000fc80000000000 */
[----:B------:R-:W-:Y:S01]  /*98e0*/  I2FP.F32.U32 R16, R3 ;  /* 0x0000000300107245 */ /* 0x000fe20000201000 */
[C---:B------:R-:W-:Y:S01]  /*98f0*/  HMMA.16816.F32.BF16 R140, R32.reuse, R166, R140 ;  /* 0x000000a6208c723c */ /* 0x040fe2000004188c */
[----:B------:R-:W-:Y:S02]  /*9900*/  FSEL R156, R18, -INF , !P4 ;  /* 0xff800000129c7808 */ /* 0x000fe40006000000 */
[C---:B------:R-:W-:Y:S01]  /*9910*/  ISETP.GE.AND P5, PT, R3.reuse, R2, PT ;  /* 0x000000020300720c */ /* 0x040fe20003fa6270 */
[----:B------:R-:W-:Y:S01]  /*9920*/  FFMA.FTZ R21, R16, UR5, R21 ;  /* 0x0000000510157c23 */ /* 0x000fe20008010015 */
[----:B------:R-:W-:Y:S01]  /*9930*/  BAR.SYNC.DEFER_BLOCKING 0x0 ;  /* 0x0000000000007b1d */ /* 0x000fe20000010000 */
[----:B------:R-:W-:Y:S01]  /*9940*/  ISETP.GE.AND P4, PT, R3, R0, PT ;  /* 0x000000000300720c */ /* 0x000fe20003f86270 */
[----:B------:R-:W-:Y:S02]  /*9950*/  VIADD R3, R6, 0xffffff48 ;  /* 0xffffff4806037836 */ /* 0x000fe40000000000 */
[----:B------:R-:W-:Y:S01]  /*9960*/  FFMA.FTZ R16, R16, UR5, R23 ;  /* 0x0000000510107c23 */ /* 0x000fe20008010017 */
[----:B---3--:R-:W-:Y:S02]  /*9970*/  HMMA.16816.F32.BF16 R136, R32, R152, R136 ;  /* 0x000000982088723c */ /* 0x008fe40000041888 */
[----:B------:R-:W-:-:S06]  /*9980*/  I2FP.F32.U32 R23, R3 ;  /* 0x0000000300177245 */ /* 0x000fcc0000201000 */
[----:B------:R-:W-:Y:S01]  /*9990*/  HMMA.16816.F32.BF16 R144, R12, R28, R144 ;  /* 0x0000001c0c90723c */ /* 0x000fe20000041890 */
[----:B------:R-:W-:Y:S01]  /*99a0*/  FSEL R29, R21, -INF , !P5 ;  /* 0xff800000151d7808 */ /* 0x000fe20006800000 */
[C---:B------:R-:W-:Y:S01]  /*99b0*/  FFMA.FTZ R148, R23.reuse, UR5, R148 ;  /* 0x0000000517947c23 */ /* 0x040fe20008010094 */
[----:B------:R-:W-:Y:S01]  /*99c0*/  FSEL R21, R16, -INF , !P4 ;  /* 0xff80000010157808 */ /* 0x000fe20006000000 */
[----:B------:R-:W-:Y:S01]  /*99d0*/  FFMA.FTZ R23, R23, UR5, R150 ;  /* 0x0000000517177c23 */ /* 0x000fe20008010096 */
[----:B------:R-:W-:Y:S02]  /*99e0*/  I2FP.F32.U32 R16, R159 ;  /* 0x0000009f00107245 */ /* 0x000fe40000201000 */
[C---:B------:R-:W-:Y:S01]  /*99f0*/  ISETP.GE.AND P5, PT, R3.reuse, R2, PT ;  /* 0x000000020300720c */ /* 0x040fe20003fa6270 */
[----:B------:R-:W-:Y:S01]  /*9a00*/  HMMA.16816.F32.BF16 R168, R160, R172, R168 ;  /* 0x000000aca0a8723c */ /* 0x000fe200000418a8 */
[----:B------:R-:W-:Y:S01]  /*9a10*/  ISETP.GE.AND P4, PT, R3, R0, PT ;  /* 0x000000000300720c */ /* 0x000fe20003f86270 */
[----:B------:R-:W-:Y:S01]  /*9a20*/  FFMA.FTZ R149, R16, UR5, R149 ;  /* 0x0000000510957c23 */ /* 0x000fe20008010095 */
[----:B------:R-:W-:Y:S01]  /*9a30*/  FSEL R161, R148, -INF , !P5 ;  /* 0xff80000094a17808 */ /* 0x000fe20006800000 */
[----:B------:R-:W-:Y:S01]  /*9a40*/  FFMA.FTZ R151, R16, UR5, R151 ;  /* 0x0000000510977c23 */ /* 0x000fe20008010097 */
[----:B------:R-:W-:Y:S01]  /*9a50*/  FSEL R23, R23, -INF , !P4 ;  /* 0xff80000017177808 */ /* 0x000fe20006000000 */
[----:B------:R-:W-:Y:S01]  /*9a60*/  VIADD R3, R6, 0xffffff50 ;  /* 0xffffff5006037836 */ /* 0x000fe20000000000 */
[C---:B------:R-:W-:Y:S01]  /*9a70*/  ISETP.GE.AND P5, PT, R159.reuse, R2, PT ;  /* 0x000000029f00720c */ /* 0x040fe20003fa6270 */
[----:B------:R-:W-:Y:S01]  /*9a80*/  HMMA.16816.F32.BF16 R140, R12, R30, R140 ;  /* 0x0000001e0c8c723c */ /* 0x000fe2000004188c */
[----:B------:R-:W-:-:S02]  /*9a90*/  ISETP.GE.AND P4, PT, R159, R0, PT ;  /* 0x000000009f00720c */ /* 0x000fc40003f86270 */
[----:B------:R-:W-:Y:S01]  /*9aa0*/  FSEL R163, R149, -INF , !P5 ;  /* 0xff80000095a37808 */ /* 0x000fe20006800000 */
[C---:B------:R-:W-:Y:S01]  /*9ab0*/  VIADD R149, R6.reuse, 0xffffff58 ;  /* 0xffffff5806957836 */ /* 0x040fe20000000000 */
[----:B------:R-:W-:Y:S02]  /*9ac0*/  FSEL R31, R151, -INF , !P4 ;  /* 0xff800000971f7808 */ /* 0x000fe40006000000 */
[----:B------:R-:W-:Y:S01]  /*9ad0*/  I2FP.F32.U32 R153, R3 ;  /* 0x0000000300997245 */ /* 0x000fe20000201000 */
[----:B------:R-:W-:Y:S01]  /*9ae0*/  HMMA.16816.F32.BF16 R132, R32, R154, R132 ;  /* 0x0000009a2084723c */ /* 0x000fe20000041884 */
[C---:B------:R-:W-:Y:S02]  /*9af0*/  ISETP.GE.AND P5, PT, R3.reuse, R2, PT ;  /* 0x000000020300720c */ /* 0x040fe40003fa6270 */
[----:B------:R-:W-:Y:S01]  /*9b00*/  ISETP.GE.AND P4, PT, R3, R0, PT ;  /* 0x000000000300720c */ /* 0x000fe20003f86270 */
[----:B------:R-:W-:Y:S02]  /*9b10*/  VIADD R3, R6, 0xffffff51 ;  /* 0xffffff5106037836 */ /* 0x000fe40000000000 */
[C---:B------:R-:W-:Y:S01]  /*9b20*/  FFMA.FTZ R144, R153.reuse, UR5, R144 ;  /* 0x0000000599907c23 */ /* 0x040fe20008010090 */
[----:B------:R-:W-:Y:S01]  /*9b30*/  FFMA.FTZ R146, R153, UR5, R146 ;  /* 0x0000000599927c23 */ /* 0x000fe20008010092 */
[----:B--2---:R-:W-:Y:S01]  /*9b40*/  HMMA.16816.F32.BF16 R136, R12, R8, R136 ;  /* 0x000000080c88723c */ /* 0x004fe20000041888 */
[----:B------:R-:W-:-:S02]  /*9b50*/  I2FP.F32.U32 R16, R3 ;  /* 0x0000000300107245 */ /* 0x000fc40000201000 */
[----:B------:R-:W-:Y:S02]  /*9b60*/  FSEL R173, R144, -INF , !P5 ;  /* 0xff80000090ad7808 */ /* 0x000fe40006800000 */
[----:B------:R-:W-:Y:S01]  /*9b70*/  FSEL R177, R146, -INF , !P4 ;  /* 0xff80000092b17808 */ /* 0x000fe20006000000 */
[C---:B------:R-:W-:Y:S01]  /*9b80*/  FFMA.FTZ R145, R16.reuse, UR5, R145 ;  /* 0x0000000510917c23 */ /* 0x040fe20008010091 */
[----:B------:R-:W-:Y:S01]  /*9b90*/  I2FP.F32.U32 R9, R149 ;  /* 0x0000009500097245 */ /* 0x000fe20000201000 */
[----:B------:R-:W-:Y:S01]  /*9ba0*/  FFMA.FTZ R147, R16, UR5, R147 ;  /* 0x0000000510937c23 */ /* 0x000fe20008010093 */
[C---:B------:R-:W-:Y:S01]  /*9bb0*/  ISETP.GE.AND P5, PT, R3.reuse, R2, PT ;  /* 0x000000020300720c */ /* 0x040fe20003fa6270 */
[----:B------:R-:W-:Y:S01]  /*9bc0*/  HMMA.16816.F32.BF16 R168, R32, R24, R168 ;  /* 0x0000001820a8723c */ /* 0x000fe200000418a8 */
[----:B------:R-:W-:Y:S01]  /*9bd0*/  ISETP.GE.AND P4, PT, R3, R0, PT ;  /* 0x000000000300720c */ /* 0x000fe20003f86270 */
[----:B------:R-:W-:Y:S01]  /*9be0*/  FFMA.FTZ R140, R9, UR5, R140 ;  /* 0x00000005098c7c23 */ /* 0x000fe2000801008c */
[----:B------:R-:W-:Y:S01]  /*9bf0*/  FSEL R197, R145, -INF , !P5 ;  /* 0xff80000091c57808 */ /* 0x000fe20006800000 */
[----:B------:R-:W-:Y:S01]  /*9c00*/  FFMA.FTZ R142, R9, UR5, R142 ;  /* 0x00000005098e7c23 */ /* 0x000fe2000801008e */
[----:B------:R-:W-:Y:S01]  /*9c10*/  FSEL R175, R147, -INF , !P4 ;  /* 0xff80000093af7808 */ /* 0x000fe20006000000 */
[C---:B------:R-:W-:Y:S01]  /*9c20*/  VIADD R3, R6.reuse, 0xffffff59 ;  /* 0xffffff5906037836 */ /* 0x040fe20000000000 */
[C---:B------:R-:W-:Y:S01]  /*9c30*/  ISETP.GE.AND P5, PT, R149.reuse, R2, PT ;  /* 0x000000029500720c */ /* 0x040fe20003fa6270 */
[----:B------:R-:W-:Y:S01]  /*9c40*/  HMMA.16816.F32.BF16 R132, R12, R10, R132 ;  /* 0x0000000a0c84723c */ /* 0x000fe20000041884 */
[----:B------:R-:W-:Y:S01]  /*9c50*/  ISETP.GE.AND P4, PT, R149, R0, PT ;  /* 0x000000009500720c */ /* 0x000fe20003f86270 */
[----:B------:R-:W-:Y:S01]  /*9c60*/  VIADD R9, R6, 0xffffff61 ;  /* 0xffffff6106097836 */ /* 0x000fe20000000000 */
[----:B------:R-:W-:-:S02]  /*9c70*/  FSEL R203, R140, -INF , !P5 ;  /* 0xff8000008ccb7808 */ /* 0x000fc40006800000 */
[----:B------:R-:W-:Y:S02]  /*9c80*/  FSEL R195, R142, -INF , !P4 ;  /* 0xff8000008ec37808 */ /* 0x000fe40006000000 */
[----:B------:R-:W-:Y:S02]  /*9c90*/  I2FP.F32.U32 R8, R3 ;  /* 0x0000000300087245 */ /* 0x000fe40000201000 */
[C---:B------:R-:W-:Y:S02]  /*9ca0*/  ISETP.GE.AND P5, PT, R3.reuse, R2, PT ;  /* 0x000000020300720c */ /* 0x040fe40003fa6270 */
[----:B------:R-:W-:Y:S01]  /*9cb0*/  ISETP.GE.AND P4, PT, R3, R0, PT ;  /* 0x000000000300720c */ /* 0x000fe20003f86270 */
[----:B------:R-:W-:Y:S02]  /*9cc0*/  VIADD R3, R6, 0xffffff60 ;  /* 0xffffff6006037836 */ /* 0x000fe40000000000 */
[C---:B------:R-:W-:Y:S01]  /*9cd0*/  FFMA.FTZ R141, R8.reuse, UR5, R141 ;  /* 0x00000005088d7c23 */ /* 0x040fe2000801008d */
[----:B------:R-:W-:Y:S01]  /*9ce0*/  FFMA.FTZ R8, R8, UR5, R143 ;  /* 0x0000000508087c23 */ /* 0x000fe2000801008f */
[----:B------:R-:W-:Y:S01]  /*9cf0*/  I2FP.F32.U32 R10, R9 ;  /* 0x00000009000a7245 */ /* 0x000fe20000201000 */
[----:B------:R-:W-:Y:S01]  /*9d00*/  HMMA.16816.F32.BF16 R168, R12, R4, R168 ;  /* 0x000000040ca8723c */ /* 0x000fe200000418a8 */
[----:B------:R-:W-:Y:S01]  /*9d10*/  I2FP.F32.U32 R11, R3 ;  /* 0x00000003000b7245 */ /* 0x000fe20000201000 */
[----:B------:R-:W-:Y:S01]  /*9d20*/  VIADD R5, R6, 0xffffff70 ;  /* 0xffffff7006057836 */ /* 0x000fe20000000000 */
[----:B------:R-:W-:Y:S01]  /*9d30*/  FSEL R143, R141, -INF , !P5 ;  /* 0xff8000008d8f7808 */ /* 0x000fe20006800000 */
[----:B------:R-:W-:Y:S01]  /*9d40*/  FFMA.FTZ R137, R10, UR5, R137 ;  /* 0x000000050a897c23 */ /* 0x000fe20008010089 */
[----:B------:R-:W-:Y:S01]  /*9d50*/  FSEL R141, R8, -INF , !P4 ;  /* 0xff800000088d7808 */ /* 0x000fe20006000000 */
[C---:B------:R-:W-:Y:S01]  /*9d60*/  FFMA.FTZ R136, R11.reuse, UR5, R136 ;  /* 0x000000050b887c23 */ /* 0x040fe20008010088 */
[----:B------:R-:W-:Y:S01]  /*9d70*/  FFMA.FTZ R138, R11, UR5, R138 ;  /* 0x000000050b8a7c23 */ /* 0x000fe2000801008a */
[C---:B------:R-:W-:Y:S01]  /*9d80*/  ISETP.GE.AND P5, PT, R3.reuse, R2, PT ;  /* 0x000000020300720c */ /* 0x040fe20003fa6270 */
[----:B------:R-:W-:Y:S01]  /*9d90*/  FFMA.FTZ R139, R10, UR5, R139 ;  /* 0x000000050a8b7c23 */ /* 0x000fe2000801008b */
[----:B------:R-:W-:Y:S01]  /*9da0*/  ISETP.GE.AND P4, PT, R3, R0, PT ;  /* 0x000000000300720c */ /* 0x000fe20003f86270 */
[----:B------:R-:W-:Y:S01]  /*9db0*/  VIADD R3, R6, 0xffffff68 ;  /* 0xffffff6806037836 */ /* 0x000fe20000000000 */
[----:B------:R-:W-:-:S02]  /*9dc0*/  FSEL R151, R136, -INF , !P5 ;  /* 0xff80000088977808 */ /* 0x000fc40006800000 */
[----:B------:R-:W-:Y:S02]  /*9dd0*/  FSEL R147, R138, -INF , !P4 ;  /* 0xff8000008a937808 */ /* 0x000fe40006000000 */
[C---:B------:R-:W-:Y:S02]  /*9de0*/  ISETP.GE.AND P5, PT, R9.reuse, R2, PT ;  /* 0x000000020900720c */ /* 0x040fe40003fa6270 */
[----:B------:R-:W-:Y:S02]  /*9df0*/  ISETP.GE.AND P4, PT, R9, R0, PT ;  /* 0x000000000900720c */ /* 0x000fe40003f86270 */
[----:B------:R-:W-:Y:S02]  /*9e00*/  FSEL R149, R137, -INF , !P5 ;  /* 0xff80000089957808 */ /* 0x000fe40006800000 */
[----:B------:R-:W-:Y:S02]  /*9e10*/  FSEL R145, R139, -INF , !P4 ;  /* 0xff8000008b917808 */ /* 0x000fe40006000000 */
[----:B------:R-:W-:-:S02]  /*9e20*/  ISETP.GE.AND P5, PT, R3, R2, PT ;  /* 0x000000020300720c */ /* 0x000fc40003fa6270 */
[----:B------:R-:W-:Y:S02]  /*9e30*/  I2FP.F32.U32 R9, R3 ;  /* 0x0000000300097245 */ /* 0x000fe40000201000 */
[----:B------:R-:W-:Y:S01]  /*9e40*/  ISETP.GE.AND P4, PT, R3, R0, PT ;  /* 0x000000000300720c */ /* 0x000fe20003f86270 */
[----:B------:R-:W-:Y:S02]  /*9e50*/  VIADD R3, R6, 0xffffff69 ;  /* 0xffffff6906037836 */ /* 0x000fe40000000000 */
        /* <DEDUP_REMOVED lines=18> */
[----:B------:R-:W-:Y:S02]  /*9f80*/  VIADD R5, R6, 0xffffff79 ;  /* 0xffffff7906057836 */ /* 0x000fe40000000000 */
[C---:B------:R-:W-:Y:S01]  /*9f90*/  FFMA.FTZ R154, R4.reuse, UR5, R169 ;  /* 0x00000005049a7c23 */ /* 0x040fe200080100a9 */
[----:B------:R-:W-:Y:S01]  /*9fa0*/  FFMA.FTZ R159, R4, UR5, R171 ;  /* 0x00000005049f7c23 */ /* 0x000fe200080100ab */
[----:B------:R-:W-:Y:S02]  /*9fb0*/  FSEL R169, R168, -INF , !P5 ;  /* 0xff800000a8a97808 */ /* 0x000fe40006800000 */
[----:B------:R-:W-:-:S02]  /*9fc0*/  FSEL R155, R155, -INF , !P4 ;  /* 0xff8000009b9b7808 */ /* 0x000fc40006000000 */
[----:B------:R-:W-:Y:S02]  /*9fd0*/  I2FP.F32.U32 R4, R5 ;  /* 0x0000000500047245 */ /* 0x000fe40000201000 */
[C---:B------:R-:W-:Y:S02]  /*9fe0*/  ISETP.GE.AND P5, PT, R3.reuse, R2, PT ;  /* 0x000000020300720c */ /* 0x040fe40003fa6270 */
[----:B------:R-:W-:Y:S01]  /*9ff0*/  ISETP.GE.AND P4, PT, R3, R0, PT ;  /* 0x000000000300720c */ /* 0x000fe20003f86270 */
[----:B------:R-:W-:Y:S01]  /*a000*/  FFMA.FTZ R17, R4, UR5, R17 ;  /* 0x0000000504117c23 */ /* 0x000fe20008010011 */
[----:B------:R-:W-:Y:S01]  /*a010*/  FSEL R154, R154, -INF , !P5 ;  /* 0xff8000009a9a7808 */ /* 0x000fe20006800000 */
[----:B------:R-:W-:Y:S01]  /*a020*/  FFMA.FTZ R19, R4, UR5, R19 ;  /* 0x0000000504137c23 */ /* 0x000fe20008010013 */
[----:B------:R-:W-:Y:S02]  /*a030*/  FSEL R159, R159, -INF , !P4 ;  /* 0xff8000009f9f7808 */ /* 0x000fe40006000000 */
[----:B------:R-:W-:-:S02]  /*a040*/  ISETP.GE.AND P5, PT, R5, R2, PT ;  /* 0x000000020500720c */ /* 0x000fc40003fa6270 */
        /* <DEDUP_REMOVED lines=52> */
.L_x_281:
[----:B------:R3:W-:Y:S02]  /*a390*/  STS.128 [R202+0x11000], RZ ;  /* 0x011000ffca007388 */ /* 0x0007e40000000c00 */
.L_x_282:
[----:B------:R-:W-:Y:S05]  /*a3a0*/  BSYNC.RECONVERGENT B0 ;  /* 0x0000000000007941 */ /* 0x000fea0003800200 */
.L_x_280:
[----:B------:R-:W0:Y:S02]  /*a3b0*/  LDGDEPBAR ;  /* 0x00000000000079af */ /* 0x000e240000000000 */
.L_x_279:
[----:B------:R-:W-:Y:S01]  /*a3c0*/  FMNMX3.FTZ R2, R193, R27, R29, !PT ;  /* 0x0000001bc1027276 */ /* 0x000fe2000781001d */
[----:B------:R-:W4:Y:S01]  /*a3d0*/  LDCU UR4, c[0x0][0x45c] ;  /* 0x00008b80ff0477ac */ /* 0x000f220008000800 */
[----:B------:R-:W-:Y:S01]  /*a3e0*/  FMNMX3.FTZ R0, R192, R7, R21, !PT ;  /* 0x00000007c0007276 */ /* 0x000fe20007810015 */
[----:B------:R-:W-:Y:S01]  /*a3f0*/  LDSM.16.MT88.4 R12, [R184+0x12000] ;  /* 0x01200000b80c783b */ /* 0x000fe20000004200 */
        /* <DEDUP_REMOVED lines=12> */
[----:B-1----:R-:W-:Y:S02]  /*a4c0*/  FMNMX3.FTZ R9, R0, R155, R159, !PT ;  /* 0x0000009b00097276 */ /* 0x002fe4000781009f */
[----:B------:R-:W-:Y:S02]  /*a4d0*/  FMNMX3.FTZ R2, R2, R157, R158, !PT ;  /* 0x0000009d02027276 */ /* 0x000fe4000781009e */
[----:B------:R-:W-:Y:S02]  /*a4e0*/  FMNMX3.FTZ R9, R9, R156, R153, !PT ;  /* 0x0000009c09097276 */ /* 0x000fe40007810099 */
[----:B------:R-:W-:Y:S01]  /*a4f0*/  SEL R165, R186, 0xffffffe0, !P6 ;  /* 0xffffffe0baa57807 */ /* 0x000fe20007000000 */
[----:B--2---:R-:W1:Y:S01]  /*a500*/  SHFL.BFLY PT, R5, R2, 0x2, 0x1f ;  /* 0x0c401f0002057f89 */ /* 0x004e6200000e0000 */
[----:B------:R-:W-:-:S02]  /*a510*/  IADD3 R16, PT, PT, R184, 0x12000, RZ ;  /* 0x00012000b8107810 */ /* 0x000fc40007ffe0ff */
[----:B------:R-:W-:Y:S01]  /*a520*/  IADD3 R167, PT, PT, R165, R184, RZ ;  /* 0x000000b8a5a77210 */ /* 0x000fe20007ffe0ff */
[----:B------:R-:W2:Y:S01]  /*a530*/  SHFL.BFLY PT, R0, R9, 0x2, 0x1f ;  /* 0x0c401f0009007f89 */ /* 0x000ea200000e0000 */
[----:B------:R-:W-:Y:S02]  /*a540*/  IADD3 R166, PT, PT, R184, 0x12040, RZ ;  /* 0x00012040b8a67810 */ /* 0x000fe40007ffe0ff */
[----:B------:R-:W-:-:S04]  /*a550*/  @P0 IADD3 R166, PT, PT, R16, -0x40, RZ ;  /* 0xffffffc010a60810 */ /* 0x000fc80007ffe0ff */
[----:B------:R-:W-:-:S05]  /*a560*/  IADD3 R165, PT, PT, R165, R166, RZ ;  /* 0x000000a6a5a57210 */ /* 0x000fca0007ffe0ff */
[----:B------:R-:W-:Y:S01]  /*a570*/  LDSM.16.MT88.4 R136, [R165+0x800] ;  /* 0x00080000a588783b */ /* 0x000fe20000004200 */
[----:B-1----:R-:W-:Y:S02]  /*a580*/  FMNMX.FTZ R5, R2, R5, !PT ;  /* 0x0000000502057209 */ /* 0x002fe40007810000 */
[----:B--2---:R-:W-:-:S03]  /*a590*/  FMNMX.FTZ R0, R9, R0, !PT ;  /* 0x0000000009007209 */ /* 0x004fc60007810000 */
[----:B------:R-:W1:Y:S04]  /*a5a0*/  SHFL.BFLY PT, R132, R5, 0x1, 0x1f ;  /* 0x0c201f0005847f89 */ /* 0x000e6800000e0000 */
[----:B------:R-:W2:Y:S01]  /*a5b0*/  SHFL.BFLY PT, R3, R0, 0x1, 0x1f ;  /* 0x0c201f0000037f89 */ /* 0x000ea200000e0000 */
[----:B-1----:R-:W-:Y:S02]  /*a5c0*/  FMNMX.FTZ R132, R5, R132, !PT ;  /* 0x0000008405847209 */ /* 0x002fe40007810000 */
[----:B--2---:R-:W-:-:S03]  /*a5d0*/  FMNMX.FTZ R3, R0, R3, !PT ;  /* 0x0000000300037209 */ /* 0x004fc60007810000 */
        /* <DEDUP_REMOVED lines=10> */
[--C-:B------:R-:W-:Y:S01]  /*a680*/  FFMA.FTZ R133, R163, UR4, -R168.reuse ;  /* 0x00000004a3857c23 */ /* 0x100fe200080108a8 */
[----:B------:R-:W-:Y:S01]  /*a690*/  FMUL.FTZ R163, R4, UR4 ;  /* 0x0000000404a37c20 */ /* 0x000fe20008410000 */
[----:B------:R-:W-:Y:S01]  /*a6a0*/  FMUL.FTZ R162, R5, UR4 ;  /* 0x0000000405a27c20 */ /* 0x000fe20008410000 */
[----:B------:R-:W-:Y:S01]  /*a6b0*/  FFMA.FTZ R134, R161, UR4, -R168 ;  /* 0x00000004a1867c23 */ /* 0x000fe200080108a8 */
[--C-:B------:R-:W-:Y:S01]  /*a6c0*/  FFMA.FTZ R0, R21, UR4, -R152.reuse ;  /* 0x0000000415007c23 */ /* 0x100fe20008010898 */
[----:B------:R-:W-:Y:S01]  /*a6d0*/  FFMA.FTZ R160, R23, UR4, -R152 ;  /* 0x0000000417a07c23 */ /* 0x000fe20008010898 */
[----:B------:R-:W-:Y:S01]  /*a6e0*/  FFMA.FTZ R135, R29, UR4, -R168 ;  /* 0x000000041d877c23 */ /* 0x000fe200080108a8 */
[----:B------:R-:W1:Y:S01]  /*a6f0*/  MUFU.EX2 R163, R163 ;  /* 0x000000a300a37308 */ /* 0x000e620000000800 */
[----:B------:R-:W-:Y:S01]  /*a700*/  FFMA.FTZ R161, R31, UR4, -R152 ;  /* 0x000000041fa17c23 */ /* 0x000fe20008010898 */
[----:B------:R-:W2:Y:S01]  /*a710*/  LDSM.16.MT88.4 R20, [R167+0x12000] ;  /* 0x01200000a714783b */ /* 0x000ea20000004200 */
[----:B------:R-:W-:Y:S01]  /*a720*/  FFMA.FTZ R164, R27, UR4, -R168 ;  /* 0x000000041ba47c23 */ /* 0x000fe200080108a8 */
[----:B------:R-:W4:Y:S01]  /*a730*/  MUFU.EX2 R162, R162 ;  /* 0x000000a200a27308 */ /* 0x000f220000000800 */
[----:B------:R-:W-:Y:S01]  /*a740*/  FFMA.FTZ R2, R7, UR4, -R152 ;  /* 0x0000000407027c23 */ /* 0x000fe20008010898 */
[----:B------:R-:W5:Y:S01]  /*a750*/  LDSM.16.MT88.4 R28, [R166] ;  /* 0x00000000a61c783b */ /* 0x000f620000004200 */
[--C-:B------:R-:W-:Y:S01]  /*a760*/  FFMA.FTZ R171, R173, UR4, -R168.reuse ;  /* 0x00000004adab7c23 */ /* 0x100fe200080108a8 */
[----:B------:R-:W-:Y:S01]  /*a770*/  MUFU.EX2 R135, R135 ;  /* 0x0000008700877308 */ /* 0x000fe20000000800 */
[--C-:B------:R-:W-:Y:S01]  /*a780*/  FFMA.FTZ R172, R197, UR4, -R168.reuse ;  /* 0x00000004c5ac7c23 */ /* 0x100fe200080108a8 */
[--C-:B------:R-:W-:Y:S01]  /*a790*/  FFMA.FTZ R173, R203, UR4, -R168.reuse ;  /* 0x00000004cbad7c23 */ /* 0x100fe200080108a8 */
[----:B------:R-:W-:Y:S01]  /*a7a0*/  FFMA.FTZ R170, R143, UR4, -R168 ;  /* 0x000000048faa7c23 */ /* 0x000fe200080108a8 */
[----:B------:R-:W3:Y:S01]  /*a7b0*/  MUFU.EX2 R164, R164 ;  /* 0x000000a400a47308 */ /* 0x000ee20000000800 */
[--C-:B------:R-:W-:Y:S01]  /*a7c0*/  FFMA.FTZ R176, R175, UR4, -R152.reuse ;  /* 0x00000004afb07c23 */ /* 0x100fe20008010898 */
[-C--:B-1----:R-:W-:Y:S01]  /*a7d0*/  FMUL.FTZ R32, R52, R163.reuse ;  /* 0x000000a334207220 */ /* 0x082fe20000410000 */
[-C--:B------:R-:W-:Y:S01]  /*a7e0*/  FMUL.FTZ R33, R53, R163.reuse ;  /* 0x000000a335217220 */ /* 0x080fe20000410000 */
[----:B------:R-:W-:Y:S01]  /*a7f0*/  MUFU.EX2 R134, R134 ;  /* 0x0000008600867308 */ /* 0x000fe20000000800 */
[-C--:B------:R-:W-:Y:S01]  /*a800*/  FMUL.FTZ R24, R44, R163.reuse ;  /* 0x000000a32c187220 */ /* 0x080fe20000410000 */
[-C--:B----4-:R-:W-:Y:S01]  /*a810*/  FMUL.FTZ R34, R54, R162.reuse ;  /* 0x000000a236227220 */ /* 0x090fe20000410000 */
[-C--:B------:R-:W-:Y:S01]  /*a820*/  FMUL.FTZ R35, R55, R162.reuse ;  /* 0x000000a237237220 */ /* 0x080fe20000410000 */
[----:B------:R-:W1:Y:S01]  /*a830*/  MUFU.EX2 R133, R133 ;  /* 0x0000008500857308 */ /* 0x000e620000000800 */
[----:B------:R-:W-:Y:S01]  /*a840*/  LDSM.16.MT88.4 R52, [R167+0x14000] ;  /* 0x01400000a734783b */ /* 0x000fe20000004200 */
[-C--:B------:R-:W-:Y:S01]  /*a850*/  FMUL.FTZ R25, R45, R163.reuse ;  /* 0x000000a32d197220 */ /* 0x080fe20000410000 */
[-C--:B------:R-:W-:Y:S01]  /*a860*/  FMUL.FTZ R26, R46, R162.reuse ;  /* 0x000000a22e1a7220 */ /* 0x080fe20000410000 */
[----:B------:R-:W-:Y:S01]  /*a870*/  MUFU.EX2 R2, R2 ;  /* 0x0000000200027308 */ /* 0x000fe20000000800 */
[-C--:B------:R-:W-:Y:S01]  /*a880*/  FMUL.FTZ R27, R47, R162.reuse ;  /* 0x000000a22f1b7220 */ /* 0x080fe20000410000 */
[-C--:B------:R-:W-:Y:S01]  /*a890*/  FMUL.FTZ R16, R36, R163.reuse ;  /* 0x000000a324107220 */ /* 0x080fe20000410000 */
[----:B------:R-:W4:Y:S01]  /*a8a0*/  LDSM.16.MT88.4 R44, [R184+0x14000] ;  /* 0x01400000b82c783b */ /* 0x000f220000004200 */
[----:B------:R-:W2:Y:S01]  /*a8b0*/  MUFU.EX2 R0, R0 ;  /* 0x0000000000007308 */ /* 0x000ea20000000800 */
[-C--:B------:R-:W-:Y:S01]  /*a8c0*/  FMUL.FTZ R17, R37, R163.reuse ;  /* 0x000000a325117220 */ /* 0x080fe20000410000 */
[-C--:B------:R-:W-:Y:S01]  /*a8d0*/  FMUL.FTZ R18, R38, R162.reuse ;  /* 0x000000a226127220 */ /* 0x080fe20000410000 */
[----:B------:R-:W-:Y:S01]  /*a8e0*/  FMUL.FTZ R19, R39, R162 ;  /* 0x000000a227137220 */ /* 0x000fe20000410000 */
[----:B------:R-:W-:Y:S01]  /*a8f0*/  MUFU.EX2 R160, R160 ;  /* 0x000000a000a07308 */ /* 0x000fe20000000800 */
[----:B---3--:R-:W-:Y:S01]  /*a900*/  F2FP.BF16.F32.PACK_AB R4, R135, R164 ;  /* 0x000000a48704723e */ /* 0x008fe200000010ff */
[----:B------:R-:W3:Y:S01]  /*a910*/  LDSM.16.MT88.4 R36, [R165] ;  /* 0x00000000a524783b */ /* 0x000ee20000004200 */
[----:B-1----:R-:W-:Y:S01]  /*a920*/  F2FP.BF16.F32.PACK_AB R6, R133, R134 ;  /* 0x000000868506723e */ /* 0x002fe200000010ff */
[----:B------:R-:W1:Y:S01]  /*a930*/  MUFU.EX2 R161, R161 ;  /* 0x000000a100a17308 */ /* 0x000e620000000800 */
[-C--:B------:R-:W-:Y:S01]  /*a940*/  FMUL.FTZ R40, R40, R163.reuse ;  /* 0x000000a328287220 */ /* 0x080fe20000410000 */
[-C--:B------:R-:W-:Y:S01]  /*a950*/  FMUL.FTZ R41, R41, R163.reuse ;  /* 0x000000a329297220 */ /* 0x080fe20000410000 */
[-C--:B------:R-:W-:Y:S01]  /*a960*/  FMUL.FTZ R42, R42, R162.reuse ;  /* 0x000000a22a2a7220 */ /* 0x080fe20000410000 */
[----:B------:R-:W-:Y:S01]  /*a970*/  FMUL.FTZ R43, R43, R162 ;  /* 0x000000a22b2b7220 */ /* 0x000fe20000410000 */
        /* <DEDUP_REMOVED lines=8> */
[----:B------:R-:W-:Y:S01]  /*aa00*/  FMUL.FTZ R75, R75, R162 ;  /* 0x000000a24b4b7220 */ /* 0x000fe20000410000 */
        /* <DEDUP_REMOVED lines=21> */
[----:B------:R-:W-:Y:S01]  /*ab60*/  LDSM.16.MT88.4 R60, [R166+0x2000] ;  /* 0x00200000a63c783b */ /* 0x000fe20000004200 */
        /* <DEDUP_REMOVED lines=15> */
[----:B------:R-:W1:Y:S01]  /*ac60*/  LDSM.16.MT88.4 R68, [R165+0x2000] ;  /* 0x00200000a544783b */ /* 0x000e620000004200 */
[-C--:B------:R-:W-:Y:S01]  /*ac70*/  FMUL.FTZ R107, R107, R162.reuse ;  /* 0x000000a26b6b7220 */ /* 0x080fe20000410000 */
[C---:B----4-:R-:W-:Y:S01]  /*ac80*/  HMMA.16816.F32.BF16 R40, R4.reuse, R44, R40 ;  /* 0x0000002c0428723c */ /* 0x050fe20000041828 */
[----:B------:R-:W-:Y:S01]  /*ac90*/  FFMA.FTZ R174, R195, UR4, -R152 ;  /* 0x00000004c3ae7c23 */ /* 0x000fe20008010898 */
        /* <DEDUP_REMOVED lines=13> */
[----:B------:R-:W-:Y:S01]  /*ad70*/  MUFU.EX2 R171, R171 ;  /* 0x000000ab00ab7308 */ /* 0x000fe20000000800 */
[C---:B------:R-:W-:Y:S01]  /*ad80*/  HMMA.16816.F32.BF16 R52, R4.reuse, R54, R72 ;  /* 0x000000360434723c */ /* 0x040fe20000041848 */
[-C--:B------:R-:W-:Y:S01]  /*ad90*/  FMUL.FTZ R72, R92, R163.reuse ;  /* 0x000000a35c487220 */ /* 0x080fe20000410000 */
[-C--:B------:R-:W-:Y:S01]  /*ada0*/  FMUL.FTZ R73, R93, R163.reuse ;  /* 0x000000a35d497220 */ /* 0x080fe20000410000 */
[-C--:B------:R-:W-:Y:S01]  /*adb0*/  FMUL.FTZ R74, R94, R162.reuse ;  /* 0x000000a25e4a7220 */ /* 0x080fe20000410000 */
[-C--:B------:R-:W-:Y:S01]  /*adc0*/  FMUL.FTZ R75, R95, R162.reuse ;  /* 0x000000a25f4b7220 */ /* 0x080fe20000410000 */
[----:B------:R-:W2:Y:S01]  /*add0*/  MUFU.EX2 R172, R172 ;  /* 0x000000ac00ac7308 */ /* 0x000ea20000000800 */
[----:B------:R-:W-:Y:S01]  /*ade0*/  LDSM.16.MT88.4 R92, [R166+0x4000] ;  /* 0x00400000a65c783b */ /* 0x000fe20000004200 */
[-C--:B------:R-:W-:Y:S01]  /*adf0*/  FMUL.FTZ R116, R116, R163.reuse ;  /* 0x000000a374747220 */ /* 0x080fe20000410000 */
[C---:B------:R-:W-:Y:S01]  /*ae00*/  HMMA.16816.F32.BF16 R44, R4.reuse, R46, R64 ;  /* 0x0000002e042c723c */ /* 0x040fe20000041840 */
[-C--:B------:R-:W-:Y:S01]  /*ae10*/  FMUL.FTZ R64, R84, R163.reuse ;  /* 0x000000a354407220 */ /* 0x080fe20000410000 */
[-C--:B------:R-:W-:Y:S01]  /*ae20*/  FMUL.FTZ R65, R85, R163.reuse ;  /* 0x000000a355417220 */ /* 0x080fe20000410000 */
[-C--:B------:R-:W-:Y:S01]  /*ae30*/  FMUL.FTZ R66, R86, R162.reuse ;  /* 0x000000a256427220 */ /* 0x080fe20000410000 */
[-C--:B------:R-:W-:Y:S01]  /*ae40*/  FMUL.FTZ R67, R87, R162.reuse ;  /* 0x000000a257437220 */ /* 0x080fe20000410000 */
[----:B------:R-:W-:Y:S01]  /*ae50*/  MUFU.EX2 R173, R173 ;  /* 0x000000ad00ad7308 */ /* 0x000fe20000000800 */
[----:B------:R-:W4:Y:S01]  /*ae60*/  LDSM.16.MT88.4 R84, [R167+0x16000] ;  /* 0x01600000a754783b */ /* 0x000f220000004200 */
[-C--:B------:R-:W-:Y:S01]  /*ae70*/  FMUL.FTZ R117, R117, R163.reuse ;  /* 0x000000a375757220 */ /* 0x080fe20000410000 */
[C---:B---3--:R-:W-:Y:S01]  /*ae80*/  HMMA.16816.F32.BF16 R32, R4.reuse, R36, R32 ;  /* 0x000000240420723c */ /* 0x048fe20000041820 */
[----:B------:R-:W-:Y:S01]  /*ae90*/  MUFU.EX2 R170, R170 ;  /* 0x000000aa00aa7308 */ /* 0x000fe20000000800 */
[-C--:B------:R-:W-:Y:S01]  /*aea0*/  FMUL.FTZ R118, R118, R162.reuse ;  /* 0x000000a276767220 */ /* 0x080fe20000410000 */
[-C--:B------:R-:W-:Y:S01]  /*aeb0*/  FMUL.FTZ R119, R119, R162.reuse ;  /* 0x000000a277777220 */ /* 0x080fe20000410000 */
[----:B------:R-:W-:Y:S01]  /*aec0*/  LDSM.16.MT88.4 R128, [R167+0x14800] ;  /* 0x01480000a780783b */ /* 0x000fe20000004200 */
[----:B------:R-:W-:Y:S01]  /*aed0*/  MUFU.EX2 R176, R176 ;  /* 0x000000b000b07308 */ /* 0x000fe20000000800 */
        /* <DEDUP_REMOVED lines=8> */
[----:B------:R-:W3:Y:S01]  /*af60*/  LDSM.16.MT88.4 R76, [R184+0x16000] ;  /* 0x01600000b84c783b */ /* 0x000ee20000004200 */
[----:B------:R-:W-:Y:S01]  /*af70*/  FFMA.FTZ R180, R183, UR4, -R168 ;  /* 0x00000004b7b47c23 */ /* 0x000fe200080108a8 */
[C---:B-1----:R-:W-:Y:S01]  /*af80*/  HMMA.16816.F32.BF16 R64, R4.reuse, R68, R64 ;  /* 0x000000440440723c */ /* 0x042fe20000041840 */
[--C-:B------:R-:W-:Y:S01]  /*af90*/  FFMA.FTZ R182, R147, UR4, -R152.reuse ;  /* 0x0000000493b67c23 */ /* 0x100fe20008010898 */
[----:B------:R-:W-:Y:S01]  /*afa0*/  FFMA.FTZ R192, R179, UR4, -R152 ;  /* 0x00000004b3c07c23 */ /* 0x000fe20008010898 */
[--C-:B------:R-:W-:Y:S01]  /*afb0*/  FFMA.FTZ R191, R191, UR4, -R168.reuse ;  /* 0x00000004bfbf7c23 */ /* 0x100fe200080108a8 */
[----:B------:R-:W-:Y:S01]  /*afc0*/  MUFU.EX2 R193, R193 ;  /* 0x000000c100c17308 */ /* 0x000fe20000000800 */
[----:B------:R-:W-:Y:S01]  /*afd0*/  LDSM.16.MT88.4 R148, [R167+0x13000] ;  /* 0x01300000a794783b */ /* 0x000fe20000004200 */
[----:B------:R-:W-:Y:S01]  /*afe0*/  FFMA.FTZ R194, R158, UR4, -R168 ;  /* 0x000000049ec27c23 */ /* 0x000fe200080108a8 */
[--C-:B------:R-:W-:Y:S01]  /*aff0*/  FFMA.FTZ R204, R159, UR4, -R152.reuse ;  /* 0x000000049fcc7c23 */ /* 0x100fe20008010898 */
[C---:B------:R-:W-:Y:S01]  /*b000*/  HMMA.16816.F32.BF16 R56, R4.reuse, R60, R56 ;  /* 0x0000003c0438723c */ /* 0x040fe20000041838 */
[----:B------:R-:W-:Y:S01]  /*b010*/  MUFU.EX2 R178, R178 ;  /* 0x000000b200b27308 */ /* 0x000fe20000000800 */
[----:B------:R-:W-:Y:S01]  /*b020*/  FFMA.FTZ R197, R156, UR4, -R152 ;  /* 0x000000049cc57c23 */ /* 0x000fe20008010898 */
[----:B------:R-:W-:Y:S01]  /*b030*/  FFMA.FTZ R169, R169, UR4, -R168 ;  /* 0x00000004a9a97c23 */ /* 0x000fe200080108a8 */
[--C-:B------:R-:W-:Y:S01]  /*b040*/  FFMA.FTZ R195, R155, UR4, -R152.reuse ;  /* 0x000000049bc37c23 */ /* 0x100fe20008010898 */
[----:B------:R1:W-:Y:S01]  /*b050*/  MUFU.EX2 R183, R191 ;  /* 0x000000bf00b77308 */ /* 0x0003e20000000800 */
[----:B------:R-:W-:Y:S01]  /*b060*/  FFMA.FTZ R210, R153, UR4, -R152 ;  /* 0x0000000499d27c23 */ /* 0x000fe20008010898 */
[----:B------:R-:W-:Y:S01]  /*b070*/  FFMA.FTZ R154, R154, UR4, -R168 ;  /* 0x000000049a9a7c23 */ /* 0x000fe200080108a8 */
[C---:B------:R-:W-:Y:S01]  /*b080*/  HMMA.16816.F32.BF16 R60, R4.reuse, R62, R80 ;  /* 0x0000003e043c723c */ /* 0x040fe20000041850 */
[-C--:B------:R-:W-:Y:S01]  /*b090*/  FMUL.FTZ R80, R100, R163.reuse ;  /* 0x000000a364507220 */ /* 0x080fe20000410000 */
[-C--:B------:R-:W-:Y:S01]  /*b0a0*/  FMUL.FTZ R81, R101, R163.reuse ;  /* 0x000000a365517220 */ /* 0x080fe20000410000 */
[-C--:B------:R-:W-:Y:S01]  /*b0b0*/  FMUL.FTZ R82, R102, R162.reuse ;  /* 0x000000a266527220 */ /* 0x080fe20000410000 */
[-C--:B------:R-:W-:Y:S01]  /*b0c0*/  FMUL.FTZ R83, R103, R162.reuse ;  /* 0x000000a267537220 */ /* 0x080fe20000410000 */
[----:B------:R-:W-:Y:S01]  /*b0d0*/  MUFU.EX2 R180, R180 ;  /* 0x000000b400b47308 */ /* 0x000fe20000000800 */
[----:B------:R-:W5:Y:S01]  /*b0e0*/  LDSM.16.MT88.4 R100, [R165+0x4000] ;  /* 0x00400000a564783b */ /* 0x000f620000004200 */
[-C--:B------:R-:W-:Y:S01]  /*b0f0*/  FFMA.FTZ R164, R211, R163.reuse, R164 ;  /* 0x000000a3d3a47223 */ /* 0x080fe200000100a4 */
[C---:B------:R-:W-:Y:S01]  /*b100*/  HMMA.16816.F32.BF16 R68, R4.reuse, R70, R88 ;  /* 0x000000460444723c */ /* 0x040fe20000041858 */
[-C--:B------:R-:W-:Y:S01]  /*b110*/  FMUL.FTZ R88, R108, R163.reuse ;  /* 0x000000a36c587220 */ /* 0x080fe20000410000 */
[----:B------:R-:W-:Y:S01]  /*b120*/  FMUL.FTZ R89, R109, R163 ;  /* 0x000000a36d597220 */ /* 0x000fe20000410000 */
[-C--:B------:R-:W-:Y:S01]  /*b130*/  FMUL.FTZ R90, R110, R162.reuse ;  /* 0x000000a26e5a7220 */ /* 0x080fe20000410000 */
[----:B------:R-:W-:Y:S01]  /*b140*/  FMUL.FTZ R91, R111, R162 ;  /* 0x000000a26f5b7220 */ /* 0x000fe20000410000 */
[----:B------:R-:W-:Y:S01]  /*b150*/  MUFU.EX2 R182, R182 ;  /* 0x000000b600b67308 */ /* 0x000fe20000000800 */
[----:B------:R-:W-:Y:S01]  /*b160*/  LDSM.16.MT88.4 R108, [R184+0x12800] ;  /* 0x01280000b86c783b */ /* 0x000fe20000004200 */
[----:B-1----:R-:W-:Y:S01]  /*b170*/  FFMA.FTZ R191, R157, UR4, -R168 ;  /* 0x000000049dbf7c23 */ /* 0x002fe200080108a8 */
[----:B----4-:R-:W-:Y:S01]  /*b180*/  HMMA.16816.F32.BF16 R80, R4, R84, R80 ;  /* 0x000000540450723c */ /* 0x010fe20000041850 */
[----:B------:R-:W-:Y:S01]  /*b190*/  MUFU.EX2 R192, R192 ;  /* 0x000000c000c07308 */ /* 0x000fe20000000800 */
[----:B------:R-:W-:Y:S01]  /*b1a0*/  LDSM.16.MT88.4 R156, [R184+0x17800] ;  /* 0x01780000b89c783b */ /* 0x000fe20000004200 */
[----:B------:R-:W-:-:S02]  /*b1b0*/  FADD.FTZ R135, R135, R164 ;  /* 0x000000a487877221 */ /* 0x000fc40000010000 */
[----:B------:R-:W-:Y:S02]  /*b1c0*/  MUFU.EX2 R169, R169 ;  /* 0x000000a900a97308 */ /* 0x000fe40000000800 */
[----:B------:R-:W-:Y:S01]  /*b1d0*/  FADD.FTZ R134, R134, R135 ;  /* 0x0000008786867221 */ /* 0x000fe20000010000 */
[C---:B------:R-:W-:Y:S01]  /*b1e0*/  HMMA.16816.F32.BF16 R88, R4.reuse, R92, R88 ;  /* 0x0000005c0458723c */ /* 0x040fe20000041858 */
[----:B------:R-:W-:Y:S02]  /*b1f0*/  MUFU.EX2 R168, R154 ;  /* 0x0000009a00a87308 */ /* 0x000fe40000000800 */
[----:B------:R-:W-:Y:S02]  /*b200*/  FADD.FTZ R134, R133, R134 ;  /* 0x0000008685867221 */ /* 0x000fe40000010000 */
[----:B------:R-:W-:Y:S03]  /*b210*/  MUFU.EX2 R191, R191 ;  /* 0x000000bf00bf7308 */ /* 0x000fe60000000800 */
[C---:B------:R-:W-:Y:S01]  /*b220*/  HMMA.16816.F32.BF16 R92, R4.reuse, R94, R112 ;  /* 0x0000005e045c723c */ /* 0x040fe20000041870 */
[----:B------:R-:W1:Y:S01]  /*b230*/  LDSM.16.MT88.4 R112, [R167+0x12800] ;  /* 0x01280000a770783b */ /* 0x000e620000004200 */
[----:B------:R-:W-:Y:S04]  /*b240*/  MUFU.EX2 R194, R194 ;  /* 0x000000c200c27308 */ /* 0x000fe80000000800 */
[----:B------:R-:W-:Y:S02]  /*b250*/  MUFU.EX2 R195, R195 ;  /* 0x000000c300c37308 */ /* 0x000fe40000000800 */
[C---:B------:R-:W-:Y:S01]  /*b260*/  HMMA.16816.F32.BF16 R84, R4.reuse, R86, R104 ;  /* 0x000000560454723c */ /* 0x040fe20000041868 */
[--C-:B------:R-:W-:Y:S01]  /*b270*/  FFMA.FTZ R104, R177, UR4, -R152.reuse ;  /* 0x00000004b1687c23 */ /* 0x100fe20008010898 */
[----:B------:R-:W-:Y:S01]  /*b280*/  FFMA.FTZ R177, R141, UR4, -R152 ;  /* 0x000000048db17c23 */ /* 0x000fe20008010898 */
[----:B------:R-:W-:Y:S01]  /*b290*/  MUFU.EX2 R204, R204 ;  /* 0x000000cc00cc7308 */ /* 0x000fe20000000800 */
[----:B------:R-:W-:Y:S03]  /*b2a0*/  LDSM.16.MT88.4 R140, [R166+0x800] ;  /* 0x00080000a68c783b */ /* 0x000fe60000004200 */
[----:B------:R4:W2:Y:S01]  /*b2b0*/  MUFU.EX2 R175, R104 ;  /* 0x0000006800af7308 */ /* 0x0008a20000000800 */
[C---:B---3--:R-:W-:Y:S03]  /*b2c0*/  HMMA.16816.F32.BF16 R72, R4.reuse, R76, R72 ;  /* 0x0000004c0448723c */ /* 0x048fe60000041848 */
[----:B------:R-:W3:Y:S04]  /*b2d0*/  MUFU.EX2 R177, R177 ;  /* 0x000000b100b17308 */ /* 0x000ee80000000800 */
[----:B------:R-:W-:Y:S01]  /*b2e0*/  MUFU.EX2 R197, R197 ;  /* 0x000000c500c57308 */ /* 0x000fe20000000800 */
[C---:B------:R-:W-:Y:S01]  /*b2f0*/  HMMA.16816.F32.BF16 R76, R4.reuse, R78, R96 ;  /* 0x0000004e044c723c */ /* 0x040fe20000041860 */
[-C--:B------:R-:W-:Y:S01]  /*b300*/  FMUL.FTZ R96, R120, R163.reuse ;  /* 0x000000a378607220 */ /* 0x080fe20000410000 */
[----:B------:R-:W-:Y:S01]  /*b310*/  FMUL.FTZ R97, R121, R163 ;  /* 0x000000a379617220 */ /* 0x000fe20000410000 */
[-C--:B------:R-:W-:Y:S01]  /*b320*/  FMUL.FTZ R98, R122, R162.reuse ;  /* 0x000000a27a627220 */ /* 0x080fe20000410000 */
[----:B------:R-:W-:Y:S01]  /*b330*/  FMUL.FTZ R99, R123, R162 ;  /* 0x000000a27b637220 */ /* 0x000fe20000410000 */
[----:B----4-:R-:W-:Y:S01]  /*b340*/  LDSM.16.MT88.4 R104, [R184+0x16800] ;  /* 0x01680000b868783b */ /* 0x010fe20000004200 */
[----:B------:R-:W-:Y:S02]  /*b350*/  MUFU.EX2 R210, R210 ;  /* 0x000000d200d27308 */ /* 0x000fe40000000800 */
[C---:B------:R-:W-:Y:S01]  /*b360*/  HMMA.16816.F32.BF16 R8, R4.reuse, R12, R8 ;  /* 0x0000000c0408723c */ /* 0x040fe20000041808 */
[----:B------:R-:W4:Y:S07]  /*b370*/  LDSM.16.MT88.4 R120, [R184+0x14800] ;  /* 0x01480000b878783b */ /* 0x000f2e0000004200 */
[C---:B------:R-:W-:Y:S01]  /*b380*/  HMMA.16816.F32.BF16 R12, R4.reuse, R14, R124 ;  /* 0x0000000e040c723c */ /* 0x040fe2000004187c */
[----:B------:R-:W4:Y:S07]  /*b390*/  LDSM.16.MT88.4 R124, [R166+0x2800] ;  /* 0x00280000a67c783b */ /* 0x000f2e0000004200 */
[----:B-----5:R-:W-:Y:S01]  /*b3a0*/  HMMA.16816.F32.BF16 R96, R4, R100, R96 ;  /* 0x000000640460723c */ /* 0x020fe20000041860 */
[----:B--2---:R-:W-:Y:S01]  /*b3b0*/  F2FP.BF16.F32.PACK_AB R100, R172, R171 ;  /* 0x000000abac64723e */ /* 0x004fe200000010ff */
[----:B------:R-:W-:Y:S01]  /*b3c0*/  FADD.FTZ R171, R171, R134 ;  /* 0x00000086abab7221 */ /* 0x000fe20000010000 */
[----:B------:R-:W-:-:S03]  /*b3d0*/  F2FP.BF16.F32.PACK_AB R101, R176, R175 ;  /* 0x000000afb065723e */ /* 0x000fc600000010ff */
[----:B------:R-:W-:Y:S02]  /*b3e0*/  FADD.FTZ R172, R172, R171 ;  /* 0x000000abacac7221 */ /* 0x000fe40000010000 */
[----:B------:R-:W-:Y:S01]  /*b3f0*/  HMMA.16816.F32.BF16 R4, R4, R102, R116 ;  /* 0x000000660404723c */ /* 0x000fe20000041874 */
[----:B------:R-:W-:Y:S01]  /*b400*/  F2FP.BF16.F32.PACK_AB R102, R170, R173 ;  /* 0x000000adaa66723e */ /* 0x000fe200000010ff */
[----:B------:R-:W-:Y:S01]  /*b410*/  LDSM.16.MT88.4 R116, [R165+0x2800] ;  /* 0x00280000a574783b */ /* 0x000fe20000004200 */
[----:B---3--:R-:W-:Y:S01]  /*b420*/  F2FP.BF16.F32.PACK_AB R103, R177, R174 ;  /* 0x000000aeb167723e */ /* 0x008fe200000010ff */
[----:B------:R-:W-:-:S04]  /*b430*/  FADD.FTZ R173, R173, R172 ;  /* 0x000000acadad7221 */ /* 0x000fc80000010000 */
[----:B------:R-:W-:Y:S02]  /*b440*/  FADD.FTZ R170, R170, R173 ;  /* 0x000000adaaaa7221 */ /* 0x000fe40000010000 */
[C---:B-1----:R-:W-:Y:S08]  /*b450*/  HMMA.16816.F32.BF16 R16, R100.reuse, R112, R16 ;  /* 0x000000706410723c */ /* 0x042ff00000041810 */
[C---:B------:R-:W-:Y:S01]  /*b460*/  HMMA.16816.F32.BF16 R20, R100.reuse, R114, R20 ;  /* 0x000000726414723c */ /* 0x040fe20000041814 */
[----:B------:R-:W1:Y:S07]  /*b470*/  LDSM.16.MT88.4 R112, [R166+0x4800] ;  /* 0x00480000a670783b */ /* 0x000e6e0000004200 */
[C---:B------:R-:W-:Y:S08]  /*b480*/  HMMA.16816.F32.BF16 R8, R100.reuse, R108, R8 ;  /* 0x0000006c6408723c */ /* 0x040ff00000041808 */
[C---:B------:R-:W-:Y:S01]  /*b490*/  HMMA.16816.F32.BF16 R12, R100.reuse, R110, R12 ;  /* 0x0000006e640c723c */ /* 0x040fe2000004180c */
[----:B------:R-:W2:Y:S07]  /*b4a0*/  LDSM.16.MT88.4 R108, [R167+0x16800] ;  /* 0x01680000a76c783b */ /* 0x000eae0000004200 */
[C---:B----4-:R-:W-:Y:S08]  /*b4b0*/  HMMA.16816.F32.BF16 R40, R100.reuse, R120, R40 ;  /* 0x000000786428723c */ /* 0x050ff00000041828 */
        /* <DEDUP_REMOVED lines=9> */
[C---:B------:R-:W-:Y:S08]  /*b550*/  HMMA.16816.F32.BF16 R76, R100.reuse, R106, R76 ;  /* 0x0000006a644c723c */ /* 0x040ff0000004184c */
[C---:B-1----:R-:W-:Y:S01]  /*b560*/  HMMA.16816.F32.BF16 R104, R100.reuse, R112, R88 ;  /* 0x000000706468723c */ /* 0x042fe20000041858 */
[--C-:B------:R-:W-:Y:S01]  /*b570*/  FFMA.FTZ R88, R145, UR4, -R152.reuse ;  /* 0x0000000491587c23 */ /* 0x100fe20008010898 */
[----:B------:R-:W-:Y:S01]  /*b580*/  FFMA.FTZ R89, R181, UR4, -R152 ;  /* 0x00000004b5597c23 */ /* 0x000fe20008010898 */
[----:B------:R-:W-:Y:S02]  /*b590*/  LDSM.16.MT88.4 R144, [R166+0x1000] ;  /* 0x00100000a690783b */ /* 0x000fe40000004200 */
[----:B------:R-:W1:Y:S02]  /*b5a0*/  MUFU.EX2 R181, R88 ;  /* 0x0000005800b57308 */ /* 0x000e640000000800 */
[----:B------:R-:W-:Y:S01]  /*b5b0*/  LDSM.16.MT88.4 R152, [R167+0x15800] ;  /* 0x01580000a798783b */ /* 0x000fe20000004200 */
[C---:B------:R-:W-:Y:S01]  /*b5c0*/  HMMA.16816.F32.BF16 R48, R100.reuse, R128, R48 ;  /* 0x000000806430723c */ /* 0x040fe20000041830 */
[----:B------:R2:W3:Y:S07]  /*b5d0*/  MUFU.EX2 R179, R89 ;  /* 0x0000005900b37308 */ /* 0x0004ee0000000800 */
[C---:B------:R-:W-:Y:S01]  /*b5e0*/  HMMA.16816.F32.BF16 R52, R100.reuse, R130, R52 ;  /* 0x000000826434723c */ /* 0x040fe20000041834 */
[----:B--2---:R-:W-:Y:S07]  /*b5f0*/  LDSM.16.MT88.4 R88, [R165+0x3000] ;  /* 0x00300000a558783b */ /* 0x004fee0000004200 */
[----:B------:R-:W-:Y:S01]  /*b600*/  HMMA.16816.F32.BF16 R80, R100, R108, R80 ;  /* 0x0000006c6450723c */ /* 0x000fe20000041850 */
[----:B------:R-:W-:Y:S01]  /*b610*/  F2FP.BF16.F32.PACK_AB R108, R178, R193 ;  /* 0x000000c1b26c723e */ /* 0x000fe200000010ff */
[----:B------:R-:W-:Y:S01]  /*b620*/  FADD.FTZ R193, R193, R170 ;  /* 0x000000aac1c17221 */ /* 0x000fe20000010000 */
[----:B-1----:R-:W-:-:S03]  /*b630*/  F2FP.BF16.F32.PACK_AB R109, R181, R182 ;  /* 0x000000b6b56d723e */ /* 0x002fc600000010ff */
[----:B------:R-:W-:Y:S02]  /*b640*/  FADD.FTZ R178, R178, R193 ;  /* 0x000000c1b2b27221 */ /* 0x000fe40000010000 */
[----:B------:R-:W-:Y:S01]  /*b650*/  HMMA.16816.F32.BF16 R84, R100, R110, R84 ;  /* 0x0000006e6454723c */ /* 0x000fe20000041854 */
[----:B------:R-:W-:Y:S01]  /*b660*/  F2FP.BF16.F32.PACK_AB R110, R180, R183 ;  /* 0x000000b7b46e723e */ /* 0x000fe200000010ff */
[----:B------:R-:W-:Y:S01]  /*b670*/  FADD.FTZ R183, R183, R178 ;  /* 0x000000b2b7b77221 */ /* 0x000fe20000010000 */
[----:B---3--:R-:W-:-:S03]  /*b680*/  F2FP.BF16.F32.PACK_AB R111, R192, R179 ;  /* 0x000000b3c06f723e */ /* 0x008fc600000010ff */
[----:B------:R-:W-:Y:S02]  /*b690*/  FADD.FTZ R180, R180, R183 ;  /* 0x000000b7b4b47221 */ /* 0x000fe40000010000 */
[C---:B------:R-:W-:Y:S08]  /*b6a0*/  HMMA.16816.F32.BF16 R24, R100.reuse, R140, R24 ;  /* 0x0000008c6418723c */ /* 0x040ff00000041818 */
[C---:B------:R-:W-:Y:S01]  /*b6b0*/  HMMA.16816.F32.BF16 R28, R100.reuse, R142, R28 ;  /* 0x0000008e641c723c */ /* 0x040fe2000004181c */
[----:B------:R-:W-:Y:S07]  /*b6c0*/  LDSM.16.MT88.4 R140, [R184+0x15000] ;  /* 0x01500000b88c783b */ /* 0x000fee0000004200 */
[C---:B------:R-:W-:Y:S08]  /*b6d0*/  HMMA.16816.F32.BF16 R64, R100.reuse, R116, R64 ;  /* 0x000000746440723c */ /* 0x040ff00000041840 */
[C---:B------:R-:W-:Y:S01]  /*b6e0*/  HMMA.16816.F32.BF16 R68, R100.reuse, R118, R68 ;  /* 0x000000766444723c */ /* 0x040fe20000041844 */
[----:B------:R-:W-:Y:S07]  /*b6f0*/  LDSM.16.MT88.4 R116, [R167+0x17000] ;  /* 0x01700000a774783b */ /* 0x000fee0000004200 */
[C---:B------:R-:W-:Y:S01]  /*b700*/  HMMA.16816.F32.BF16 R92, R100.reuse, R114, R92 ;  /* 0x00000072645c723c */ /* 0x040fe2000004185c */
[----:B------:R-:W1:Y:S07]  /*b710*/  LDSM.16.MT88.4 R112, [R184+0x17000] ;  /* 0x01700000b870783b */ /* 0x000e6e0000004200 */
[C---:B------:R-:W-:Y:S08]  /*b720*/  HMMA.16816.F32.BF16 R96, R100.reuse, R120, R96 ;  /* 0x000000786460723c */ /* 0x040ff00000041860 */
[----:B------:R-:W-:Y:S01]  /*b730*/  HMMA.16816.F32.BF16 R100, R100, R122, R4 ;  /* 0x0000007a6464723c */ /* 0x000fe20000041804 */
[----:B------:R-:W2:Y:S04]  /*b740*/  LDSM.16.MT88.4 R4, [R165+0x1000] ;  /* 0x00100000a504783b */ /* 0x000ea80000004200 */
[----:B------:R-:W-:Y:S03]  /*b750*/  LDSM.16.MT88.4 R120, [R166+0x5000] ;  /* 0x00500000a678783b */ /* 0x000fe60000004200 */
[C---:B----4-:R-:W-:Y:S01]  /*b760*/  HMMA.16816.F32.BF16 R128, R108.reuse, R124, R8 ;  /* 0x0000007c6c80723c */ /* 0x050fe20000041808 */
[----:B------:R-:W3:Y:S07]  /*b770*/  LDSM.16.MT88.4 R8, [R166+0x3000] ;  /* 0x00300000a608783b */ /* 0x000eee0000004200 */
[C---:B-----5:R-:W-:Y:S08]  /*b780*/  HMMA.16816.F32.BF16 R48, R108.reuse, R136, R48 ;  /* 0x000000886c30723c */ /* 0x060ff00000041830 */
[C---:B------:R-:W-:Y:S01]  /*b790*/  HMMA.16816.F32.BF16 R52, R108.reuse, R138, R52 ;  /* 0x0000008a6c34723c */ /* 0x040fe20000041834 */
[----:B------:R-:W4:Y:S07]  /*b7a0*/  LDSM.16.MT88.4 R136, [R165+0x5000] ;  /* 0x00500000a588783b */ /* 0x000f2e0000004200 */
[C---:B------:R-:W-:Y:S08]  /*b7b0*/  HMMA.16816.F32.BF16 R124, R108.reuse, R126, R12 ;  /* 0x0000007e6c7c723c */ /* 0x040ff0000004180c */
[C---:B-1----:R-:W-:Y:S08]  /*b7c0*/  HMMA.16816.F32.BF16 R72, R108.reuse, R112, R72 ;  /* 0x000000706c48723c */ /* 0x042ff00000041848 */
[C---:B--2---:R-:W-:Y:S08]  /*b7d0*/  HMMA.16816.F32.BF16 R32, R108.reuse, R4, R32 ;  /* 0x000000046c20723c */ /* 0x044ff00000041820 */
[C---:B------:R-:W-:Y:S08]  /*b7e0*/  HMMA.16816.F32.BF16 R4, R108.reuse, R6, R36 ;  /* 0x000000066c04723c */ /* 0x040ff00000041824 */
[C---:B---3--:R-:W-:Y:S08]  /*b7f0*/  HMMA.16816.F32.BF16 R56, R108.reuse, R8, R56 ;  /* 0x000000086c38723c */ /* 0x048ff00000041838 */
[C---:B------:R-:W-:Y:S01]  /*b800*/  HMMA.16816.F32.BF16 R12, R108.reuse, R10, R60 ;  /* 0x0000000a6c0c723c */ /* 0x040fe2000004183c */
[----:B------:R-:W1:Y:S07]  /*b810*/  LDSM.16.MT88.4 R60, [R184+0x13800] ;  /* 0x01380000b83c783b */ /* 0x000e6e0000004200 */
[C---:B------:R-:W-:Y:S01]  /*b820*/  HMMA.16816.F32.BF16 R8, R108.reuse, R88, R64 ;  /* 0x000000586c08723c */ /* 0x040fe20000041840 */
[----:B------:R-:W2:Y:S07]  /*b830*/  LDSM.16.MT88.4 R64, [R184+0x15800] ;  /* 0x01580000b840783b */ /* 0x000eae0000004200 */
[C---:B------:R-:W-:Y:S08]  /*b840*/  HMMA.16816.F32.BF16 R36, R108.reuse, R114, R76 ;  /* 0x000000726c24723c */ /* 0x040ff0000004184c */
[C---:B------:R-:W-:Y:S01]  /*b850*/  HMMA.16816.F32.BF16 R88, R108.reuse, R90, R68 ;  /* 0x0000005a6c58723c */ /* 0x040fe20000041844 */
[----:B------:R-:W3:Y:S07]  /*b860*/  LDSM.16.MT88.4 R68, [R167+0x13800] ;  /* 0x01380000a744783b */ /* 0x000eee0000004200 */
[C---:B------:R-:W-:Y:S08]  /*b870*/  HMMA.16816.F32.BF16 R76, R108.reuse, R118, R84 ;  /* 0x000000766c4c723c */ /* 0x040ff00000041854 */
[C---:B------:R-:W-:Y:S08]  /*b880*/  HMMA.16816.F32.BF16 R80, R108.reuse, R116, R80 ;  /* 0x000000746c50723c */ /* 0x040ff00000041850 */
[C---:B------:R-:W-:Y:S01]  /*b890*/  HMMA.16816.F32.BF16 R84, R108.reuse, R120, R104 ;  /* 0x000000786c54723c */ /* 0x040fe20000041868 */
[----:B------:R-:W5:Y:S07]  /*b8a0*/  LDSM.16.MT88.4 R104, [R167+0x17800] ;  /* 0x01780000a768783b */ /* 0x000f6e0000004200 */
        /* <DEDUP_REMOVED lines=10> */
[----:B----4-:R-:W-:Y:S01]  /*b950*/  HMMA.16816.F32.BF16 R120, R108, R136, R96 ;  /* 0x000000886c78723c */ /* 0x010fe20000041860 */
[----:B------:R-:W-:Y:S01]  /*b960*/  F2FP.BF16.F32.PACK_AB R136, R168, R169 ;  /* 0x000000a9a888723e */ /* 0x000fe200000010ff */
[----:B------:R-:W-:Y:S01]  /*b970*/  FADD.FTZ R169, R169, R180 ;  /* 0x000000b4a9a97221 */ /* 0x000fe20000010000 */
[----:B------:R-:W-:-:S03]  /*b980*/  F2FP.BF16.F32.PACK_AB R137, R204, R195 ;  /* 0x000000c3cc89723e */ /* 0x000fc600000010ff */
[----:B------:R-:W-:Y:S02]  /*b990*/  FADD.FTZ R168, R168, R169 ;  /* 0x000000a9a8a87221 */ /* 0x000fe40000010000 */
[----:B------:R-:W-:Y:S01]  /*b9a0*/  HMMA.16816.F32.BF16 R116, R108, R138, R100 ;  /* 0x0000008a6c74723c */ /* 0x000fe20000041864 */
[----:B------:R-:W4:Y:S01]  /*b9b0*/  LDSM.16.MT88.4 R108, [R166+0x3800] ;  /* 0x00380000a66c783b */ /* 0x000f220000004200 */
[----:B------:R-:W-:Y:S01]  /*b9c0*/  F2FP.BF16.F32.PACK_AB R138, R194, R191 ;  /* 0x000000bfc28a723e */ /* 0x000fe200000010ff */
[----:B------:R-:W-:Y:S01]  /*b9d0*/  FADD.FTZ R191, R191, R168 ;  /* 0x000000a8bfbf7221 */ /* 0x000fe20000010000 */
[----:B------:R-:W-:-:S03]  /*b9e0*/  F2FP.BF16.F32.PACK_AB R139, R210, R197 ;  /* 0x000000c5d28b723e */ /* 0x000fc600000010ff */
[----:B------:R-:W-:-:S04]  /*b9f0*/  FADD.FTZ R211, R194, R191 ;  /* 0x000000bfc2d37221 */ /* 0x000fc80000010000 */
[C---:B-1----:R-:W-:Y:S08]  /*ba00*/  HMMA.16816.F32.BF16 R128, R136.reuse, R60, R128 ;  /* 0x0000003c8880723c */ /* 0x042ff00000041880 */
[C---:B------:R-:W-:Y:S08]  /*ba10*/  HMMA.16816.F32.BF16 R124, R136.reuse, R62, R124 ;  /* 0x0000003e887c723c */ /* 0x040ff0000004187c */
[C---:B--2---:R-:W-:Y:S08]  /*ba20*/  HMMA.16816.F32.BF16 R60, R136.reuse, R64, R40 ;  /* 0x00000040883c723c */ /* 0x044ff00000041828 */
[----:B---3--:R-:W-:Y:S01]  /*ba30*/  HMMA.16816.F32.BF16 R40, R136, R70, R20 ;  /* 0x000000468828723c */ /* 0x008fe20000041814 */
[----:B------:R-:W-:-:S04]  /*ba40*/  FFMA.FTZ R21, R209, R162, R2 ;  /* 0x000000a2d1157223 */ /* 0x000fc80000010002 */
[----:B------:R-:W-:-:S03]  /*ba50*/  FADD.FTZ R21, R0, R21 ;  /* 0x0000001500157221 */ /* 0x000fc60000010000 */
[----:B------:R-:W-:Y:S01]  /*ba60*/  HMMA.16816.F32.BF16 R96, R136, R158, R36 ;  /* 0x0000009e8860723c */ /* 0x000fe20000041824 */
[----:B------:R-:W-:-:S04]  /*ba70*/  FADD.FTZ R0, R160, R21 ;  /* 0x00000015a0007221 */ /* 0x000fc80000010000 */
[----:B------:R-:W-:-:S03]  /*ba80*/  FADD.FTZ R0, R161, R0 ;  /* 0x00000000a1007221 */ /* 0x000fc60000010000 */
[C---:B-----5:R-:W-:Y:S08]  /*ba90*/  HMMA.16816.F32.BF16 R100, R136.reuse, R104, R80 ;  /* 0x000000688864723c */ /* 0x060ff00000041850 */
[C---:B------:R-:W-:Y:S01]  /*baa0*/  HMMA.16816.F32.BF16 R36, R136.reuse, R68, R16 ;  /* 0x000000448824723c */ /* 0x040fe20000041810 */
[----:B------:R-:W1:Y:S07]  /*bab0*/  LDSM.16.MT88.4 R16, [R165+0x3800] ;  /* 0x00380000a510783b */ /* 0x000e6e0000004200 */
[C---:B----4-:R-:W-:Y:S01]  /*bac0*/  HMMA.16816.F32.BF16 R80, R136.reuse, R110, R12 ;  /* 0x0000006e8850723c */ /* 0x050fe2000004180c */
[----:B------:R-:W2:Y:S07]  /*bad0*/  LDSM.16.MT88.4 R12, [R165+0x5800] ;  /* 0x00580000a50c783b */ /* 0x000eae0000004200 */
[C---:B------:R-:W-:Y:S08]  /*bae0*/  HMMA.16816.F32.BF16 R104, R136.reuse, R106, R76 ;  /* 0x0000006a8868723c */ /* 0x040ff0000004184c */
[C---:B------:R-:W-:Y:S08]  /*baf0*/  HMMA.16816.F32.BF16 R76, R136.reuse, R108, R56 ;  /* 0x0000006c884c723c */ /* 0x040ff00000041838 */
        /* <DEDUP_REMOVED lines=27> */
.L_x_274:
[----:B------:R-:W-:-:S09]  /*bcb0*/  UISETP.GE.AND UP0, UPT, UR12, URZ, UPT ;  /* 0x000000ff0c00728c */ /* 0x000fd2000bf06270 */
[----:B------:R-:W-:Y:S05]  /*bcc0*/  BRA.U !UP0, `(.L_x_283) ;  /* 0x0000002d08f07547 */ /* 0x000fea000b800000 */
[----:B------:R-:W-:Y:S01]  /*bcd0*/  SHF.R.U32.HI R0, RZ, 0x1, R188 ;  /* 0x00000001ff007819 */ /* 0x000fe200000116bc */
[----:B------:R-:W-:Y:S01]  /*bce0*/  IMAD.SHL.U32 R194, R188, 0x2, RZ ;  /* 0x00000002bcc27824 */ /* 0x000fe200078e00ff */
[----:B------:R-:W1:Y:S01]  /*bcf0*/  S2UR UR8, SR_CgaCtaId ;  /* 0x00000000000879c3 */ /* 0x000e620000008800 */
[----:B------:R-:W2:Y:S01]  /*bd00*/  S2R R188, SR_TID.X ;  /* 0x0000000000bc7919 */ /* 0x000ea20000002100 */
[----:B------:R-:W-:Y:S01]  /*bd10*/  LOP3.LUT R185, R185, 0x8, R0, 0x78, !PT ;  /* 0x00000008b9b97812 */ /* 0x000fe200078e7800 */
[----:B------:R-:W3:Y:S01]  /*bd20*/  LDCU UR4, c[0x0][0x440] ;  /* 0x00008800ff0477ac */ /* 0x000ee20008000800 */
[----:B------:R-:W-:Y:S01]  /*bd30*/  IMAD.MOV.U32 R184, RZ, RZ, 0x20 ;  /* 0x00000020ffb87424 */ /* 0x000fe200078e00ff */
[----:B------:R-:W-:Y:S01]  /*bd40*/  LOP3.LUT R194, R194, 0x6, RZ, 0xc0, !PT ;  /* 0x00000006c2c27812 */ /* 0x000fe200078ec0ff */
        /* <DEDUP_REMOVED lines=10> */
[C---:B------:R-:W-:Y:S02]  /*bdf0*/  VIADD R205, R185.reuse, 0x12000 ;  /* 0x00012000b9cd7836 */ /* 0x040fe40000000000 */
        /* <DEDUP_REMOVED lines=10> */
.L_x_286:
        /* <DEDUP_REMOVED lines=44> */
.L_x_284:
        /* <DEDUP_REMOVED lines=27> */
[C---:B------:R-:W-:Y:S02]  /*c310*/  LEA R2, P0, R164.reuse, R199, 0x1 ;  /* 0x000000c7a4027211 */ /* 0x040fe400078008ff */
        /* <DEDUP_REMOVED lines=16> */
[----:B------:R-:W-:Y:S01]  /*c420*/  IMAD R192, R192, 0x2, R181 ;  /* 0x00000002c0c07824 */ /* 0x000fe200078e02b5 */
[----:B------:R-:W-:Y:S03]  /*c430*/  LEA R195, R132, UR6, 0x1 ;  /* 0x0000000684c37c11 */ /* 0x000fe6000f8e08ff */
[----:B------:R-:W-:Y:S01]  /*c440*/  @!PT LDS RZ, [RZ] ;  /* 0x00000000fffff984 */ /* 0x000fe20000000800 */
[----:B------:R-:W-:Y:S01]  /*c450*/  @!PT LDS RZ, [RZ] ;  /* 0x00000000fffff984 */ /* 0x000fe20000000800 */
[----:B------:R-:W-:Y:S01]  /*c460*/  @!PT LDS RZ, [RZ] ;  /* 0x00000000fffff984 */ /* 0x000fe20000000800 */
[----:B------:R-:W-:Y:S01]  /*c470*/  @!P1 LDGSTS.E.BYPASS.LTC128B.128 [R202+0x13000], desc[UR20][R2.64] ;  /* 0x1300000002ca9fae */ /* 0x000fe2000b981a14 */
[----:B------:R-:W-:Y:S02]  /*c480*/  VIADD R191, R192, UR6 ;  /* 0x00000006c0bf7c36 */ /* 0x000fe40008000000 */
[----:B------:R-:W-:Y:S02]  /*c490*/  IMAD.IADD R134, R180, 0x1, R195 ;  /* 0x00000001b4867824 */ /* 0x000fe400078e02c3 */
[----:B------:R-:W-:Y:S01]  /*c4a0*/  @P1 STS.128 [R202+0x13000], RZ ;  /* 0x013000ffca001388 */ /* 0x000fe20000000c00 */
[----:B------:R-:W-:Y:S04]  /*c4b0*/  IMAD.IADD R132, R191, 0x1, R180 ;  /* 0x00000001bf847824 */ /* 0x000fe800078e02b4 */
[----:B------:R-:W-:Y:S01]  /*c4c0*/  @!PT LDS RZ, [RZ] ;  /* 0x00000000fffff984 */ /* 0x000fe20000000800 */
[----:B------:R-:W-:Y:S01]  /*c4d0*/  @!PT LDS RZ, [RZ] ;  /* 0x00000000fffff984 */ /* 0x000fe20000000800 */
[----:B------:R-:W-:Y:S01]  /*c4e0*/  @!PT LDS RZ, [RZ] ;  /* 0x00000000fffff984 */ /* 0x000fe20000000800 */
[----:B------:R-:W-:Y:S05]  /*c4f0*/  @!P3 LDGSTS.E.BYPASS.LTC128B.128 [R202+0x15000], desc[UR20][R2.64+0x80] ;  /* 0x1500008002cabfae */ /* 0x000fea000b981a14 */
[----:B------:R-:W-:Y:S05]  /*c500*/  @P3 STS.128 [R202+0x15000], RZ ;  /* 0x015000ffca003388 */ /* 0x000fea0000000c00 */
[----:B------:R-:W-:Y:S01]  /*c510*/  @!PT LDS RZ, [RZ] ;  /* 0x00000000fffff984 */ /* 0x000fe20000000800 */
[----:B------:R-:W-:Y:S01]  /*c520*/  @!PT LDS RZ, [RZ] ;  /* 0x00000000fffff984 */ /* 0x000fe20000000800 */
[----:B------:R-:W-:Y:S01]  /*c530*/  @!PT LDS RZ, [RZ] ;  /* 0x00000000fffff984 */ /* 0x000fe20000000800 */
[----:B------:R1:W-:Y:S05]  /*c540*/  @!P2 LDGSTS.E.BYPASS.LTC128B.128 [R202+0x17000], desc[UR20][R2.64+0x100] ;  /* 0x1700010002caafae */ /* 0x0003ea000b981a14 */
        /* <DEDUP_REMOVED lines=9> */
[----:B------:R-:W-:Y:S05]  /*c5e0*/  LDSM.16.M88.4 R168, [R192+UR6+0xe000] ;  /* 0x00e00006c0a8783b */ /* 0x000fea0008000200 */
[----:B------:R-:W-:Y:S01]  /*c5f0*/  LDSM.16.M88.4 R172, [R192+UR6+0xe800] ;  /* 0x00e80006c0ac783b */ /* 0x000fe20008000200 */
[C---:B--2---:R-:W-:Y:S08]  /*c600*/  HMMA.16816.F32.BF16 R4, R136.reuse, R140, RZ ;  /* 0x0000008c8804723c */ /* 0x044ff000000418ff */
[C---:B------:R-:W-:Y:S01]  /*c610*/  HMMA.16816.F32.BF16 R8, R136.reuse, R142, RZ ;  /* 0x0000008e8808723c */ /* 0x040fe200000418ff */
[----:B------:R-:W2:Y:S07]  /*c620*/  LDSM.16.M88.4 R140, [R132+0xc800] ;  /* 0x00c80000848c783b */ /* 0x000eae0000000200 */
[C---:B---3--:R-:W-:Y:S08]  /*c630*/  HMMA.16816.F32.BF16 R12, R136.reuse, R144, RZ ;  /* 0x00000090880c723c */ /* 0x048ff000000418ff */
[C---:B------:R-:W-:Y:S01]  /*c640*/  HMMA.16816.F32.BF16 R16, R136.reuse, R146, RZ ;  /* 0x000000928810723c */ /* 0x040fe200000418ff */
[----:B------:R-:W3:Y:S07]  /*c650*/  LDSM.16.M88.4 R144, [R132+0xd000] ;  /* 0x00d000008490783b */ /* 0x000eee0000000200 */
[C---:B----4-:R-:W-:Y:S01]  /*c660*/  HMMA.16816.F32.BF16 R20, R136.reuse, R148, RZ ;  /* 0x000000948814723c */ /* 0x050fe200000418ff */
[----:B------:R-:W-:Y:S04]  /*c670*/  SEL R148, R183, 0xffffffc0, !P0 ;  /* 0xffffffc0b7947807 */ /* 0x000fe80004000000 */
[----:B------:R-:W-:Y:S01]  /*c680*/  IADD3 R193, PT, PT, R148, R195, RZ ;  /* 0x000000c394c17210 */ /* 0x000fe20007ffe0ff */
[----:B------:R-:W-:Y:S02]  /*c690*/  IMAD.IADD R191, R191, 0x1, R148 ;  /* 0x00000001bfbf7824 */ /* 0x000fe400078e0294 */
[C---:B------:R-:W-:Y:S02]  /*c6a0*/  HMMA.16816.F32.BF16 R24, R136.reuse, R150, RZ ;  /* 0x000000968818723c */ /* 0x040fe400000418ff */
[----:B------:R-:W-:Y:S01]  /*c6b0*/  LDSM.16.M88.4 R148, [R193] ;  /* 0x00000000c194783b */ /* 0x000fe20000000200 */
[C---:B-1----:R-:W-:Y:S02]  /*c6c0*/  IMAD.IADD R3, R180.reuse, 0x1, R193 ;  /* 0x00000001b4037824 */ /* 0x042fe400078e02c1 */
[----:B------:R-:W-:Y:S02]  /*c6d0*/  IMAD.IADD R2, R180, 0x1, R191 ;  /* 0x00000001b4027824 */ /* 0x000fe400078e02bf */
[----:B------:R-:W-:Y:S01]  /*c6e0*/  LDSM.16.M88.4 R176, [R191+0xe000] ;  /* 0x00e00000bfb0783b */ /* 0x000fe20000000200 */
[C---:B-----5:R-:W-:Y:S04]  /*c6f0*/  HMMA.16816.F32.BF16 R28, R136.reuse, R152, RZ ;  /* 0x00000098881c723c */ /* 0x060fe800000418ff */
[----:B------:R-:W-:Y:S04]  /*c700*/  LDSM.16.M88.4 R164, [R2+0xc800] ;  /* 0x00c8000002a4783b */ /* 0x000fe80000000200 */
[----:B------:R-:W-:Y:S01]  /*c710*/  HMMA.16816.F32.BF16 R32, R136, R154, RZ ;  /* 0x0000009a8820723c */ /* 0x000fe200000418ff */
[----:B------:R-:W1:Y:S05]  /*c720*/  LDSM.16.M88.4 R136, [R132+0xd800] ;  /* 0x00d800008488783b */ /* 0x000e6a0000000200 */
[----:B------:R-:W4:Y:S02]  /*c730*/  LDSM.16.M88.4 R152, [R191+0xc000] ;  /* 0x00c00000bf98783b */ /* 0x000f240000000200 */
[C---:B------:R-:W-:Y:S08]  /*c740*/  HMMA.16816.F32.BF16 R4, R156.reuse, R160, R4 ;  /* 0x000000a09c04723c */ /* 0x040ff00000041804 */
[C---:B------:R-:W-:Y:S01]  /*c750*/  HMMA.16816.F32.BF16 R8, R156.reuse, R162, R8 ;  /* 0x000000a29c08723c */ /* 0x040fe20000041808 */
[----:B------:R-:W-:Y:S07]  /*c760*/  LDSM.16.M88.4 R160, [R191+0xd800] ;  /* 0x00d80000bfa0783b */ /* 0x000fee0000000200 */
[C---:B--2---:R-:W-:Y:S08]  /*c770*/  HMMA.16816.F32.BF16 R12, R156.reuse, R140, R12 ;  /* 0x0000008c9c0c723c */ /* 0x044ff0000004180c */
[C---:B------:R-:W-:Y:S01]  /*c780*/  HMMA.16816.F32.BF16 R16, R156.reuse, R142, R16 ;  /* 0x0000008e9c10723c */ /* 0x040fe20000041810 */
[----:B------:R-:W2:Y:S07]  /*c790*/  LDSM.16.M88.4 R140, [R191+0xc800] ;  /* 0x00c80000bf8c783b */ /* 0x000eae0000000200 */
[C---:B---3--:R-:W-:Y:S08]  /*c7a0*/  HMMA.16816.F32.BF16 R20, R156.reuse, R144, R20 ;  /* 0x000000909c14723c */ /* 0x048ff00000041814 */
[C---:B------:R-:W-:Y:S01]  /*c7b0*/  HMMA.16816.F32.BF16 R24, R156.reuse, R146, R24 ;  /* 0x000000929c18723c */ /* 0x040fe20000041818 */
[----:B------:R-:W3:Y:S07]  /*c7c0*/  LDSM.16.M88.4 R144, [R191+0xd000] ;  /* 0x00d00000bf90783b */ /* 0x000eee0000000200 */
[C---:B-1----:R-:W-:Y:S08]  /*c7d0*/  HMMA.16816.F32.BF16 R28, R156.reuse, R136, R28 ;  /* 0x000000889c1c723c */ /* 0x042ff0000004181c */
[----:B------:R-:W-:Y:S01]  /*c7e0*/  HMMA.16816.F32.BF16 R32, R156, R138, R32 ;  /* 0x0000008a9c20723c */ /* 0x000fe20000041820 */
[----:B------:R-:W-:Y:S05]  /*c7f0*/  LDSM.16.M88.4 R136, [R3] ;  /* 0x000000000388783b */ /* 0x000fea0000000200 */
[----:B------:R-:W1:Y:S02]  /*c800*/  LDSM.16.M88.4 R156, [R2+0xc000] ;  /* 0x00c00000029c783b */ /* 0x000e640000000200 */
[C---:B----4-:R-:W-:Y:S08]  /*c810*/  HMMA.16816.F32.BF16 R4, R148.reuse, R152, R4 ;  /* 0x000000989404723c */ /* 0x050ff00000041804 */
[C---:B------:R-:W-:Y:S01]  /*c820*/  HMMA.16816.F32.BF16 R8, R148.reuse, R154, R8 ;  /* 0x0000009a9408723c */ /* 0x040fe20000041808 */
[----:B------:R-:W4:Y:S07]  /*c830*/  LDSM.16.M88.4 R152, [R2+0xd000] ;  /* 0x00d000000298783b */ /* 0x000f2e0000000200 */
[C---:B--2---:R-:W-:Y:S08]  /*c840*/  HMMA.16816.F32.BF16 R12, R148.reuse, R140, R12 ;  /* 0x0000008c940c723c */ /* 0x044ff0000004180c */
[C---:B------:R-:W-:Y:S01]  /*c850*/  HMMA.16816.F32.BF16 R16, R148.reuse, R142, R16 ;  /* 0x0000008e9410723c */ /* 0x040fe20000041810 */
[----:B------:R-:W2:Y:S07]  /*c860*/  LDSM.16.M88.4 R140, [R2+0xd800] ;  /* 0x00d80000028c783b */ /* 0x000eae0000000200 */
[C---:B---3--:R-:W-:Y:S08]  /*c870*/  HMMA.16816.F32.BF16 R20, R148.reuse, R144, R20 ;  /* 0x000000909414723c */ /* 0x048ff00000041814 */
[C---:B------:R-:W-:Y:S01]  /*c880*/  HMMA.16816.F32.BF16 R24, R148.reuse, R146, R24 ;  /* 0x000000929418723c */ /* 0x040fe20000041818 */
[----:B------:R-:W3:Y:S07]  /*c890*/  LDSM.16.M88.4 R144, [R195+0x4000] ;  /* 0x00400000c390783b */ /* 0x000eee0000000200 */
[C---:B------:R-:W-:Y:S08]  /*c8a0*/  HMMA.16816.F32.BF16 R28, R148.reuse, R160, R28 ;  /* 0x000000a0941c723c */ /* 0x040ff0000004181c */
[----:B------:R-:W-:Y:S01]  /*c8b0*/  HMMA.16816.F32.BF16 R32, R148, R162, R32 ;  /* 0x000000a29420723c */ /* 0x000fe20000041820 */
[----:B------:R-:W5:Y:S05]  /*c8c0*/  LDSM.16.M88.4 R148, [R192+UR6+0xf000] ;  /* 0x00f00006c094783b */ /* 0x000f6a0008000200 */
[----:B------:R-:W-:Y:S02]  /*c8d0*/  LDSM.16.M88.4 R160, [R134+0x4000] ;  /* 0x0040000086a0783b */ /* 0x000fe40000000200 */
[C---:B-1----:R-:W-:Y:S08]  /*c8e0*/  HMMA.16816.F32.BF16 R4, R136.reuse, R156, R4 ;  /* 0x0000009c8804723c */ /* 0x042ff00000041804 */
[C---:B------:R-:W-:Y:S01]  /*c8f0*/  HMMA.16816.F32.BF16 R8, R136.reuse, R158, R8 ;  /* 0x0000009e8808723c */ /* 0x040fe20000041808 */
[----:B------:R-:W1:Y:S07]  /*c900*/  LDSM.16.M88.4 R156, [R192+UR6+0xf800] ;  /* 0x00f80006c09c783b */ /* 0x000e6e0008000200 */
[C---:B------:R-:W-:Y:S08]  /*c910*/  HMMA.16816.F32.BF16 R12, R136.reuse, R164, R12 ;  /* 0x000000a4880c723c */ /* 0x040ff0000004180c */
[C---:B------:R-:W-:Y:S01]  /*c920*/  HMMA.16816.F32.BF16 R16, R136.reuse, R166, R16 ;  /* 0x000000a68810723c */ /* 0x040fe20000041810 */
[----:B------:R-:W1:Y:S07]  /*c930*/  LDSM.16.M88.4 R164, [R132+0xe000] ;  /* 0x00e0000084a4783b */ /* 0x000e6e0000000200 */
[C---:B----4-:R-:W-:Y:S08]  /*c940*/  HMMA.16816.F32.BF16 R20, R136.reuse, R152, R20 ;  /* 0x000000988814723c */ /* 0x050ff00000041814 */
[C---:B------:R-:W-:Y:S01]  /*c950*/  HMMA.16816.F32.BF16 R24, R136.reuse, R154, R24 ;  /* 0x0000009a8818723c */ /* 0x040fe20000041818 */
[----:B------:R-:W-:Y:S07]  /*c960*/  LDSM.16.M88.4 R152, [R132+0xf800] ;  /* 0x00f800008498783b */ /* 0x000fee0000000200 */
[C---:B--2---:R-:W-:Y:S08]  /*c970*/  HMMA.16816.F32.BF16 R28, R136.reuse, R140, R28 ;  /* 0x0000008c881c723c */ /* 0x044ff0000004181c */
[----:B------:R-:W-:Y:S01]  /*c980*/  HMMA.16816.F32.BF16 R32, R136, R142, R32 ;  /* 0x0000008e8820723c */ /* 0x000fe20000041820 */
[----:B------:R-:W2:Y:S05]  /*c990*/  LDSM.16.M88.4 R136, [R132+0xe800] ;  /* 0x00e800008488783b */ /* 0x000eaa0000000200 */
[----:B------:R-:W4:Y:S02]  /*c9a0*/  LDSM.16.M88.4 R140, [R132+0xf000] ;  /* 0x00f00000848c783b */ /* 0x000f240000000200 */
[C---:B---3--:R-:W-:Y:S08]  /*c9b0*/  HMMA.16816.F32.BF16 R4, R144.reuse, R168, R4 ;  /* 0x000000a89004723c */ /* 0x048ff00000041804 */
[C---:B------:R-:W-:Y:S01]  /*c9c0*/  HMMA.16816.F32.BF16 R8, R144.reuse, R170, R8 ;  /* 0x000000aa9008723c */ /* 0x040fe20000041808 */
[----:B------:R-:W3:Y:S07]  /*c9d0*/  LDSM.16.M88.4 R168, [R193+0x4000] ;  /* 0x00400000c1a8783b */ /* 0x000eee0000000200 */
[C---:B------:R-:W-:Y:S08]  /*c9e0*/  HMMA.16816.F32.BF16 R12, R144.reuse, R172, R12 ;  /* 0x000000ac900c723c */ /* 0x040ff0000004180c */
[C---:B------:R-:W-:Y:S01]  /*c9f0*/  HMMA.16816.F32.BF16 R16, R144.reuse, R174, R16 ;  /* 0x000000ae9010723c */ /* 0x040fe20000041810 */
[----:B------:R-:W-:Y:S07]  /*ca00*/  LDSM.16.M88.4 R172, [R132+0x10000] ;  /* 0x0100000084ac783b */ /* 0x000fee0000000200 */
[C---:B-----5:R-:W-:Y:S08]  /*ca10*/  HMMA.16816.F32.BF16 R20, R144.reuse, R148, R20 ;  /* 0x000000949014723c */ /* 0x060ff00000041814 */
[C---:B------:R-:W-:Y:S01]  /*ca20*/  HMMA.16816.F32.BF16 R24, R144.reuse, R150, R24 ;  /* 0x000000969018723c */ /* 0x040fe20000041818 */
[----:B------:R-:W-:Y:S07]  /*ca30*/  LDSM.16.M88.4 R148, [R191+0xf000] ;  /* 0x00f00000bf94783b */ /* 0x000fee0000000200 */
[C---:B-1----:R-:W-:Y:S08]  /*ca40*/  HMMA.16816.F32.BF16 R28, R144.reuse, R156, R28 ;  /* 0x0000009c901c723c */ /* 0x042ff0000004181c */
[----:B------:R-:W-:Y:S01]  /*ca50*/  HMMA.16816.F32.BF16 R32, R144, R158, R32 ;  /* 0x0000009e9020723c */ /* 0x000fe20000041820 */
[----:B------:R-:W1:Y:S05]  /*ca60*/  LDSM.16.M88.4 R144, [R191+0xe800] ;  /* 0x00e80000bf90783b */ /* 0x000e6a0000000200 */
[----:B------:R-:W5:Y:S02]  /*ca70*/  LDSM.16.M88.4 R156, [R191+0xf800] ;  /* 0x00f80000bf9c783b */ /* 0x000f640000000200 */
[C---:B------:R-:W-:Y:S08]  /*ca80*/  HMMA.16816.F32.BF16 R4, R160.reuse, R164, R4 ;  /* 0x000000a4a004723c */ /* 0x040ff00000041804 */
[C---:B------:R-:W-:Y:S01]  /*ca90*/  HMMA.16816.F32.BF16 R8, R160.reuse, R166, R8 ;  /* 0x000000a6a008723c */ /* 0x040fe20000041808 */
[----:B------:R-:W-:Y:S07]  /*caa0*/  LDSM.16.M88.4 R164, [R192+UR6+0x10000] ;  /* 0x01000006c0a4783b */ /* 0x000fee0008000200 */
[C---:B--2---:R-:W-:Y:S08]  /*cab0*/  HMMA.16816.F32.BF16 R12, R160.reuse, R136, R12 ;  /* 0x00000088a00c723c */ /* 0x044ff0000004180c */
[C---:B------:R-:W-:Y:S01]  /*cac0*/  HMMA.16816.F32.BF16 R16, R160.reuse, R138, R16 ;  /* 0x0000008aa010723c */ /* 0x040fe20000041810 */
[----:B------:R-:W-:Y:S07]  /*cad0*/  LDSM.16.M88.4 R136, [R3+0x4000] ;  /* 0x004000000388783b */ /* 0x000fee0000000200 */
[C---:B----4-:R-:W-:Y:S08]  /*cae0*/  HMMA.16816.F32.BF16 R20, R160.reuse, R140, R20 ;  /* 0x0000008ca014723c */ /* 0x050ff00000041814 */
[C---:B------:R-:W-:Y:S01]  /*caf0*/  HMMA.16816.F32.BF16 R24, R160.reuse, R142, R24 ;  /* 0x0000008ea018723c */ /* 0x040fe20000041818 */
[----:B------:R-:W2:Y:S07]  /*cb00*/  LDSM.16.M88.4 R140, [R2+0xe000] ;  /* 0x00e00000028c783b */ /* 0x000eae0000000200 */
[C---:B------:R-:W-:Y:S08]  /*cb10*/  HMMA.16816.F32.BF16 R28, R160.reuse, R152, R28 ;  /* 0x00000098a01c723c */ /* 0x040ff0000004181c */
[----:B------:R-:W-:Y:S01]  /*cb20*/  HMMA.16816.F32.BF16 R32, R160, R154, R32 ;  /* 0x0000009aa020723c */ /* 0x000fe20000041820 */
[----:B------:R-:W4:Y:S05]  /*cb30*/  LDSM.16.M88.4 R152, [R2+0xe800] ;  /* 0x00e800000298783b */ /* 0x000f2a0000000200 */
[----:B------:R-:W-:Y:S02]  /*cb40*/  LDSM.16.M88.4 R160, [R195+0x8000] ;  /* 0x00800000c3a0783b */ /* 0x000fe40000000200 */
[C---:B---3--:R-:W-:Y:S08]  /*cb50*/  HMMA.16816.F32.BF16 R4, R168.reuse, R176, R4 ;  /* 0x000000b0a804723c */ /* 0x048ff00000041804 */
[C---:B------:R-:W-:Y:S08]  /*cb60*/  HMMA.16816.F32.BF16 R8, R168.reuse, R178, R8 ;  /* 0x000000b2a808723c */ /* 0x040ff00000041808 */
[C---:B-1----:R-:W-:Y:S08]  /*cb70*/  HMMA.16816.F32.BF16 R12, R168.reuse, R144, R12 ;  /* 0x00000090a80c723c */ /* 0x042ff0000004180c */
[C---:B------:R-:W-:Y:S01]  /*cb80*/  HMMA.16816.F32.BF16 R16, R168.reuse, R146, R16 ;  /* 0x00000092a810723c */ /* 0x040fe20000041810 */
[----:B------:R-:W1:Y:S07]  /*cb90*/  LDSM.16.M88.4 R144, [R2+0xf000] ;  /* 0x00f000000290783b */ /* 0x000e6e0000000200 */
[C---:B------:R-:W-:Y:S08]  /*cba0*/  HMMA.16816.F32.BF16 R20, R168.reuse, R148, R20 ;  /* 0x00000094a814723c */ /* 0x040ff00000041814 */
[C---:B------:R-:W-:Y:S01]  /*cbb0*/  HMMA.16816.F32.BF16 R24, R168.reuse, R150, R24 ;  /* 0x00000096a818723c */ /* 0x040fe20000041818 */
[----:B------:R-:W3:Y:S07]  /*cbc0*/  LDSM.16.M88.4 R148, [R2+0xf800] ;  /* 0x00f800000294783b */ /* 0x000eee0000000200 */
[C---:B-----5:R-:W-:Y:S08]  /*cbd0*/  HMMA.16816.F32.BF16 R28, R168.reuse, R156, R28 ;  /* 0x0000009ca81c723c */ /* 0x060ff0000004181c */
[----:B------:R-:W-:Y:S01]  /*cbe0*/  HMMA.16816.F32.BF16 R32, R168, R158, R32 ;  /* 0x0000009ea820723c */ /* 0x000fe20000041820 */
[----:B------:R-:W5:Y:S05]  /*cbf0*/  LDSM.16.M88.4 R156, [R192+UR6+0x10800] ;  /* 0x01080006c09c783b */ /* 0x000f6a0008000200 */
[----:B------:R-:W-:Y:S02]  /*cc00*/  LDSM.16.M88.4 R168, [R192+UR6+0x11800] ;  /* 0x01180006c0a8783b */ /* 0x000fe40008000200 */
[C---:B--2---:R-:W-:Y:S08]  /*cc10*/  HMMA.16816.F32.BF16 R4, R136.reuse, R140, R4 ;  /* 0x0000008c8804723c */ /* 0x044ff00000041804 */
[C---:B------:R-:W-:Y:S01]  /*cc20*/  HMMA.16816.F32.BF16 R8, R136.reuse, R142, R8 ;  /* 0x0000008e8808723c */ /* 0x040fe20000041808 */
[----:B------:R-:W2:Y:S07]  /*cc30*/  LDSM.16.M88.4 R140, [R192+UR6+0x11000] ;  /* 0x01100006c08c783b */ /* 0x000eae0008000200 */
[C---:B----4-:R-:W-:Y:S08]  /*cc40*/  HMMA.16816.F32.BF16 R12, R136.reuse, R152, R12 ;  /* 0x00000098880c723c */ /* 0x050ff0000004180c */
[C---:B------:R-:W-:Y:S01]  /*cc50*/  HMMA.16816.F32.BF16 R16, R136.reuse, R154, R16 ;  /* 0x0000009a8810723c */ /* 0x040fe20000041810 */
[----:B------:R-:W4:Y:S07]  /*cc60*/  LDSM.16.M88.4 R152, [R134+0x8000] ;  /* 0x008000008698783b */ /* 0x000f2e0000000200 */
[C---:B-1----:R-:W-:Y:S08]  /*cc70*/  HMMA.16816.F32.BF16 R20, R136.reuse, R144, R20 ;  /* 0x000000908814723c */ /* 0x042ff00000041814 */
[C---:B------:R-:W-:Y:S01]  /*cc80*/  HMMA.16816.F32.BF16 R24, R136.reuse, R146, R24 ;  /* 0x000000928818723c */ /* 0x040fe20000041818 */
[----:B------:R-:W-:Y:S07]  /*cc90*/  LDSM.16.M88.4 R144, [R132+0x11800] ;  /* 0x011800008490783b */ /* 0x000fee0000000200 */
[C---:B---3--:R-:W-:Y:S08]  /*cca0*/  HMMA.16816.F32.BF16 R28, R136.reuse, R148, R28 ;  /* 0x00000094881c723c */ /* 0x048ff0000004181c */
[----:B------:R-:W-:Y:S01]  /*ccb0*/  HMMA.16816.F32.BF16 R32, R136, R150, R32 ;  /* 0x000000968820723c */ /* 0x000fe20000041820 */
[----:B------:R-:W1:Y:S05]  /*ccc0*/  LDSM.16.M88.4 R136, [R132+0x10800] ;  /* 0x010800008488783b */ /* 0x000e6a0000000200 */
[----:B------:R-:W-:Y:S02]  /*ccd0*/  LDSM.16.M88.4 R148, [R193+0x8000] ;  /* 0x00800000c194783b */ /* 0x000fe40000000200 */
[C---:B------:R-:W-:Y:S08]  /*cce0*/  HMMA.16816.F32.BF16 R4, R160.reuse, R164, R4 ;  /* 0x000000a4a004723c */ /* 0x040ff00000041804 */
[C---:B------:R-:W-:Y:S01]  /*ccf0*/  HMMA.16816.F32.BF16 R8, R160.reuse, R166, R8 ;  /* 0x000000a6a008723c */ /* 0x040fe20000041808 */
[----:B------:R-:W-:Y:S07]  /*cd00*/  LDSM.16.M88.4 R164, [R191+0x11000] ;  /* 0x01100000bfa4783b */ /* 0x000fee0000000200 */
[C---:B-----5:R-:W-:Y:S08]  /*cd10*/  HMMA.16816.F32.BF16 R12, R160.reuse, R156, R12 ;  /* 0x0000009ca00c723c */ /* 0x060ff0000004180c */
[C---:B------:R-:W-:Y:S01]  /*cd20*/  HMMA.16816.F32.BF16 R16, R160.reuse, R158, R16 ;  /* 0x0000009ea010723c */ /* 0x040fe20000041810 */
[----:B------:R-:W-:Y:S07]  /*cd30*/  LDSM.16.M88.4 R156, [R191+0x10000] ;  /* 0x01000000bf9c783b */ /* 0x000fee0000000200 */
[C---:B--2---:R-:W-:Y:S08]  /*cd40*/  HMMA.16816.F32.BF16 R20, R160.reuse, R140, R20 ;  /* 0x0000008ca014723c */ /* 0x044ff00000041814 */
[C---:B------:R-:W-:Y:S01]  /*cd50*/  HMMA.16816.F32.BF16 R24, R160.reuse, R142, R24 ;  /* 0x0000008ea018723c */ /* 0x040fe20000041818 */
[----:B------:R-:W2:Y:S07]  /*cd60*/  LDSM.16.M88.4 R140, [R132+0x11000] ;  /* 0x01100000848c783b */ /* 0x000eae0000000200 */
[C---:B------:R-:W-:Y:S08]  /*cd70*/  HMMA.16816.F32.BF16 R28, R160.reuse, R168, R28 ;  /* 0x000000a8a01c723c */ /* 0x040ff0000004181c */
[----:B------:R-:W-:Y:S01]  /*cd80*/  HMMA.16816.F32.BF16 R32, R160, R170, R32 ;  /* 0x000000aaa020723c */ /* 0x000fe20000041820 */
[----:B------:R-:W3:Y:S05]  /*cd90*/  LDSM.16.M88.4 R160, [R191+0x10800] ;  /* 0x01080000bfa0783b */ /* 0x000eea0000000200 */
[----:B------:R5:W-:Y:S02]  /*cda0*/  LDSM.16.M88.4 R168, [R3+0x8000] ;  /* 0x0080000003a8783b */ /* 0x000be40000000200 */
[C---:B----4-:R-:W-:Y:S08]  /*cdb0*/  HMMA.16816.F32.BF16 R4, R152.reuse, R172, R4 ;  /* 0x000000ac9804723c */ /* 0x050ff00000041804 */
[C---:B------:R-:W-:Y:S01]  /*cdc0*/  HMMA.16816.F32.BF16 R8, R152.reuse, R174, R8 ;  /* 0x000000ae9808723c */ /* 0x040fe20000041808 */
[----:B------:R-:W-:Y:S07]  /*cdd0*/  LDSM.16.M88.4 R172, [R2+0x10000] ;  /* 0x0100000002ac783b */ /* 0x000fee0000000200 */
[C---:B-1----:R-:W-:Y:S01]  /*cde0*/  HMMA.16816.F32.BF16 R12, R152.reuse, R136, R12 ;  /* 0x00000088980c723c */ /* 0x042fe2000004180c */
[----:B-----5:R-:W-:Y:S07]  /*cdf0*/  IMAD.U32 R3, RZ, RZ, UR12 ;  /* 0x0000000cff037e24 */ /* 0x020fee000f8e00ff */
[C---:B------:R-:W-:Y:S01]  /*ce00*/  HMMA.16816.F32.BF16 R16, R152.reuse, R138, R16 ;  /* 0x0000008a9810723c */ /* 0x040fe20000041810 */
[----:B------:R-:W1:Y:S02]  /*ce10*/  LDSM.16.M88.4 R136, [R191+0x11800] ;  /* 0x01180000bf88783b */ /* 0x000e640000000200 */
[----:B------:R-:W-:Y:S04]  /*ce20*/  IMAD R3, R3, 0x40, R194 ;  /* 0x0000004003037824 */ /* 0x000fe800078e02c2 */
[C---:B------:R-:W-:Y:S01]  /*ce30*/  VIADD R135, R3.reuse, 0x8 ;  /* 0x0000000803877836 */ /* 0x040fe20000000000 */
[C---:B--2---:R-:W-:Y:S08]  /*ce40*/  HMMA.16816.F32.BF16 R20, R152.reuse, R140, R20 ;  /* 0x0000008c9814723c */ /* 0x044ff00000041814 */
[C---:B------:R-:W-:Y:S01]  /*ce50*/  HMMA.16816.F32.BF16 R24, R152.reuse, R142, R24 ;  /* 0x0000008e9818723c */ /* 0x040fe20000041818 */
[----:B------:R-:W2:Y:S07]  /*ce60*/  LDSM.16.M88.4 R140, [R2+0x10800] ;  /* 0x01080000028c783b */ /* 0x000eae0000000200 */
[C---:B------:R-:W-:Y:S08]  /*ce70*/  HMMA.16816.F32.BF16 R28, R152.reuse, R144, R28 ;  /* 0x00000090981c723c */ /* 0x040ff0000004181c */
[----:B------:R-:W-:Y:S01]  /*ce80*/  HMMA.16816.F32.BF16 R32, R152, R146, R32 ;  /* 0x000000929820723c */ /* 0x000fe20000041820 */
[----:B------:R-:W4:Y:S07]  /*ce90*/  LDSM.16.M88.4 R144, [R2+0x11000] ;  /* 0x011000000290783b */ /* 0x000f2e0000000200 */
[C---:B------:R-:W-:Y:S08]  /*cea0*/  HMMA.16816.F32.BF16 R4, R148.reuse, R156, R4 ;  /* 0x0000009c9404723c */ /* 0x040ff00000041804 */
[C---:B------:R-:W-:Y:S08]  /*ceb0*/  HMMA.16816.F32.BF16 R8, R148.reuse, R158, R8 ;  /* 0x0000009e9408723c */ /* 0x040ff00000041808 */
[C---:B---3--:R-:W-:Y:S08]  /*cec0*/  HMMA.16816.F32.BF16 R12, R148.reuse, R160, R12 ;  /* 0x000000a0940c723c */ /* 0x048ff0000004180c */
[C---:B------:R-:W-:Y:S08]  /*ced0*/  HMMA.16816.F32.BF16 R16, R148.reuse, R162, R16 ;  /* 0x000000a29410723c */ /* 0x040ff00000041810 */
[C---:B------:R-:W-:Y:S03]  /*cee0*/  HMMA.16816.F32.BF16 R20, R148.reuse, R164, R20 ;  /* 0x000000a49414723c */ /* 0x040fe60000041814 */
[----:B------:R-:W-:Y:S02]  /*cef0*/  I2FP.F32.U32 R165, R3 ;  /* 0x0000000300a57245 */ /* 0x000fe40000201000 */
[C---:B------:R-:W-:Y:S03]  /*cf00*/  IADD3 R164, PT, PT, R3.reuse, 0x1, RZ ;  /* 0x0000000103a47810 */ /* 0x040fe60007ffe0ff */
[C---:B------:R-:W-:Y:S03]  /*cf10*/  HMMA.16816.F32.BF16 R24, R148.reuse, R166, R24 ;  /* 0x000000a69418723c */ /* 0x040fe60000041818 */
[----:B------:R-:W-:Y:S01]  /*cf20*/  I2FP.F32.U32 R164, R164 ;  /* 0x000000a400a47245 */ /* 0x000fe20000201000 */
[----:B------:R-:W-:Y:S04]  /*cf30*/  VIADD R166, R3, 0x9 ;  /* 0x0000000903a67836 */ /* 0x000fe80000000000 */
[C---:B-1----:R-:W-:Y:S08]  /*cf40*/  HMMA.16816.F32.BF16 R28, R148.reuse, R136, R28 ;  /* 0x00000088941c723c */ /* 0x042ff0000004181c */
[----:B------:R-:W-:Y:S01]  /*cf50*/  HMMA.16816.F32.BF16 R32, R148, R138, R32 ;  /* 0x0000008a9420723c */ /* 0x000fe20000041820 */
[----:B------:R1:W3:Y:S01]  /*cf60*/  LDSM.16.M88.4 R136, [R2+0x11800] ;  /* 0x011800000288783b */ /* 0x0002e20000000200 */
[----:B------:R-:W-:Y:S04]  /*cf70*/  DEPBAR.LE SB0, 0x0 ;  /* 0x000080000000791a */ /* 0x000fe80000000000 */
[----:B------:R-:W-:Y:S02]  /*cf80*/  BAR.SYNC.DEFER_BLOCKING 0x0 ;  /* 0x0000000000007b1d */ /* 0x000fe40000010000 */
[C---:B------:R-:W-:Y:S08]  /*cf90*/  HMMA.16816.F32.BF16 R4, R168.reuse, R172, R4 ;  /* 0x000000aca804723c */ /* 0x040ff00000041804 */
[C---:B------:R-:W-:Y:S03]  /*cfa0*/  HMMA.16816.F32.BF16 R8, R168.reuse, R174, R8 ;  /* 0x000000aea808723c */ /* 0x040fe60000041808 */
[----:B-1----:R-:W-:Y:S05]  /*cfb0*/  I2FP.F32.U32 R2, R166 ;  /* 0x000000a600027245 */ /* 0x002fea0000201000 */
[C---:B--2---:R-:W-:Y:S03]  /*cfc0*/  HMMA.16816.F32.BF16 R12, R168.reuse, R140, R12 ;  /* 0x0000008ca80c723c */ /* 0x044fe6000004180c */
[C---:B------:R-:W-:Y:S01]  /*cfd0*/  FFMA.FTZ R4, R165.reuse, UR5, R4 ;  /* 0x00000005a5047c23 */ /* 0x040fe20008010004 */
[----:B------:R-:W-:Y:S01]  /*cfe0*/  FFMA.FTZ R6, R165, UR5, R6 ;  /* 0x00000005a5067c23 */ /* 0x000fe20008010006 */
[----:B------:R-:W-:Y:S01]  /*cff0*/  I2FP.F32.U32 R165, R135 ;  /* 0x0000008700a57245 */ /* 0x000fe20000201000 */
[----:B------:R-:W-:Y:S02]  /*d000*/  VIADD R135, R3, 0x10 ;  /* 0x0000001003877836 */ /* 0x000fe40000000000 */
[C---:B------:R-:W-:Y:S01]  /*d010*/  FFMA.FTZ R5, R164.reuse, UR5, R5 ;  /* 0x00000005a4057c23 */ /* 0x040fe20008010005 */
[C---:B------:R-:W-:Y:S03]  /*d020*/  HMMA.16816.F32.BF16 R16, R168.reuse, R142, R16 ;  /* 0x0000008ea810723c */ /* 0x040fe60000041810 */
[C---:B------:R-:W-:Y:S01]  /*d030*/  FFMA.FTZ R8, R165.reuse, UR5, R8 ;  /* 0x00000005a5087c23 */ /* 0x040fe20008010008 */
[----:B------:R-:W-:Y:S01]  /*d040*/  FFMA.FTZ R10, R165, UR5, R10 ;  /* 0x00000005a50a7c23 */ /* 0x000fe2000801000a */
[----:B------:R-:W-:Y:S01]  /*d050*/  I2FP.F32.U32 R165, R135 ;  /* 0x0000008700a57245 */ /* 0x000fe20000201000 */
[C---:B------:R-:W-:Y:S02]  /*d060*/  VIADD R135, R3.reuse, 0x18 ;  /* 0x0000001803877836 */ /* 0x040fe40000000000 */
[----:B------:R-:W-:Y:S01]  /*d070*/  FFMA.FTZ R7, R164, UR5, R7 ;  /* 0x00000005a4077c23 */ /* 0x000fe20008010007 */
[C---:B----4-:R-:W-:Y:S03]  /*d080*/  HMMA.16816.F32.BF16 R20, R168.reuse, R144, R20 ;  /* 0x00000090a814723c */ /* 0x050fe60000041814 */
[----:B------:R-:W-:Y:S02]  /*d090*/  VIADD R164, R3, 0x11 ;  /* 0x0000001103a47836 */ /* 0x000fe40000000000 */
[C---:B------:R-:W-:Y:S01]  /*d0a0*/  FFMA.FTZ R12, R165.reuse, UR5, R12 ;  /* 0x00000005a50c7c23 */ /* 0x040fe2000801000c */
[----:B------:R-:W-:Y:S01]  /*d0b0*/  FFMA.FTZ R14, R165, UR5, R14 ;  /* 0x00000005a50e7c23 */ /* 0x000fe2000801000e */
[----:B------:R-:W-:Y:S01]  /*d0c0*/  I2FP.F32.U32 R165, R135 ;  /* 0x0000008700a57245 */ /* 0x000fe20000201000 */
[----:B------:R-:W-:Y:S01]  /*d0d0*/  VIADD R135, R3, 0x20 ;  /* 0x0000002003877836 */ /* 0x000fe20000000000 */
[C---:B------:R-:W-:Y:S03]  /*d0e0*/  HMMA.16816.F32.BF16 R24, R168.reuse, R146, R24 ;  /* 0x00000092a818723c */ /* 0x040fe60000041818 */
[C---:B------:R-:W-:Y:S01]  /*d0f0*/  FFMA.FTZ R9, R2.reuse, UR5, R9 ;  /* 0x0000000502097c23 */ /* 0x040fe20008010009 */
[----:B------:R-:W-:Y:S01]  /*d100*/  I2FP.F32.U32 R135, R135 ;  /* 0x0000008700877245 */ /* 0x000fe20000201000 */
[----:B------:R-:W-:Y:S01]  /*d110*/  FFMA.FTZ R11, R2, UR5, R11 ;  /* 0x00000005020b7c23 */ /* 0x000fe2000801000b */
[----:B------:R-:W-:Y:S01]  /*d120*/  I2FP.F32.U32 R2, R164 ;  /* 0x000000a400027245 */ /* 0x000fe20000201000 */
[----:B------:R-:W-:Y:S01]  /*d130*/  FFMA.FTZ R16, R165, UR5, R16 ;  /* 0x00000005a5107c23 */ /* 0x000fe20008010010 */
[C---:B------:R-:W-:Y:S01]  /*d140*/  IADD3 R164, PT, PT, R3.reuse, 0x19, RZ ;  /* 0x0000001903a47810 */ /* 0x040fe20007ffe0ff */
[C---:B---3--:R-:W-:Y:S03]  /*d150*/  HMMA.16816.F32.BF16 R28, R168.reuse, R136, R28 ;  /* 0x00000088a81c723c */ /* 0x048fe6000004181c */
[C---:B------:R-:W-:Y:S01]  /*d160*/  FFMA.FTZ R13, R2.reuse, UR5, R13 ;  /* 0x00000005020d7c23 */ /* 0x040fe2000801000d */
[----:B------:R-:W-:Y:S01]  /*d170*/  FFMA.FTZ R15, R2, UR5, R15 ;  /* 0x00000005020f7c23 */ /* 0x000fe2000801000f */
[----:B------:R-:W-:Y:S01]  /*d180*/  I2FP.F32.U32 R2, R164 ;  /* 0x000000a400027245 */ /* 0x000fe20000201000 */
[----:B------:R-:W-:Y:S02]  /*d190*/  VIADD R164, R3, 0x21 ;  /* 0x0000002103a47836 */ /* 0x000fe40000000000 */
[C---:B------:R-:W-:Y:S01]  /*d1a0*/  FFMA.FTZ R20, R135.reuse, UR5, R20 ;  /* 0x0000000587147c23 */ /* 0x040fe20008010014 */
[----:B------:R-:W-:Y:S01]  /*d1b0*/  FFMA.FTZ R22, R135, UR5, R22 ;  /* 0x0000000587167c23 */ /* 0x000fe20008010016 */
[----:B------:R-:W-:Y:S01]  /*d1c0*/  IADD3 R135, PT, PT, R3, 0x30, RZ ;  /* 0x0000003003877810 */ /* 0x000fe20007ffe0ff */
[----:B------:R-:W-:Y:S01]  /*d1d0*/  FFMA.FTZ R18, R165, UR5, R18 ;  /* 0x00000005a5127c23 */ /* 0x000fe20008010012 */
[----:B------:R-:W-:Y:S01]  /*d1e0*/  I2FP.F32.U32 R164, R164 ;  /* 0x000000a400a47245 */ /* 0x000fe20000201000 */
[C---:B------:R-:W-:Y:S01]  /*d1f0*/  FFMA.FTZ R17, R2.reuse, UR5, R17 ;  /* 0x0000000502117c23 */ /* 0x040fe20008010011 */
[----:B------:R-:W-:Y:S01]  /*d200*/  I2FP.F32.U32 R135, R135 ;  /* 0x0000008700877245 */ /* 0x000fe20000201000 */
[----:B------:R-:W-:Y:S01]  /*d210*/  FFMA.FTZ R19, R2, UR5, R19 ;  /* 0x0000000502137c23 */ /* 0x000fe20008010013 */
[----:B------:R-:W-:Y:S02]  /*d220*/  VIADD R165, R3, 0x28 ;  /* 0x0000002803a57836 */ /* 0x000fe40000000000 */
[C---:B------:R-:W-:Y:S01]  /*d230*/  FFMA.FTZ R21, R164.reuse, UR5, R21 ;  /* 0x00000005a4157c23 */ /* 0x040fe20008010015 */
[----:B------:R-:W-:Y:S01]  /*d240*/  FFMA.FTZ R23, R164, UR5, R23 ;  /* 0x00000005a4177c23 */ /* 0x000fe20008010017 */
[----:B------:R-:W-:Y:S01]  /*d250*/  FMNMX3.FTZ R164, R133, R4, R5, !PT ;  /* 0x0000000485a47276 */ /* 0x000fe20007810005 */
[C---:B------:R-:W-:Y:S01]  /*d260*/  FFMA.FTZ R28, R135.reuse, UR5, R28 ;  /* 0x00000005871c7c23 */ /* 0x040fe2000801001c */
[----:B------:R-:W-:Y:S01]  /*d270*/  I2FP.F32.U32 R165, R165 ;  /* 0x000000a500a57245 */ /* 0x000fe20000201000 */
[----:B------:R-:W-:Y:S01]  /*d280*/  FFMA.FTZ R30, R135, UR5, R30 ;  /* 0x00000005871e7c23 */ /* 0x000fe2000801001e */
[----:B------:R-:W-:Y:S01]  /*d290*/  FMNMX3.FTZ R135, R0, R6, R7, !PT ;  /* 0x0000000600877276 */ /* 0x000fe20007810007 */
[----:B------:R-:W-:Y:S01]  /*d2a0*/  VIADD R2, R3, 0x29 ;  /* 0x0000002903027836 */ /* 0x000fe20000000000 */
[----:B------:R-:W-:Y:S01]  /*d2b0*/  FMNMX3.FTZ R164, R164, R8, R9, !PT ;  /* 0x00000008a4a47276 */ /* 0x000fe20007810009 */
[----:B------:R-:W-:Y:S03]  /*d2c0*/  HMMA.16816.F32.BF16 R32, R168, R138, R32 ;  /* 0x0000008aa820723c */ /* 0x000fe60000041820 */
[----:B------:R-:W-:Y:S01]  /*d2d0*/  FMNMX3.FTZ R135, R135, R10, R11, !PT ;  /* 0x0000000a87877276 */ /* 0x000fe2000781000b */
[----:B------:R-:W-:Y:S01]  /*d2e0*/  VIADD R166, R3, 0x31 ;  /* 0x0000003103a67836 */ /* 0x000fe20000000000 */
[----:B------:R-:W-:Y:S01]  /*d2f0*/  I2FP.F32.U32 R2, R2 ;  /* 0x0000000200027245 */ /* 0x000fe20000201000 */
[C---:B------:R-:W-:Y:S01]  /*d300*/  FFMA.FTZ R24, R165.reuse, UR5, R24 ;  /* 0x00000005a5187c23 */ /* 0x040fe20008010018 */
[----:B------:R-:W-:Y:S01]  /*d310*/  FMNMX3.FTZ R164, R164, R12, R13, !PT ;  /* 0x0000000ca4a47276 */ /* 0x000fe2000781000d */
[----:B------:R-:W-:Y:S01]  /*d320*/  FFMA.FTZ R26, R165, UR5, R26 ;  /* 0x00000005a51a7c23 */ /* 0x000fe2000801001a */
[----:B------:R-:W-:Y:S01]  /*d330*/  FMNMX3.FTZ R135, R135, R14, R15, !PT ;  /* 0x0000000e87877276 */ /* 0x000fe2000781000f */
[----:B------:R-:W-:Y:S01]  /*d340*/  FFMA.FTZ R25, R2, UR5, R25 ;  /* 0x0000000502197c23 */ /* 0x000fe20008010019 */
[----:B------:R-:W-:Y:S01]  /*d350*/  FMNMX3.FTZ R164, R164, R16, R17, !PT ;  /* 0x00000010a4a47276 */ /* 0x000fe20007810011 */
[----:B------:R-:W-:Y:S01]  /*d360*/  FFMA.FTZ R27, R2, UR5, R27 ;  /* 0x00000005021b7c23 */ /* 0x000fe2000801001b */
[----:B------:R-:W-:Y:S01]  /*d370*/  FMNMX3.FTZ R135, R135, R18, R19, !PT ;  /* 0x0000001287877276 */ /* 0x000fe20007810013 */
[C---:B------:R-:W-:Y:S01]  /*d380*/  VIADD R165, R3.reuse, 0x38 ;  /* 0x0000003803a57836 */ /* 0x040fe20000000000 */
[----:B------:R-:W-:Y:S01]  /*d390*/  I2FP.F32.U32 R166, R166 ;  /* 0x000000a600a67245 */ /* 0x000fe20000201000 */
[----:B------:R-:W-:Y:S01]  /*d3a0*/  VIADD R2, R3, 0x39 ;  /* 0x0000003903027836 */ /* 0x000fe20000000000 */
[----:B------:R-:W-:Y:S02]  /*d3b0*/  FMNMX3.FTZ R164, R164, R20, R21, !PT ;  /* 0x00000014a4a47276 */ /* 0x000fe40007810015 */
[----:B------:R-:W-:Y:S01]  /*d3c0*/  FMNMX3.FTZ R135, R135, R22, R23, !PT ;  /* 0x0000001687877276 */ /* 0x000fe20007810017 */
[C---:B------:R-:W-:Y:S01]  /*d3d0*/  FFMA.FTZ R29, R166.reuse, UR5, R29 ;  /* 0x00000005a61d7c23 */ /* 0x040fe2000801001d */
[----:B------:R-:W-:Y:S01]  /*d3e0*/  I2FP.F32.U32 R3, R165 ;  /* 0x000000a500037245 */ /* 0x000fe20000201000 */
[----:B------:R-:W-:Y:S01]  /*d3f0*/  FFMA.FTZ R31, R166, UR5, R31 ;  /* 0x00000005a61f7c23 */ /* 0x000fe2000801001f */
[----:B------:R-:W-:Y:S02]  /*d400*/  I2FP.F32.U32 R2, R2 ;  /* 0x0000000200027245 */ /* 0x000fe40000201000 */
[----:B------:R-:W-:Y:S01]  /*d410*/  FMNMX3.FTZ R164, R164, R24, R25, !PT ;  /* 0x00000018a4a47276 */ /* 0x000fe20007810019 */
[----:B------:R-:W-:Y:S01]  /*d420*/  FFMA.FTZ R32, R3, UR5, R32 ;  /* 0x0000000503207c23 */ /* 0x000fe20008010020 */
[----:B------:R-:W-:Y:S01]  /*d430*/  FMNMX3.FTZ R135, R135, R26, R27, !PT ;  /* 0x0000001a87877276 */ /* 0x000fe2000781001b */
[----:B------:R-:W-:Y:S01]  /*d440*/  FFMA.FTZ R34, R3, UR5, R34 ;  /* 0x0000000503227c23 */ /* 0x000fe20008010022 */
[----:B------:R-:W-:Y:S01]  /*d450*/  FMNMX3.FTZ R164, R164, R28, R29, !PT ;  /* 0x0000001ca4a47276 */ /* 0x000fe2000781001d */
[C---:B------:R-:W-:Y:S01]  /*d460*/  FFMA.FTZ R33, R2.reuse, UR5, R33 ;  /* 0x0000000502217c23 */ /* 0x040fe20008010021 */
[----:B------:R-:W-:Y:S01]  /*d470*/  FMNMX3.FTZ R135, R135, R30, R31, !PT ;  /* 0x0000001e87877276 */ /* 0x000fe2000781001f */
[----:B------:R-:W-:Y:S03]  /*d480*/  FFMA.FTZ R35, R2, UR5, R35 ;  /* 0x0000000502237c23 */ /* 0x000fe60008010023 */
[----:B------:R-:W-:Y:S02]  /*d490*/  FMNMX3.FTZ R164, R164, R32, R33, !PT ;  /* 0x00000020a4a47276 */ /* 0x000fe40007810021 */
[----:B------:R-:W-:Y:S01]  /*d4a0*/  FMNMX3.FTZ R135, R135, R34, R35, !PT ;  /* 0x0000002287877276 */ /* 0x000fe20007810023 */
[----:B------:R-:W-:Y:S06]  /*d4b0*/  BRA.U.ANY UP0, `(.L_x_286) ;  /* 0xffffffe900787547 */ /* 0x000fec000b93ffff */
.L_x_285:
[----:B------:R-:W2:Y:S01]  /*d4c0*/  SHFL.BFLY PT, R3, R164, 0x2, 0x1f ;  /* 0x0c401f00a4037f89 */ /* 0x000ea200000e0000 */
[----:B------:R-:W-:Y:S02]  /*d4d0*/  UISETP.NE.AND UP0, UPT, UR12, URZ, UPT ;  /* 0x000000ff0c00728c */ /* 0x000fe4000bf05270 */
[----:B------:R-:W-:Y:S05]  /*d4e0*/  UIADD3 UR12, UPT, UPT, UR12, -0x1, URZ ;  /* 0xffffffff0c0c7890 */ /* 0x000fea000fffe0ff */
        /* <DEDUP_REMOVED lines=31> */
[----:B------:R-:W-:Y:S01]  /*d6e0*/  FFMA.FTZ R212, R27, UR4, -R170 ;  /* 0x000000041bd47c23 */ /* 0x000fe200080108aa */
[--C-:B------:R-:W-:Y:S07]  /*d6f0*/  FFMA.FTZ R176, R12, UR4, -R172.reuse ;  /* 0x000000040cb07c23 */ /* 0x100fee00080108ac */
[----:B------:R-:W3:Y:S01]  /*d700*/  MUFU.EX2 R0, R0 ;  /* 0x0000000000007308 */ /* 0x000ee20000000800 */
[----:B------:R-:W-:Y:S01]  /*d710*/  IADD3 R134, PT, PT, R180, R133, RZ ;  /* 0x00000085b4867210 */ /* 0x000fe20007ffe0ff */
[----:B------:R-:W4:Y:S01]  /*d720*/  LDSM.16.MT88.4 R144, [R133] ;  /* 0x000000008590783b */ /* 0x000f220000004200 */
[----:B------:R-:W-:Y:S07]  /*d730*/  FFMA.FTZ R173, R13, UR4, -R172 ;  /* 0x000000040dad7c23 */ /* 0x000fee00080108ac */
[----:B------:R-:W-:Y:S01]  /*d740*/  MUFU.EX2 R171, R171 ;  /* 0x000000ab00ab7308 */ /* 0x000fe20000000800 */
[--C-:B------:R-:W-:Y:S01]  /*d750*/  FFMA.FTZ R177, R14, UR4, -R170.reuse ;  /* 0x000000040eb17c23 */ /* 0x100fe200080108aa */
[----:B------:R-:W-:Y:S01]  /*d760*/  FFMA.FTZ R174, R15, UR4, -R170 ;  /* 0x000000040fae7c23 */ /* 0x000fe200080108aa */
[--C-:B------:R-:W-:Y:S07]  /*d770*/  FFMA.FTZ R175, R16, UR4, -R172.reuse ;  /* 0x0000000410af7c23 */ /* 0x100fee00080108ac */
[----:B------:R-:W5:Y:S01]  /*d780*/  MUFU.EX2 R168, R168 ;  /* 0x000000a800a87308 */ /* 0x000f620000000800 */
[----:B------:R-:W-:Y:S01]  /*d790*/  FFMA.FTZ R178, R17, UR4, -R172 ;  /* 0x0000000411b27c23 */ /* 0x000fe200080108ac */
        /* <DEDUP_REMOVED lines=46> */
[----:B------:R-:W-:Y:S01]  /*da80*/  LDSM.16.MT88.4 R160, [R133+0x4800] ;  /* 0x0048000085a0783b */ /* 0x000fe20000004200 */
[C---:B------:R-:W-:Y:S01]  /*da90*/  FMUL.FTZ R54, R0.reuse, R54 ;  /* 0x0000003600367220 */ /* 0x040fe20000410000 */
[C---:B------:R-:W-:Y:S03]  /*daa0*/  HMMA.16816.F32.BF16 R8, R128.reuse, R138, R8 ;  /* 0x0000008a8008723c */ /* 0x040fe60000041808 */
[----:B------:R-:W1:Y:S01]  /*dab0*/  MUFU.EX2 R173, R173 ;  /* 0x000000ad00ad7308 */ /* 0x000e620000000800 */
[----:B------:R-:W-:Y:S01]  /*dac0*/  FMUL.FTZ R55, R0, R55 ;  /* 0x0000003700377220 */ /* 0x000fe20000410000 */
[C---:B------:R-:W-:Y:S01]  /*dad0*/  FMUL.FTZ R56, R2.reuse, R56 ;  /* 0x0000003802387220 */ /* 0x040fe20000410000 */
[----:B------:R-:W-:Y:S01]  /*dae0*/  FMUL.FTZ R57, R2, R57 ;  /* 0x0000003902397220 */ /* 0x000fe20000410000 */
[----:B------:R-:W2:Y:S01]  /*daf0*/  LDSM.16.MT88.4 R136, [R185+0x14000] ;  /* 0x01400000b988783b */ /* 0x000ea20000004200 */
        /* <DEDUP_REMOVED lines=10> */
[----:B------:R-:W1:Y:S01]  /*dba0*/  MUFU.EX2 R174, R174 ;  /* 0x000000ae00ae7308 */ /* 0x000e620000000800 */
        /* <DEDUP_REMOVED lines=14> */
[----:B------:R-:W4:Y:S01]  /*dc90*/  MUFU.EX2 R178, R178 ;  /* 0x000000b200b27308 */ /* 0x000f220000000800 */
        /* <DEDUP_REMOVED lines=19> */
[C---:B--2---:R-:W-:Y:S03]  /*ddd0*/  HMMA.16816.F32.BF16 R60, R128.reuse, R136, R60 ;  /* 0x00000088803c723c */ /* 0x044fe6000004183c */
[----:B------:R-:W-:Y:S01]  /*dde0*/  FMUL.FTZ R89, R2, R89 ;  /* 0x0000005902597220 */ /* 0x000fe20000410000 */
[C---:B------:R-:W-:Y:S01]  /*ddf0*/  FMUL.FTZ R90, R0.reuse, R90 ;  /* 0x0000005a005a7220 */ /* 0x040fe20000410000 */
[----:B------:R-:W-:Y:S01]  /*de00*/  FMUL.FTZ R91, R0, R91 ;  /* 0x0000005b005b7220 */ /* 0x000fe20000410000 */
[C---:B------:R-:W-:Y:S01]  /*de10*/  FMUL.FTZ R92, R2.reuse, R92 ;  /* 0x0000005c025c7220 */ /* 0x040fe20000410000 */
[----:B------:R-:W-:Y:S01]  /*de20*/  FMUL.FTZ R93, R2, R93 ;  /* 0x0000005d025d7220 */ /* 0x000fe20000410000 */
[C---:B------:R-:W-:Y:S01]  /*de30*/  HMMA.16816.F32.BF16 R64, R128.reuse, R138, R64 ;  /* 0x0000008a8040723c */ /* 0x040fe20000041840 */
[----:B------:R-:W2:Y:S02]  /*de40*/  LDSM.16.MT88.4 R136, [R134+0x2000] ;  /* 0x002000008688783b */ /* 0x000ea40000004200 */
        /* <DEDUP_REMOVED lines=12> */
[----:B------:R-:W5:Y:S02]  /*df10*/  LDSM.16.MT88.4 R140, [R185+0x16000] ;  /* 0x01600000b98c783b */ /* 0x000f640000004200 */
        /* <DEDUP_REMOVED lines=11> */
[C---:B------:R-:W-:Y:S01]  /*dfd0*/  FMUL.FTZ R114, R0.reuse, R114 ;  /* 0x0000007200727220 */ /* 0x040fe20000410000 */
[C---:B------:R-:W-:Y:S01]  /*dfe0*/  HMMA.16816.F32.BF16 R80, R128.reuse, R126, R80 ;  /* 0x0000007e8050723c */ /* 0x040fe20000041850 */
[----:B------:R-:W3:Y:S02]  /*dff0*/  LDSM.16.MT88.4 R124, [R184+0x16000] ;  /* 0x01600000b87c783b */ /* 0x000ee40000004200 */
[----:B------:R-:W-:Y:S01]  /*e000*/  FMUL.FTZ R115, R0, R115 ;  /* 0x0000007300737220 */ /* 0x000fe20000410000 */
[--C-:B------:R-:W-:Y:S01]  /*e010*/  FFMA.FTZ R192, R18, UR4, -R170.reuse ;  /* 0x0000000412c07c23 */ /* 0x100fe200080108aa */
[----:B------:R-:W-:Y:S01]  /*e020*/  FFMA.FTZ R179, R19, UR4, -R170 ;  /* 0x0000000413b37c23 */ /* 0x000fe200080108aa */
[C---:B------:R-:W-:Y:S01]  /*e030*/  FMUL.FTZ R16, R2.reuse, R116 ;  /* 0x0000007402107220 */ /* 0x040fe20000410000 */
[----:B-1----:R-:W-:Y:S01]  /*e040*/  F2FP.BF16.F32.PACK_AB R116, R173, R176 ;  /* 0x000000b0ad74723e */ /* 0x002fe200000010ff */
[C---:B--2---:R-:W-:Y:S02]  /*e050*/  HMMA.16816.F32.BF16 R84, R128.reuse, R136, R84 ;  /* 0x000000888054723c */ /* 0x044fe40000041854 */
[----:B------:R-:W-:Y:S01]  /*e060*/  MUFU.EX2 R192, R192 ;  /* 0x000000c000c07308 */ /* 0x000fe20000000800 */
[----:B------:R-:W-:Y:S01]  /*e070*/  FMUL.FTZ R17, R2, R117 ;  /* 0x0000007502117220 */ /* 0x000fe20000410000 */
[----:B------:R-:W-:Y:S01]  /*e080*/  F2FP.BF16.F32.PACK_AB R117, R174, R177 ;  /* 0x000000b1ae75723e */ /* 0x000fe200000010ff */
[----:B------:R-:W-:Y:S01]  /*e090*/  FMUL.FTZ R18, R0, R118 ;  /* 0x0000007600127220 */ /* 0x000fe20000410000 */
[----:B----4-:R-:W-:Y:S06]  /*e0a0*/  F2FP.BF16.F32.PACK_AB R118, R178, R175 ;  /* 0x000000afb276723e */ /* 0x010fec00000010ff */
[----:B------:R-:W1:Y:S01]  /*e0b0*/  MUFU.EX2 R179, R179 ;  /* 0x000000b300b37308 */ /* 0x000e620000000800 */
[C---:B------:R-:W-:Y:S01]  /*e0c0*/  HMMA.16816.F32.BF16 R88, R128.reuse, R138, R88 ;  /* 0x0000008a8058723c */ /* 0x040fe20000041858 */
[----:B------:R-:W2:Y:S02]  /*e0d0*/  LDSM.16.MT88.4 R136, [R133+0x4000] ;  /* 0x004000008588783b */ /* 0x000ea40000004200 */
[----:B------:R-:W-:Y:S01]  /*e0e0*/  FMUL.FTZ R19, R0, R119 ;  /* 0x0000007700137220 */ /* 0x000fe20000410000 */
[--C-:B------:R-:W-:Y:S01]  /*e0f0*/  FFMA.FTZ R210, R20, UR4, -R172.reuse ;  /* 0x0000000414d27c23 */ /* 0x100fe200080108ac */
[--C-:B------:R-:W-:Y:S01]  /*e100*/  FFMA.FTZ R20, R25, UR4, -R172.reuse ;  /* 0x0000000419147c23 */ /* 0x100fe200080108ac */
[----:B------:R-:W-:Y:S01]  /*e110*/  FFMA.FTZ R191, R21, UR4, -R172 ;  /* 0x0000000415bf7c23 */ /* 0x000fe200080108ac */
[----:B------:R-:W-:Y:S01]  /*e120*/  FFMA.FTZ R193, R22, UR4, -R170 ;  /* 0x0000000416c17c23 */ /* 0x000fe200080108aa */
[C---:B-----5:R-:W-:Y:S02]  /*e130*/  HMMA.16816.F32.BF16 R92, R128.reuse, R140, R92 ;  /* 0x0000008c805c723c */ /* 0x060fe4000004185c */
[----:B------:R-:W-:Y:S01]  /*e140*/  MUFU.EX2 R210, R210 ;  /* 0x000000d200d27308 */ /* 0x000fe20000000800 */
[----:B------:R-:W-:Y:S01]  /*e150*/  FFMA.FTZ R171, R2, R211, R171 ;  /* 0x000000d302ab7223 */ /* 0x000fe200000100ab */
[----:B------:R-:W-:Y:S01]  /*e160*/  FFMA.FTZ R169, R0, R209, R169 ;  /* 0x000000d100a97223 */ /* 0x000fe200000100a9 */
[----:B-1----:R-:W-:Y:S07]  /*e170*/  F2FP.BF16.F32.PACK_AB R119, R179, R192 ;  /* 0x000000c0b377723e */ /* 0x002fee00000010ff */
[----:B------:R-:W-:Y:S01]  /*e180*/  MUFU.EX2 R191, R191 ;  /* 0x000000bf00bf7308 */ /* 0x000fe20000000800 */
[----:B------:R-:W-:Y:S01]  /*e190*/  MOV R0, R3 ;  /* 0x0000000300007202 */ /* 0x000fe20000000f00 */
[C---:B------:R-:W-:Y:S01]  /*e1a0*/  HMMA.16816.F32.BF16 R96, R128.reuse, R142, R96 ;  /* 0x0000008e8060723c */ /* 0x040fe20000041860 */
[----:B------:R-:W1:Y:S07]  /*e1b0*/  LDSM.16.MT88.4 R140, [R134+0x4000] ;  /* 0x00400000868c783b */ /* 0x000e6e0000004200 */
[----:B------:R-:W-:Y:S01]  /*e1c0*/  MUFU.EX2 R193, R193 ;  /* 0x000000c100c17308 */ /* 0x000fe20000000800 */
        /* <DEDUP_REMOVED lines=33> */
[C---:B------:R-:W-:Y:S08]  /*e3e0*/  HMMA.16816.F32.BF16 R52, R116.reuse, R144, R52 ;  /* 0x000000907434723c */ /* 0x040ff00000041834 */
[C---:B------:R-:W-:Y:S01]  /*e3f0*/  HMMA.16816.F32.BF16 R56, R116.reuse, R146, R56 ;  /* 0x000000927438723c */ /* 0x040fe20000041838 */
[----:B------:R-:W-:Y:S07]  /*e400*/  LDSM.16.MT88.4 R144, [R184+0x15000] ;  /* 0x01500000b890783b */ /* 0x000fee0000004200 */
[C---:B-1----:R-:W-:Y:S08]  /*e410*/  HMMA.16816.F32.BF16 R60, R116.reuse, R128, R60 ;  /* 0x00000080743c723c */ /* 0x042ff0000004183c */
        /* <DEDUP_REMOVED lines=16> */
[----:B------:R-:W1:Y:S07]  /*e520*/  LDSM.16.MT88.4 R124, [R185+0x13000] ;  /* 0x01300000b97c783b */ /* 0x000e6e0000004200 */
[C---:B------:R-:W-:Y:S03]  /*e530*/  HMMA.16816.F32.BF16 R108, R116.reuse, R160, R108 ;  /* 0x000000a0746c723c */ /* 0x040fe6000004186c */
[----:B------:R-:W-:Y:S01]  /*e540*/  FFMA.FTZ R161, R24, UR4, -R172 ;  /* 0x0000000418a17c23 */ /* 0x000fe200080108ac */
[--C-:B------:R-:W-:Y:S04]  /*e550*/  FFMA.FTZ R160, R23, UR4, -R170.reuse ;  /* 0x0000000417a07c23 */ /* 0x100fe800080108aa */
[C---:B------:R-:W-:Y:S01]  /*e560*/  HMMA.16816.F32.BF16 R112, R116.reuse, R162, R112 ;  /* 0x000000a27470723c */ /* 0x040fe20000041870 */
[----:B------:R-:W-:Y:S02]  /*e570*/  MUFU.EX2 R161, R161 ;  /* 0x000000a100a17308 */ /* 0x000fe40000000800 */
[----:B------:R-:W-:Y:S08]  /*e580*/  FFMA.FTZ R163, R26, UR4, -R170 ;  /* 0x000000041aa37c23 */ /* 0x000ff000080108aa */
[----:B------:R-:W2:Y:S01]  /*e590*/  MUFU.EX2 R160, R160 ;  /* 0x000000a000a07308 */ /* 0x000ea20000000800 */
[----:B------:R-:W3:Y:S01]  /*e5a0*/  LDSM.16.MT88.4 R24, [R185+0x15000] ;  /* 0x01500000b918783b */ /* 0x000ee20000004200 */
[C---:B-----5:R-:W-:Y:S08]  /*e5b0*/  HMMA.16816.F32.BF16 R12, R116.reuse, R120, R12 ;  /* 0x00000078740c723c */ /* 0x060ff0000004180c */
[----:B------:R4:W5:Y:S10]  /*e5c0*/  MUFU.EX2 R162, R20 ;  /* 0x0000001400a27308 */ /* 0x0009740000000800 */
[----:B------:R-:W1:Y:S01]  /*e5d0*/  MUFU.EX2 R163, R163 ;  /* 0x000000a300a37308 */ /* 0x000e620000000800 */
[----:B------:R-:W-:Y:S01]  /*e5e0*/  HMMA.16816.F32.BF16 R16, R116, R122, R16 ;  /* 0x0000007a7410723c */ /* 0x000fe20000041810 */
[----:B------:R-:W3:Y:S02]  /*e5f0*/  LDSM.16.MT88.4 R116, [R134+0x3000] ;  /* 0x003000008674783b */ /* 0x000ee40000004200 */
[----:B--2---:R-:W-:Y:S01]  /*e600*/  F2FP.BF16.F32.PACK_AB R21, R160, R193 ;  /* 0x000000c1a015723e */ /* 0x004fe200000010ff */
[----:B------:R-:W-:Y:S01]  /*e610*/  FADD.FTZ R193, R193, R192 ;  /* 0x000000c0c1c17221 */ /* 0x000fe20000010000 */
[C---:B----4-:R-:W-:Y:S01]  /*e620*/  F2FP.BF16.F32.PACK_AB R20, R191.reuse, R210 ;  /* 0x000000d2bf14723e */ /* 0x050fe200000010ff */
[----:B------:R-:W-:Y:S01]  /*e630*/  FADD.FTZ R210, R210, R175 ;  /* 0x000000afd2d27221 */ /* 0x000fe20000010000 */
[----:B-----5:R-:W-:Y:S02]  /*e640*/  F2FP.BF16.F32.PACK_AB R22, R162, R161 ;  /* 0x000000a1a216723e */ /* 0x020fe400000010ff */
[----:B------:R-:W2:Y:S01]  /*e650*/  LDSM.16.MT88.4 R120, [R185+0x17000] ;  /* 0x01700000b978783b */ /* 0x000ea20000004200 */
[----:B-1----:R-:W-:Y:S01]  /*e660*/  F2FP.BF16.F32.PACK_AB R23, R212, R163 ;  /* 0x000000a3d417723e */ /* 0x002fe200000010ff */
[----:B------:R-:W-:Y:S01]  /*e670*/  FADD.FTZ R210, R191, R210 ;  /* 0x000000d2bfd27221 */ /* 0x000fe20000010000 */
[----:B------:R-:W-:Y:S03]  /*e680*/  FADD.FTZ R160, R160, R193 ;  /* 0x000000c1a0a07221 */ /* 0x000fe60000010000 */
[----:B------:R-:W-:Y:S01]  /*e690*/  FADD.FTZ R161, R161, R210 ;  /* 0x000000d2a1a17221 */ /* 0x000fe20000010000 */
[----:B------:R-:W-:Y:S01]  /*e6a0*/  FADD.FTZ R163, R163, R160 ;  /* 0x000000a0a3a37221 */ /* 0x000fe20000010000 */
[C---:B------:R-:W-:Y:S05]  /*e6b0*/  HMMA.16816.F32.BF16 R4, R20.reuse, R124, R4 ;  /* 0x0000007c1404723c */ /* 0x040fea0000041804 */
[----:B------:R-:W-:Y:S01]  /*e6c0*/  FADD.FTZ R161, R162, R161 ;  /* 0x000000a1a2a17221 */ /* 0x000fe20000010000 */
[----:B------:R-:W-:Y:S02]  /*e6d0*/  FADD.FTZ R212, R212, R163 ;  /* 0x000000a3d4d47221 */ /* 0x000fe40000010000 */
[C---:B------:R-:W-:Y:S01]  /*e6e0*/  HMMA.16816.F32.BF16 R8, R20.reuse, R126, R8 ;  /* 0x0000007e1408723c */ /* 0x040fe20000041808 */
[----:B------:R-:W-:Y:S07]  /*e6f0*/  LDSM.16.MT88.4 R124, [R185+0x13800] ;  /* 0x01380000b97c783b */ /* 0x000fee0000004200 */
[C---:B------:R-:W-:Y:S08]  /*e700*/  HMMA.16816.F32.BF16 R36, R20.reuse, R128, R36 ;  /* 0x000000801424723c */ /* 0x040ff00000041824 */
[C---:B------:R-:W-:Y:S08]  /*e710*/  HMMA.16816.F32.BF16 R40, R20.reuse, R130, R40 ;  /* 0x000000821428723c */ /* 0x040ff00000041828 */
[C---:B------:R-:W-:Y:S08]  /*e720*/  HMMA.16816.F32.BF16 R44, R20.reuse, R136, R44 ;  /* 0x00000088142c723c */ /* 0x040ff0000004182c */
[C---:B------:R-:W-:Y:S01]  /*e730*/  HMMA.16816.F32.BF16 R48, R20.reuse, R138, R48 ;  /* 0x0000008a1430723c */ /* 0x040fe20000041830 */
[----:B------:R-:W-:Y:S07]  /*e740*/  LDSM.16.MT88.4 R136, [R185+0x15800] ;  /* 0x01580000b988783b */ /* 0x000fee0000004200 */
[C---:B------:R-:W-:Y:S08]  /*e750*/  HMMA.16816.F32.BF16 R52, R20.reuse, R140, R52 ;  /* 0x0000008c1434723c */ /* 0x040ff00000041834 */
[C---:B------:R-:W-:Y:S01]  /*e760*/  HMMA.16816.F32.BF16 R56, R20.reuse, R142, R56 ;  /* 0x0000008e1438723c */ /* 0x040fe20000041838 */
[----:B------:R-:W-:Y:S07]  /*e770*/  LDSM.16.MT88.4 R140, [R184+0x15800] ;  /* 0x01580000b88c783b */ /* 0x000fee0000004200 */
[C---:B---3--:R-:W-:Y:S08]  /*e780*/  HMMA.16816.F32.BF16 R60, R20.reuse, R24, R60 ;  /* 0x00000018143c723c */ /* 0x048ff0000004183c */
[C---:B------:R-:W-:Y:S01]  /*e790*/  HMMA.16816.F32.BF16 R64, R20.reuse, R26, R64 ;  /* 0x0000001a1440723c */ /* 0x040fe20000041840 */
[----:B------:R-:W1:Y:S07]  /*e7a0*/  LDSM.16.MT88.4 R24, [R134+0x5000] ;  /* 0x005000008618783b */ /* 0x000e6e0000004200 */
        /* <DEDUP_REMOVED lines=9> */
[----:B------:R-:W-:Y:S01]  /*e840*/  FFMA.FTZ R150, R31, UR4, -R170 ;  /* 0x000000041f967c23 */ /* 0x000fe200080108aa */
[----:B------:R-:W-:Y:S06]  /*e850*/  FFMA.FTZ R172, R33, UR4, -R172 ;  /* 0x0000000421ac7c23 */ /* 0x000fec00080108ac */
[----:B------:R-:W3:Y:S01]  /*e860*/  MUFU.EX2 R149, R149 ;  /* 0x0000009500957308 */ /* 0x000ee20000000800 */
[C---:B------:R-:W-:Y:S09]  /*e870*/  HMMA.16816.F32.BF16 R84, R20.reuse, R116, R84 ;  /* 0x000000741454723c */ /* 0x040ff20000041854 */
[----:B------:R-:W-:Y:S10]  /*e880*/  MUFU.EX2 R150, R150 ;  /* 0x0000009600967308 */ /* 0x000ff40000000800 */
[----:B------:R-:W-:Y:S01]  /*e890*/  MUFU.EX2 R151, R151 ;  /* 0x0000009700977308 */ /* 0x000fe20000000800 */
[C---:B------:R-:W-:Y:S09]  /*e8a0*/  HMMA.16816.F32.BF16 R88, R20.reuse, R118, R88 ;  /* 0x000000761458723c */ /* 0x040ff20000041858 */
[----:B------:R-:W4:Y:S01]  /*e8b0*/  MUFU.EX2 R172, R172 ;  /* 0x000000ac00ac7308 */ /* 0x000f220000000800 */
[C---:B---3--:R-:W-:Y:S01]  /*e8c0*/  F2FP.BF16.F32.PACK_AB R116, R149.reuse, R148 ;  /* 0x000000949574723e */ /* 0x048fe200000010ff */
[----:B------:R-:W-:Y:S01]  /*e8d0*/  FADD.FTZ R148, R148, R161 ;  /* 0x000000a194947221 */ /* 0x000fe20000010000 */
[C---:B--2---:R-:W-:Y:S03]  /*e8e0*/  HMMA.16816.F32.BF16 R92, R20.reuse, R120, R92 ;  /* 0x00000078145c723c */ /* 0x044fe6000004185c */
[----:B------:R-:W-:Y:S05]  /*e8f0*/  FADD.FTZ R148, R149, R148 ;  /* 0x0000009495947221 */ /* 0x000fea0000010000 */
[C---:B------:R-:W-:Y:S01]  /*e900*/  HMMA.16816.F32.BF16 R96, R20.reuse, R122, R96 ;  /* 0x0000007a1460723c */ /* 0x040fe20000041860 */
[----:B------:R-:W2:Y:S02]  /*e910*/  LDSM.16.MT88.4 R120, [R184+0x13800] ;  /* 0x01380000b878783b */ /* 0x000ea40000004200 */
[----:B----4-:R-:W-:Y:S01]  /*e920*/  F2FP.BF16.F32.PACK_AB R118, R172, R151 ;  /* 0x00000097ac76723e */ /* 0x010fe200000010ff */
[----:B------:R-:W-:Y:S04]  /*e930*/  FADD.FTZ R151, R151, R148 ;  /* 0x0000009497977221 */ /* 0x000fe80000010000 */
[C---:B------:R-:W-:Y:S03]  /*e940*/  HMMA.16816.F32.BF16 R100, R20.reuse, R152, R100 ;  /* 0x000000981464723c */ /* 0x040fe60000041864 */
[--C-:B------:R-:W-:Y:S01]  /*e950*/  FFMA.FTZ R153, R30, UR4, -R170.reuse ;  /* 0x000000041e997c23 */ /* 0x100fe200080108aa */
[--C-:B------:R-:W-:Y:S01]  /*e960*/  FFMA.FTZ R152, R34, UR4, -R170.reuse ;  /* 0x0000000422987c23 */ /* 0x100fe200080108aa */
[----:B------:R-:W3:Y:S01]  /*e970*/  LDSM.16.MT88.4 R28, [R133+0x1800] ;  /* 0x00180000851c783b */ /* 0x000ee20000004200 */
[----:B------:R-:W-:Y:S01]  /*e980*/  FFMA.FTZ R170, R35, UR4, -R170 ;  /* 0x0000000423aa7c23 */ /* 0x000fe200080108aa */
[----:B------:R-:W-:Y:S01]  /*e990*/  FADD.FTZ R211, R172, R151 ;  /* 0x00000097acd37221 */ /* 0x000fe20000010000 */
[C---:B------:R-:W-:Y:S01]  /*e9a0*/  HMMA.16816.F32.BF16 R104, R20.reuse, R154, R104 ;  /* 0x0000009a1468723c */ /* 0x040fe20000041868 */
[----:B------:R-:W4:Y:S04]  /*e9b0*/  MUFU.EX2 R153, R153 ;  /* 0x0000009900997308 */ /* 0x000f280000000800 */
[----:B------:R-:W5:Y:S06]  /*e9c0*/  LDSM.16.MT88.4 R32, [R134+0x1800] ;  /* 0x001800008620783b */ /* 0x000f6c0000004200 */
[----:B------:R-:W-:Y:S01]  /*e9d0*/  MUFU.EX2 R152, R152 ;  /* 0x0000009800987308 */ /* 0x000fe20000000800 */
[C---:B------:R-:W-:Y:S09]  /*e9e0*/  HMMA.16816.F32.BF16 R108, R20.reuse, R156, R108 ;  /* 0x0000009c146c723c */ /* 0x040ff2000004186c */
[----:B------:R-:W2:Y:S01]  /*e9f0*/  MUFU.EX2 R155, R170 ;  /* 0x000000aa009b7308 */ /* 0x000ea20000000800 */
[C---:B----4-:R-:W-:Y:S01]  /*ea00*/  F2FP.BF16.F32.PACK_AB R117, R150.reuse, R153 ;  /* 0x000000999675723e */ /* 0x050fe200000010ff */
[C---:B------:R-:W-:Y:S03]  /*ea10*/  HMMA.16816.F32.BF16 R112, R20.reuse, R158, R112 ;  /* 0x0000009e1470723c */ /* 0x040fe60000041870 */
[----:B------:R-:W-:Y:S04]  /*ea20*/  FADD.FTZ R153, R153, R212 ;  /* 0x000000d499997221 */ /* 0x000fe80000010000 */
[----:B------:R-:W-:Y:S01]  /*ea30*/  FADD.FTZ R153, R150, R153 ;  /* 0x0000009996997221 */ /* 0x000fe20000010000 */
[C---:B-1----:R-:W-:Y:S03]  /*ea40*/  HMMA.16816.F32.BF16 R12, R20.reuse, R24, R12 ;  /* 0x00000018140c723c */ /* 0x042fe6000004180c */
[C---:B--2---:R-:W-:Y:S01]  /*ea50*/  F2FP.BF16.F32.PACK_AB R119, R155.reuse, R152 ;  /* 0x000000989b77723e */ /* 0x044fe200000010ff */
[----:B------:R-:W-:Y:S04]  /*ea60*/  FADD.FTZ R152, R152, R153 ;  /* 0x0000009998987221 */ /* 0x000fe80000010000 */
[----:B------:R-:W-:Y:S01]  /*ea70*/  HMMA.16816.F32.BF16 R16, R20, R26, R16 ;  /* 0x0000001a1410723c */ /* 0x000fe20000041810 */
[----:B------:R-:W1:Y:S02]  /*ea80*/  LDSM.16.MT88.4 R20, [R133+0x3800] ;  /* 0x003800008514783b */ /* 0x000e640000004200 */
[----:B------:R-:W-:Y:S05]  /*ea90*/  FADD.FTZ R209, R155, R152 ;  /* 0x000000989bd17221 */ /* 0x000fea0000010000 */
[C---:B------:R-:W-:Y:S01]  /*eaa0*/  HMMA.16816.F32.BF16 R128, R116.reuse, R124, R4 ;  /* 0x0000007c7480723c */ /* 0x040fe20000041804 */
[----:B------:R-:W2:Y:S07]  /*eab0*/  LDSM.16.MT88.4 R24, [R134+0x3800] ;  /* 0x003800008618783b */ /* 0x000eae0000004200 */
[C---:B------:R-:W-:Y:S01]  /*eac0*/  HMMA.16816.F32.BF16 R124, R116.reuse, R126, R8 ;  /* 0x0000007e747c723c */ /* 0x040fe20000041808 */
[----:B------:R-:W4:Y:S07]  /*ead0*/  LDSM.16.MT88.4 R4, [R184+0x17800] ;  /* 0x01780000b804783b */ /* 0x000f2e0000004200 */
[C---:B------:R-:W-:Y:S01]  /*eae0*/  HMMA.16816.F32.BF16 R36, R116.reuse, R120, R36 ;  /* 0x000000787424723c */ /* 0x040fe20000041824 */
[----:B------:R5:W4:Y:S07]  /*eaf0*/  LDSM.16.MT88.4 R8, [R133+0x5800] ;  /* 0x005800008508783b */ /* 0x000b2e0000004200 */
[C---:B------:R-:W-:Y:S08]  /*eb00*/  HMMA.16816.F32.BF16 R40, R116.reuse, R122, R40 ;  /* 0x0000007a7428723c */ /* 0x040ff00000041828 */
[C---:B---3--:R-:W-:Y:S08]  /*eb10*/  HMMA.16816.F32.BF16 R44, R116.reuse, R28, R44 ;  /* 0x0000001c742c723c */ /* 0x048ff0000004182c */
[C---:B------:R-:W-:Y:S03]  /*eb20*/  HMMA.16816.F32.BF16 R48, R116.reuse, R30, R48 ;  /* 0x0000001e7430723c */ /* 0x040fe60000041830 */
[----:B-----5:R-:W-:Y:S05]  /*eb30*/  MOV R133, R132 ;  /* 0x0000008400857202 */ /* 0x020fea0000000f00 */
        /* <DEDUP_REMOVED lines=9> */
[C---:B--2---:R-:W-:Y:S08]  /*ebd0*/  HMMA.16816.F32.BF16 R84, R116.reuse, R24, R84 ;  /* 0x000000187454723c */ /* 0x044ff00000041854 */
[C---:B------:R-:W-:Y:S08]  /*ebe0*/  HMMA.16816.F32.BF16 R88, R116.reuse, R26, R88 ;  /* 0x0000001a7458723c */ /* 0x040ff00000041858 */
[C---:B------:R-:W-:Y:S08]  /*ebf0*/  HMMA.16816.F32.BF16 R92, R116.reuse, R144, R92 ;  /* 0x00000090745c723c */ /* 0x040ff0000004185c */
[C---:B------:R-:W-:Y:S08]  /*ec00*/  HMMA.16816.F32.BF16 R96, R116.reuse, R146, R96 ;  /* 0x000000927460723c */ /* 0x040ff00000041860 */
[C---:B----4-:R-:W-:Y:S08]  /*ec10*/  HMMA.16816.F32.BF16 R100, R116.reuse, R4, R100 ;  /* 0x000000047464723c */ /* 0x050ff00000041864 */
[C---:B------:R-:W-:Y:S08]  /*ec20*/  HMMA.16816.F32.BF16 R104, R116.reuse, R6, R104 ;  /* 0x000000067468723c */ /* 0x040ff00000041868 */
[C---:B------:R-:W-:Y:S08]  /*ec30*/  HMMA.16816.F32.BF16 R108, R116.reuse, R8, R108 ;  /* 0x00000008746c723c */ /* 0x040ff0000004186c */
[C---:B------:R-:W-:Y:S08]  /*ec40*/  HMMA.16816.F32.BF16 R112, R116.reuse, R10, R112 ;  /* 0x0000000a7470723c */ /* 0x040ff00000041870 */
[C---:B-1----:R-:W-:Y:S08]  /*ec50*/  HMMA.16816.F32.BF16 R120, R116.reuse, R20, R12 ;  /* 0x000000147478723c */ /* 0x042ff0000004180c */
[----:B------:R-:W-:Y:S01]  /*ec60*/  HMMA.16816.F32.BF16 R116, R116, R22, R16 ;  /* 0x000000167474723c */ /* 0x000fe20000041810 */
[----:B------:R-:W-:Y:S08]  /*ec70*/  @!UPT UIADD3 URZ, UPT, UPT, URZ, URZ, URZ ;  /* 0x000000fffffff290 */ /* 0x000ff0000fffe0ff */
[----:B------:R-:W-:Y:S11]  /*ec80*/  BRA.U UP0, `(.L_x_284) ;  /* 0xffffffd500347547 */ /* 0x000ff6000b83ffff */
.L_x_283:
        /* <DEDUP_REMOVED lines=13> */
[----:B------:R-:W1:Y:S01]  /*ed60*/  S2UR UR10, SR_CTAID.X ;  /* 0x00000000000a79c3 */ /* 0x000e620000002500 */
[----:B---3--:R-:W-:-:S02]  /*ed70*/  FADD.FTZ R9, R0, R209 ;  /* 0x000000d100097221 */ /* 0x008fc40000010000 */
[----:B------:R-:W3:Y:S01]  /*ed80*/  SHFL.BFLY PT, R5, R8, 0x1, 0x1f ;  /* 0x0c201f0008057f89 */ /* 0x000ee200000e0000 */
[----:B------:R-:W-:Y:S01]  /*ed90*/  SHF.L.U32 R0, R188, 0x1, RZ ;  /* 0x00000001bc007819 */ /* 0x000fe200000006ff */
[----:B------:R-:W-:Y:S02]  /*eda0*/  UISETP.NE.AND UP2, UPT, UR18, -0x1, UPT ;  /* 0xffffffff1200788c */ /* 0x000fe4000bf45270 */
[----:B------:R-:W4:Y:S01]  /*edb0*/  SHFL.BFLY PT, R2, R9, 0x1, 0x1f ;  /* 0x0c201f0009027f89 */ /* 0x000f2200000e0000 */
[----:B------:R-:W-:Y:S01]  /*edc0*/  LOP3.LUT R189, R189, 0x6, R0, 0xf8, !PT ;  /* 0x00000006bdbd7812 */ /* 0x000fe200078ef800 */
[----:B--2---:R-:W-:Y:S01]  /*edd0*/  @!UP3 UIMAD.WIDE.U32 UR16, UR14, UR8, URZ ;  /* 0x000000080e10b2a5 */ /* 0x004fe2000f8e00ff */
[----:B------:R-:W2:Y:S01]  /*ede0*/  S2UR UR8, SR_CTAID.Z ;  /* 0x00000000000879c3 */ /* 0x000ea20000002700 */
[----:B------:R-:W1:Y:S01]  /*edf0*/  @UP1 LDCU UR11, c[0x0][0x430] ;  /* 0x00008600ff0b17ac */ /* 0x000e620008000800 */
[----:B-----5:R-:W-:Y:S02]  /*ee00*/  @UP3 UIMAD.WIDE.U32 UR22, UR18, UR4, URZ ;  /* 0x00000004121632a5 */ /* 0x020fe4000f8e00ff */
[----:B------:R-:W-:-:S02]  /*ee10*/  @!UP3 UIMAD UR9, UR14, UR9, UR17 ;  /* 0x000000090e09b2a4 */ /* 0x000fc4000f8e0211 */
[----:B------:R-:W-:Y:S02]  /*ee20*/  @UP3 UIMAD UR9, UR18, UR5, UR23 ;  /* 0x00000005120932a4 */ /* 0x000fe4000f8e0217 */
[----:B------:R-:W-:Y:S01]  /*ee30*/  @!UP2 UIMAD UR18, UR14, UR12, URZ ;  /* 0x0000000c0e12a2a4 */ /* 0x000fe2000f8e02ff */
[----:B------:R-:W1:Y:S01]  /*ee40*/  LDCU UR15, c[0x0][0x434] ;  /* 0x00008680ff0f77ac */ /* 0x000e620008000800 */
[----:B---3--:R-:W-:Y:S01]  /*ee50*/  FADD.FTZ R4, R8, R5 ;  /* 0x0000000508047221 */ /* 0x008fe20000010000 */
[----:B------:R-:W-:Y:S01]  /*ee60*/  SHF.L.U32 R5, R188, 0x4, RZ ;  /* 0x00000004bc057819 */ /* 0x000fe200000006ff */
[----:B------:R-:W-:Y:S01]  /*ee70*/  UISETP.NE.AND UP0, UPT, UR13, URZ, !UP1 ;  /* 0x000000ff0d00728c */ /* 0x000fe2000cf05270 */
[----:B----4-:R-:W-:Y:S01]  /*ee80*/  FADD.FTZ R2, R9, R2 ;  /* 0x0000000209027221 */ /* 0x010fe20000010000 */
[----:B------:R-:W3:Y:S01]  /*ee90*/  MUFU.RCP R7, R4 ;  /* 0x0000000400077308 */ /* 0x000ee20000001000 */
[----:B------:R-:W-:Y:S01]  /*eea0*/  LOP3.LUT R5, R5, 0x1c0, RZ, 0xc0, !PT ;  /* 0x000001c005057812 */ /* 0x000fe200078ec0ff */
[----:B------:R-:W4:Y:S01]  /*eeb0*/  @UP1 LDCU UR5, c[0x0][0x430] ;  /* 0x00008600ff0517ac */ /* 0x000f220008000800 */
[----:B------:R-:W-:-:S02]  /*eec0*/  FSETP.NE.FTZ.AND P3, PT, R4, RZ, PT ;  /* 0x000000ff0400720b */ /* 0x000fc40003f75000 */
[----:B------:R-:W-:Y:S01]  /*eed0*/  LOP3.LUT R0, R5, 0x38, R0, 0xf8, !PT ;  /* 0x0000003805007812 */ /* 0x000fe200078ef800 */
[----:B------:R-:W-:Y:S01]  /*eee0*/  @UP1 UMOV UR4, 0x1 ;  /* 0x0000000100041882 */ /* 0x000fe20000000000 */
[----:B------:R-:W-:Y:S01]  /*eef0*/  MOV R5, 0x10 ;  /* 0x0000001000057802 */ /* 0x000fe20000000f00 */
[----:B------:R-:W5:Y:S01]  /*ef00*/  MUFU.RCP R6, R2 ;  /* 0x0000000200067308 */ /* 0x000f620000001000 */
[----:B------:R-:W-:Y:S01]  /*ef10*/  FSETP.NE.FTZ.AND P2, PT, R2, RZ, PT ;  /* 0x000000ff0200720b */ /* 0x000fe20003f55000 */
[----:B-1----:R-:W-:Y:S01]  /*ef20*/  @UP1 UIMAD UR15, UR11, UR12, URZ ;  /* 0x0000000c0b0f12a4 */ /* 0x002fe2000f8e02ff */
[----:B------:R-:W-:Y:S01]  /*ef30*/  SEL R5, R5, 0xfffffff0, !P0 ;  /* 0xfffffff005057807 */ /* 0x000fe20004000000 */
[----:B------:R-:W-:Y:S01]  /*ef40*/  @UP3 UMOV UR16, UR22 ;  /* 0x0000001600103c82 */ /* 0x000fe20008000000 */
[----:B------:R-:W-:Y:S02]  /*ef50*/  LOP3.LUT P0, RZ, R188, 0x10, RZ, 0xc0, !PT ;  /* 0x00000010bcff7812 */ /* 0x000fe4000780c0ff */
[----:B------:R-:W-:-:S02]  /*ef60*/  LOP3.LUT R0, R189, R0, RZ, 0xfc, !PT ;  /* 0x00000000bd007212 */ /* 0x000fc400078efcff */
[----:B---3--:R-:W-:Y:S02]  /*ef70*/  FSEL R7, R7, 1, P3 ;  /* 0x3f80000007077808 */ /* 0x008fe40001800000 */
[----:B------:R-:W-:-:S03]  /*ef80*/  LEA R9, R0, UR6, 0x1 ;  /* 0x0000000600097c11 */ /* 0x000fc6000f8e08ff */
[C---:B------:R-:W-:Y:S01]  /*ef90*/  FMUL.FTZ R128, R7.reuse, R128 ;  /* 0x0000008007807220 */ /* 0x040fe20000410000 */
[C---:B------:R-:W-:Y:S01]  /*efa0*/  FMUL.FTZ R129, R7.reuse, R129 ;  /* 0x0000008107817220 */ /* 0x040fe20000410000 */
[C---:B------:R-:W-:Y:S01]  /*efb0*/  FMUL.FTZ R124, R7.reuse, R124 ;  /* 0x0000007c077c7220 */ /* 0x040fe20000410000 */
[----:B-----5:R-:W-:Y:S01]  /*efc0*/  FSEL R6, R6, 1, P2 ;  /* 0x3f80000006067808 */ /* 0x020fe20001000000 */
        /* <DEDUP_REMOVED lines=195> */
[----:B------:R-:W-:Y:S01]  /*fc00*/  LEA R0, R0, UR6, 0x1 ;  /* 0x0000000600007c11 */ /* 0x000fe2000f8e08ff */
[----:B------:R-:W-:Y:S02]  /*fc10*/  USHF.R.S32.HI UR6, URZ, 0x1f, UR18 ;  /* 0x0000001fff067899 */ /* 0x000fe40008011412 */
[----:B------:R3:W-:Y:S04]  /*fc20*/  STS [R19+0x8400], R114 ;  /* 0x0084007213007388 */ /* 0x0007e80000000800 */
[----:B------:R3:W-:Y:S04]  /*fc30*/  STS [R21+0x8000], R120 ;  /* 0x0080007815007388 */ /* 0x0007e80000000800 */
[----:B------:R3:W-:Y:S04]  /*fc40*/  STS [R21+0x8400], R122 ;  /* 0x0084007a15007388 */ /* 0x0007e80000000800 */
[----:B------:R3:W-:Y:S04]  /*fc50*/  STS [R5+0x8000], R7 ;  /* 0x0080000705007388 */ /* 0x0007e80000000800 */
[----:B------:R3:W-:Y:S01]  /*fc60*/  STS [R5+0x8400], R118 ;  /* 0x0084007605007388 */ /* 0x0007e20000000800 */
[----:B--2-4-:R-:W-:Y:S05]  /*fc70*/  BRA.U UP1, `(.L_x_287) ;  /* 0x0000000101207547 */ /* 0x014fea000b800000 */
[----:B------:R-:W-:Y:S01]  /*fc80*/  UISETP.NE.AND UP1, UPT, UR13, URZ, UPT ;  /* 0x000000ff0d00728c */ /* 0x000fe2000bf25270 */
[----:B------:R-:W1:Y:S10]  /*fc90*/  LDCU UR5, c[0x0][0x3e0] ;  /* 0x00007c00ff0577ac */ /* 0x000e740008000800 */
[----:B------:R-:W1:Y:S01]  /*fca0*/  @UP1 LDCU UR4, c[0x0][0x454] ;  /* 0x00008a80ff0417ac */ /* 0x000e620008000800 */
[----:B------:R-:W2:Y:S01]  /*fcb0*/  @UP1 LDCU UR15, c[0x0][0x454] ;  /* 0x00008a80ff0f17ac */ /* 0x000ea20008000800 */
[----:B-1----:R-:W-:-:S02]  /*fcc0*/  @UP1 UIMAD UR4, UR4, UR5, URZ ;  /* 0x00000005040412a4 */ /* 0x002fc4000f8e02ff */
[----:B------:R-:W-:-:S03]  /*fcd0*/  @!UP1 UIMAD UR4, UR12, UR5, URZ ;  /* 0x000000050c0492a4 */ /* 0x000fc6000f8e02ff */
[----:B------:R-:W-:Y:S01]  /*fce0*/  @UP1 UMOV UR5, 0x1 ;  /* 0x0000000100051882 */ /* 0x000fe20000000000 */
[----:B--2---:R-:W-:-:S08]  /*fcf0*/  @!UP1 UMOV UR5, 0x1 ;  /* 0x0000000100059882 */ /* 0x004fd00000000000 */
.L_x_287:
[----:B------:R-:W-:Y:S01]  /*fd00*/  BAR.SYNC.DEFER_BLOCKING 0x0 ;  /* 0x0000000000007b1d */ /* 0x000fe20000010000 */
[----:B------:R-:W-:Y:S01]  /*fd10*/  UIMAD UR15, UR8, UR15, URZ ;  /* 0x0000000f080f72a4 */ /* 0x000fe2000f8e02ff */
[----:B------:R-:W-:Y:S01]  /*fd20*/  LOP3.LUT P0, RZ, R188, 0x3, RZ, 0xc0, !PT ;  /* 0x00000003bcff7812 */ /* 0x000fe2000780c0ff */
[----:B------:R-:W-:Y:S01]  /*fd30*/  UIMAD UR12, UR10, UR5, URZ ;  /* 0x000000050a0c72a4 */ /* 0x000fe2000f8e02ff */
[----:B---3--:R-:W-:Y:S01]  /*fd40*/  LOP3.LUT R13, R190, 0x70, RZ, 0xc0, !PT ;  /* 0x00000070be0d7812 */ /* 0x008fe200078ec0ff */
        /* <DEDUP_REMOVED lines=40> */
.L_x_289:
[----:B------:R-:W-:Y:S05]  /*ffd0*/  BSYNC.RECONVERGENT B0 ;  /* 0x0000000000007941 */ /* 0x000fea0003800200 */
.L_x_288:
[----:B------:R-:W2:Y:S01]  /*ffe0*/  LDCU.64 UR4, c[0x0][0x410] ;  /* 0x00008200ff0477ac */ /* 0x000ea20008000a00 */
[----:B-1----:R-:W-:Y:S01]  /*fff0*/  SHF.R.U32.HI R2, RZ, 0x3, R188 ;  /* 0x00000003ff027819 */ /* 0x002fe200000116bc */
[----:B------:R1:W3:Y:S01]  /*10000*/  LDS.128 R16, [R0] ;  /* 0x0000000000107984 */ /* 0x0002e20000000c00 */
[----:B------:R-:W-:Y:S01]  /*10010*/  IADD3 R6, P0, PT, R187, UR16, RZ ;  /* 0x00000010bb067c10 */ /* 0x000fe2000ff1e0ff */
[----:B------:R-:W-:Y:S01]  /*10020*/  UIMAD.WIDE.U32 UR10, UR10, 0x80, URZ ;  /* 0x000000800a0a78a5 */ /* 0x000fe2000f8e00ff */
[C---:B------:R-:W-:Y:S01]  /*10030*/  ISETP.GE.AND P3, PT, R2.reuse, UR7, PT ;  /* 0x0000000702007c0c */ /* 0x040fe2000bf66270 */
[C---:B------:R-:W-:Y:S01]  /*10040*/  VIADD R4, R2.reuse, 0x20 ;  /* 0x0000002002047836 */ /* 0x040fe20000000000 */
[----:B------:R-:W-:Y:S01]  /*10050*/  IADD3.X R7, PT, PT, RZ, UR9, RZ, P0, !PT ;  /* 0x00000009ff077c10 */ /* 0x000fe200087fe4ff */
[----:B------:R1:W4:Y:S01]  /*10060*/  LDS.128 R12, [R0+0x4000] ;  /* 0x00400000000c7984 */ /* 0x0003220000000c00 */
[----:B------:R-:W-:Y:S01]  /*10070*/  VIADD R3, R2, 0x40 ;  /* 0x0000004002037836 */ /* 0x000fe20000000000 */
[----:B------:R-:W-:Y:S01]  /*10080*/  BSSY.RECONVERGENT B0, `(.L_x_290) ;  /* 0x000001d000007945 */ /* 0x000fe20003800200 */
        /* <DEDUP_REMOVED lines=28> */
.L_x_291:
[----:B------:R-:W-:Y:S05]  /*10250*/  BSYNC.RECONVERGENT B0 ;  /* 0x0000000000007941 */ /* 0x000fea0003800200 */
.L_x_290:
        /* <DEDUP_REMOVED lines=24> */
.L_x_293:
[----:B------:R-:W-:Y:S05]  /*103e0*/  BSYNC.RECONVERGENT B0 ;  /* 0x0000000000007941 */ /* 0x000fea0003800200 */
.L_x_292:
        /* <DEDUP_REMOVED lines=24> */
.L_x_295:
[----:B------:R-:W-:Y:S05]  /*10570*/  BSYNC.RECONVERGENT B0 ;  /* 0x0000000000007941 */ /* 0x000fea0003800200 */
.L_x_294:
        /* <DEDUP_REMOVED lines=24> */
.L_x_296:
        /* <DEDUP_REMOVED lines=16> */
.L_x_936:


//--------------------- .text._ZN5flash16flash_fwd_kernelI23Flash_fwd_kernel_traitsILi192ELi128ELi64ELi8ELb0ELb0EN7cutlass10bfloat16_tE19Flash_kernel_traitsILi192ELi128ELi64ELi8ES3_EELb0ELb1ELb0ELb1ELb0ELb0ELb1ELb0EEEvNS_16Flash_fwd_paramsE --------------------------
	.section	.text._ZN5flash16flash_fwd_kernelI23Flash_fwd_kernel_traitsILi192ELi128ELi64ELi8ELb0ELb0EN7cutlass10bfloat16_tE19Flash_kernel_traitsILi192ELi128ELi64ELi8ES3_EELb0ELb1ELb0ELb1ELb0ELb0ELb1ELb0EEEvNS_16Flash_fwd_paramsE,"ax",@progbits
	.align	128
        .global         _ZN5flash16flash_fwd_kernelI23Flash_fwd_kernel_traitsILi192ELi128ELi64ELi8ELb0ELb0EN7cutlass10bfloat16_tE19Flash_kernel_traitsILi192ELi128ELi64ELi8ES3_EELb0ELb1ELb0ELb1ELb0ELb0ELb1ELb0EEEvNS_16Flash_fwd_paramsE
        .type           _ZN5flash16flash_fwd_kernelI23Flash_fwd_kernel_traitsILi192ELi128ELi64ELi8ELb0ELb0EN7cutlass10bfloat16_tE19Flash_kernel_traitsILi192ELi128ELi64ELi8ES3_EELb0ELb1ELb0ELb1ELb0ELb0ELb1ELb0EEEvNS_16Flash_fwd_paramsE,@function
        .size           _ZN5flash16flash_fwd_kernelI23Flash_fwd_kernel_traitsILi192ELi128ELi64ELi8ELb0ELb0EN7cutlass10bfloat16_tE19Flash_kernel_traitsILi192ELi128ELi64ELi8ES3_EELb0ELb1ELb0ELb1ELb0ELb0ELb1ELb0EEEvNS_16Flash_fwd_paramsE,(.L_x_937 - _ZN5flash16flash_fwd_kernelI23Flash_fwd_kernel_traitsILi192ELi128ELi64ELi8ELb0ELb0EN7cutlass10bfloat16_tE19Flash_kernel_traitsILi192ELi128ELi64ELi8ES3_EELb0ELb1ELb0ELb1ELb0ELb0ELb1ELb0EEEvNS_16Flash_fwd_paramsE)
        .other          _ZN5flash16flash_fwd_kernelI23Flash_fwd_kernel_traitsILi192ELi128ELi64ELi8ELb0ELb0EN7cutlass10bfloat16_tE19Flash_kernel_traitsILi192ELi128ELi64ELi8ES3_EELb0ELb1ELb0ELb1ELb0ELb0ELb1ELb0EEEvNS_16Flash_fwd_paramsE,@"STO_CUDA_ENTRY STV_DEFAULT"
_ZN5flash16flash_fwd_kernelI23Flash_fwd_kernel_traitsILi192ELi128ELi64ELi8ELb0ELb0EN7cutlass10bfloat16_tE19Flash_kernel_traitsILi192ELi128ELi64ELi8ES3_EELb0ELb1ELb0ELb1ELb0ELb0ELb1ELb0EEEvNS_16Flash_fwd_paramsE:
.text._ZN5flash16flash_fwd_kernelI23Flash_fwd_kernel_traitsILi192ELi128ELi64ELi8ELb0ELb0EN7cutlass10bfloat16_tE19Flash_kernel_traitsILi192ELi128ELi64ELi8ES3_EELb0ELb1ELb0ELb1ELb0ELb0ELb1ELb0EEEvNS_16Flash_fwd_paramsE:
        /* <DEDUP_REMOVED lines=72> */
.L_x_297:
        /* <DEDUP_REMOVED lines=49> */
.L_x_299:
        /* <DEDUP_REMOVED lines=56> */
.L_x_301:
[----:B------:R-:W-:Y:S05]  /*0b10*/  BSYNC.RECONVERGENT B0 ;  /* 0x0000000000007941 */ /* 0x000fea0003800200 */
.L_x_300:
        /* <DEDUP_REMOVED lines=22> */
.L_x_303:
[----:B------:R-:W-:Y:S05]  /*0c80*/  BSYNC.RECONVERGENT B0 ;  /* 0x0000000000007941 */ /* 0x000fea0003800200 */
.L_x_302:
        /* <DEDUP_REMOVED lines=22> */
.L_x_305:
[----:B------:R-:W-:Y:S05]  /*0df0*/  BSYNC.RECONVERGENT B0 ;  /* 0x0000000000007941 */ /* 0x000fea0003800200 */
.L_x_304:
        /* <DEDUP_REMOVED lines=24> */
.L_x_307:
[----:B------:R-:W-:Y:S05]  /*0f80*/  BSYNC.RECONVERGENT B0 ;  /* 0x0000000000007941 */ /* 0x000fea0003800200 */
.L_x_306:
        /* <DEDUP_REMOVED lines=10> */
.L_x_309:
[----:B------:R-:W-:Y:S05]  /*1030*/  BSYNC.RECONVERGENT B0 ;  /* 0x0000000000007941 */ /* 0x000fea0003800200 */
.L_x_308:
        /* <DEDUP_REMOVED lines=10> */
.L_x_311:
[----:B------:R-:W-:Y:S05]  /*10e0*/  BSYNC.RECONVERGENT B0 ;  /* 0x0000000000007941 */ /* 0x000fea0003800200 */
.L_x_310:
        /* <DEDUP_REMOVED lines=10> */
.L_x_313:
[----:B------:R-:W-:Y:S05]  /*1190*/  BSYNC.RECONVERGENT B0 ;  /* 0x0000000000007941 */ /* 0x000fea0003800200 */
.L_x_312:
        /* <DEDUP_REMOVED lines=10> */
.L_x_298:
        /* <DEDUP_REMOVED lines=21> */
.L_x_314:
[----:B------:R-:W1:Y:S01]  /*1390*/  LDCU.64 UR10, c[0x0][0x3b8] ;  /* 0x00007700ff0a77ac */ /* 0x000e620008000a00 */
[----:B------:R-:W-:-:S04]  /*13a0*/  UIADD3 UR12, UPT, UPT, UR13, UR14, URZ ;  /* 0x0000000e0d0c7290 */ /* 0x000fc8000fffe0ff */
[----:B-1----:R-:W-:Y:S02]  /*13b0*/  UIMAD.WIDE.U32 UR6, UR12, UR10, URZ ;  /* 0x0000000a0c0672a5 */ /* 0x002fe4000f8e00ff */
[----:B------:R-:W-:-:S04]  /*13c0*/  UIMAD UR12, UR12, UR11, URZ ;  /* 0x0000000b0c0c72a4 */ /* 0x000fc8000f8e02ff */
[----:B------:R-:W-:Y:S02]  /*13d0*/  UIADD3 UR12, UPT, UPT, UR7, UR12, URZ ;  /* 0x0000000c070c7290 */ /* 0x000fe4000fffe0ff */
.L_x_315:
        /* <DEDUP_REMOVED lines=37> */
.L_x_316:
[----:B------:R-:W1:Y:S01]  /*1630*/  LDCU.64 UR8, c[0x0][0x3c0] ;  /* 0x00007800ff0877ac */ /* 0x000e620008000a00 */
[----:B------:R-:W-:-:S04]  /*1640*/  UIADD3 UR13, UPT, UPT, UR13, UR14, URZ ;  /* 0x0000000e0d0d7290 */ /* 0x000fc8000fffe0ff */
[----:B-1----:R-:W-:Y:S02]  /*1650*/  UIMAD.WIDE.U32 UR32, UR13, UR8, URZ ;  /* 0x000000080d2072a5 */ /* 0x002fe4000f8e00ff */
[----:B------:R-:W-:-:S04]  /*1660*/  UIMAD UR13, UR13, UR9, URZ ;  /* 0x000000090d0d72a4 */ /* 0x000fc8000f8e02ff */
[----:B------:R-:W-:-:S12]  /*1670*/  UIADD3 UR14, UPT, UPT, UR33, UR13, URZ ;  /* 0x0000000d210e7290 */ /* 0x000fd8000fffe0ff */
.L_x_317:
        /* <DEDUP_REMOVED lines=85> */
.L_x_320:
[----:B------:R2:W-:Y:S02]  /*1bd0*/  STS.128 [R206+0x8000], RZ ;  /* 0x008000ffce007388 */ /* 0x0005e40000000c00 */
.L_x_319:
[----:B------:R-:W-:Y:S05]  /*1be0*/  BSYNC.RECONVERGENT B0 ;  /* 0x0000000000007941 */ /* 0x000fea0003800200 */
.L_x_318:
        /* <DEDUP_REMOVED lines=36> */
.L_x_323:
[----:B------:R3:W-:Y:S02]  /*1e30*/  STS.128 [R206+0x9000], RZ ;  /* 0x009000ffce007388 */ /* 0x0007e40000000c00 */
.L_x_322:
[----:B------:R-:W-:Y:S05]  /*1e40*/  BSYNC.RECONVERGENT B0 ;  /* 0x0000000000007941 */ /* 0x000fea0003800200 */
.L_x_321:
        /* <DEDUP_REMOVED lines=36> */
.L_x_326:
[----:B------:R2:W-:Y:S02]  /*2090*/  STS.128 [R206+0xa000], RZ ;  /* 0x00a000ffce007388 */ /* 0x0005e40000000c00 */
.L_x_325:
[----:B------:R-:W-:Y:S05]  /*20a0*/  BSYNC.RECONVERGENT B0 ;  /* 0x0000000000007941 */ /* 0x000fea0003800200 */
.L_x_324:
        /* <DEDUP_REMOVED lines=37> */
.L_x_329:
[----:B------:R2:W-:Y:S02]  /*2300*/  STS.128 [R206+0xb000], RZ ;  /* 0x00b000ffce007388 */ /* 0x0005e40000000c00 */
.L_x_328:
[----:B------:R-:W-:Y:S05]  /*2310*/  BSYNC.RECONVERGENT B0 ;  /* 0x0000000000007941 */ /* 0x000fea0003800200 */
.L_x_327:
        /* <DEDUP_REMOVED lines=33> */
.L_x_332:
[----:B------:R2:W-:Y:S02]  /*2530*/  STS.128 [R206+0x10000], RZ ;  /* 0x010000ffce007388 */ /* 0x0005e40000000c00 */
.L_x_331:
[----:B------:R-:W-:Y:S05]  /*2540*/  BSYNC.RECONVERGENT B0 ;  /* 0x0000000000007941 */ /* 0x000fea0003800200 */
.L_x_330:
        /* <DEDUP_REMOVED lines=31> */
.L_x_335:
[----:B------:R1:W-:Y:S02]  /*2740*/  STS.128 [R206+0x11000], RZ ;  /* 0x011000ffce007388 */ /* 0x0003e40000000c00 */
.L_x_334:
[----:B------:R-:W-:Y:S05]  /*2750*/  BSYNC.RECONVERGENT B0 ;  /* 0x0000000000007941 */ /* 0x000fea0003800200 */
.L_x_333:
        /* <DEDUP_REMOVED lines=67> */
.L_x_338:
[----:B------:R3:W-:Y:S01]  /*2b90*/  STS.128 [R206+0x16000], RZ ;  /* 0x016000ffce007388 */ /* 0x0007e20000000c00 */
[----:B------:R-:W-:Y:S05]  /*2ba0*/  BRA `(.L_x_339) ;  /* 0x00000000000c7947 */ /* 0x000fea0003800000 */
.L_x_337:
[----:B------:R4:W-:Y:S04]  /*2bb0*/  STS.128 [R206+0x12000], RZ ;  /* 0x012000ffce007388 */ /* 0x0009e80000000c00 */
[----:B------:R4:W-:Y:S04]  /*2bc0*/  STS.128 [R206+0x14000], RZ ;  /* 0x014000ffce007388 */ /* 0x0009e80000000c00 */
[----:B------:R4:W-:Y:S02]  /*2bd0*/  STS.128 [R206+0x16000], RZ ;  /* 0x016000ffce007388 */ /* 0x0009e40000000c00 */
.L_x_339:
[----:B------:R-:W-:Y:S05]  /*2be0*/  BSYNC.RECONVERGENT B0 ;  /* 0x0000000000007941 */ /* 0x000fea0003800200 */
.L_x_336:
        /* <DEDUP_REMOVED lines=35> */
.L_x_342:
[----:B------:R2:W-:Y:S02]  /*2e20*/  STS.128 [R206+0x17000], RZ ;  /* 0x017000ffce007388 */ /* 0x0005e40000000c00 */
.L_x_341:
[----:B------:R-:W-:Y:S05]  /*2e30*/  BSYNC.RECONVERGENT B0 ;  /* 0x0000000000007941 */ /* 0x000fea0003800200 */
.L_x_340:
[----:B------:R-:W-:Y:S01]  /*2e40*/  LOP3.LUT R4, R195, R4, RZ, 0x3c, !PT ;  /* 0x00000004c3047212 */ /* 0x000fe200078e3cff */
[----:B------:R-:W-:Y:S01]  /*2e50*/  IMAD.MOV.U32 R190, RZ, RZ, 0x20 ;  /* 0x00000020ffbe7424 */ /* 0x000fe200078e00ff */
[----:B------:R-:W-:Y:S01]  /*2e60*/  LOP3.LUT R189, R200, 0x400, RZ, 0xc0, !PT ;  /* 0x00000400c8bd7812 */ /* 0x000fe200078ec0ff */
[----:B------:R-:W-:Y:S01]  /*2e70*/  IMAD.MOV.U32 R201, RZ, RZ, 0x40 ;  /* 0x00000040ffc97424 */ /* 0x000fe200078e00ff */
[----:B------:R-:W-:Y:S01]  /*2e80*/  LEA R88, R88, UR6, 0x1 ;  /* 0x0000000658587c11 */ /* 0x000fe2000f8e08ff */
[----:B------:R-:W5:Y:S01]  /*2e90*/  LDCU UR4, c[0x0][0x50c] ;  /* 0x0000a180ff0477ac */ /* 0x000f620008000800 */
[----:B------:R-:W-:Y:S01]  /*2ea0*/  LOP3.LUT P6, RZ, R192, 0x2, RZ, 0xc0, !PT ;  /* 0x00000002c0ff7812 */ /* 0x000fe200078cc0ff */
[----:B------:R-:W-:Y:S01]  /*2eb0*/  IMAD R189, R4, 0x2, R189 ;  /* 0x0000000204bd7824 */ /* 0x000fe200078e02bd */
[----:B------:R-:W-:Y:S01]  /*2ec0*/  LOP3.LUT P0, RZ, R192, 0x4, RZ, 0xc0, !PT ;  /* 0x00000004c0ff7812 */ /* 0x000fe2000780c0ff */
[----:B------:R-:W-:Y:S01]  /*2ed0*/  LDSM.16.M88.4 R52, [R88] ;  /* 0x000000005834783b */ /* 0x000fe20000000200 */
[----:B------:R-:W-:Y:S01]  /*2ee0*/  SEL R81, R190, 0xffffffe0, !P6 ;  /* 0xffffffe0be517807 */ /* 0x000fe20007000000 */
[----:B------:R-:W-:Y:S01]  /*2ef0*/  VIADD R80, R189, UR6 ;  /* 0x00000006bd507c36 */ /* 0x000fe20008000000 */
[----:B------:R-:W-:Y:S01]  /*2f00*/  SEL R201, R201, 0xffffffc0, !P0 ;  /* 0xffffffc0c9c97807 */ /* 0x000fe20004000000 */
[----:B------:R-:W3:Y:S01]  /*2f10*/  LDSM.16.M88.4 R36, [R189+UR6+0xc000] ;  /* 0x00c00006bd24783b */ /* 0x000ee20008000200 */
[----:B------:R-:W-:Y:S01]  /*2f20*/  UISETP.NE.AND UP1, UPT, UR19, 0x1, UPT ;  /* 0x000000011300788c */ /* 0x000fe2000bf25270 */
[----:B------:R-:W-:-:S02]  /*2f30*/  IMAD.IADD R85, R88, 0x1, R81 ;  /* 0x0000000158557824 */ /* 0x000fc400078e0251 */
[----:B------:R-:W4:Y:S01]  /*2f40*/  LDSM.16.M88.4 R28, [R189+UR6+0xc800] ;  /* 0x00c80006bd1c783b */ /* 0x000f220008000200 */
[----:B------:R-:W-:Y:S02]  /*2f50*/  IMAD.IADD R82, R80, 0x1, R81 ;  /* 0x0000000150527824 */ /* 0x000fe400078e0251 */
[--C-:B------:R-:W-:Y:S01]  /*2f60*/  IMAD.IADD R86, R88, 0x1, R201.reuse ;  /* 0x0000000158567824 */ /* 0x100fe200078e02c9 */
[----:B------:R-:W5:Y:S01]  /*2f70*/  LDSM.16.M88.4 R60, [R189+UR6+0xd000] ;  /* 0x00d00006bd3c783b */ /* 0x000f620008000200 */
[----:B------:R-:W-:Y:S02]  /*2f80*/  IMAD.IADD R80, R80, 0x1, R201 ;  /* 0x0000000150507824 */ /* 0x000fe400078e02c9 */
[C---:B------:R-:W-:Y:S01]  /*2f90*/  IMAD.IADD R84, R81.reuse, 0x1, R86 ;  /* 0x0000000151547824 */ /* 0x040fe200078e0256 */
[----:B------:R-:W5:Y:S02]  /*2fa0*/  LDSM.16.M88.4 R20, [R189+UR6+0xd800] ;  /* 0x00d80006bd14783b */ /* 0x000f640008000200 */
[----:B------:R-:W-:-:S02]  /*2fb0*/  IADD3 R0, PT, PT, R81, R80, RZ ;  /* 0x0000005051007210 */ /* 0x000fc40007ffe0ff */
[----:B-12---:R-:W-:Y:S04]  /*2fc0*/  LDSM.16.M88.4 R4, [R85] ;  /* 0x000000005504783b */ /* 0x006fe80000000200 */
[----:B------:R-:W1:Y:S04]  /*2fd0*/  LDSM.16.M88.4 R16, [R82+0xc000] ;  /* 0x00c000005210783b */ /* 0x000e680000000200 */
[----:B------:R-:W2:Y:S04]  /*2fe0*/  LDSM.16.M88.4 R8, [R82+0xc800] ;  /* 0x00c800005208783b */ /* 0x000ea80000000200 */
[----:B------:R-:W2:Y:S04]  /*2ff0*/  LDSM.16.M88.4 R72, [R82+0xd000] ;  /* 0x00d000005248783b */ /* 0x000ea80000000200 */
[----:B------:R-:W2:Y:S04]  /*3000*/  LDSM.16.M88.4 R44, [R82+0xd800] ;  /* 0x00d80000522c783b */ /* 0x000ea80000000200 */
[----:B------:R-:W-:Y:S01]  /*3010*/  LDSM.16.M88.4 R40, [R80+0xc000] ;  /* 0x00c000005028783b */ /* 0x000fe20000000200 */
[C---:B---3--:R-:W-:Y:S03]  /*3020*/  HMMA.16816.F32.BF16 R12, R52.reuse, R36, RZ ;  /* 0x00000024340c723c */ /* 0x048fe600000418ff */
[----:B------:R-:W-:Y:S04]  /*3030*/  LDSM.16.M88.4 R68, [R80+0xc800] ;  /* 0x00c800005044783b */ /* 0x000fe80000000200 */
[----:B------:R-:W-:Y:S01]  /*3040*/  LDSM.16.M88.4 R64, [R80+0xd000] ;  /* 0x00d000005040783b */ /* 0x000fe20000000200 */
[C---:B----4-:R-:W-:Y:S03]  /*3050*/  HMMA.16816.F32.BF16 R32, R52.reuse, R28, RZ ;  /* 0x0000001c3420723c */ /* 0x050fe600000418ff */
[----:B------:R-:W-:Y:S04]  /*3060*/  LDSM.16.M88.4 R48, [R80+0xd800] ;  /* 0x00d800005030783b */ /* 0x000fe80000000200 */
[----:B------:R-:W-:Y:S01]  /*3070*/  LDSM.16.M88.4 R76, [R189+UR6+0x11000] ;  /* 0x01100006bd4c783b */ /* 0x000fe20008000200 */
[C---:B-----5:R-:W-:Y:S03]  /*3080*/  HMMA.16816.F32.BF16 R24, R52.reuse, R60, RZ ;  /* 0x0000003c3418723c */ /* 0x060fe600000418ff */
[----:B------:R-:W0:Y:S05]  /*3090*/  LDGDEPBAR ;  /* 0x00000000000079af */ /* 0x000e2a0000000000 */
[C---:B------:R-:W-:Y:S08]  /*30a0*/  HMMA.16816.F32.BF16 R36, R52.reuse, R38, RZ ;  /* 0x000000263424723c */ /* 0x040ff000000418ff */
[C---:B------:R-:W-:Y:S08]  /*30b0*/  HMMA.16816.F32.BF16 R28, R52.reuse, R30, RZ ;  /* 0x0000001e341c723c */ /* 0x040ff000000418ff */
[C---:B------:R-:W-:Y:S08]  /*30c0*/  HMMA.16816.F32.BF16 R60, R52.reuse, R62, RZ ;  /* 0x0000003e343c723c */ /* 0x040ff000000418ff */
[C---:B------:R-:W-:Y:S08]  /*30d0*/  HMMA.16816.F32.BF16 R56, R52.reuse, R20, RZ ;  /* 0x000000143438723c */ /* 0x040ff000000418ff */
[----:B------:R-:W-:Y:S01]  /*30e0*/  HMMA.16816.F32.BF16 R52, R52, R22, RZ ;  /* 0x000000163434723c */ /* 0x000fe200000418ff */
[----:B------:R-:W3:Y:S07]  /*30f0*/  LDSM.16.M88.4 R20, [R86] ;  /* 0x000000005614783b */ /* 0x000eee0000000200 */
[C---:B-1----:R-:W-:Y:S08]  /*3100*/  HMMA.16816.F32.BF16 R12, R4.reuse, R16, R12 ;  /* 0x00000010040c723c */ /* 0x042ff0000004180c */
[C---:B------:R-:W-:Y:S01]  /*3110*/  HMMA.16816.F32.BF16 R36, R4.reuse, R18, R36 ;  /* 0x000000120424723c */ /* 0x040fe20000041824 */
[----:B------:R-:W-:Y:S07]  /*3120*/  LDSM.16.M88.4 R16, [R0+0xc000] ;  /* 0x00c000000010783b */ /* 0x000fee0000000200 */
[C---:B--2---:R-:W-:Y:S08]  /*3130*/  HMMA.16816.F32.BF16 R32, R4.reuse, R8, R32 ;  /* 0x000000080420723c */ /* 0x044ff00000041820 */
[C---:B------:R-:W-:Y:S01]  /*3140*/  HMMA.16816.F32.BF16 R28, R4.reuse, R10, R28 ;  /* 0x0000000a041c723c */ /* 0x040fe2000004181c */
[----:B------:R-:W1:Y:S07]  /*3150*/  LDSM.16.M88.4 R8, [R84] ;  /* 0x000000005408783b */ /* 0x000e6e0000000200 */
[C---:B------:R-:W-:Y:S08]  /*3160*/  HMMA.16816.F32.BF16 R24, R4.reuse, R72, R24 ;  /* 0x000000480418723c */ /* 0x040ff00000041818 */
[C---:B------:R-:W-:Y:S01]  /*3170*/  HMMA.16816.F32.BF16 R60, R4.reuse, R74, R60 ;  /* 0x0000004a043c723c */ /* 0x040fe2000004183c */
[----:B------:R-:W-:Y:S07]  /*3180*/  LDSM.16.M88.4 R72, [R82+0x10000] ;  /* 0x010000005248783b */ /* 0x000fee0000000200 */
[C---:B------:R-:W-:Y:S08]  /*3190*/  HMMA.16816.F32.BF16 R56, R4.reuse, R44, R56 ;  /* 0x0000002c0438723c */ /* 0x040ff00000041838 */
[----:B------:R-:W-:Y:S01]  /*31a0*/  HMMA.16816.F32.BF16 R52, R4, R46, R52 ;  /* 0x0000002e0434723c */ /* 0x000fe20000041834 */
[----:B------:R-:W2:Y:S04]  /*31b0*/  LDSM.16.M88.4 R4, [R0+0xc800] ;  /* 0x00c800000004783b */ /* 0x000ea80000000200 */
[----:B------:R-:W4:Y:S03]  /*31c0*/  LDSM.16.M88.4 R44, [R0+0xd000] ;  /* 0x00d00000002c783b */ /* 0x000f260000000200 */
[C---:B---3--:R-:W-:Y:S08]  /*31d0*/  HMMA.16816.F32.BF16 R12, R20.reuse, R40, R12 ;  /* 0x00000028140c723c */ /* 0x048ff0000004180c */
[C---:B------:R-:W-:Y:S01]  /*31e0*/  HMMA.16816.F32.BF16 R36, R20.reuse, R42, R36 ;  /* 0x0000002a1424723c */ /* 0x040fe20000041824 */
[----:B------:R-:W3:Y:S07]  /*31f0*/  LDSM.16.M88.4 R40, [R0+0xd800] ;  /* 0x00d800000028783b */ /* 0x000eee0000000200 */
[C---:B------:R-:W-:Y:S08]  /*3200*/  HMMA.16816.F32.BF16 R32, R20.reuse, R68, R32 ;  /* 0x000000441420723c */ /* 0x040ff00000041820 */
[C---:B------:R-:W-:Y:S01]  /*3210*/  HMMA.16816.F32.BF16 R28, R20.reuse, R70, R28 ;  /* 0x00000046141c723c */ /* 0x040fe2000004181c */
[----:B------:R-:W-:Y:S07]  /*3220*/  LDSM.16.M88.4 R68, [R80+0xe000] ;  /* 0x00e000005044783b */ /* 0x000fee0000000200 */
[C---:B------:R-:W-:Y:S08]  /*3230*/  HMMA.16816.F32.BF16 R24, R20.reuse, R64, R24 ;  /* 0x000000401418723c */ /* 0x040ff00000041818 */
[C---:B------:R-:W-:Y:S01]  /*3240*/  HMMA.16816.F32.BF16 R60, R20.reuse, R66, R60 ;  /* 0x00000042143c723c */ /* 0x040fe2000004183c */
[----:B------:R-:W-:Y:S07]  /*3250*/  LDSM.16.M88.4 R64, [R80+0xe800] ;  /* 0x00e800005040783b */ /* 0x000fee0000000200 */
[C---:B------:R-:W-:Y:S08]  /*3260*/  HMMA.16816.F32.BF16 R56, R20.reuse, R48, R56 ;  /* 0x000000301438723c */ /* 0x040ff00000041838 */
[----:B------:R-:W-:Y:S01]  /*3270*/  HMMA.16816.F32.BF16 R52, R20, R50, R52 ;  /* 0x000000321434723c */ /* 0x000fe20000041834 */
[----:B------:R-:W-:Y:S04]  /*3280*/  LDSM.16.M88.4 R20, [R88+0x4000] ;  /* 0x004000005814783b */ /* 0x000fe80000000200 */
[----:B------:R-:W-:Y:S03]  /*3290*/  LDSM.16.M88.4 R48, [R189+UR6+0xf800] ;  /* 0x00f80006bd30783b */ /* 0x000fe60008000200 */
[C---:B-1----:R-:W-:Y:S08]  /*32a0*/  HMMA.16816.F32.BF16 R12, R8.reuse, R16, R12 ;  /* 0x00000010080c723c */ /* 0x042ff0000004180c */
[C---:B------:R-:W-:Y:S01]  /*32b0*/  HMMA.16816.F32.BF16 R36, R8.reuse, R18, R36 ;  /* 0x000000120824723c */ /* 0x040fe20000041824 */
[----:B------:R-:W1:Y:S07]  /*32c0*/  LDSM.16.M88.4 R16, [R189+UR6+0xe000] ;  /* 0x00e00006bd10783b */ /* 0x000e6e0008000200 */
[C---:B--2---:R-:W-:Y:S08]  /*32d0*/  HMMA.16816.F32.BF16 R32, R8.reuse, R4, R32 ;  /* 0x000000040820723c */ /* 0x044ff00000041820 */
[C---:B------:R-:W-:Y:S01]  /*32e0*/  HMMA.16816.F32.BF16 R28, R8.reuse, R6, R28 ;  /* 0x00000006081c723c */ /* 0x040fe2000004181c */
[----:B------:R-:W2:Y:S07]  /*32f0*/  LDSM.16.M88.4 R4, [R189+UR6+0xe800] ;  /* 0x00e80006bd04783b */ /* 0x000eae0008000200 */
[C---:B----4-:R-:W-:Y:S08]  /*3300*/  HMMA.16816.F32.BF16 R24, R8.reuse, R44, R24 ;  /* 0x0000002c0818723c */ /* 0x050ff00000041818 */
[C---:B------:R-:W-:Y:S01]  /*3310*/  HMMA.16816.F32.BF16 R60, R8.reuse, R46, R60 ;  /* 0x0000002e083c723c */ /* 0x040fe2000004183c */
[----:B------:R-:W4:Y:S07]  /*3320*/  LDSM.16.M88.4 R44, [R189+UR6+0xf000] ;  /* 0x00f00006bd2c783b */ /* 0x000f2e0008000200 */
        /* <DEDUP_REMOVED lines=11> */
[C---:B------:R-:W-:Y:S01]  /*33e0*/  HMMA.16816.F32.BF16 R60, R20.reuse, R46, R60 ;  /* 0x0000002e143c723c */ /* 0x040fe2000004183c */
[----:B------:R-:W4:Y:S07]  /*33f0*/  LDSM.16.M88.4 R44, [R82+0xf800] ;  /* 0x00f80000522c783b */ /* 0x000f2e0000000200 */
[C---:B------:R-:W-:Y:S08]  /*3400*/  HMMA.16816.F32.BF16 R56, R20.reuse, R48, R56 ;  /* 0x000000301438723c */ /* 0x040ff00000041838 */
[----:B------:R-:W-:Y:S01]  /*3410*/  HMMA.16816.F32.BF16 R52, R20, R50, R52 ;  /* 0x000000321434723c */ /* 0x000fe20000041834 */
[----:B------:R-:W-:Y:S04]  /*3420*/  LDSM.16.M88.4 R20, [R80+0xf800] ;  /* 0x00f800005014783b */ /* 0x000fe80000000200 */
[----:B------:R-:W-:Y:S03]  /*3430*/  LDSM.16.M88.4 R48, [R80+0xf000] ;  /* 0x00f000005030783b */ /* 0x000fe60000000200 */
[C---:B---3--:R-:W-:Y:S08]  /*3440*/  HMMA.16816.F32.BF16 R12, R40.reuse, R8, R12 ;  /* 0x00000008280c723c */ /* 0x048ff0000004180c */
[C---:B------:R-:W-:Y:S01]  /*3450*/  HMMA.16816.F32.BF16 R36, R40.reuse, R10, R36 ;  /* 0x0000000a2824723c */ /* 0x040fe20000041824 */
[----:B------:R-:W3:Y:S07]  /*3460*/  LDSM.16.M88.4 R8, [R86+0x4000] ;  /* 0x004000005608783b */ /* 0x000eee0000000200 */
[C---:B-1----:R-:W-:Y:S08]  /*3470*/  HMMA.16816.F32.BF16 R32, R40.reuse, R16, R32 ;  /* 0x000000102820723c */ /* 0x042ff00000041820 */
        /* <DEDUP_REMOVED lines=9> */
[C---:B---3--:R-:W-:Y:S08]  /*3510*/  HMMA.16816.F32.BF16 R12, R8.reuse, R68, R12 ;  /* 0x00000044080c723c */ /* 0x048ff0000004180c */
[C---:B------:R-:W-:Y:S01]  /*3520*/  HMMA.16816.F32.BF16 R36, R8.reuse, R70, R36 ;  /* 0x000000460824723c */ /* 0x040fe20000041824 */
[----:B------:R-:W-:Y:S07]  /*3530*/  LDSM.16.M88.4 R68, [R88+0x8000] ;  /* 0x008000005844783b */ /* 0x000fee0000000200 */
[C---:B------:R-:W-:Y:S08]  /*3540*/  HMMA.16816.F32.BF16 R56, R8.reuse, R20, R56 ;  /* 0x000000140838723c */ /* 0x040ff00000041838 */
[C---:B------:R-:W-:Y:S01]  /*3550*/  HMMA.16816.F32.BF16 R52, R8.reuse, R22, R52 ;  /* 0x000000160834723c */ /* 0x040fe20000041834 */
[----:B------:R-:W3:Y:S07]  /*3560*/  LDSM.16.M88.4 R20, [R0+0xf800] ;  /* 0x00f800000014783b */ /* 0x000eee0000000200 */
[C---:B------:R-:W-:Y:S08]  /*3570*/  HMMA.16816.F32.BF16 R32, R8.reuse, R64, R32 ;  /* 0x000000400820723c */ /* 0x040ff00000041820 */
[C---:B------:R-:W-:Y:S01]  /*3580*/  HMMA.16816.F32.BF16 R28, R8.reuse, R66, R28 ;  /* 0x00000042081c723c */ /* 0x040fe2000004181c */
[----:B------:R-:W-:Y:S07]  /*3590*/  LDSM.16.M88.4 R64, [R189+UR6+0x11800] ;  /* 0x01180006bd40783b */ /* 0x000fee0008000200 */
[C---:B------:R-:W-:Y:S08]  /*35a0*/  HMMA.16816.F32.BF16 R24, R8.reuse, R48, R24 ;  /* 0x000000300818723c */ /* 0x040ff00000041818 */
[----:B------:R-:W-:Y:S01]  /*35b0*/  HMMA.16816.F32.BF16 R60, R8, R50, R60 ;  /* 0x00000032083c723c */ /* 0x000fe2000004183c */
[----:B------:R-:W5:Y:S04]  /*35c0*/  LDSM.16.M88.4 R8, [R189+UR6+0x10000] ;  /* 0x01000006bd08783b */ /* 0x000f680008000200 */
[----:B------:R-:W-:Y:S03]  /*35d0*/  LDSM.16.M88.4 R48, [R85+0x8000] ;  /* 0x008000005530783b */ /* 0x000fe60000000200 */
[C---:B-1----:R-:W-:Y:S08]  /*35e0*/  HMMA.16816.F32.BF16 R12, R16.reuse, R4, R12 ;  /* 0x00000004100c723c */ /* 0x042ff0000004180c */
[C---:B------:R-:W-:Y:S01]  /*35f0*/  HMMA.16816.F32.BF16 R36, R16.reuse, R6, R36 ;  /* 0x000000061024723c */ /* 0x040fe20000041824 */
[----:B------:R-:W1:Y:S07]  /*3600*/  LDSM.16.M88.4 R4, [R189+UR6+0x10800] ;  /* 0x01080006bd04783b */ /* 0x000e6e0008000200 */
        /* <DEDUP_REMOVED lines=8> */
[----:B------:R-:W-:Y:S04]  /*3690*/  LDSM.16.M88.4 R20, [R86+0x8000] ;  /* 0x008000005614783b */ /* 0x000fe80000000200 */
[----:B------:R-:W2:Y:S03]  /*36a0*/  LDSM.16.M88.4 R16, [R80+0x10000] ;  /* 0x010000005010783b */ /* 0x000ea60000000200 */
[C---:B-----5:R-:W-:Y:S08]  /*36b0*/  HMMA.16816.F32.BF16 R12, R68.reuse, R8, R12 ;  /* 0x00000008440c723c */ /* 0x060ff0000004180c */
[C---:B------:R-:W-:Y:S01]  /*36c0*/  HMMA.16816.F32.BF16 R36, R68.reuse, R10, R36 ;  /* 0x0000000a4424723c */ /* 0x040fe20000041824 */
[----:B------:R-:W-:Y:S07]  /*36d0*/  LDSM.16.M88.4 R8, [R84+0x8000] ;  /* 0x008000005408783b */ /* 0x000fee0000000200 */
[C---:B-1----:R-:W-:Y:S08]  /*36e0*/  HMMA.16816.F32.BF16 R32, R68.reuse, R4, R32 ;  /* 0x000000044420723c */ /* 0x042ff00000041820 */
[----:B------:R-:W-:Y:S01]  /*36f0*/  HMMA.16816.F32.BF16 R28, R68, R6, R28 ;  /* 0x00000006441c723c */ /* 0x000fe2000004181c */
[----:B------:R-:W1:Y:S07]  /*3700*/  LDSM.16.M88.4 R4, [R0+0x10000] ;  /* 0x010000000004783b */ /* 0x000e6e0000000200 */
[C---:B------:R-:W-:Y:S08]  /*3710*/  HMMA.16816.F32.BF16 R12, R48.reuse, R72, R12 ;  /* 0x00000048300c723c */ /* 0x040ff0000004180c */
[----:B------:R-:W-:Y:S08]  /*3720*/  HMMA.16816.F32.BF16 R36, R48, R74, R36 ;  /* 0x0000004a3024723c */ /* 0x000ff00000041824 */
[----:B------:R-:W-:Y:S08]  /*3730*/  HMMA.16816.F32.BF16 R56, R68, R64, R56 ;  /* 0x000000404438723c */ /* 0x000ff00000041838 */
[----:B--2---:R-:W-:Y:S08]  /*3740*/  HMMA.16816.F32.BF16 R12, R20, R16, R12 ;  /* 0x00000010140c723c */ /* 0x004ff0000004180c */
[----:B------:R-:W-:Y:S01]  /*3750*/  HMMA.16816.F32.BF16 R52, R68, R66, R52 ;  /* 0x000000424434723c */ /* 0x000fe20000041834 */
[----:B------:R-:W2:Y:S07]  /*3760*/  LDSM.16.M88.4 R64, [R82+0x11800] ;  /* 0x011800005240783b */ /* 0x000eae0000000200 */
[----:B------:R-:W-:Y:S01]  /*3770*/  HMMA.16816.F32.BF16 R36, R20, R18, R36 ;  /* 0x000000121424723c */ /* 0x000fe20000041824 */
[----:B------:R-:W-:Y:S07]  /*3780*/  LDSM.16.M88.4 R16, [R80+0x11000] ;  /* 0x011000005010783b */ /* 0x000fee0000000200 */
[----:B-1----:R-:W-:Y:S08]  /*3790*/  HMMA.16816.F32.BF16 R12, R8, R4, R12 ;  /* 0x00000004080c723c */ /* 0x002ff0000004180c */
[C---:B------:R-:W-:Y:S08]  /*37a0*/  HMMA.16816.F32.BF16 R32, R48.reuse, R44, R32 ;  /* 0x0000002c3020723c */ /* 0x040ff00000041820 */
[----:B------:R-:W-:Y:S01]  /*37b0*/  HMMA.16816.F32.BF16 R28, R48, R46, R28 ;  /* 0x0000002e301c723c */ /* 0x000fe2000004181c */
[----:B------:R-:W1:Y:S02]  /*37c0*/  LDSM.16.M88.4 R44, [R80+0x10800] ;  /* 0x01080000502c783b */ /* 0x000e640000000200 */
[----:B------:R-:W-:-:S05]  /*37d0*/  FMUL.FTZ R12, R12, UR4 ;  /* 0x000000040c0c7c20 */ /* 0x000fca0008410000 */
[C---:B------:R-:W-:Y:S08]  /*37e0*/  HMMA.16816.F32.BF16 R24, R68.reuse, R76, R24 ;  /* 0x0000004c4418723c */ /* 0x040ff00000041818 */
[----:B------:R-:W-:Y:S08]  /*37f0*/  HMMA.16816.F32.BF16 R60, R68, R78, R60 ;  /* 0x0000004e443c723c */ /* 0x000ff0000004183c */
[----:B------:R-:W-:Y:S01]  /*3800*/  HMMA.16816.F32.BF16 R36, R8, R6, R36 ;  /* 0x000000060824723c */ /* 0x000fe20000041824 */
[----:B------:R-:W3:Y:S07]  /*3810*/  LDSM.16.M88.4 R4, [R80+0x11800] ;  /* 0x011800005004783b */ /* 0x000eee0000000200 */
[C---:B------:R-:W-:Y:S08]  /*3820*/  HMMA.16816.F32.BF16 R24, R48.reuse, R40, R24 ;  /* 0x000000283018723c */ /* 0x040ff00000041818 */
[C---:B------:R-:W-:Y:S01]  /*3830*/  HMMA.16816.F32.BF16 R60, R48.reuse, R42, R60 ;  /* 0x0000002a303c723c */ /* 0x040fe2000004183c */
[----:B------:R-:W4:Y:S07]  /*3840*/  LDSM.16.M88.4 R40, [R0+0x10800] ;  /* 0x010800000028783b */ /* 0x000f2e0000000200 */
[----:B--2---:R-:W-:Y:S01]  /*3850*/  HMMA.16816.F32.BF16 R56, R48, R64, R56 ;  /* 0x000000403038723c */ /* 0x004fe20000041838 */
[----:B------:R-:W-:Y:S01]  /*3860*/  FMUL.FTZ R64, R36, UR4 ;  /* 0x0000000424407c20 */ /* 0x000fe20008410000 */
[----:B------:R-:W-:-:S06]  /*3870*/  FMUL.FTZ R36, R38, UR4 ;  /* 0x0000000426247c20 */ /* 0x000fcc0008410000 */
[----:B------:R-:W-:Y:S01]  /*3880*/  HMMA.16816.F32.BF16 R52, R48, R66, R52 ;  /* 0x000000423034723c */ /* 0x000fe20000041834 */
[----:B------:R2:W-:Y:S01]  /*3890*/  MUFU.TANH R48, R12 ;  /* 0x0000000c00307308 */ /* 0x0005e20000002400 */
[----:B------:R-:W-:Y:S01]  /*38a0*/  FMUL.FTZ R50, R13, UR4 ;  /* 0x000000040d327c20 */ /* 0x000fe20008410000 */
[----:B------:R-:W-:Y:S01]  /*38b0*/  FMUL.FTZ R49, R14, UR4 ;  /* 0x000000040e317c20 */ /* 0x000fe20008410000 */
[----:B------:R-:W-:-:S04]  /*38c0*/  FMUL.FTZ R51, R15, UR4 ;  /* 0x000000040f337c20 */ /* 0x000fc80008410000 */
[C---:B-1----:R-:W-:Y:S01]  /*38d0*/  HMMA.16816.F32.BF16 R32, R20.reuse, R44, R32 ;  /* 0x0000002c1420723c */ /* 0x042fe20000041820 */
[----:B------:R-:W1:Y:S07]  /*38e0*/  MUFU.TANH R50, R50 ;  /* 0x0000003200327308 */ /* 0x000e6e0000002400 */
[----:B------:R-:W-:Y:S01]  /*38f0*/  HMMA.16816.F32.BF16 R28, R20, R46, R28 ;  /* 0x0000002e141c723c */ /* 0x000fe2000004181c */
[----:B------:R-:W-:Y:S01]  /*3900*/  LDSM.16.M88.4 R44, [R0+0x11000] ;  /* 0x01100000002c783b */ /* 0x000fe20000000200 */
[----:B------:R-:W5:Y:S03]  /*3910*/  MUFU.TANH R51, R51 ;  /* 0x0000003300337308 */ /* 0x000f660000002400 */
[----:B--2---:R2:W1:Y:S01]  /*3920*/  LDSM.16.M88.4 R12, [R0+0x11800] ;  /* 0x01180000000c783b */ /* 0x0044620000000200 */
[----:B------:R-:W-:-:S04]  /*3930*/  DEPBAR.LE SB0, 0x0 ;  /* 0x000080000000791a */ /* 0x000fc80000000000 */
[C---:B---3--:R-:W-:Y:S01]  /*3940*/  HMMA.16816.F32.BF16 R52, R20.reuse, R6, R52 ;  /* 0x000000061434723c */ /* 0x048fe20000041834 */
[----:B------:R-:W-:Y:S07]  /*3950*/  MUFU.TANH R36, R36 ;  /* 0x0000002400247308 */ /* 0x000fee0000002400 */
[----:B------:R-:W-:Y:S01]  /*3960*/  HMMA.16816.F32.BF16 R24, R20, R16, R24 ;  /* 0x000000101418723c */ /* 0x000fe20000041818 */
[----:B------:R-:W-:Y:S01]  /*3970*/  MUFU.TANH R16, R64 ;  /* 0x0000004000107308 */ /* 0x000fe20000002400 */
[----:B------:R-:W-:-:S06]  /*3980*/  FMUL.FTZ R17, R37, UR4 ;  /* 0x0000000425117c20 */ /* 0x000fcc0008410000 */
[C---:B------:R-:W-:Y:S01]  /*3990*/  HMMA.16816.F32.BF16 R60, R20.reuse, R18, R60 ;  /* 0x00000012143c723c */ /* 0x040fe2000004183c */
[----:B------:R-:W-:Y:S01]  /*39a0*/  FMUL.FTZ R18, R39, UR4 ;  /* 0x0000000427127c20 */ /* 0x000fe20008410000 */
[----:B--2---:R-:W-:Y:S01]  /*39b0*/  IMAD.U32 R0, RZ, RZ, UR15 ;  /* 0x0000000fff007e24 */ /* 0x004fe2000f8e00ff */
[----:B------:R-:W-:Y:S03]  /*39c0*/  MUFU.TANH R17, R17 ;  /* 0x0000001100117308 */ /* 0x000fe60000002400 */
[----:B------:R-:W-:Y:S02]  /*39d0*/  IMAD R83, R0, 0x40, R83 ;  /* 0x0000004000537824 */ /* 0x000fe400078e0253 */
[----:B------:R-:W-:Y:S02]  /*39e0*/  HMMA.16816.F32.BF16 R56, R20, R4, R56 ;  /* 0x000000041438723c */ /* 0x000fe40000041838 */
[C---:B------:R-:W-:Y:S01]  /*39f0*/  VIADD R19, R83.reuse, 0x1 ;  /* 0x0000000153137836 */ /* 0x040fe20000000000 */
[----:B------:R-:W-:Y:S01]  /*3a00*/  MUFU.TANH R18, R18 ;  /* 0x0000001200127308 */ /* 0x000fe20000002400 */
[----:B------:R-:W-:-:S04]  /*3a10*/  VIADD R23, R83, 0x20 ;  /* 0x0000002053177836 */ /* 0x000fc80000000000 */
[C---:B----4-:R-:W-:Y:S03]  /*3a20*/  HMMA.16816.F32.BF16 R32, R8.reuse, R40, R32 ;  /* 0x000000280820723c */ /* 0x050fe60000041820 */
[----:B------:R-:W-:Y:S05]  /*3a30*/  MUFU.TANH R49, R49 ;  /* 0x0000003100317308 */ /* 0x000fea0000002400 */
[----:B-1----:R-:W-:Y:S01]  /*3a40*/  HMMA.16816.F32.BF16 R52, R8, R14, R52 ;  /* 0x0000000e0834723c */ /* 0x002fe20000041834 */
[----:B------:R-:W-:-:S07]  /*3a50*/  VIADD R15, R83, 0x8 ;  /* 0x00000008530f7836 */ /* 0x000fce0000000000 */
[C---:B------:R-:W-:Y:S03]  /*3a60*/  HMMA.16816.F32.BF16 R28, R8.reuse, R42, R28 ;  /* 0x0000002a081c723c */ /* 0x040fe6000004181c */
[----:B------:R-:W-:Y:S01]  /*3a70*/  FMUL.FTZ R6, R32, UR4 ;  /* 0x0000000420067c20 */ /* 0x000fe20008410000 */
[----:B------:R-:W-:Y:S01]  /*3a80*/  FMUL.FTZ R4, R34, UR4 ;  /* 0x0000000422047c20 */ /* 0x000fe20008410000 */
[----:B------:R-:W-:Y:S01]  /*3a90*/  FMUL.FTZ R7, R33, UR4 ;  /* 0x0000000421077c20 */ /* 0x000fe20008410000 */
[----:B------:R-:W-:Y:S02]  /*3aa0*/  FMUL.FTZ R5, R35, UR4 ;  /* 0x0000000423057c20 */ /* 0x000fe40008410000 */
[----:B------:R-:W-:Y:S01]  /*3ab0*/  HMMA.16816.F32.BF16 R24, R8, R44, R24 ;  /* 0x0000002c0818723c */ /* 0x000fe20000041818 */
[----:B------:R-:W-:Y:S02]  /*3ac0*/  MUFU.TANH R6, R6 ;  /* 0x0000000600067308 */ /* 0x000fe40000002400 */
[----:B------:R-:W-:Y:S01]  /*3ad0*/  FMUL.FTZ R53, R53, UR4 ;  /* 0x0000000435357c20 */ /* 0x000fe20008410000 */
[----:B------:R-:W-:-:S04]  /*3ae0*/  FMUL.FTZ R55, R55, UR4 ;  /* 0x0000000437377c20 */ /* 0x000fc80008410000 */
[C---:B------:R-:W-:Y:S01]  /*3af0*/  HMMA.16816.F32.BF16 R60, R8.reuse, R46, R60 ;  /* 0x0000002e083c723c */ /* 0x040fe2000004183c */
[----:B------:R-:W-:Y:S02]  /*3b00*/  MUFU.TANH R4, R4 ;  /* 0x0000000400047308 */ /* 0x000fe40000002400 */
[----:B------:R-:W-:Y:S01]  /*3b10*/  FMUL.FTZ R14, R28, UR4 ;  /* 0x000000041c0e7c20 */ /* 0x000fe20008410000 */
[----:B------:R-:W-:Y:S01]  /*3b20*/  FMUL.FTZ R21, R31, UR4 ;  /* 0x000000041f157c20 */ /* 0x000fe20008410000 */
[----:B------:R-:W-:Y:S01]  /*3b30*/  FMUL.FTZ R20, R29, UR4 ;  /* 0x000000041d147c20 */ /* 0x000fe20008410000 */
[----:B------:R-:W-:Y:S02]  /*3b40*/  VIADD R29, R83, 0x19 ;  /* 0x00000019531d7836 */ /* 0x000fe40000000000 */
[----:B------:R-:W-:Y:S01]  /*3b50*/  HMMA.16816.F32.BF16 R56, R8, R12, R56 ;  /* 0x0000000c0838723c */ /* 0x000fe20000041838 */
[----:B------:R-:W-:Y:S01]  /*3b60*/  FMUL.FTZ R11, R54, UR4 ;  /* 0x00000004360b7c20 */ /* 0x000fe20008410000 */
[----:B------:R-:W-:Y:S01]  /*3b70*/  FMUL.FTZ R8, R52, UR4 ;  /* 0x0000000434087c20 */ /* 0x000fe20008410000 */
[----:B------:R-:W-:-:S02]  /*3b80*/  IMAD.U32 R13, RZ, RZ, UR22 ;  /* 0x00000016ff0d7e24 */ /* 0x000fc4000f8e00ff */
[----:B------:R-:W-:Y:S01]  /*3b90*/  FMUL.FTZ R10, R30, UR4 ;  /* 0x000000041e0a7c20 */ /* 0x000fe20008410000 */
[----:B------:R-:W-:Y:S01]  /*3ba0*/  MUFU.TANH R7, R7 ;  /* 0x0000000700077308 */ /* 0x000fe20000002400 */
[----:B------:R-:W-:Y:S01]  /*3bb0*/  FMUL.FTZ R9, R24, UR4 ;  /* 0x0000000418097c20 */ /* 0x000fe20008410000 */
[----:B------:R-:W-:Y:S01]  /*3bc0*/  FMUL.FTZ R25, R25, UR4 ;  /* 0x0000000419197c20 */ /* 0x000fe20008410000 */
[C---:B------:R-:W-:Y:S01]  /*3bd0*/  VIADDMNMX R0, R2.reuse, 0x8, R13, PT ;  /* 0x0000000802007846 */ /* 0x040fe2000380010d */
[----:B------:R-:W-:Y:S01]  /*3be0*/  VIADD R13, R83, 0x38 ;  /* 0x00000038530d7836 */ /* 0x000fe20000000000 */
[----:B------:R-:W-:Y:S01]  /*3bf0*/  VIMNMX R2, PT, PT, R2, UR22, PT ;  /* 0x0000001602027c48 */ /* 0x000fe2000bfe0100 */
[----:B------:R-:W-:Y:S01]  /*3c00*/  FMUL.FTZ R26, R26, UR4 ;  /* 0x000000041a1a7c20 */ /* 0x000fe20008410000 */
[----:B------:R-:W-:Y:S01]  /*3c10*/  ISETP.GE.AND P1, PT, R19, R0, PT ;  /* 0x000000001300720c */ /* 0x000fe20003f26270 */
[----:B------:R-:W1:Y:S01]  /*3c20*/  MUFU.TANH R11, R11 ;  /* 0x0000000b000b7308 */ /* 0x000e620000002400 */
[----:B------:R-:W-:Y:S01]  /*3c30*/  ISETP.GE.AND P4, PT, R13, R2, PT ;  /* 0x000000020d00720c */ /* 0x000fe20003f86270 */
[----:B------:R-:W-:Y:S01]  /*3c40*/  FMUL.FTZ R27, R27, UR4 ;  /* 0x000000041b1b7c20 */ /* 0x000fe20008410000 */
[----:B------:R-:W-:Y:S01]  /*3c50*/  ISETP.GE.AND P5, PT, R13, R0, PT ;  /* 0x000000000d00720c */ /* 0x000fe20003fa6270 */
[----:B------:R-:W-:Y:S01]  /*3c60*/  FMUL.FTZ R60, R60, UR4 ;  /* 0x000000043c3c7c20 */ /* 0x000fe20008410000 */
[-C--:B------:R-:W-:Y:S01]  /*3c70*/  ISETP.GE.AND P3, PT, R19, R2.reuse, PT ;  /* 0x000000021300720c */ /* 0x080fe20003f66270 */
[----:B------:R-:W-:Y:S01]  /*3c80*/  FMUL.FTZ R61, R61, UR4 ;  /* 0x000000043d3d7c20 */ /* 0x000fe20008410000 */
[----:B------:R-:W-:Y:S01]  /*3c90*/  I2FP.F32.U32 R13, R13 ;  /* 0x0000000d000d7245 */ /* 0x000fe20000201000 */
[----:B------:R-:W2:Y:S01]  /*3ca0*/  MUFU.TANH R8, R8 ;  /* 0x0000000800087308 */ /* 0x000ea20000002400 */
[----:B------:R-:W-:Y:S01]  /*3cb0*/  I2FP.F32.U32 R19, R19 ;  /* 0x0000001300137245 */ /* 0x000fe20000201000 */
[----:B------:R-:W-:Y:S01]  /*3cc0*/  FMUL.FTZ R63, R63, UR4 ;  /* 0x000000043f3f7c20 */ /* 0x000fe20008410000 */
[-C--:B------:R-:W-:Y:S01]  /*3cd0*/  ISETP.GE.AND P2, PT, R15, R2.reuse, PT ;  /* 0x000000020f00720c */ /* 0x080fe20003f46270 */
[----:B------:R-:W-:Y:S01]  /*3ce0*/  FMUL.FTZ R62, R62, UR4 ;  /* 0x000000043e3e7c20 */ /* 0x000fe20008410000 */
[----:B------:R-:W-:Y:S01]  /*3cf0*/  FMUL.FTZ R56, R56, UR4 ;  /* 0x0000000438387c20 */ /* 0x000fe20008410000 */
[C---:B------:R-:W-:Y:S01]  /*3d00*/  FFMA.FTZ R22, R19.reuse, UR5, R50 ;  /* 0x0000000513167c23 */ /* 0x040fe20008010032 */
[----:B-----5:R-:W-:Y:S01]  /*3d10*/  FFMA.FTZ R19, R19, UR5, R51 ;  /* 0x0000000513137c23 */ /* 0x020fe20008010033 */
[----:B------:R-:W3:Y:S01]  /*3d20*/  MUFU.TANH R5, R5 ;  /* 0x0000000500057308 */ /* 0x000ee20000002400 */
[----:B------:R-:W-:Y:S01]  /*3d30*/  FMUL.FTZ R58, R58, UR4 ;  /* 0x000000043a3a7c20 */ /* 0x000fe20008410000 */
[----:B-1----:R-:W-:Y:S01]  /*3d40*/  FFMA.FTZ R165, R13, UR5, R11 ;  /* 0x000000050da57c23 */ /* 0x002fe2000801000b */
[----:B------:R-:W-:Y:S01]  /*3d50*/  I2FP.F32.U32 R11, R15 ;  /* 0x0000000f000b7245 */ /* 0x000fe20000201000 */
[----:B------:R-:W-:Y:S01]  /*3d60*/  FMUL.FTZ R57, R57, UR4 ;  /* 0x0000000439397c20 */ /* 0x000fe20008410000 */
[----:B------:R-:W-:Y:S01]  /*3d70*/  FSEL R22, R22, -INF , !P3 ;  /* 0xff80000016167808 */ /* 0x000fe20005800000 */
[----:B------:R-:W-:Y:S01]  /*3d80*/  FMUL.FTZ R59, R59, UR4 ;  /* 0x000000043b3b7c20 */ /* 0x000fe20008410000 */
[----:B------:R-:W-:Y:S01]  /*3d90*/  FSEL R165, R165, -INF , !P5 ;  /* 0xff800000a5a57808 */ /* 0x000fe20006800000 */
[----:B------:R-:W-:Y:S01]  /*3da0*/  FFMA.FTZ R16, R11, UR5, R16 ;  /* 0x000000050b107c23 */ /* 0x000fe20008010010 */
[----:B------:R-:W-:Y:S01]  /*3db0*/  FSEL R19, R19, -INF , !P1 ;  /* 0xff80000013137808 */ /* 0x000fe20004800000 */
[----:B--2---:R-:W-:Y:S01]  /*3dc0*/  FFMA.FTZ R8, R13, UR5, R8 ;  /* 0x000000050d087c23 */ /* 0x004fe20008010008 */
[----:B------:R-:W-:Y:S01]  /*3dd0*/  IADD3 R13, PT, PT, R83, 0x9, RZ ;  /* 0x00000009530d7810 */ /* 0x000fe20007ffe0ff */
[----:B------:R-:W1:Y:S01]  /*3de0*/  MUFU.TANH R14, R14 ;  /* 0x0000000e000e7308 */ /* 0x000e620000002400 */
[----:B------:R-:W-:Y:S01]  /*3df0*/  FSEL R16, R16, -INF , !P2 ;  /* 0xff80000010107808 */ /* 0x000fe20005000000 */
[----:B------:R-:W-:Y:S01]  /*3e00*/  FFMA.FTZ R36, R11, UR5, R36 ;  /* 0x000000050b247c23 */ /* 0x000fe20008010024 */
[----:B------:R-:W-:Y:S01]  /*3e10*/  ISETP.GE.AND P5, PT, R13, R2, PT ;  /* 0x000000020d00720c */ /* 0x000fe20003fa6270 */
[----:B------:R-:W-:Y:S01]  /*3e20*/  VIADD R11, R83, 0x18 ;  /* 0x00000018530b7836 */ /* 0x000fe20000000000 */
[----:B------:R-:W-:-:S02]  /*3e30*/  ISETP.GE.AND P3, PT, R13, R0, PT ;  /* 0x000000000d00720c */ /* 0x000fc40003f66270 */
[----:B------:R-:W-:Y:S01]  /*3e40*/  I2FP.F32.U32 R12, R13 ;  /* 0x0000000d000c7245 */ /* 0x000fe20000201000 */
[----:B------:R-:W-:Y:S01]  /*3e50*/  VIADD R13, R83, 0x10 ;  /* 0x00000010530d7836 */ /* 0x000fe20000000000 */
[----:B------:R-:W2:Y:S01]  /*3e60*/  MUFU.TANH R10, R10 ;  /* 0x0000000a000a7308 */ /* 0x000ea20000002400 */
[----:B------:R-:W-:Y:S02]  /*3e70*/  FSEL R174, R8, -INF , !P4 ;  /* 0xff80000008ae7808 */ /* 0x000fe40006000000 */
[C---:B------:R-:W-:Y:S01]  /*3e80*/  FFMA.FTZ R8, R12.reuse, UR5, R17 ;  /* 0x000000050c087c23 */ /* 0x040fe20008010011 */
[C---:B------:R-:W-:Y:S01]  /*3e90*/  ISETP.GE.AND P1, PT, R13.reuse, R2, PT ;  /* 0x000000020d00720c */ /* 0x040fe20003f26270 */
[----:B------:R-:W-:Y:S01]  /*3ea0*/  FFMA.FTZ R153, R12, UR5, R18 ;  /* 0x000000050c997c23 */ /* 0x000fe20008010012 */
[-C--:B------:R-:W-:Y:S02]  /*3eb0*/  ISETP.GE.AND P2, PT, R13, R0.reuse, PT ;  /* 0x000000000d00720c */ /* 0x080fe40003f46270 */
[----:B------:R-:W-:Y:S01]  /*3ec0*/  I2FP.F32.U32 R13, R13 ;  /* 0x0000000d000d7245 */ /* 0x000fe20000201000 */
[----:B------:R-:W4:Y:S01]  /*3ed0*/  MUFU.TANH R21, R21 ;  /* 0x0000001500157308 */ /* 0x000f220000002400 */
[----:B------:R-:W-:Y:S01]  /*3ee0*/  ISETP.GE.AND P4, PT, R15, R0, PT ;  /* 0x000000000f00720c */ /* 0x000fe20003f86270 */
[----:B------:R-:W-:Y:S01]  /*3ef0*/  VIADD R15, R83, 0x11 ;  /* 0x00000011530f7836 */ /* 0x000fe20000000000 */
[----:B------:R-:W-:Y:S01]  /*3f00*/  FSEL R153, R153, -INF , !P3 ;  /* 0xff80000099997808 */ /* 0x000fe20005800000 */
[----:B------:R-:W-:Y:S01]  /*3f10*/  FFMA.FTZ R12, R13, UR5, R6 ;  /* 0x000000050d0c7c23 */ /* 0x000fe20008010006 */
[----:B------:R-:W-:Y:S01]  /*3f20*/  ISETP.GE.AND P3, PT, R11, R2, PT ;  /* 0x000000020b00720c */ /* 0x000fe20003f66270 */
[----:B------:R-:W-:Y:S01]  /*3f30*/  FFMA.FTZ R4, R13, UR5, R4 ;  /* 0x000000050d047c23 */ /* 0x000fe20008010004 */
[----:B------:R-:W-:Y:S01]  /*3f40*/  I2FP.F32.U32 R18, R15 ;  /* 0x0000000f00127245 */ /* 0x000fe20000201000 */
[----:B------:R-:W5:Y:S01]  /*3f50*/  MUFU.TANH R20, R20 ;  /* 0x0000001400147308 */ /* 0x000f620000002400 */
[----:B------:R-:W-:-:S02]  /*3f60*/  FSEL R12, R12, -INF , !P1 ;  /* 0xff8000000c0c7808 */ /* 0x000fc40004800000 */
[----:B------:R-:W-:Y:S01]  /*3f70*/  ISETP.GE.AND P1, PT, R11, R0, PT ;  /* 0x000000000b00720c */ /* 0x000fe20003f26270 */
[----:B---3--:R-:W-:Y:S01]  /*3f80*/  FFMA.FTZ R13, R18, UR5, R5 ;  /* 0x00000005120d7c23 */ /* 0x008fe20008010005 */
[----:B------:R-:W-:Y:S01]  /*3f90*/  I2FP.F32.U32 R11, R11 ;  /* 0x0000000b000b7245 */ /* 0x000fe20000201000 */
[----:B------:R-:W-:Y:S01]  /*3fa0*/  VIADD R5, R83, 0x21 ;  /* 0x0000002153057836 */ /* 0x000fe20000000000 */
[----:B------:R-:W-:Y:S01]  /*3fb0*/  FSEL R17, R36, -INF , !P4 ;  /* 0xff80000024117808 */ /* 0x000fe20006000000 */
[----:B------:R-:W3:Y:S01]  /*3fc0*/  MUFU.TANH R9, R9 ;  /* 0x0000000900097308 */ /* 0x000ee20000002400 */
[----:B------:R-:W-:Y:S01]  /*3fd0*/  FSEL R6, R8, -INF , !P5 ;  /* 0xff80000008067808 */ /* 0x000fe20006800000 */
[----:B------:R-:W-:Y:S01]  /*3fe0*/  FFMA.FTZ R8, R18, UR5, R7 ;  /* 0x0000000512087c23 */ /* 0x000fe20008010007 */
[----:B------:R-:W-:Y:S01]  /*3ff0*/  ISETP.GE.AND P4, PT, R15, R2, PT ;  /* 0x000000020f00720c */ /* 0x000fe20003f86270 */
[----:B-1----:R-:W-:Y:S01]  /*4000*/  FFMA.FTZ R7, R11, UR5, R14 ;  /* 0x000000050b077c23 */ /* 0x002fe2000801000e */
[----:B------:R-:W-:Y:S01]  /*4010*/  ISETP.GE.AND P5, PT, R15, R0, PT ;  /* 0x000000000f00720c */ /* 0x000fe20003fa6270 */
[----:B--2---:R-:W-:Y:S01]  /*4020*/  FFMA.FTZ R11, R11, UR5, R10 ;  /* 0x000000050b0b7c23 */ /* 0x004fe2000801000a */
[----:B------:R-:W-:Y:S01]  /*4030*/  FSEL R15, R4, -INF , !P2 ;  /* 0xff800000040f7808 */ /* 0x000fe20005000000 */
[----:B------:R-:W-:Y:S01]  /*4040*/  MUFU.TANH R25, R25 ;  /* 0x0000001900197308 */ /* 0x000fe20000002400 */
[----:B------:R-:W-:-:S02]  /*4050*/  I2FP.F32.U32 R4, R29 ;  /* 0x0000001d00047245 */ /* 0x000fc40000201000 */
[----:B------:R-:W-:Y:S02]  /*4060*/  I2FP.F32.U32 R18, R23 ;  /* 0x0000001700127245 */ /* 0x000fe40000201000 */
[----:B------:R-:W-:Y:S01]  /*4070*/  FSEL R14, R8, -INF , !P4 ;  /* 0xff800000080e7808 */ /* 0x000fe20006000000 */
[C---:B----4-:R-:W-:Y:S01]  /*4080*/  FFMA.FTZ R21, R4.reuse, UR5, R21 ;  /* 0x0000000504157c23 */ /* 0x050fe20008010015 */
[----:B------:R-:W-:Y:S01]  /*4090*/  FSEL R13, R13, -INF , !P5 ;  /* 0xff8000000d0d7808 */ /* 0x000fe20006800000 */
[----:B------:R-:W1:Y:S01]  /*40a0*/  MUFU.TANH R26, R26 ;  /* 0x0000001a001a7308 */ /* 0x000e620000002400 */
[----:B------:R-:W-:Y:S01]  /*40b0*/  FSEL R10, R7, -INF , !P3 ;  /* 0xff800000070a7808 */ /* 0x000fe20005800000 */
[----:B-----5:R-:W-:Y:S01]  /*40c0*/  FFMA.FTZ R8, R4, UR5, R20 ;  /* 0x0000000504087c23 */ /* 0x020fe20008010014 */
[----:B------:R-:W-:Y:S01]  /*40d0*/  ISETP.GE.AND P4, PT, R29, R0, PT ;  /* 0x000000001d00720c */ /* 0x000fe20003f86270 */
[----:B---3--:R-:W-:Y:S01]  /*40e0*/  FFMA.FTZ R182, R18, UR5, R9 ;  /* 0x0000000512b67c23 */ /* 0x008fe20008010009 */
[----:B------:R-:W-:Y:S01]  /*40f0*/  ISETP.GE.AND P5, PT, R23, R2, PT ;  /* 0x000000021700720c */ /* 0x000fe20003fa6270 */
[----:B------:R-:W-:Y:S01]  /*4100*/  VIADD R7, R83, 0x29 ;  /* 0x0000002953077836 */ /* 0x000fe20000000000 */
[----:B------:R-:W-:Y:S01]  /*4110*/  ISETP.GE.AND P3, PT, R23, R0, PT ;  /* 0x000000001700720c */ /* 0x000fe20003f66270 */
[----:B------:R-:W2:Y:S01]  /*4120*/  MUFU.TANH R27, R27 ;  /* 0x0000001b001b7308 */ /* 0x000ea20000002400 */
[----:B------:R-:W-:-:S02]  /*4130*/  IADD3 R23, PT, PT, R83, 0x28, RZ ;  /* 0x0000002853177810 */ /* 0x000fc40007ffe0ff */
[----:B------:R-:W-:Y:S02]  /*4140*/  I2FP.F32.U32 R20, R5 ;  /* 0x0000000500147245 */ /* 0x000fe40000201000 */
[----:B------:R-:W-:Y:S02]  /*4150*/  FSEL R9, R21, -INF , !P4 ;  /* 0xff80000015097808 */ /* 0x000fe40006000000 */
[----:B------:R-:W-:Y:S01]  /*4160*/  ISETP.GE.AND P2, PT, R29, R2, PT ;  /* 0x000000021d00720c */ /* 0x000fe20003f46270 */
[----:B------:R-:W3:Y:S01]  /*4170*/  MUFU.TANH R60, R60 ;  /* 0x0000003c003c7308 */ /* 0x000ee20000002400 */
[----:B------:R-:W-:Y:S01]  /*4180*/  I2FP.F32.U32 R21, R23 ;  /* 0x0000001700157245 */ /* 0x000fe20000201000 */
[----:B-1----:R-:W-:Y:S01]  /*4190*/  FFMA.FTZ R26, R18, UR5, R26 ;  /* 0x00000005121a7c23 */ /* 0x002fe2000801001a */
[----:B------:R-:W-:Y:S01]  /*41a0*/  FSEL R11, R11, -INF , !P1 ;  /* 0xff8000000b0b7808 */ /* 0x000fe20004800000 */
[----:B------:R-:W-:Y:S01]  /*41b0*/  FFMA.FTZ R25, R20, UR5, R25 ;  /* 0x0000000514197c23 */ /* 0x000fe20008010019 */
[----:B------:R-:W-:-:S02]  /*41c0*/  FSEL R8, R8, -INF , !P2 ;  /* 0xff80000008087808 */ /* 0x000fc40005000000 */
[C---:B------:R-:W-:Y:S01]  /*41d0*/  ISETP.GE.AND P1, PT, R5.reuse, R2, PT ;  /* 0x000000020500720c */ /* 0x040fe20003f26270 */
[----:B------:R-:W1:Y:S01]  /*41e0*/  MUFU.TANH R61, R61 ;  /* 0x0000003d003d7308 */ /* 0x000e620000002400 */
[----:B------:R-:W-:Y:S01]  /*41f0*/  ISETP.GE.AND P2, PT, R5, R0, PT ;  /* 0x000000000500720c */ /* 0x000fe20003f46270 */
[----:B--2---:R-:W-:Y:S01]  /*4200*/  FFMA.FTZ R27, R20, UR5, R27 ;  /* 0x00000005141b7c23 */ /* 0x004fe2000801001b */
[----:B------:R-:W-:Y:S01]  /*4210*/  VIADD R5, R83, 0x30 ;  /* 0x0000003053057836 */ /* 0x000fe20000000000 */
[-C--:B------:R-:W-:Y:S02]  /*4220*/  ISETP.GE.AND P4, PT, R23, R2.reuse, PT ;  /* 0x000000021700720c */ /* 0x080fe40003f86270 */
[----:B------:R-:W-:Y:S02]  /*4230*/  FSEL R183, R26, -INF , !P3 ;  /* 0xff8000001ab77808 */ /* 0x000fe40005800000 */
[----:B------:R-:W2:Y:S01]  /*4240*/  MUFU.TANH R63, R63 ;  /* 0x0000003f003f7308 */ /* 0x000ea20000002400 */
[----:B------:R-:W-:Y:S01]  /*4250*/  FSEL R170, R25, -INF , !P1 ;  /* 0xff80000019aa7808 */ /* 0x000fe20004800000 */
[----:B---3--:R-:W-:Y:S01]  /*4260*/  FFMA.FTZ R60, R21, UR5, R60 ;  /* 0x00000005153c7c23 */ /* 0x008fe2000801003c */
[----:B------:R-:W-:-:S02]  /*4270*/  ISETP.GE.AND P3, PT, R7, R2, PT ;  /* 0x000000020700720c */ /* 0x000fc40003f66270 */
[----:B------:R-:W-:Y:S02]  /*4280*/  ISETP.GE.AND P1, PT, R7, R0, PT ;  /* 0x000000000700720c */ /* 0x000fe40003f26270 */
[----:B------:R-:W-:Y:S01]  /*4290*/  I2FP.F32.U32 R4, R7 ;  /* 0x0000000700047245 */ /* 0x000fe20000201000 */
[----:B------:R-:W3:Y:S01]  /*42a0*/  MUFU.TANH R62, R62 ;  /* 0x0000003e003e7308 */ /* 0x000ee20000002400 */
[----:B------:R-:W-:Y:S01]  /*42b0*/  FSEL R181, R27, -INF , !P2 ;  /* 0xff8000001bb57808 */ /* 0x000fe20005000000 */
[----:B------:R-:W-:Y:S01]  /*42c0*/  VIADD R7, R83, 0x31 ;  /* 0x0000003153077836 */ /* 0x000fe20000000000 */
[----:B------:R-:W-:Y:S01]  /*42d0*/  FSEL R180, R60, -INF , !P4 ;  /* 0xff8000003cb47808 */ /* 0x000fe20006000000 */
[C---:B-1----:R-:W-:Y:S01]  /*42e0*/  FFMA.FTZ R61, R4.reuse, UR5, R61 ;  /* 0x00000005043d7c23 */ /* 0x042fe2000801003d */
[C---:B------:R-:W-:Y:S02]  /*42f0*/  ISETP.GE.AND P2, PT, R5.reuse, R2, PT ;  /* 0x000000020500720c */ /* 0x040fe40003f46270 */
[----:B------:R-:W-:Y:S01]  /*4300*/  ISETP.GE.AND P4, PT, R5, R0, PT ;  /* 0x000000000500720c */ /* 0x000fe20003f86270 */
[----:B------:R-:W1:Y:S01]  /*4310*/  MUFU.TANH R56, R56 ;  /* 0x0000003800387308 */ /* 0x000e620000002400 */
[----:B------:R-:W-:Y:S01]  /*4320*/  I2FP.F32.U32 R5, R5 ;  /* 0x0000000500057245 */ /* 0x000fe20000201000 */
[----:B--2---:R-:W-:Y:S01]  /*4330*/  FFMA.FTZ R63, R4, UR5, R63 ;  /* 0x00000005043f7c23 */ /* 0x004fe2000801003f */
[----:B------:R-:W-:-:S02]  /*4340*/  FSEL R182, R182, -INF , !P5 ;  /* 0xff800000b6b67808 */ /* 0x000fc40006800000 */
[----:B------:R-:W-:Y:S02]  /*4350*/  I2FP.F32.U32 R4, R7 ;  /* 0x0000000700047245 */ /* 0x000fe40000201000 */
[-C--:B------:R-:W-:Y:S01]  /*4360*/  ISETP.GE.AND P5, PT, R23, R0.reuse, PT ;  /* 0x000000001700720c */ /* 0x080fe20003fa6270 */
[----:B------:R-:W2:Y:S01]  /*4370*/  MUFU.TANH R58, R58 ;  /* 0x0000003a003a7308 */ /* 0x000ea20000002400 */
[----:B------:R-:W-:Y:S01]  /*4380*/  FSEL R172, R61, -INF , !P3 ;  /* 0xff8000003dac7808 */ /* 0x000fe20005800000 */
[----:B---3--:R-:W-:Y:S01]  /*4390*/  FFMA.FTZ R62, R21, UR5, R62 ;  /* 0x00000005153e7c23 */ /* 0x008fe2000801003e */
[----:B------:R-:W-:Y:S02]  /*43a0*/  FSEL R177, R63, -INF , !P1 ;  /* 0xff8000003fb17808 */ /* 0x000fe40004800000 */
[C---:B------:R-:W-:Y:S02]  /*43b0*/  ISETP.GE.AND P3, PT, R83.reuse, R0, PT ;  /* 0x000000005300720c */ /* 0x040fe40003f66270 */
[----:B------:R-:W-:Y:S01]  /*43c0*/  FSEL R179, R62, -INF , !P5 ;  /* 0xff8000003eb37808 */ /* 0x000fe20006800000 */
[----:B------:R-:W3:Y:S01]  /*43d0*/  MUFU.TANH R57, R57 ;  /* 0x0000003900397308 */ /* 0x000ee20000002400 */
[-C--:B------:R-:W-:Y:S01]  /*43e0*/  ISETP.GE.AND P5, PT, R83, R2.reuse, PT ;  /* 0x000000025300720c */ /* 0x080fe20003fa6270 */
[----:B-1----:R-:W-:Y:S01]  /*43f0*/  FFMA.FTZ R56, R5, UR5, R56 ;  /* 0x0000000505387c23 */ /* 0x002fe20008010038 */
[----:B------:R-:W-:Y:S01]  /*4400*/  BAR.SYNC.DEFER_BLOCKING 0x0 ;  /* 0x0000000000007b1d */ /* 0x000fe20000010000 */
[----:B------:R-:W-:-:S03]  /*4410*/  ISETP.GE.AND P1, PT, R7, R2, PT ;  /* 0x000000020700720c */ /* 0x000fc60003f26270 */
[----:B------:R-:W-:Y:S02]  /*4420*/  FSEL R178, R56, -INF , !P2 ;  /* 0xff80000038b27808 */ /* 0x000fe40005000000 */
[----:B------:R-:W1:Y:S01]  /*4430*/  MUFU.TANH R59, R59 ;  /* 0x0000003b003b7308 */ /* 0x000e620000002400 */
[----:B--2---:R-:W-:Y:S01]  /*4440*/  FFMA.FTZ R58, R5, UR5, R58 ;  /* 0x00000005053a7c23 */ /* 0x004fe2000801003a */
[----:B------:R-:W-:Y:S01]  /*4450*/  VIADD R5, R83, 0x39 ;  /* 0x0000003953057836 */ /* 0x000fe20000000000 */
[----:B------:R-:W-:Y:S02]  /*4460*/  I2FP.F32.U32 R83, R83 ;  /* 0x0000005300537245 */ /* 0x000fe40000201000 */
[----:B------:R-:W-:Y:S02]  /*4470*/  ISETP.GE.AND P2, PT, R7, R0, PT ;  /* 0x000000000700720c */ /* 0x000fe40003f46270 */
[----:B------:R-:W-:Y:S01]  /*4480*/  I2FP.F32.U32 R18, R5 ;  /* 0x0000000500127245 */ /* 0x000fe20000201000 */
[----:B------:R-:W2:Y:S01]  /*4490*/  MUFU.TANH R53, R53 ;  /* 0x0000003500357308 */ /* 0x000ea20000002400 */
[----:B---3--:R-:W-:Y:S01]  /*44a0*/  FFMA.FTZ R57, R4, UR5, R57 ;  /* 0x0000000504397c23 */ /* 0x008fe20008010039 */
[----:B------:R-:W-:-:S02]  /*44b0*/  FSEL R169, R58, -INF , !P4 ;  /* 0xff8000003aa97808 */ /* 0x000fc40006000000 */
[----:B------:R-:W-:Y:S02]  /*44c0*/  ISETP.GE.AND P4, PT, R5, R2, PT ;  /* 0x000000020500720c */ /* 0x000fe40003f86270 */
[----:B------:R-:W-:Y:S02]  /*44d0*/  FSEL R176, R57, -INF , !P1 ;  /* 0xff80000039b07808 */ /* 0x000fe40004800000 */
[----:B------:R-:W3:Y:S01]  /*44e0*/  MUFU.TANH R55, R55 ;  /* 0x0000003700377308 */ /* 0x000ee20000002400 */
[----:B------:R-:W-:Y:S01]  /*44f0*/  ISETP.GE.AND P1, PT, R5, R0, PT ;  /* 0x000000000500720c */ /* 0x000fe20003f26270 */
[----:B-1----:R-:W-:Y:S01]  /*4500*/  FFMA.FTZ R59, R4, UR5, R59 ;  /* 0x00000005043b7c23 */ /* 0x002fe2000801003b */
[C---:B------:R-:W-:Y:S01]  /*4510*/  FFMA.FTZ R4, R83.reuse, UR5, R48 ;  /* 0x0000000553047c23 */ /* 0x040fe20008010030 */
[----:B------:R-:W-:-:S03]  /*4520*/  FFMA.FTZ R5, R83, UR5, R49 ;  /* 0x0000000553057c23 */ /* 0x000fc60008010031 */
[----:B------:R-:W-:Y:S02]  /*4530*/  FSEL R167, R59, -INF , !P2 ;  /* 0xff8000003ba77808 */ /* 0x000fe40005000000 */
[----:B------:R-:W-:Y:S01]  /*4540*/  FSEL R4, R4, -INF , !P5 ;  /* 0xff80000004047808 */ /* 0x000fe20006800000 */
[----:B--2---:R-:W-:Y:S01]  /*4550*/  FFMA.FTZ R53, R18, UR5, R53 ;  /* 0x0000000512357c23 */ /* 0x004fe20008010035 */
[----:B------:R-:W-:-:S04]  /*4560*/  FSEL R5, R5, -INF , !P3 ;  /* 0xff80000005057808 */ /* 0x000fc80005800000 */
[----:B------:R-:W-:Y:S01]  /*4570*/  FSEL R168, R53, -INF , !P4 ;  /* 0xff80000035a87808 */ /* 0x000fe20006000000 */
[----:B---3--:R-:W-:-:S05]  /*4580*/  FFMA.FTZ R55, R18, UR5, R55 ;  /* 0x0000000512377c23 */ /* 0x008fca0008010037 */
        /* <DEDUP_REMOVED lines=53> */
.L_x_345:
[----:B------:R3:W-:Y:S02]  /*48e0*/  STS.128 [R206+0x11000], RZ ;  /* 0x011000ffce007388 */ /* 0x0007e40000000c00 */
.L_x_346:
[----:B------:R-:W-:Y:S05]  /*48f0*/  BSYNC.RECONVERGENT B0 ;  /* 0x0000000000007941 */ /* 0x000fea0003800200 */
.L_x_344:
[----:B------:R-:W0:Y:S02]  /*4900*/  LDGDEPBAR ;  /* 0x00000000000079af */ /* 0x000e240000000000 */
.L_x_343:
        /* <DEDUP_REMOVED lines=44> */
[----:B------:R-:W-:Y:S01]  /*4bd0*/  FMUL.FTZ R164, R3, UR4 ;  /* 0x0000000403a47c20 */ /* 0x000fe20008410000 */
        /* <DEDUP_REMOVED lines=13> */
[--C-:B------:R-:W-:Y:S01]  /*4cb0*/  FFMA.FTZ R153, R153, UR4, -R164.reuse ;  /* 0x0000000499997c23 */ /* 0x100fe200080108a4 */
[----:B------:R-:W-:Y:S01]  /*4cc0*/  MUFU.EX2 R160, R160 ;  /* 0x000000a000a07308 */ /* 0x000fe20000000800 */
[----:B------:R-:W5:Y:S01]  /*4cd0*/  LDSM.16.MT88.4 R16, [R166+0x12800] ;  /* 0x01280000a610783b */ /* 0x000f620000004200 */
        /* <DEDUP_REMOVED lines=8> */
[--C-:B------:R-:W-:Y:S01]  /*4d60*/  FFMA.FTZ R133, R9, UR4, -R164.reuse ;  /* 0x0000000409857c23 */ /* 0x100fe200080108a4 */
[----:B------:R-:W5:Y:S01]  /*4d70*/  LDSM.16.MT88.4 R12, [R162+0x12800] ;  /* 0x01280000a20c783b */ /* 0x000f620000004200 */
[----:B------:R-:W3:Y:S01]  /*4d80*/  MUFU.EX2 R155, R155 ;  /* 0x0000009b009b7308 */ /* 0x000ee20000000800 */
[--C-:B------:R-:W-:Y:S01]  /*4d90*/  FFMA.FTZ R182, R182, UR4, -R171.reuse ;  /* 0x00000004b6b67c23 */ /* 0x100fe200080108ab */
[--C-:B------:R-:W-:Y:S01]  /*4da0*/  FFMA.FTZ R175, R170, UR4, -R171.reuse ;  /* 0x00000004aaaf7c23 */ /* 0x100fe200080108ab */
[----:B------:R-:W5:Y:S01]  /*4db0*/  LDSM.16.MT88.4 R8, [R188+0x16800] ;  /* 0x01680000bc08783b */ /* 0x000f620000004200 */
        /* <DEDUP_REMOVED lines=9> */
[--C-:B------:R-:W-:Y:S01]  /*4e50*/  FFMA.FTZ R181, R181, UR4, -R164.reuse ;  /* 0x00000004b5b57c23 */ /* 0x100fe200080108a4 */
[----:B---3--:R-:W-:Y:S01]  /*4e60*/  F2FP.BF16.F32.PACK_AB R98, R155, R156 ;  /* 0x0000009c9b62723e */ /* 0x008fe200000010ff */
[----:B------:R-:W-:Y:S01]  /*4e70*/  LDSM.16.MT88.4 R140, [R166+0x16800] ;  /* 0x01680000a68c783b */ /* 0x000fe20000004200 */
[----:B------:R-:W3:Y:S01]  /*4e80*/  MUFU.EX2 R153, R153 ;  /* 0x0000009900997308 */ /* 0x000ee20000000800 */
[----:B------:R-:W-:Y:S01]  /*4e90*/  FFMA.FTZ R215, R168, UR4, -R171 ;  /* 0x00000004a8d77c23 */ /* 0x000fe200080108ab */
[--C-:B------:R-:W-:Y:S01]  /*4ea0*/  FFMA.FTZ R168, R167, UR4, -R164.reuse ;  /* 0x00000004a7a87c23 */ /* 0x100fe200080108a4 */
[----:B------:R-:W-:Y:S01]  /*4eb0*/  LDSM.16.MT88.4 R136, [R188+0x12800] ;  /* 0x01280000bc88783b */ /* 0x000fe20000004200 */
[----:B------:R-:W-:Y:S01]  /*4ec0*/  MUFU.EX2 R152, R152 ;  /* 0x0000009800987308 */ /* 0x000fe20000000800 */
[----:B------:R-:W-:Y:S01]  /*4ed0*/  FFMA.FTZ R165, R165, UR4, -R164 ;  /* 0x00000004a5a57c23 */ /* 0x000fe200080108a4 */
[----:B-1----:R-:W-:Y:S01]  /*4ee0*/  F2FP.BF16.F32.PACK_AB R97, R157, R158 ;  /* 0x0000009e9d61723e */ /* 0x002fe200000010ff */
[----:B------:R-:W-:Y:S01]  /*4ef0*/  LDSM.16.MT88.4 R32, [R161+0x12800] ;  /* 0x01280000a120783b */ /* 0x000fe20000004200 */
[----:B------:R-:W1:Y:S01]  /*4f00*/  MUFU.EX2 R151, R151 ;  /* 0x0000009700977308 */ /* 0x000e620000000800 */
[----:B------:R-:W-:Y:S01]  /*4f10*/  FADD.FTZ R159, R160, R159 ;  /* 0x0000009fa09f7221 */ /* 0x000fe20000010000 */
[----:B------:R-:W-:Y:S01]  /*4f20*/  FADD.FTZ R157, R158, R157 ;  /* 0x0000009d9e9d7221 */ /* 0x000fe20000010000 */
[----:B------:R-:W-:Y:S01]  /*4f30*/  LDSM.16.MT88.4 R24, [R162+0x14800] ;  /* 0x01480000a218783b */ /* 0x000fe20000004200 */
[----:B------:R-:W-:Y:S01]  /*4f40*/  MUFU.EX2 R148, R148 ;  /* 0x0000009400947308 */ /* 0x000fe20000000800 */
[----:B------:R-:W-:Y:S01]  /*4f50*/  FADD.FTZ R156, R156, R159 ;  /* 0x0000009f9c9c7221 */ /* 0x000fe20000010000 */
[----:B---3--:R-:W-:Y:S01]  /*4f60*/  F2FP.BF16.F32.PACK_AB R99, R153, R154 ;  /* 0x0000009a9963723e */ /* 0x008fe200000010ff */
[----:B------:R-:W-:Y:S01]  /*4f70*/  FADD.FTZ R154, R154, R157 ;  /* 0x0000009d9a9a7221 */ /* 0x000fe20000010000 */
[----:B------:R-:W-:Y:S01]  /*4f80*/  MUFU.EX2 R135, R135 ;  /* 0x0000008700877308 */ /* 0x000fe20000000800 */
[----:B------:R-:W-:-:S02]  /*4f90*/  FADD.FTZ R155, R155, R156 ;  /* 0x0000009c9b9b7221 */ /* 0x000fc40000010000 */
[----:B------:R-:W-:Y:S01]  /*4fa0*/  FADD.FTZ R153, R153, R154 ;  /* 0x0000009a99997221 */ /* 0x000fe20000010000 */
[----:B------:R-:W-:Y:S01]  /*4fb0*/  MUFU.EX2 R150, R150 ;  /* 0x0000009600967308 */ /* 0x000fe20000000800 */
[C---:B------:R-:W-:Y:S03]  /*4fc0*/  HMMA.16816.F32.BF16 R120, R96.reuse, R116, RZ ;  /* 0x000000746078723c */ /* 0x040fe600000418ff */
        /* <DEDUP_REMOVED lines=101> */
[----:B------:R-:W-:Y:S01]  /*5620*/  FFMA.FTZ R146, R174, UR4, -R171 ;  /* 0x00000004ae927c23 */ /* 0x000fe200080108ab */
[----:B------:R-:W-:-:S02]  /*5630*/  FFMA.FTZ R164, R163, UR4, -R164 ;  /* 0x00000004a3a47c23 */ /* 0x000fc400080108a4 */
[----:B------:R-:W-:Y:S03]  /*5640*/  MUFU.EX2 R163, R165 ;  /* 0x000000a500a37308 */ /* 0x000fe60000000800 */
[C---:B---3--:R-:W-:Y:S01]  /*5650*/  HMMA.16816.F32.BF16 R84, R4.reuse, R8, R84 ;  /* 0x000000080454723c */ /* 0x048fe20000041854 */
[----:B------:R-:W-:Y:S04]  /*5660*/  MUFU.EX2 R146, R146 ;  /* 0x0000009200927308 */ /* 0x000fe80000000800 */
[----:B------:R-:W-:Y:S03]  /*5670*/  MUFU.EX2 R147, R147 ;  /* 0x0000009300937308 */ /* 0x000fe60000000800 */
[C---:B------:R-:W-:Y:S01]  /*5680*/  HMMA.16816.F32.BF16 R88, R4.reuse, R10, R88 ;  /* 0x0000000a0458723c */ /* 0x040fe20000041858 */
[----:B------:R-:W2:Y:S01]  /*5690*/  LDSM.16.MT88.4 R8, [R162+0x15800] ;  /* 0x01580000a208783b */ /* 0x000ea20000004200 */
[----:B------:R-:W-:Y:S06]  /*56a0*/  MUFU.EX2 R164, R164 ;  /* 0x000000a400a47308 */ /* 0x000fec0000000800 */
[C---:B-1----:R-:W-:Y:S08]  /*56b0*/  HMMA.16816.F32.BF16 R92, R4.reuse, R16, R92 ;  /* 0x00000010045c723c */ /* 0x042ff0000004185c */
[C---:B------:R-:W-:Y:S01]  /*56c0*/  HMMA.16816.F32.BF16 R96, R4.reuse, R18, R96 ;  /* 0x000000120460723c */ /* 0x040fe20000041860 */
[----:B------:R-:W1:Y:S07]  /*56d0*/  LDSM.16.MT88.4 R16, [R188+0x15800] ;  /* 0x01580000bc10783b */ /* 0x000e6e0000004200 */
[----:B------:R-:W-:Y:S01]  /*56e0*/  HMMA.16816.F32.BF16 R44, R4, R144, R44 ;  /* 0x00000090042c723c */ /* 0x000fe2000004182c */
[--C-:B------:R-:W-:Y:S01]  /*56f0*/  FFMA.FTZ R144, R178, UR4, -R171.reuse ;  /* 0x00000004b2907c23 */ /* 0x100fe200080108ab */
[----:B------:R-:W-:-:S05]  /*5700*/  FFMA.FTZ R145, R176, UR4, -R171 ;  /* 0x00000004b0917c23 */ /* 0x000fca00080108ab */
[----:B------:R-:W-:Y:S01]  /*5710*/  MUFU.EX2 R144, R144 ;  /* 0x0000009000907308 */ /* 0x000fe20000000800 */
[C---:B------:R-:W-:Y:S03]  /*5720*/  HMMA.16816.F32.BF16 R52, R4.reuse, R24, R52 ;  /* 0x000000180434723c */ /* 0x040fe60000041834 */
[----:B------:R-:W3:Y:S05]  /*5730*/  MUFU.EX2 R145, R145 ;  /* 0x0000009100917308 */ /* 0x000eea0000000800 */
[C---:B------:R-:W-:Y:S01]  /*5740*/  HMMA.16816.F32.BF16 R56, R4.reuse, R26, R56 ;  /* 0x0000001a0438723c */ /* 0x040fe20000041838 */
[----:B------:R-:W-:Y:S07]  /*5750*/  LDSM.16.MT88.4 R24, [R188+0x13800] ;  /* 0x01380000bc18783b */ /* 0x000fee0000004200 */
[C---:B------:R-:W-:Y:S08]  /*5760*/  HMMA.16816.F32.BF16 R76, R4.reuse, R140, R76 ;  /* 0x0000008c044c723c */ /* 0x040ff0000004184c */
[C---:B------:R-:W-:Y:S01]  /*5770*/  HMMA.16816.F32.BF16 R80, R4.reuse, R142, R80 ;  /* 0x0000008e0450723c */ /* 0x040fe20000041850 */
[----:B------:R-:W4:Y:S07]  /*5780*/  LDSM.16.MT88.4 R140, [R166+0x15800] ;  /* 0x01580000a68c783b */ /* 0x000f2e0000004200 */
        /* <DEDUP_REMOVED lines=11> */
[----:B---3--:R-:W-:Y:S01]  /*5840*/  F2FP.BF16.F32.PACK_AB R4, R145, R144 ;  /* 0x000000909104723e */ /* 0x008fe200000010ff */
[----:B------:R-:W-:Y:S01]  /*5850*/  LDSM.16.MT88.4 R20, [R161+0x13800] ;  /* 0x01380000a114783b */ /* 0x000fe20000004200 */
[----:B------:R-:W-:-:S02]  /*5860*/  F2FP.BF16.F32.PACK_AB R5, R168, R147 ;  /* 0x00000093a805723e */ /* 0x000fc400000010ff */
[----:B------:R-:W-:Y:S02]  /*5870*/  F2FP.BF16.F32.PACK_AB R6, R215, R146 ;  /* 0x00000092d706723e */ /* 0x000fe400000010ff */
[----:B------:R-:W-:-:S07]  /*5880*/  F2FP.BF16.F32.PACK_AB R7, R164, R163 ;  /* 0x000000a3a407723e */ /* 0x000fce00000010ff */
[C---:B--2---:R-:W-:Y:S08]  /*5890*/  HMMA.16816.F32.BF16 R52, R4.reuse, R8, R52 ;  /* 0x000000080434723c */ /* 0x044ff00000041834 */
        /* <DEDUP_REMOVED lines=8> */
[C---:B----4-:R-:W-:Y:S08]  /*5920*/  HMMA.16816.F32.BF16 R44, R4.reuse, R140, R44 ;  /* 0x0000008c042c723c */ /* 0x050ff0000004182c */
        /* <DEDUP_REMOVED lines=64> */
[----:B------:R-:W-:Y:S01]  /*5d30*/  ISETP.GE.AND P1, PT, R210, UR4, PT ;  /* 0x00000004d2007c0c */ /* 0x000fe2000bf26270 */
[----:B------:R-:W1:Y:S01]  /*5d40*/  LDCU UR4, c[0x0][0x50c] ;  /* 0x0000a180ff0477ac */ /* 0x000e620008000800 */
        /* <DEDUP_REMOVED lines=48> */
[----:B------:R-:W1:Y:S04]  /*6050*/  LDSM.16.M88.4 R32, [R135+0xd800] ;  /* 0x00d800008720783b */ /* 0x000e680000000200 */
[----:B--2---:R-:W-:Y:S01]  /*6060*/  LDSM.16.M88.4 R8, [R208] ;  /* 0x00000000d008783b */ /* 0x004fe20000000200 */
[C---:B---3--:R-:W-:Y:S03]  /*6070*/  HMMA.16816.F32.BF16 R12, R152.reuse, R24, RZ ;  /* 0x00000018980c723c */ /* 0x048fe600000418ff */
[----:B------:R-:W2:Y:S04]  /*6080*/  LDSM.16.M88.4 R168, [R134+0xc000] ;  /* 0x00c0000086a8783b */ /* 0x000ea80000000200 */
[----:B------:R-:W3:Y:S01]  /*6090*/  LDSM.16.M88.4 R164, [R134+0xc800] ;  /* 0x00c8000086a4783b */ /* 0x000ee20000000200 */
[C---:B------:R-:W-:Y:S03]  /*60a0*/  HMMA.16816.F32.BF16 R24, R152.reuse, R26, RZ ;  /* 0x0000001a9818723c */ /* 0x040fe600000418ff */
[----:B------:R-:W3:Y:S04]  /*60b0*/  LDSM.16.M88.4 R20, [R134+0xd000] ;  /* 0x00d000008614783b */ /* 0x000ee80000000200 */
[----:B------:R-:W-:Y:S01]  /*60c0*/  LDSM.16.M88.4 R148, [R133+0xc000] ;  /* 0x00c000008594783b */ /* 0x000fe20000000200 */
[C---:B----4-:R-:W-:Y:S03]  /*60d0*/  HMMA.16816.F32.BF16 R136, R152.reuse, R156, RZ ;  /* 0x0000009c9888723c */ /* 0x050fe600000418ff */
[----:B------:R-:W-:Y:S04]  /*60e0*/  LDSM.16.M88.4 R160, [R184+0x4000] ;  /* 0x00400000b8a0783b */ /* 0x000fe80000000200 */
[----:B------:R-:W-:Y:S01]  /*60f0*/  LDSM.16.M88.4 R196, [R208+0x4000] ;  /* 0x00400000d0c4783b */ /* 0x000fe20000000200 */
[C---:B-----5:R-:W-:Y:S03]  /*6100*/  HMMA.16816.F32.BF16 R180, R152.reuse, R176, RZ ;  /* 0x000000b098b4723c */ /* 0x060fe600000418ff */
[----:B------:R-:W-:Y:S04]  /*6110*/  LDSM.16.M88.4 R224, [R134+0xf800] ;  /* 0x00f8000086e0783b */ /* 0x000fe80000000200 */
[----:B------:R-:W-:Y:S01]  /*6120*/  LDSM.16.M88.4 R220, [R133+0xe800] ;  /* 0x00e8000085dc783b */ /* 0x000fe20000000200 */
[C---:B------:R-:W-:Y:S03]  /*6130*/  HMMA.16816.F32.BF16 R156, R152.reuse, R158, RZ ;  /* 0x0000009e989c723c */ /* 0x040fe600000418ff */
[----:B------:R-:W-:Y:S04]  /*6140*/  LDSM.16.M88.4 R216, [R135+0x10000] ;  /* 0x0100000087d8783b */ /* 0x000fe80000000200 */
[----:B------:R-:W0:Y:S01]  /*6150*/  LDGDEPBAR ;  /* 0x00000000000079af */ /* 0x000e220000000000 */
[C---:B------:R-:W-:Y:S08]  /*6160*/  HMMA.16816.F32.BF16 R176, R152.reuse, R178, RZ ;  /* 0x000000b298b0723c */ /* 0x040ff000000418ff */
[C---:B-1----:R-:W-:Y:S08]  /*6170*/  HMMA.16816.F32.BF16 R172, R152.reuse, R16, RZ ;  /* 0x0000001098ac723c */ /* 0x042ff000000418ff */
[----:B------:R-:W-:Y:S01]  /*6180*/  HMMA.16816.F32.BF16 R152, R152, R18, RZ ;  /* 0x000000129898723c */ /* 0x000fe200000418ff */
[----:B------:R-:W1:Y:S07]  /*6190*/  LDSM.16.M88.4 R16, [R134+0xd800] ;  /* 0x00d800008610783b */ /* 0x000e6e0000000200 */
[C---:B------:R-:W-:Y:S08]  /*61a0*/  HMMA.16816.F32.BF16 R12, R28.reuse, R4, R12 ;  /* 0x000000041c0c723c */ /* 0x040ff0000004180c */
[C---:B------:R-:W-:Y:S01]  /*61b0*/  HMMA.16816.F32.BF16 R24, R28.reuse, R6, R24 ;  /* 0x000000061c18723c */ /* 0x040fe20000041818 */
[----:B------:R-:W4:Y:S07]  /*61c0*/  LDSM.16.M88.4 R4, [R207] ;  /* 0x00000000cf04783b */ /* 0x000f2e0000000200 */
[C---:B------:R-:W-:Y:S08]  /*61d0*/  HMMA.16816.F32.BF16 R136, R28.reuse, R144, R136 ;  /* 0x000000901c88723c */ /* 0x040ff00000041888 */
[C---:B------:R-:W-:Y:S01]  /*61e0*/  HMMA.16816.F32.BF16 R156, R28.reuse, R146, R156 ;  /* 0x000000921c9c723c */ /* 0x040fe2000004189c */
[----:B------:R-:W5:Y:S07]  /*61f0*/  LDSM.16.M88.4 R144, [R133+0xc800] ;  /* 0x00c800008590783b */ /* 0x000f6e0000000200 */
[C---:B------:R-:W-:Y:S08]  /*6200*/  HMMA.16816.F32.BF16 R180, R28.reuse, R140, R180 ;  /* 0x0000008c1cb4723c */ /* 0x040ff000000418b4 */
[C---:B------:R-:W-:Y:S01]  /*6210*/  HMMA.16816.F32.BF16 R176, R28.reuse, R142, R176 ;  /* 0x0000008e1cb0723c */ /* 0x040fe200000418b0 */
[----:B------:R-:W5:Y:S07]  /*6220*/  LDSM.16.M88.4 R140, [R133+0xd000] ;  /* 0x00d00000858c783b */ /* 0x000f6e0000000200 */
[C---:B------:R-:W-:Y:S08]  /*6230*/  HMMA.16816.F32.BF16 R172, R28.reuse, R32, R172 ;  /* 0x000000201cac723c */ /* 0x040ff000000418ac */
[----:B------:R-:W-:Y:S01]  /*6240*/  HMMA.16816.F32.BF16 R152, R28, R34, R152 ;  /* 0x000000221c98723c */ /* 0x000fe20000041898 */
[----:B------:R-:W5:Y:S04]  /*6250*/  LDSM.16.M88.4 R32, [R133+0xd800] ;  /* 0x00d800008520783b */ /* 0x000f680000000200 */
[----:B------:R-:W5:Y:S03]  /*6260*/  LDSM.16.M88.4 R28, [R189+UR6+0xe000] ;  /* 0x00e00006bd1c783b */ /* 0x000f660008000200 */
[C---:B--2---:R-:W-:Y:S08]  /*6270*/  HMMA.16816.F32.BF16 R12, R8.reuse, R168, R12 ;  /* 0x000000a8080c723c */ /* 0x044ff0000004180c */
[C---:B------:R-:W-:Y:S01]  /*6280*/  HMMA.16816.F32.BF16 R24, R8.reuse, R170, R24 ;  /* 0x000000aa0818723c */ /* 0x040fe20000041818 */
[----:B------:R-:W-:Y:S07]  /*6290*/  LDSM.16.M88.4 R168, [R207+0x4000] ;  /* 0x00400000cfa8783b */ /* 0x000fee0000000200 */
[C---:B---3--:R-:W-:Y:S08]  /*62a0*/  HMMA.16816.F32.BF16 R136, R8.reuse, R164, R136 ;  /* 0x000000a40888723c */ /* 0x048ff00000041888 */
[C---:B------:R-:W-:Y:S01]  /*62b0*/  HMMA.16816.F32.BF16 R156, R8.reuse, R166, R156 ;  /* 0x000000a6089c723c */ /* 0x040fe2000004189c */
[----:B------:R-:W-:Y:S07]  /*62c0*/  LDSM.16.M88.4 R164, [R189+UR6+0xf800] ;  /* 0x00f80006bda4783b */ /* 0x000fee0008000200 */
[C---:B------:R-:W-:Y:S08]  /*62d0*/  HMMA.16816.F32.BF16 R180, R8.reuse, R20, R180 ;  /* 0x0000001408b4723c */ /* 0x040ff000000418b4 */
[C---:B------:R-:W-:Y:S01]  /*62e0*/  HMMA.16816.F32.BF16 R176, R8.reuse, R22, R176 ;  /* 0x0000001608b0723c */ /* 0x040fe200000418b0 */
[----:B------:R-:W2:Y:S07]  /*62f0*/  LDSM.16.M88.4 R20, [R189+UR6+0xe800] ;  /* 0x00e80006bd14783b */ /* 0x000eae0008000200 */
[C---:B-1----:R-:W-:Y:S08]  /*6300*/  HMMA.16816.F32.BF16 R172, R8.reuse, R16, R172 ;  /* 0x0000001008ac723c */ /* 0x042ff000000418ac */
[----:B------:R-:W-:Y:S01]  /*6310*/  HMMA.16816.F32.BF16 R152, R8, R18, R152 ;  /* 0x000000120898723c */ /* 0x000fe20000041898 */
[----:B------:R-:W-:Y:S04]  /*6320*/  LDSM.16.M88.4 R16, [R209+0x4000] ;  /* 0x00400000d110783b */ /* 0x000fe80000000200 */
[----:B------:R-:W1:Y:S03]  /*6330*/  LDSM.16.M88.4 R8, [R135+0xe000] ;  /* 0x00e000008708783b */ /* 0x000e660000000200 */
[C---:B----4-:R-:W-:Y:S08]  /*6340*/  HMMA.16816.F32.BF16 R12, R4.reuse, R148, R12 ;  /* 0x00000094040c723c */ /* 0x050ff0000004180c */
[C---:B------:R-:W-:Y:S01]  /*6350*/  HMMA.16816.F32.BF16 R24, R4.reuse, R150, R24 ;  /* 0x000000960418723c */ /* 0x040fe20000041818 */
[----:B------:R-:W-:Y:S04]  /*6360*/  LDSM.16.M88.4 R148, [R184+0x8000] ;  /* 0x00800000b894783b */ /* 0x000fe80000000200 */
[----:B------:R-:W-:Y:S03]  /*6370*/  LDSM.16.M88.4 R184, [R134+0xf000] ;  /* 0x00f0000086b8783b */ /* 0x000fe60000000200 */
[C---:B-----5:R-:W-:Y:S08]  /*6380*/  HMMA.16816.F32.BF16 R136, R4.reuse, R144, R136 ;  /* 0x000000900488723c */ /* 0x060ff00000041888 */
[C---:B------:R-:W-:Y:S01]  /*6390*/  HMMA.16816.F32.BF16 R156, R4.reuse, R146, R156 ;  /* 0x00000092049c723c */ /* 0x040fe2000004189c */
[----:B------:R-:W-:Y:S07]  /*63a0*/  LDSM.16.M88.4 R144, [R134+0xe000] ;  /* 0x00e000008690783b */ /* 0x000fee0000000200 */
[C---:B------:R-:W-:Y:S08]  /*63b0*/  HMMA.16816.F32.BF16 R180, R4.reuse, R140, R180 ;  /* 0x0000008c04b4723c */ /* 0x040ff000000418b4 */
[C---:B------:R-:W-:Y:S01]  /*63c0*/  HMMA.16816.F32.BF16 R176, R4.reuse, R142, R176 ;  /* 0x0000008e04b0723c */ /* 0x040fe200000418b0 */
[----:B------:R-:W-:Y:S07]  /*63d0*/  LDSM.16.M88.4 R140, [R135+0xe800] ;  /* 0x00e80000878c783b */ /* 0x000fee0000000200 */
[C---:B------:R-:W-:Y:S08]  /*63e0*/  HMMA.16816.F32.BF16 R172, R4.reuse, R32, R172 ;  /* 0x0000002004ac723c */ /* 0x040ff000000418ac */
[----:B------:R-:W-:Y:S01]  /*63f0*/  HMMA.16816.F32.BF16 R152, R4, R34, R152 ;  /* 0x000000220498723c */ /* 0x000fe20000041898 */
[----:B------:R-:W3:Y:S04]  /*6400*/  LDSM.16.M88.4 R4, [R189+UR6+0xf000] ;  /* 0x00f00006bd04783b */ /* 0x000ee80008000200 */
[----:B------:R-:W4:Y:S03]  /*6410*/  LDSM.16.M88.4 R32, [R135+0xf000] ;  /* 0x00f000008720783b */ /* 0x000f260000000200 */
[C---:B------:R-:W-:Y:S08]  /*6420*/  HMMA.16816.F32.BF16 R12, R160.reuse, R28, R12 ;  /* 0x0000001ca00c723c */ /* 0x040ff0000004180c */
[C---:B------:R-:W-:Y:S01]  /*6430*/  HMMA.16816.F32.BF16 R24, R160.reuse, R30, R24 ;  /* 0x0000001ea018723c */ /* 0x040fe20000041818 */
[----:B------:R-:W5:Y:S07]  /*6440*/  LDSM.16.M88.4 R28, [R133+0xe000] ;  /* 0x00e00000851c783b */ /* 0x000f6e0000000200 */
[----:B--2---:R-:W-:Y:S08]  /*6450*/  HMMA.16816.F32.BF16 R136, R160, R20, R136 ;  /* 0x00000014a088723c */ /* 0x004ff00000041888 */
[----:B-1----:R-:W-:Y:S08]  /*6460*/  HMMA.16816.F32.BF16 R12, R16, R8, R12 ;  /* 0x00000008100c723c */ /* 0x002ff0000004180c */
[----:B------:R-:W-:Y:S01]  /*6470*/  HMMA.16816.F32.BF16 R156, R160, R22, R156 ;  /* 0x00000016a09c723c */ /* 0x000fe2000004189c */
[----:B------:R-:W1:Y:S07]  /*6480*/  LDSM.16.M88.4 R20, [R135+0xf800] ;  /* 0x00f800008714783b */ /* 0x000e6e0000000200 */
[----:B------:R-:W-:Y:S01]  /*6490*/  HMMA.16816.F32.BF16 R24, R16, R10, R24 ;  /* 0x0000000a1018723c */ /* 0x000fe20000041818 */
[----:B------:R-:W2:Y:S07]  /*64a0*/  LDSM.16.M88.4 R8, [R134+0xe800] ;  /* 0x00e800008608783b */ /* 0x000eae0000000200 */
[C---:B---3--:R-:W-:Y:S08]  /*64b0*/  HMMA.16816.F32.BF16 R180, R160.reuse, R4, R180 ;  /* 0x00000004a0b4723c */ /* 0x048ff000000418b4 */
[----:B------:R-:W-:Y:S01]  /*64c0*/  HMMA.16816.F32.BF16 R176, R160, R6, R176 ;  /* 0x00000006a0b0723c */ /* 0x000fe200000418b0 */
[----:B------:R-:W3:Y:S07]  /*64d0*/  LDSM.16.M88.4 R4, [R189+UR6+0x10000] ;  /* 0x01000006bd04783b */ /* 0x000eee0008000200 */
[C---:B------:R-:W-:Y:S08]  /*64e0*/  HMMA.16816.F32.BF16 R12, R196.reuse, R144, R12 ;  /* 0x00000090c40c723c */ /* 0x040ff0000004180c */
[----:B------:R-:W-:Y:S01]  /*64f0*/  HMMA.16816.F32.BF16 R24, R196, R146, R24 ;  /* 0x00000092c418723c */ /* 0x000fe20000041818 */
[----:B------:R-:W-:Y:S07]  /*6500*/  LDSM.16.M88.4 R144, [R189+UR6+0x10800] ;  /* 0x01080006bd90783b */ /* 0x000fee0008000200 */
[----:B------:R-:W-:Y:S08]  /*6510*/  HMMA.16816.F32.BF16 R152, R160, R166, R152 ;  /* 0x000000a6a098723c */ /* 0x000ff00000041898 */
[----:B------:R-:W-:Y:S08]  /*6520*/  HMMA.16816.F32.BF16 R136, R16, R140, R136 ;  /* 0x0000008c1088723c */ /* 0x000ff00000041888 */
[----:B------:R-:W-:Y:S01]  /*6530*/  HMMA.16816.F32.BF16 R172, R160, R164, R172 ;  /* 0x000000a4a0ac723c */ /* 0x000fe200000418ac */
[----:B------:R-:W-:Y:S04]  /*6540*/  LDSM.16.M88.4 R160, [R133+0xf800] ;  /* 0x00f8000085a0783b */ /* 0x000fe80000000200 */
[----:B------:R-:W-:Y:S03]  /*6550*/  LDSM.16.M88.4 R164, [R133+0xf000] ;  /* 0x00f0000085a4783b */ /* 0x000fe60000000200 */
[C---:B----4-:R-:W-:Y:S08]  /*6560*/  HMMA.16816.F32.BF16 R180, R16.reuse, R32, R180 ;  /* 0x0000002010b4723c */ /* 0x050ff000000418b4 */
[----:B------:R-:W-:Y:S01]  /*6570*/  HMMA.16816.F32.BF16 R176, R16, R34, R176 ;  /* 0x0000002210b0723c */ /* 0x000fe200000418b0 */
[----:B------:R-:W4:Y:S07]  /*6580*/  LDSM.16.M88.4 R32, [R209+0x8000] ;  /* 0x00800000d120783b */ /* 0x000f2e0000000200 */
[----:B-----5:R-:W-:Y:S08]  /*6590*/  HMMA.16816.F32.BF16 R12, R168, R28, R12 ;  /* 0x0000001ca80c723c */ /* 0x020ff0000004180c */
[----:B------:R-:W-:Y:S01]  /*65a0*/  HMMA.16816.F32.BF16 R156, R16, R142, R156 ;  /* 0x0000008e109c723c */ /* 0x000fe2000004189c */
[----:B------:R-:W-:Y:S07]  /*65b0*/  LDSM.16.M88.4 R140, [R189+UR6+0x11800] ;  /* 0x01180006bd8c783b */ /* 0x000fee0008000200 */
[----:B------:R-:W-:Y:S01]  /*65c0*/  HMMA.16816.F32.BF16 R24, R168, R30, R24 ;  /* 0x0000001ea818723c */ /* 0x000fe20000041818 */
[----:B------:R-:W-:Y:S07]  /*65d0*/  LDSM.16.M88.4 R28, [R135+0x10800] ;  /* 0x01080000871c783b */ /* 0x000fee0000000200 */
[----:B-1----:R-:W-:Y:S08]  /*65e0*/  HMMA.16816.F32.BF16 R152, R16, R22, R152 ;  /* 0x000000161098723c */ /* 0x002ff00000041898 */
[----:B--2---:R-:W-:Y:S08]  /*65f0*/  HMMA.16816.F32.BF16 R136, R196, R8, R136 ;  /* 0x00000008c488723c */ /* 0x004ff00000041888 */
[----:B------:R-:W-:Y:S01]  /*6600*/  HMMA.16816.F32.BF16 R172, R16, R20, R172 ;  /* 0x0000001410ac723c */ /* 0x000fe200000418ac */
[----:B------:R-:W-:Y:S04]  /*6610*/  LDSM.16.M88.4 R20, [R208+0x8000] ;  /* 0x00800000d014783b */ /* 0x000fe80000000200 */
[----:B------:R-:W1:Y:S03]  /*6620*/  LDSM.16.M88.4 R16, [R134+0x10000] ;  /* 0x010000008610783b */ /* 0x000e660000000200 */
[----:B---3--:R-:W-:Y:S08]  /*6630*/  HMMA.16816.F32.BF16 R12, R148, R4, R12 ;  /* 0x00000004940c723c */ /* 0x008ff0000004180c */
[----:B------:R-:W-:Y:S01]  /*6640*/  HMMA.16816.F32.BF16 R156, R196, R10, R156 ;  /* 0x0000000ac49c723c */ /* 0x000fe2000004189c */
[----:B------:R-:W-:Y:S07]  /*6650*/  LDSM.16.M88.4 R8, [R207+0x8000] ;  /* 0x00800000cf08783b */ /* 0x000fee0000000200 */
[----:B------:R-:W-:Y:S01]  /*6660*/  HMMA.16816.F32.BF16 R24, R148, R6, R24 ;  /* 0x000000069418723c */ /* 0x000fe20000041818 */
[----:B------:R-:W2:Y:S07]  /*6670*/  LDSM.16.M88.4 R4, [R133+0x10000] ;  /* 0x010000008504783b */ /* 0x000eae0000000200 */
[----:B------:R-:W-:Y:S08]  /*6680*/  HMMA.16816.F32.BF16 R152, R196, R226, R152 ;  /* 0x000000e2c498723c */ /* 0x000ff00000041898 */
[----:B------:R-:W-:Y:S08]  /*6690*/  HMMA.16816.F32.BF16 R136, R168, R220, R136 ;  /* 0x000000dca888723c */ /* 0x000ff00000041888 */
[----:B----4-:R-:W-:Y:S08]  /*66a0*/  HMMA.16816.F32.BF16 R12, R32, R216, R12 ;  /* 0x000000d8200c723c */ /* 0x010ff0000004180c */
[----:B------:R-:W-:Y:S08]  /*66b0*/  HMMA.16816.F32.BF16 R172, R196, R224, R172 ;  /* 0x000000e0c4ac723c */ /* 0x000ff000000418ac */
[----:B------:R-:W-:Y:S08]  /*66c0*/  HMMA.16816.F32.BF16 R156, R168, R222, R156 ;  /* 0x000000dea89c723c */ /* 0x000ff0000004189c */
[C---:B------:R-:W-:Y:S08]  /*66d0*/  HMMA.16816.F32.BF16 R180, R196.reuse, R184, R180 ;  /* 0x000000b8c4b4723c */ /* 0x040ff000000418b4 */
[----:B------:R-:W-:Y:S01]  /*66e0*/  HMMA.16816.F32.BF16 R176, R196, R186, R176 ;  /* 0x000000bac4b0723c */ /* 0x000fe200000418b0 */
[----:B------:R-:W3:Y:S04]  /*66f0*/  LDSM.16.M88.4 R196, [R135+0x11800] ;  /* 0x0118000087c4783b */ /* 0x000ee80000000200 */
[----:B------:R-:W4:Y:S03]  /*6700*/  LDSM.16.M88.4 R184, [R134+0x10800] ;  /* 0x0108000086b8783b */ /* 0x000f260000000200 */
[----:B------:R-:W-:Y:S08]  /*6710*/  HMMA.16816.F32.BF16 R24, R32, R218, R24 ;  /* 0x000000da2018723c */ /* 0x000ff00000041818 */
[----:B------:R-:W-:Y:S08]  /*6720*/  HMMA.16816.F32.BF16 R152, R168, R162, R152 ;  /* 0x000000a2a898723c */ /* 0x000ff00000041898 */
[----:B------:R-:W-:Y:S08]  /*6730*/  HMMA.16816.F32.BF16 R136, R148, R144, R136 ;  /* 0x000000909488723c */ /* 0x000ff00000041888 */
[----:B-1----:R-:W-:Y:S08]  /*6740*/  HMMA.16816.F32.BF16 R12, R20, R16, R12 ;  /* 0x00000010140c723c */ /* 0x002ff0000004180c */
[----:B------:R-:W-:Y:S01]  /*6750*/  HMMA.16816.F32.BF16 R172, R168, R160, R172 ;  /* 0x000000a0a8ac723c */ /* 0x000fe200000418ac */
[----:B------:R-:W1:Y:S07]  /*6760*/  LDSM.16.M88.4 R160, [R189+UR6+0x11000] ;  /* 0x01100006bda0783b */ /* 0x000e6e0008000200 */
[----:B------:R-:W-:Y:S01]  /*6770*/  HMMA.16816.F32.BF16 R156, R148, R146, R156 ;  /* 0x00000092949c723c */ /* 0x000fe2000004189c */
[----:B------:R-:W-:Y:S07]  /*6780*/  LDSM.16.M88.4 R144, [R133+0x10800] ;  /* 0x010800008590783b */ /* 0x000fee0000000200 */
[----:B------:R-:W-:Y:S01]  /*6790*/  HMMA.16816.F32.BF16 R24, R20, R18, R24 ;  /* 0x000000121418723c */ /* 0x000fe20000041818 */
[----:B------:R-:W5:Y:S07]  /*67a0*/  LDSM.16.M88.4 R16, [R134+0x11800] ;  /* 0x011800008610783b */ /* 0x000f6e0000000200 */
[----:B------:R-:W-:Y:S08]  /*67b0*/  HMMA.16816.F32.BF16 R152, R148, R142, R152 ;  /* 0x0000008e9498723c */ /* 0x000ff00000041898 */
[----:B------:R-:W-:Y:S08]  /*67c0*/  HMMA.16816.F32.BF16 R136, R32, R28, R136 ;  /* 0x0000001c2088723c */ /* 0x000ff00000041888 */
[----:B--2---:R-:W-:Y:S08]  /*67d0*/  HMMA.16816.F32.BF16 R12, R8, R4, R12 ;  /* 0x00000004080c723c */ /* 0x004ff0000004180c */
[----:B------:R-:W-:Y:S01]  /*67e0*/  HMMA.16816.F32.BF16 R156, R32, R30, R156 ;  /* 0x0000001e209c723c */ /* 0x000fe2000004189c */
[----:B------:R2:W5:Y:S07]  /*67f0*/  LDSM.16.M88.4 R28, [R135+0x11000] ;  /* 0x01100000871c783b */ /* 0x00056e0000000200 */
[----:B------:R-:W-:Y:S03]  /*6800*/  HMMA.16816.F32.BF16 R180, R168, R164, R180 ;  /* 0x000000a4a8b4723c */ /* 0x000fe600000418b4 */
[----:B------:R-:W-:Y:S01]  /*6810*/  FMUL.FTZ R12, R12, UR4 ;  /* 0x000000040c0c7c20 */ /* 0x000fe20008410000 */
[----:B------:R-:W-:Y:S01]  /*6820*/  FMUL.FTZ R13, R13, UR4 ;  /* 0x000000040d0d7c20 */ /* 0x000fe20008410000 */
[----:B------:R-:W-:Y:S01]  /*6830*/  FMUL.FTZ R14, R14, UR4 ;  /* 0x000000040e0e7c20 */ /* 0x000fe20008410000 */
[----:B------:R-:W-:Y:S01]  /*6840*/  FMUL.FTZ R164, R15, UR4 ;  /* 0x000000040fa47c20 */ /* 0x000fe20008410000 */
[----:B------:R-:W5:Y:S01]  /*6850*/  MUFU.TANH R143, R12 ;  /* 0x0000000c008f7308 */ /* 0x000f620000002400 */
[----:B------:R-:W-:Y:S01]  /*6860*/  HMMA.16816.F32.BF16 R24, R8, R6, R24 ;  /* 0x000000060818723c */ /* 0x000fe20000041818 */
[----:B------:R-:W5:Y:S06]  /*6870*/  LDSM.16.M88.4 R4, [R133+0x11800] ;  /* 0x011800008504783b */ /* 0x000f6c0000000200 */
[----:B------:R-:W-:Y:S01]  /*6880*/  MUFU.TANH R142, R13 ;  /* 0x0000000d008e7308 */ /* 0x000fe20000002400 */
[----:B---3--:R-:W-:Y:S07]  /*6890*/  HMMA.16816.F32.BF16 R152, R32, R198, R152 ;  /* 0x000000c62098723c */ /* 0x008fee0000041898 */
[----:B------:R3:W3:Y:S01]  /*68a0*/  MUFU.TANH R165, R14 ;  /* 0x0000000e00a57308 */ /* 0x0006e20000002400 */
[----:B----4-:R-:W-:Y:S03]  /*68b0*/  HMMA.16816.F32.BF16 R136, R20, R184, R136 ;  /* 0x000000b81488723c */ /* 0x010fe60000041888 */
[----:B------:R-:W-:-:S04]  /*68c0*/  FMUL.FTZ R26, R26, UR4 ;  /* 0x000000041a1a7c20 */ /* 0x000fc80008410000 */
[----:B--2---:R2:W-:Y:S01]  /*68d0*/  MUFU.TANH R135, R26 ;  /* 0x0000001a00877308 */ /* 0x0045e20000002400 */
[----:B-1----:R-:W-:Y:S07]  /*68e0*/  HMMA.16816.F32.BF16 R180, R148, R160, R180 ;  /* 0x000000a094b4723c */ /* 0x002fee00000418b4 */
[----:B------:R-:W-:Y:S01]  /*68f0*/  MUFU.TANH R164, R164 ;  /* 0x000000a400a47308 */ /* 0x000fe20000002400 */
[----:B-----5:R-:W-:Y:S01]  /*6900*/  HMMA.16816.F32.BF16 R152, R20, R18, R152 ;  /* 0x000000121498723c */ /* 0x020fe20000041898 */
[----:B---3--:R-:W1:Y:S01]  /*6910*/  LDSM.16.M88.4 R12, [R134+0x11000] ;  /* 0x01100000860c783b */ /* 0x008e620000000200 */
[----:B------:R-:W-:Y:S01]  /*6920*/  FMUL.FTZ R18, R24, UR4 ;  /* 0x0000000418127c20 */ /* 0x000fe20008410000 */
[----:B------:R-:W-:-:S05]  /*6930*/  FMUL.FTZ R19, R25, UR4 ;  /* 0x0000000419137c20 */ /* 0x000fca0008410000 */
[----:B------:R-:W-:Y:S01]  /*6940*/  HMMA.16816.F32.BF16 R176, R168, R166, R176 ;  /* 0x000000a6a8b0723c */ /* 0x000fe200000418b0 */
[----:B------:R-:W-:Y:S07]  /*6950*/  MUFU.TANH R18, R18 ;  /* 0x0000001200127308 */ /* 0x000fee0000002400 */
[----:B------:R-:W-:Y:S01]  /*6960*/  HMMA.16816.F32.BF16 R136, R8, R144, R136 ;  /* 0x000000900888723c */ /* 0x000fe20000041888 */
[----:B------:R-:W-:Y:S01]  /*6970*/  FMUL.FTZ R144, R27, UR4 ;  /* 0x000000041b907c20 */ /* 0x000fe20008410000 */
[----:B------:R-:W-:Y:S01]  /*6980*/  MUFU.TANH R19, R19 ;  /* 0x0000001300137308 */ /* 0x000fe20000002400 */
[----:B--2---:R2:W3:Y:S01]  /*6990*/  LDSM.16.M88.4 R24, [R133+0x11000] ;  /* 0x011000008518783b */ /* 0x0044e20000000200 */
[----:B------:R-:W-:-:S04]  /*69a0*/  DEPBAR.LE SB0, 0x0 ;  /* 0x000080000000791a */ /* 0x000fc80000000000 */
[----:B------:R-:W-:Y:S01]  /*69b0*/  HMMA.16816.F32.BF16 R180, R32, R28, R180 ;  /* 0x0000001c20b4723c */ /* 0x000fe200000418b4 */
[----:B------:R-:W-:Y:S01]  /*69c0*/  IMAD.U32 R29, RZ, RZ, UR19 ;  /* 0x00000013ff1d7e24 */ /* 0x000fe2000f8e00ff */
[----:B------:R-:W-:Y:S06]  /*69d0*/  MUFU.TANH R144, R144 ;  /* 0x0000009000907308 */ /* 0x000fec0000002400 */
[----:B------:R-:W-:Y:S03]  /*69e0*/  HMMA.16816.F32.BF16 R152, R8, R6, R152 ;  /* 0x000000060898723c */ /* 0x000fe60000041898 */
[----:B------:R-:W-:Y:S01]  /*69f0*/  FMUL.FTZ R6, R136, UR4 ;  /* 0x0000000488067c20 */ /* 0x000fe20008410000 */
[----:B------:R-:W-:-:S02]  /*6a00*/  IMAD.SHL.U32 R136, R192, 0x2, RZ ;  /* 0x00000002c0887824 */ /* 0x000fc400078e00ff */
[----:B------:R-:W-:Y:S01]  /*6a10*/  FMUL.FTZ R7, R137, UR4 ;  /* 0x0000000489077c20 */ /* 0x000fe20008410000 */
[----:B------:R-:W-:Y:S01]  /*6a20*/  FMUL.FTZ R28, R138, UR4 ;  /* 0x000000048a1c7c20 */ /* 0x000fe20008410000 */
[----:B------:R-:W-:Y:S01]  /*6a30*/  HMMA.16816.F32.BF16 R176, R148, R162, R176 ;  /* 0x000000a294b0723c */ /* 0x000fe200000418b0 */
[----:B------:R-:W-:Y:S01]  /*6a40*/  LOP3.LUT R136, R136, 0x6, RZ, 0xc0, !PT ;  /* 0x0000000688887812 */ /* 0x000fe200078ec0ff */
[----:B------:R-:W-:Y:S06]  /*6a50*/  MUFU.TANH R6, R6 ;  /* 0x0000000600067308 */ /* 0x000fec0000002400 */
[----:B------:R-:W-:Y:S02]  /*6a60*/  HMMA.16816.F32.BF16 R156, R20, R186, R156 ;  /* 0x000000ba149c723c */ /* 0x000fe4000004189c */
[----:B------:R-:W-:Y:S01]  /*6a70*/  MUFU.TANH R28, R28 ;  /* 0x0000001c001c7308 */ /* 0x000fe20000002400 */
[----:B--2---:R-:W-:Y:S01]  /*6a80*/  FMUL.FTZ R133, R154, UR4 ;  /* 0x000000049a857c20 */ /* 0x004fe20008410000 */
[----:B------:R-:W-:Y:S01]  /*6a90*/  FMUL.FTZ R134, R152, UR4 ;  /* 0x0000000498867c20 */ /* 0x000fe20008410000 */
[----:B------:R-:W-:Y:S01]  /*6aa0*/  FMUL.FTZ R153, R153, UR4 ;  /* 0x0000000499997c20 */ /* 0x000fe20008410000 */
[----:B------:R-:W-:-:S02]  /*6ab0*/  FMUL.FTZ R155, R155, UR4 ;  /* 0x000000049b9b7c20 */ /* 0x000fc40008410000 */
[----:B-1----:R-:W-:Y:S01]  /*6ac0*/  HMMA.16816.F32.BF16 R180, R20, R12, R180 ;  /* 0x0000000c14b4723c */ /* 0x002fe200000418b4 */
[----:B------:R-:W-:Y:S01]  /*6ad0*/  LEA R12, R29, R136, 0x6 ;  /* 0x000000881d0c7211 */ /* 0x000fe200078e30ff */
[----:B------:R-:W-:Y:S01]  /*6ae0*/  MUFU.TANH R133, R133 ;  /* 0x0000008500857308 */ /* 0x000fe20000002400 */
[----:B------:R-:W-:-:S03]  /*6af0*/  FMUL.FTZ R29, R139, UR4 ;  /* 0x000000048b1d7c20 */ /* 0x000fc60008410000 */
[C---:B------:R-:W-:Y:S02]  /*6b00*/  VIADD R13, R12.reuse, 0xffffff80 ;  /* 0xffffff800c0d7836 */ /* 0x040fe40000000000 */
[----:B------:R-:W-:Y:S01]  /*6b10*/  HMMA.16816.F32.BF16 R176, R32, R30, R176 ;  /* 0x0000001e20b0723c */ /* 0x000fe200000418b0 */
[----:B------:R-:W-:Y:S01]  /*6b20*/  VIADD R139, R12, 0xffffffb8 ;  /* 0xffffffb80c8b7836 */ /* 0x000fe20000000000 */
[----:B------:R-:W1:Y:S01]  /*6b30*/  MUFU.TANH R134, R134 ;  /* 0x0000008600867308 */ /* 0x000e620000002400 */
[----:B------:R-:W-:Y:S02]  /*6b40*/  I2FP.F32.U32 R136, R13 ;  /* 0x0000000d00887245 */ /* 0x000fe40000201000 */
[C---:B------:R-:W-:Y:S02]  /*6b50*/  ISETP.GE.AND P5, PT, R13.reuse, R2, PT ;  /* 0x000000020d00720c */ /* 0x040fe40003fa6270 */
[----:B------:R-:W-:Y:S01]  /*6b60*/  ISETP.GE.AND P4, PT, R13, R0, PT ;  /* 0x000000000d00720c */ /* 0x000fe20003f86270 */
[----:B------:R-:W-:Y:S01]  /*6b70*/  HMMA.16816.F32.BF16 R156, R8, R146, R156 ;  /* 0x00000092089c723c */ /* 0x000fe2000004189c */
[C---:B------:R-:W-:Y:S01]  /*6b80*/  FFMA.FTZ R13, R136.reuse, UR5, R143 ;  /* 0x00000005880d7c23 */ /* 0x040fe2000801008f */
[----:B------:R-:W-:Y:S01]  /*6b90*/  FFMA.FTZ R30, R136, UR5, R165 ;  /* 0x00000005881e7c23 */ /* 0x000fe200080100a5 */
[----:B------:R-:W-:Y:S01]  /*6ba0*/  I2FP.F32.U32 R137, R139 ;  /* 0x0000008b00897245 */ /* 0x000fe20000201000 */
[----:B------:R-:W2:Y:S02]  /*6bb0*/  MUFU.TANH R7, R7 ;  /* 0x0000000700077308 */ /* 0x000ea40000002400 */
[----:B------:R-:W-:-:S02]  /*6bc0*/  FSEL R13, R13, -INF , !P5 ;  /* 0xff8000000d0d7808 */ /* 0x000fc40006800000 */
[----:B------:R-:W-:Y:S01]  /*6bd0*/  HMMA.16816.F32.BF16 R172, R148, R140, R172 ;  /* 0x0000008c94ac723c */ /* 0x000fe200000418ac */
[----:B------:R-:W-:Y:S02]  /*6be0*/  FSEL R30, R30, -INF , !P4 ;  /* 0xff8000001e1e7808 */ /* 0x000fe40006000000 */
[----:B------:R-:W-:Y:S01]  /*6bf0*/  ISETP.GE.AND P5, PT, R139, R2, PT ;  /* 0x000000028b00720c */ /* 0x000fe20003fa6270 */
[----:B-1----:R-:W-:Y:S01]  /*6c00*/  FFMA.FTZ R134, R137, UR5, R134 ;  /* 0x0000000589867c23 */ /* 0x002fe20008010086 */
[----:B------:R-:W-:Y:S01]  /*6c10*/  ISETP.GE.AND P4, PT, R139, R0, PT ;  /* 0x000000008b00720c */ /* 0x000fe20003f86270 */
[C---:B------:R-:W-:Y:S01]  /*6c20*/  VIADD R139, R12.reuse, 0xffffff81 ;  /* 0xffffff810c8b7836 */ /* 0x040fe20000000000 */
[----:B------:R-:W1:Y:S01]  /*6c30*/  MUFU.TANH R29, R29 ;  /* 0x0000001d001d7308 */ /* 0x000e620000002400 */
[----:B------:R-:W-:Y:S03]  /*6c40*/  HMMA.16816.F32.BF16 R176, R20, R14, R176 ;  /* 0x0000000e14b0723c */ /* 0x000fe600000418b0 */
[----:B------:R-:W-:Y:S01]  /*6c50*/  FMUL.FTZ R136, R157, UR4 ;  /* 0x000000049d887c20 */ /* 0x000fe20008410000 */
[----:B------:R-:W-:Y:S01]  /*6c60*/  FFMA.FTZ R157, R137, UR5, R133 ;  /* 0x00000005899d7c23 */ /* 0x000fe20008010085 */
[----:B------:R-:W-:Y:S01]  /*6c70*/  I2FP.F32.U32 R133, R139 ;  /* 0x0000008b00857245 */ /* 0x000fe20000201000 */
[----:B------:R-:W-:-:S02]  /*6c80*/  VIADD R137, R12, 0xffffff88 ;  /* 0xffffff880c897836 */ /* 0x000fc40000000000 */
[----:B------:R-:W-:Y:S01]  /*6c90*/  FMUL.FTZ R138, R158, UR4 ;  /* 0x000000049e8a7c20 */ /* 0x000fe20008410000 */
[----:B---3--:R-:W-:Y:S01]  /*6ca0*/  HMMA.16816.F32.BF16 R180, R8, R24, R180 ;  /* 0x0000001808b4723c */ /* 0x008fe200000418b4 */
[----:B------:R-:W-:Y:S01]  /*6cb0*/  FSEL R158, R134, -INF , !P5 ;  /* 0xff800000869e7808 */ /* 0x000fe20006800000 */
[C---:B------:R-:W-:Y:S01]  /*6cc0*/  FFMA.FTZ R142, R133.reuse, UR5, R142 ;  /* 0x00000005858e7c23 */ /* 0x040fe2000801008e */
[----:B------:R-:W-:Y:S01]  /*6cd0*/  FFMA.FTZ R24, R133, UR5, R164 ;  /* 0x0000000585187c23 */ /* 0x000fe200080100a4 */
[----:B------:R-:W-:Y:S01]  /*6ce0*/  I2FP.F32.U32 R133, R137 ;  /* 0x0000008900857245 */ /* 0x000fe20000201000 */
[----:B------:R3:W-:Y:S01]  /*6cf0*/  MUFU.TANH R25, R136 ;  /* 0x0000008800197308 */ /* 0x0007e20000002400 */
[----:B------:R-:W-:Y:S01]  /*6d00*/  ISETP.GE.AND P5, PT, R139, R2, PT ;  /* 0x000000028b00720c */ /* 0x000fe20003fa6270 */
[----:B------:R-:W-:Y:S01]  /*6d10*/  FMUL.FTZ R31, R156, UR4 ;  /* 0x000000049c1f7c20 */ /* 0x000fe20008410000 */
[----:B------:R-:W-:Y:S01]  /*6d20*/  HMMA.16816.F32.BF16 R172, R32, R196, R172 ;  /* 0x000000c420ac723c */ /* 0x000fe200000418ac */
[----:B------:R-:W-:Y:S01]  /*6d30*/  FSEL R157, R157, -INF , !P4 ;  /* 0xff8000009d9d7808 */ /* 0x000fe20006000000 */
[----:B------:R-:W-:Y:S01]  /*6d40*/  VIADD R35, R12, 0xffffff89 ;  /* 0xffffff890c237836 */ /* 0x000fe20000000000 */
[----:B------:R-:W-:Y:S01]  /*6d50*/  ISETP.GE.AND P4, PT, R139, R0, PT ;  /* 0x000000008b00720c */ /* 0x000fe20003f86270 */
[C---:B------:R-:W-:Y:S01]  /*6d60*/  FFMA.FTZ R18, R133.reuse, UR5, R18 ;  /* 0x0000000585127c23 */ /* 0x040fe20008010012 */
[----:B------:R-:W-:Y:S01]  /*6d70*/  FSEL R15, R142, -INF , !P5 ;  /* 0xff8000008e0f7808 */ /* 0x000fe20006800000 */
[----:B------:R-:W-:Y:S01]  /*6d80*/  FFMA.FTZ R135, R133, UR5, R135 ;  /* 0x0000000585877c23 */ /* 0x000fe20008010087 */
[----:B------:R-:W-:Y:S01]  /*6d90*/  ISETP.GE.AND P5, PT, R137, R2, PT ;  /* 0x000000028900720c */ /* 0x000fe20003fa6270 */
[----:B------:R-:W-:Y:S01]  /*6da0*/  HMMA.16816.F32.BF16 R176, R8, R26, R176 ;  /* 0x0000001a08b0723c */ /* 0x000fe200000418b0 */
[----:B------:R-:W-:Y:S01]  /*6db0*/  FSEL R24, R24, -INF , !P4 ;  /* 0xff80000018187808 */ /* 0x000fe20006000000 */
[----:B------:R-:W-:Y:S01]  /*6dc0*/  FMUL.FTZ R14, R159, UR4 ;  /* 0x000000049f0e7c20 */ /* 0x000fe20008410000 */
[----:B------:R-:W-:Y:S01]  /*6dd0*/  ISETP.GE.AND P4, PT, R137, R0, PT ;  /* 0x000000008900720c */ /* 0x000fe20003f86270 */
[----:B------:R-:W4:Y:S01]  /*6de0*/  MUFU.TANH R31, R31 ;  /* 0x0000001f001f7308 */ /* 0x000f220000002400 */
[----:B------:R-:W-:Y:S01]  /*6df0*/  FSEL R33, R18, -INF , !P5 ;  /* 0xff80000012217808 */ /* 0x000fe20006800000 */
[----:B------:R-:W-:Y:S01]  /*6e00*/  FMUL.FTZ R27, R182, UR4 ;  /* 0x00000004b61b7c20 */ /* 0x000fe20008410000 */
[----:B---3--:R-:W-:Y:S01]  /*6e10*/  I2FP.F32.U32 R136, R35 ;  /* 0x0000002300887245 */ /* 0x008fe20000201000 */
[----:B------:R-:W-:Y:S01]  /*6e20*/  FMUL.FTZ R180, R180, UR4 ;  /* 0x00000004b4b47c20 */ /* 0x000fe20008410000 */
[----:B------:R-:W-:Y:S01]  /*6e30*/  FSEL R18, R135, -INF , !P4 ;  /* 0xff80000087127808 */ /* 0x000fe20006000000 */
[----:B------:R-:W-:Y:S01]  /*6e40*/  FMUL.FTZ R34, R181, UR4 ;  /* 0x00000004b5227c20 */ /* 0x000fe20008410000 */
[C---:B------:R-:W-:Y:S01]  /*6e50*/  ISETP.GE.AND P5, PT, R35.reuse, R2, PT ;  /* 0x000000022300720c */ /* 0x040fe20003fa6270 */
[C---:B------:R-:W-:Y:S01]  /*6e60*/  FFMA.FTZ R19, R136.reuse, UR5, R19 ;  /* 0x0000000588137c23 */ /* 0x040fe20008010013 */
[----:B------:R-:W-:Y:S01]  /*6e70*/  ISETP.GE.AND P4, PT, R35, R0, PT ;  /* 0x000000002300720c */ /* 0x000fe20003f86270 */
[----:B------:R-:W-:Y:S01]  /*6e80*/  FFMA.FTZ R26, R136, UR5, R144 ;  /* 0x00000005881a7c23 */ /* 0x000fe20008010090 */
[----:B------:R-:W-:Y:S01]  /*6e90*/  VIADD R35, R12, 0xffffff90 ;  /* 0xffffff900c237836 */ /* 0x000fe20000000000 */
[----:B------:R-:W-:Y:S01]  /*6ea0*/  HMMA.16816.F32.BF16 R172, R20, R16, R172 ;  /* 0x0000001014ac723c */ /* 0x000fe200000418ac */
[----:B------:R-:W-:Y:S01]  /*6eb0*/  FSEL R19, R19, -INF , !P5 ;  /* 0xff80000013137808 */ /* 0x000fe20006800000 */
[----:B------:R3:W5:Y:S01]  /*6ec0*/  MUFU.TANH R134, R138 ;  /* 0x0000008a00867308 */ /* 0x0007620000002400 */
[----:B------:R-:W-:Y:S01]  /*6ed0*/  FSEL R26, R26, -INF , !P4 ;  /* 0xff8000001a1a7808 */ /* 0x000fe20006000000 */
[----:B------:R-:W-:Y:S01]  /*6ee0*/  FMUL.FTZ R183, R183, UR4 ;  /* 0x00000004b7b77c20 */ /* 0x000fe20008410000 */
[----:B------:R-:W-:Y:S01]  /*6ef0*/  ISETP.GE.AND P5, PT, R35, R2, PT ;  /* 0x000000022300720c */ /* 0x000fe20003fa6270 */
[----:B------:R-:W-:Y:S01]  /*6f00*/  FMUL.FTZ R176, R176, UR4 ;  /* 0x00000004b0b07c20 */ /* 0x000fe20008410000 */
[----:B------:R-:W-:Y:S01]  /*6f10*/  I2FP.F32.U32 R133, R35 ;  /* 0x0000002300857245 */ /* 0x000fe20000201000 */
[----:B------:R-:W-:Y:S01]  /*6f20*/  FMUL.FTZ R177, R177, UR4 ;  /* 0x00000004b1b17c20 */ /* 0x000fe20008410000 */
[----:B------:R-:W-:Y:S01]  /*6f30*/  ISETP.GE.AND P4, PT, R35, R0, PT ;  /* 0x000000002300720c */ /* 0x000fe20003f86270 */
[C---:B------:R-:W-:Y:S01]  /*6f40*/  VIADD R35, R12.reuse, 0xffffff91 ;  /* 0xffffff910c237836 */ /* 0x040fe20000000000 */
[----:B------:R-:W5:Y:S01]  /*6f50*/  MUFU.TANH R14, R14 ;  /* 0x0000000e000e7308 */ /* 0x000f620000002400 */
[C---:B------:R-:W-:Y:S01]  /*6f60*/  FFMA.FTZ R135, R133.reuse, UR5, R6 ;  /* 0x0000000585877c23 */ /* 0x040fe20008010006 */
[----:B------:R-:W-:Y:S01]  /*6f70*/  FFMA.FTZ R28, R133, UR5, R28 ;  /* 0x00000005851c7c23 */ /* 0x000fe2000801001c */
[----:B------:R-:W-:Y:S01]  /*6f80*/  IADD3 R17, PT, PT, R12, -0x67, RZ ;  /* 0xffffff990c117810 */ /* 0x000fe20007ffe0ff */
[----:B------:R-:W-:Y:S01]  /*6f90*/  FMUL.FTZ R179, R179, UR4 ;  /* 0x00000004b3b37c20 */ /* 0x000fe20008410000 */
[----:B------:R-:W-:-:S02]  /*6fa0*/  I2FP.F32.U32 R16, R35 ;  /* 0x0000002300107245 */ /* 0x000fc40000201000 */
[----:B------:R-:W-:Y:S01]  /*6fb0*/  FSEL R135, R135, -INF , !P5 ;  /* 0xff80000087877808 */ /* 0x000fe20006800000 */
[----:B------:R-:W5:Y:S01]  /*6fc0*/  MUFU.TANH R32, R180 ;  /* 0x000000b400207308 */ /* 0x000f620000002400 */
[----:B---3--:R-:W-:Y:S01]  /*6fd0*/  FSEL R138, R28, -INF , !P4 ;  /* 0xff8000001c8a7808 */ /* 0x008fe20006000000 */
[----:B--2---:R-:W-:Y:S01]  /*6fe0*/  FFMA.FTZ R133, R16, UR5, R7 ;  /* 0x0000000510857c23 */ /* 0x004fe20008010007 */
[----:B------:R-:W-:Y:S02]  /*6ff0*/  VIADD R7, R12, 0xffffff98 ;  /* 0xffffff980c077836 */ /* 0x000fe40000000000 */
[----:B-1----:R-:W-:Y:S01]  /*7000*/  FFMA.FTZ R29, R16, UR5, R29 ;  /* 0x00000005101d7c23 */ /* 0x002fe2000801001d */
[C---:B------:R-:W-:Y:S01]  /*7010*/  ISETP.GE.AND P5, PT, R35.reuse, R2, PT ;  /* 0x000000022300720c */ /* 0x040fe20003fa6270 */
[----:B------:R-:W-:Y:S01]  /*7020*/  HMMA.16816.F32.BF16 R172, R8, R4, R172 ;  /* 0x0000000408ac723c */ /* 0x000fe200000418ac */
[----:B------:R-:W-:Y:S01]  /*7030*/  ISETP.GE.AND P4, PT, R35, R0, PT ;  /* 0x000000002300720c */ /* 0x000fe20003f86270 */
[----:B------:R-:W1:Y:S01]  /*7040*/  MUFU.TANH R27, R27 ;  /* 0x0000001b001b7308 */ /* 0x000e620000002400 */
[----:B------:R-:W-:Y:S01]  /*7050*/  I2FP.F32.U32 R20, R7 ;  /* 0x0000000700147245 */ /* 0x000fe20000201000 */
[----:B------:R-:W-:Y:S01]  /*7060*/  FMUL.FTZ R4, R178, UR4 ;  /* 0x00000004b2047c20 */ /* 0x000fe20008410000 */
[----:B------:R-:W-:Y:S01]  /*7070*/  FSEL R133, R133, -INF , !P5 ;  /* 0xff80000085857808 */ /* 0x000fe20006800000 */
[----:B------:R-:W-:Y:S01]  /*7080*/  VIADD R11, R12, 0xffffffa0 ;  /* 0xffffffa00c0b7836 */ /* 0x000fe20000000000 */
[----:B------:R-:W-:Y:S01]  /*7090*/  FSEL R136, R29, -INF , !P4 ;  /* 0xff8000001d887808 */ /* 0x000fe20006000000 */
[C---:B----4-:R-:W-:Y:S01]  /*70a0*/  FFMA.FTZ R31, R20.reuse, UR5, R31 ;  /* 0x00000005141f7c23 */ /* 0x050fe2000801001f */
[----:B------:R-:W-:Y:S01]  /*70b0*/  I2FP.F32.U32 R5, R17 ;  /* 0x0000001100057245 */ /* 0x000fe20000201000 */
[----:B-----5:R-:W-:Y:S01]  /*70c0*/  FFMA.FTZ R134, R20, UR5, R134 ;  /* 0x0000000514867c23 */ /* 0x020fe20008010086 */
[C---:B------:R-:W-:Y:S01]  /*70d0*/  ISETP.GE.AND P5, PT, R7.reuse, R2, PT ;  /* 0x000000020700720c */ /* 0x040fe20003fa6270 */
[----:B------:R-:W2:Y:S01]  /*70e0*/  MUFU.TANH R34, R34 ;  /* 0x0000002200227308 */ /* 0x000ea20000002400 */
[----:B------:R-:W-:Y:S01]  /*70f0*/  ISETP.GE.AND P4, PT, R7, R0, PT ;  /* 0x000000000700720c */ /* 0x000fe20003f86270 */
[----:B------:R-:W-:Y:S01]  /*7100*/  FFMA.FTZ R25, R5, UR5, R25 ;  /* 0x0000000505197c23 */ /* 0x000fe20008010019 */
[----:B------:R-:W-:Y:S01]  /*7110*/  FSEL R139, R31, -INF , !P5 ;  /* 0xff8000001f8b7808 */ /* 0x000fe20006800000 */
[----:B------:R-:W-:Y:S01]  /*7120*/  FFMA.FTZ R14, R5, UR5, R14 ;  /* 0x00000005050e7c23 */ /* 0x000fe2000801000e */
[----:B------:R-:W-:-:S02]  /*7130*/  FSEL R140, R134, -INF , !P4 ;  /* 0xff800000868c7808 */ /* 0x000fc40006000000 */
[C---:B------:R-:W-:Y:S01]  /*7140*/  ISETP.GE.AND P5, PT, R17.reuse, R2, PT ;  /* 0x000000021100720c */ /* 0x040fe20003fa6270 */
[----:B------:R3:W4:Y:S01]  /*7150*/  MUFU.TANH R6, R183 ;  /* 0x000000b700067308 */ /* 0x0007220000002400 */
[----:B------:R-:W-:Y:S01]  /*7160*/  ISETP.GE.AND P4, PT, R17, R0, PT ;  /* 0x000000001100720c */ /* 0x000fe20003f86270 */
[----:B------:R-:W-:Y:S01]  /*7170*/  FMUL.FTZ R174, R174, UR4 ;  /* 0x00000004aeae7c20 */ /* 0x000fe20008410000 */
[----:B------:R-:W-:Y:S01]  /*7180*/  I2FP.F32.U32 R9, R11 ;  /* 0x0000000b00097245 */ /* 0x000fe20000201000 */
[----:B------:R-:W-:Y:S01]  /*7190*/  FMUL.FTZ R8, R172, UR4 ;  /* 0x00000004ac087c20 */ /* 0x000fe20008410000 */
[----:B------:R-:W-:Y:S01]  /*71a0*/  FSEL R137, R25, -INF , !P5 ;  /* 0xff80000019897808 */ /* 0x000fe20006800000 */
[----:B------:R-:W-:Y:S01]  /*71b0*/  FMUL.FTZ R173, R173, UR4 ;  /* 0x00000004adad7c20 */ /* 0x000fe20008410000 */
[----:B------:R-:W-:Y:S01]  /*71c0*/  FSEL R134, R14, -INF , !P4 ;  /* 0xff8000000e867808 */ /* 0x000fe20006000000 */
[----:B------:R-:W5:Y:S01]  /*71d0*/  MUFU.TANH R4, R4 ;  /* 0x0000000400047308 */ /* 0x000f620000002400 */
[----:B------:R-:W-:Y:S01]  /*71e0*/  ISETP.GE.AND P5, PT, R11, R2, PT ;  /* 0x000000020b00720c */ /* 0x000fe20003fa6270 */
[----:B------:R-:W-:Y:S01]  /*71f0*/  FFMA.FTZ R32, R9, UR5, R32 ;  /* 0x0000000509207c23 */ /* 0x000fe20008010020 */
[----:B------:R-:W-:Y:S01]  /*7200*/  ISETP.GE.AND P4, PT, R11, R0, PT ;  /* 0x000000000b00720c */ /* 0x000fe20003f86270 */
[----:B------:R-:W-:-:S02]  /*7210*/  VIADD R11, R12, 0xffffffa1 ;  /* 0xffffffa10c0b7836 */ /* 0x000fc40000000000 */
[----:B-1----:R-:W-:Y:S01]  /*7220*/  FFMA.FTZ R27, R9, UR5, R27 ;  /* 0x00000005091b7c23 */ /* 0x002fe2000801001b */
[----:B------:R-:W-:Y:S02]  /*7230*/  VIADD R9, R12, 0xffffffa8 ;  /* 0xffffffa80c097836 */ /* 0x000fe40000000000 */
[----:B------:R-:W-:Y:S01]  /*7240*/  FMUL.FTZ R175, R175, UR4 ;  /* 0x00000004afaf7c20 */ /* 0x000fe20008410000 */
[----:B------:R-:W1:Y:S01]  /*7250*/  MUFU.TANH R16, R176 ;  /* 0x000000b000107308 */ /* 0x000e620000002400 */
[----:B------:R-:W-:Y:S02]  /*7260*/  I2FP.F32.U32 R17, R11 ;  /* 0x0000000b00117245 */ /* 0x000fe40000201000 */
[----:B---3--:R-:W-:Y:S02]  /*7270*/  FSEL R183, R32, -INF , !P5 ;  /* 0xff80000020b77808 */ /* 0x008fe40006800000 */
[----:B------:R-:W-:Y:S01]  /*7280*/  FSEL R184, R27, -INF , !P4 ;  /* 0xff8000001bb87808 */ /* 0x000fe20006000000 */
[----:B--2---:R-:W-:Y:S01]  /*7290*/  FFMA.FTZ R34, R17, UR5, R34 ;  /* 0x0000000511227c23 */ /* 0x004fe20008010022 */
[----:B------:R-:W-:Y:S01]  /*72a0*/  BAR.SYNC.DEFER_BLOCKING 0x0 ;  /* 0x0000000000007b1d */ /* 0x000fe20000010000 */
[----:B------:R-:W-:Y:S01]  /*72b0*/  ISETP.GE.AND P5, PT, R11, R2, PT ;  /* 0x000000020b00720c */ /* 0x000fe20003fa6270 */
[----:B----4-:R-:W-:Y:S01]  /*72c0*/  FFMA.FTZ R182, R17, UR5, R6 ;  /* 0x0000000511b67c23 */ /* 0x010fe20008010006 */
[----:B------:R-:W-:Y:S01]  /*72d0*/  ISETP.GE.AND P4, PT, R11, R0, PT ;  /* 0x000000000b00720c */ /* 0x000fe20003f86270 */
[----:B------:R-:W-:Y:S01]  /*72e0*/  VIADD R17, R12, 0xffffffb0 ;  /* 0xffffffb00c117836 */ /* 0x000fe20000000000 */
[----:B------:R-:W-:Y:S01]  /*72f0*/  I2FP.F32.U32 R11, R9 ;  /* 0x00000009000b7245 */ /* 0x000fe20000201000 */
[----:B------:R2:W3:Y:S01]  /*7300*/  MUFU.TANH R7, R177 ;  /* 0x000000b100077308 */ /* 0x0004e20000002400 */
[----:B------:R-:W-:-:S02]  /*7310*/  FSEL R181, R34, -INF , !P5 ;  /* 0xff80000022b57808 */ /* 0x000fc40006800000 */
[----:B------:R-:W-:Y:S01]  /*7320*/  FSEL R182, R182, -INF , !P4 ;  /* 0xff800000b6b67808 */ /* 0x000fe20006000000 */
[----:B-----5:R-:W-:Y:S01]  /*7330*/  FFMA.FTZ R180, R11, UR5, R4 ;  /* 0x000000050bb47c23 */ /* 0x020fe20008010004 */
[----:B------:R-:W-:Y:S01]  /*7340*/  ISETP.GE.AND P5, PT, R9, R2, PT ;  /* 0x000000020900720c */ /* 0x000fe20003fa6270 */
[----:B-1----:R-:W-:Y:S01]  /*7350*/  FFMA.FTZ R16, R11, UR5, R16 ;  /* 0x000000050b107c23 */ /* 0x002fe20008010010 */
[-C--:B------:R-:W-:Y:S01]  /*7360*/  ISETP.GE.AND P4, PT, R9, R0.reuse, PT ;  /* 0x000000000900720c */ /* 0x080fe20003f86270 */
[----:B------:R3:W1:Y:S01]  /*7370*/  MUFU.TANH R5, R179 ;  /* 0x000000b300057308 */ /* 0x0006620000002400 */
[----:B------:R-:W-:Y:S01]  /*7380*/  VIADD R9, R12, 0xffffffa9 ;  /* 0xffffffa90c097836 */ /* 0x000fe20000000000 */
[----:B------:R-:W-:Y:S02]  /*7390*/  I2FP.F32.U32 R21, R17 ;  /* 0x0000001100157245 */ /* 0x000fe40000201000 */
[----:B------:R-:W-:Y:S02]  /*73a0*/  FSEL R180, R180, -INF , !P4 ;  /* 0xff800000b4b47808 */ /* 0x000fe40006000000 */
[----:B------:R-:W-:-:S02]  /*73b0*/  ISETP.GE.AND P4, PT, R9, R0, PT ;  /* 0x000000000900720c */ /* 0x000fc40003f86270 */
[----:B------:R-:W4:Y:S01]  /*73c0*/  MUFU.TANH R4, R174 ;  /* 0x000000ae00047308 */ /* 0x000f220000002400 */
[----:B------:R-:W-:Y:S02]  /*73d0*/  I2FP.F32.U32 R178, R9 ;  /* 0x0000000900b27245 */ /* 0x000fe40000201000 */
[----:B--2---:R-:W-:Y:S02]  /*73e0*/  FSEL R177, R16, -INF , !P5 ;  /* 0xff80000010b17808 */ /* 0x004fe40006800000 */
[----:B------:R-:W-:-:S03]  /*73f0*/  ISETP.GE.AND P5, PT, R9, R2, PT ;  /* 0x000000020900720c */ /* 0x000fc60003fa6270 */
[----:B------:R-:W2:Y:S01]  /*7400*/  MUFU.TANH R8, R8 ;  /* 0x0000000800087308 */ /* 0x000ea20000002400 */
[----:B---3--:R-:W-:Y:S01]  /*7410*/  FFMA.FTZ R179, R178, UR5, R7 ;  /* 0x00000005b2b37c23 */ /* 0x008fe20008010007 */
[----:B------:R-:W-:Y:S02]  /*7420*/  VIADD R7, R12, 0xffffffb1 ;  /* 0xffffffb10c077836 */ /* 0x000fe40000000000 */
[----:B-1----:R-:W-:Y:S02]  /*7430*/  FFMA.FTZ R178, R178, UR5, R5 ;  /* 0x00000005b2b27c23 */ /* 0x002fe40008010005 */
[----:B------:R-:W-:Y:S02]  /*7440*/  FSEL R179, R179, -INF , !P5 ;  /* 0xff800000b3b37808 */ /* 0x000fe40006800000 */
[----:B------:R-:W1:Y:S01]  /*7450*/  MUFU.TANH R6, R173 ;  /* 0x000000ad00067308 */ /* 0x000e620000002400 */
[----:B------:R-:W-:Y:S01]  /*7460*/  I2FP.F32.U32 R11, R7 ;  /* 0x00000007000b7245 */ /* 0x000fe20000201000 */
[----:B----4-:R-:W-:Y:S01]  /*7470*/  FFMA.FTZ R166, R21, UR5, R4 ;  /* 0x0000000515a67c23 */ /* 0x010fe20008010004 */
[----:B------:R-:W-:-:S02]  /*7480*/  ISETP.GE.AND P5, PT, R17, R2, PT ;  /* 0x000000021100720c */ /* 0x000fc40003fa6270 */
[----:B------:R-:W-:Y:S02]  /*7490*/  FSEL R178, R178, -INF , !P4 ;  /* 0xff800000b2b27808 */ /* 0x000fe40006000000 */
[-C--:B------:R-:W-:Y:S01]  /*74a0*/  ISETP.GE.AND P4, PT, R17, R0.reuse, PT ;  /* 0x000000001100720c */ /* 0x080fe20003f86270 */
[----:B------:R-:W3:Y:S01]  /*74b0*/  MUFU.TANH R9, R175 ;  /* 0x000000af00097308 */ /* 0x000ee20000002400 */
[----:B--2---:R-:W-:Y:S02]  /*74c0*/  FFMA.FTZ R8, R21, UR5, R8 ;  /* 0x0000000515087c23 */ /* 0x004fe40008010008 */
[----:B------:R-:W-:Y:S02]  /*74d0*/  FSEL R166, R166, -INF , !P4 ;  /* 0xff800000a6a67808 */ /* 0x000fe40006000000 */
[C---:B------:R-:W-:Y:S02]  /*74e0*/  ISETP.GE.AND P4, PT, R7.reuse, R0, PT ;  /* 0x000000000700720c */ /* 0x040fe40003f86270 */
[----:B------:R-:W-:Y:S01]  /*74f0*/  FSEL R167, R8, -INF , !P5 ;  /* 0xff80000008a77808 */ /* 0x000fe20006800000 */
[----:B------:R-:W2:Y:S01]  /*7500*/  MUFU.TANH R5, R153 ;  /* 0x0000009900057308 */ /* 0x000ea20000002400 */
[----:B------:R-:W-:Y:S01]  /*7510*/  ISETP.GE.AND P5, PT, R7, R2, PT ;  /* 0x000000020700720c */ /* 0x000fe20003fa6270 */
[----:B-1----:R-:W-:-:S05]  /*7520*/  FFMA.FTZ R6, R11, UR5, R6 ;  /* 0x000000050b067c23 */ /* 0x002fca0008010006 */
[----:B------:R-:W-:Y:S01]  /*7530*/  FSEL R165, R6, -INF , !P5 ;  /* 0xff80000006a57808 */ /* 0x000fe20006800000 */
[----:B------:R-:W1:Y:S01]  /*7540*/  MUFU.TANH R4, R155 ;  /* 0x0000009b00047308 */ /* 0x000e620000002400 */
[----:B---3--:R-:W-:Y:S01]  /*7550*/  FFMA.FTZ R9, R11, UR5, R9 ;  /* 0x000000050b097c23 */ /* 0x008fe20008010009 */
[----:B------:R-:W-:-:S04]  /*7560*/  VIADD R11, R12, 0xffffffb9 ;  /* 0xffffffb90c0b7836 */ /* 0x000fc80000000000 */
[----:B------:R-:W-:Y:S02]  /*7570*/  FSEL R164, R9, -INF , !P4 ;  /* 0xff80000009a47808 */ /* 0x000fe40006000000 */
[----:B------:R-:W-:Y:S02]  /*7580*/  I2FP.F32.U32 R8, R11 ;  /* 0x0000000b00087245 */ /* 0x000fe40000201000 */
[C---:B------:R-:W-:Y:S02]  /*7590*/  ISETP.GE.AND P5, PT, R11.reuse, R2, PT ;  /* 0x000000020b00720c */ /* 0x040fe40003fa6270 */
[----:B------:R-:W-:Y:S01]  /*75a0*/  ISETP.GE.AND P4, PT, R11, R0, PT ;  /* 0x000000000b00720c */ /* 0x000fe20003f86270 */
[C---:B--2---:R-:W-:Y:S01]  /*75b0*/  FFMA.FTZ R5, R8.reuse, UR5, R5 ;  /* 0x0000000508057c23 */ /* 0x044fe20008010005 */
[----:B-1----:R-:W-:-:S04]  /*75c0*/  FFMA.FTZ R4, R8, UR5, R4 ;  /* 0x0000000508047c23 */ /* 0x002fc80008010004 */
[----:B------:R-:W-:Y:S02]  /*75d0*/  FSEL R163, R5, -INF , !P5 ;  /* 0xff80000005a37808 */ /* 0x000fe40006800000 */
[----:B------:R-:W-:Y:S01]  /*75e0*/  FSEL R160, R4, -INF , !P4 ;  /* 0xff80000004a07808 */ /* 0x000fe20006000000 */
[----:B------:R-:W-:Y:S06]  /*75f0*/  BRA.U !UP0, `(.L_x_348) ;  /* 0x0000000108cc7547 */ /* 0x000fec000b800000 */
        /* <DEDUP_REMOVED lines=48> */
.L_x_350:
[----:B------:R2:W-:Y:S02]  /*7900*/  STS.128 [R206+0x11000], RZ ;  /* 0x011000ffce007388 */ /* 0x0005e40000000c00 */
.L_x_351:
[----:B------:R-:W-:Y:S05]  /*7910*/  BSYNC.RECONVERGENT B0 ;  /* 0x0000000000007941 */ /* 0x000fea0003800200 */
.L_x_349:
[----:B------:R-:W0:Y:S02]  /*7920*/  LDGDEPBAR ;  /* 0x00000000000079af */ /* 0x000e240000000000 */
.L_x_348:
[----:B------:R-:W-:Y:S01]  /*7930*/  FMNMX3.FTZ R7, R3, R30, R24, !PT ;  /* 0x0000001e03077276 */ /* 0x000fe20007810018 */
[----:B------:R-:W4:Y:S01]  /*7940*/  LDCU UR4, c[0x0][0x45c] ;  /* 0x00008b80ff0477ac */ /* 0x000f220008000800 */
[----:B------:R-:W-:Y:S01]  /*7950*/  FMNMX3.FTZ R6, R132, R13, R15, !PT ;  /* 0x0000000d84067276 */ /* 0x000fe2000781000f */
[----:B------:R-:W-:Y:S01]  /*7960*/  LDSM.16.MT88.4 R144, [R188+0x12800] ;  /* 0x01280000bc90783b */ /* 0x000fe20000004200 */
        /* <DEDUP_REMOVED lines=14> */
[C---:B------:R-:W-:Y:S01]  /*7a50*/  IADD3 R16, PT, PT, R188.reuse, 0x12000, RZ ;  /* 0x00012000bc107810 */ /* 0x040fe20007ffe0ff */
[----:B------:R-:W5:Y:S01]  /*7a60*/  SHFL.BFLY PT, R4, R7, 0x2, 0x1f ;  /* 0x0c401f0007047f89 */ /* 0x000f6200000e0000 */
[----:B------:R-:W-:-:S02]  /*7a70*/  IADD3 R159, PT, PT, R188, 0x12040, RZ ;  /* 0x00012040bc9f7810 */ /* 0x000fc40007ffe0ff */
[----:B------:R-:W-:Y:S01]  /*7a80*/  @P0 IADD3 R159, PT, PT, R16, -0x40, RZ ;  /* 0xffffffc0109f0810 */ /* 0x000fe20007ffe0ff */
[----:B------:R-:W1:Y:S01]  /*7a90*/  SHFL.BFLY PT, R5, R6, 0x2, 0x1f ;  /* 0x0c401f0006057f89 */ /* 0x000e6200000e0000 */
[----:B------:R-:W-:-:S04]  /*7aa0*/  SEL R185, R190, 0xffffffe0, !P6 ;  /* 0xffffffe0beb97807 */ /* 0x000fc80007000000 */
[C---:B------:R-:W-:Y:S02]  /*7ab0*/  IADD3 R162, PT, PT, R185.reuse, R188, RZ ;  /* 0x000000bcb9a27210 */ /* 0x040fe40007ffe0ff */
[----:B------:R-:W-:-:S03]  /*7ac0*/  IADD3 R185, PT, PT, R185, R159, RZ ;  /* 0x0000009fb9b97210 */ /* 0x000fc60007ffe0ff */
[----:B------:R-:W-:Y:S01]  /*7ad0*/  LDSM.16.MT88.4 R20, [R162+0x12000] ;  /* 0x01200000a214783b */ /* 0x000fe20000004200 */
[----:B-----5:R-:W-:Y:S02]  /*7ae0*/  FMNMX.FTZ R4, R7, R4, !PT ;  /* 0x0000000407047209 */ /* 0x020fe40007810000 */
[----:B-1----:R-:W-:-:S03]  /*7af0*/  FMNMX.FTZ R5, R6, R5, !PT ;  /* 0x0000000506057209 */ /* 0x002fc60007810000 */
        /* <DEDUP_REMOVED lines=12> */
[----:B------:R-:W-:Y:S01]  /*7bc0*/  FSEL R5, R208, RZ, P5 ;  /* 0x000000ffd0057208 */ /* 0x000fe20002800000 */
[----:B------:R-:W1:Y:S01]  /*7bd0*/  LDSM.16.MT88.4 R28, [R159] ;  /* 0x000000009f1c783b */ /* 0x000e620000004200 */
[----:B------:R-:W-:Y:S01]  /*7be0*/  FSEL R168, R168, RZ, P5 ;  /* 0x000000ffa8a87208 */ /* 0x000fe20002800000 */
[--C-:B------:R-:W-:Y:S01]  /*7bf0*/  FFMA.FTZ R148, R24, UR4, -R161.reuse ;  /* 0x0000000418947c23 */ /* 0x100fe200080108a1 */
[----:B------:R-:W-:Y:S01]  /*7c00*/  FFMA.FTZ R152, R18, UR4, -R161 ;  /* 0x0000000412987c23 */ /* 0x000fe200080108a1 */
[----:B------:R-:W-:Y:S01]  /*7c10*/  FADD.FTZ R5, R132, -R5 ;  /* 0x8000000584057221 */ /* 0x000fe20000010000 */
[----:B------:R-:W-:Y:S01]  /*7c20*/  FMUL.FTZ R153, R4, UR4 ;  /* 0x0000000404997c20 */ /* 0x000fe20008410000 */
[--C-:B------:R-:W-:Y:S01]  /*7c30*/  FFMA.FTZ R156, R13, UR4, -R168.reuse ;  /* 0x000000040d9c7c23 */ /* 0x100fe200080108a8 */
[--C-:B------:R-:W-:Y:S01]  /*7c40*/  FFMA.FTZ R151, R15, UR4, -R168.reuse ;  /* 0x000000040f977c23 */ /* 0x100fe200080108a8 */
[--C-:B------:R-:W-:Y:S01]  /*7c50*/  FFMA.FTZ R150, R33, UR4, -R168.reuse ;  /* 0x0000000421967c23 */ /* 0x100fe200080108a8 */
[--C-:B------:R-:W-:Y:S01]  /*7c60*/  FFMA.FTZ R149, R19, UR4, -R168.reuse ;  /* 0x0000000413957c23 */ /* 0x100fe200080108a8 */
[----:B------:R-:W-:Y:S01]  /*7c70*/  FMUL.FTZ R155, R5, UR4 ;  /* 0x00000004059b7c20 */ /* 0x000fe20008410000 */
[--C-:B------:R-:W-:Y:S01]  /*7c80*/  FFMA.FTZ R26, R26, UR4, -R161.reuse ;  /* 0x000000041a1a7c23 */ /* 0x100fe200080108a1 */
[----:B------:R-:W-:Y:S01]  /*7c90*/  MUFU.EX2 R156, R156 ;  /* 0x0000009c009c7308 */ /* 0x000fe20000000800 */
[----:B------:R-:W-:Y:S01]  /*7ca0*/  LDSM.16.MT88.4 R12, [R188+0x12000] ;  /* 0x01200000bc0c783b */ /* 0x000fe20000004200 */
[--C-:B------:R-:W-:Y:S01]  /*7cb0*/  FFMA.FTZ R170, R135, UR4, -R168.reuse ;  /* 0x0000000487aa7c23 */ /* 0x100fe200080108a8 */
[--C-:B------:R-:W-:Y:S01]  /*7cc0*/  FFMA.FTZ R169, R133, UR4, -R168.reuse ;  /* 0x0000000485a97c23 */ /* 0x100fe200080108a8 */
[----:B------:R-:W4:Y:S01]  /*7cd0*/  MUFU.EX2 R151, R151 ;  /* 0x0000009700977308 */ /* 0x000f220000000800 */
[--C-:B------:R-:W-:Y:S01]  /*7ce0*/  FFMA.FTZ R172, R139, UR4, -R168.reuse ;  /* 0x000000048bac7c23 */ /* 0x100fe200080108a8 */
[--C-:B------:R-:W-:Y:S01]  /*7cf0*/  FFMA.FTZ R171, R137, UR4, -R168.reuse ;  /* 0x0000000489ab7c23 */ /* 0x100fe200080108a8 */
[--C-:B------:R-:W-:Y:S01]  /*7d00*/  FFMA.FTZ R174, R138, UR4, -R161.reuse ;  /* 0x000000048aae7c23 */ /* 0x100fe200080108a1 */
[----:B------:R-:W-:Y:S01]  /*7d10*/  MUFU.EX2 R150, R150 ;  /* 0x0000009600967308 */ /* 0x000fe20000000800 */
[--C-:B------:R-:W-:Y:S01]  /*7d20*/  FFMA.FTZ R175, R136, UR4, -R161.reuse ;  /* 0x0000000488af7c23 */ /* 0x100fe200080108a1 */
[--C-:B------:R-:W-:Y:S01]  /*7d30*/  FFMA.FTZ R176, R140, UR4, -R161.reuse ;  /* 0x000000048cb07c23 */ /* 0x100fe200080108a1 */
[--C-:B------:R-:W-:Y:S01]  /*7d40*/  FFMA.FTZ R173, R134, UR4, -R161.reuse ;  /* 0x0000000486ad7c23 */ /* 0x100fe200080108a1 */
[----:B------:R-:W5:Y:S01]  /*7d50*/  MUFU.EX2 R149, R149 ;  /* 0x0000009500957308 */ /* 0x000f620000000800 */
[----:B------:R-:W-:Y:S01]  /*7d60*/  LDSM.16.MT88.4 R140, [R162+0x12800] ;  /* 0x01280000a28c783b */ /* 0x000fe20000004200 */
[----:B------:R-:W-:Y:S01]  /*7d70*/  FFMA.FTZ R184, R184, UR4, -R161 ;  /* 0x00000004b8b87c23 */ /* 0x000fe200080108a1 */
[----:B------:R-:W-:Y:S01]  /*7d80*/  FFMA.FTZ R167, R167, UR4, -R168 ;  /* 0x00000004a7a77c23 */ /* 0x000fe200080108a8 */
[----:B------:R-:W-:Y:S01]  /*7d90*/  MUFU.EX2 R154, R154 ;  /* 0x0000009a009a7308 */ /* 0x000fe20000000800 */
[----:B------:R-:W-:Y:S01]  /*7da0*/  LDSM.16.MT88.4 R136, [R159+0x800] ;  /* 0x000800009f88783b */ /* 0x000fe20000004200 */
[----:B----4-:R-:W-:-:S02]  /*7db0*/  F2FP.BF16.F32.PACK_AB R4, R151, R156 ;  /* 0x0000009c9704723e */ /* 0x010fc400000010ff */
[----:B------:R-:W4:Y:S01]  /*7dc0*/  MUFU.EX2 R148, R148 ;  /* 0x0000009400947308 */ /* 0x000f220000000800 */
[----:B------:R-:W-:Y:S03]  /*7dd0*/  LDSM.16.MT88.4 R132, [R185+0x800] ;  /* 0x00080000b984783b */ /* 0x000fe60000004200 */
[----:B------:R-:W-:Y:S01]  /*7de0*/  MUFU.EX2 R152, R152 ;  /* 0x0000009800987308 */ /* 0x000fe20000000800 */
[----:B-----5:R-:W-:-:S03]  /*7df0*/  F2FP.BF16.F32.PACK_AB R6, R149, R150 ;  /* 0x000000969506723e */ /* 0x020fc600000010ff */
[----:B------:R-:W5:Y:S04]  /*7e00*/  MUFU.EX2 R3, R26 ;  /* 0x0000001a00037308 */ /* 0x000f680000000800 */
[----:B------:R-:W3:Y:S01]  /*7e10*/  MUFU.EX2 R155, R155 ;  /* 0x0000009b009b7308 */ /* 0x000ee20000000800 */
[----:B----4-:R-:W-:-:S03]  /*7e20*/  F2FP.BF16.F32.PACK_AB R5, R148, R154 ;  /* 0x0000009a9405723e */ /* 0x010fc600000010ff */
[----:B------:R-:W4:Y:S04]  /*7e30*/  MUFU.EX2 R153, R153 ;  /* 0x0000009900997308 */ /* 0x000f280000000800 */
[----:B------:R-:W-:Y:S01]  /*7e40*/  MUFU.EX2 R170, R170 ;  /* 0x000000aa00aa7308 */ /* 0x000fe20000000800 */
[----:B-----5:R-:W-:-:S03]  /*7e50*/  F2FP.BF16.F32.PACK_AB R7, R3, R152 ;  /* 0x000000980307723e */ /* 0x020fc600000010ff */
[----:B------:R-:W5:Y:S01]  /*7e60*/  MUFU.EX2 R169, R169 ;  /* 0x000000a900a97308 */ /* 0x000f620000000800 */
[-C--:B---3--:R-:W-:Y:S01]  /*7e70*/  FMUL.FTZ R24, R112, R155.reuse ;  /* 0x0000009b70187220 */ /* 0x088fe20000410000 */
[-C--:B------:R-:W-:Y:S01]  /*7e80*/  FMUL.FTZ R25, R113, R155.reuse ;  /* 0x0000009b71197220 */ /* 0x080fe20000410000 */
[-C--:B------:R-:W-:Y:S01]  /*7e90*/  FMUL.FTZ R108, R108, R155.reuse ;  /* 0x0000009b6c6c7220 */ /* 0x080fe20000410000 */
[----:B------:R-:W-:Y:S01]  /*7ea0*/  FMUL.FTZ R109, R109, R155 ;  /* 0x0000009b6d6d7220 */ /* 0x000fe20000410000 */
[-C--:B----4-:R-:W-:Y:S01]  /*7eb0*/  FMUL.FTZ R26, R114, R153.reuse ;  /* 0x00000099721a7220 */ /* 0x090fe20000410000 */
[-C--:B------:R-:W-:Y:S01]  /*7ec0*/  FMUL.FTZ R27, R115, R153.reuse ;  /* 0x00000099731b7220 */ /* 0x080fe20000410000 */
[-C--:B------:R-:W-:Y:S01]  /*7ed0*/  FMUL.FTZ R110, R110, R153.reuse ;  /* 0x000000996e6e7220 */ /* 0x080fe20000410000 */
[----:B------:R-:W-:Y:S01]  /*7ee0*/  FMUL.FTZ R111, R111, R153 ;  /* 0x000000996f6f7220 */ /* 0x000fe20000410000 */
[-C--:B------:R-:W-:Y:S01]  /*7ef0*/  FMUL.FTZ R32, R104, R155.reuse ;  /* 0x0000009b68207220 */ /* 0x080fe20000410000 */
[----:B------:R-:W-:Y:S01]  /*7f00*/  FMUL.FTZ R33, R105, R155 ;  /* 0x0000009b69217220 */ /* 0x000fe20000410000 */
[-C--:B------:R-:W-:Y:S01]  /*7f10*/  FMUL.FTZ R34, R106, R153.reuse ;  /* 0x000000996a227220 */ /* 0x080fe20000410000 */
[----:B------:R-:W-:Y:S01]  /*7f20*/  FMUL.FTZ R35, R107, R153 ;  /* 0x000000996b237220 */ /* 0x000fe20000410000 */
[C---:B-1----:R-:W-:Y:S01]  /*7f30*/  HMMA.16816.F32.BF16 R24, R4.reuse, R28, R24 ;  /* 0x0000001c0418723c */ /* 0x042fe20000041818 */
        /* <DEDUP_REMOVED lines=12> */
[----:B------:R-:W4:Y:S01]  /*8000*/  LDSM.16.MT88.4 R112, [R159+0x2000] ;  /* 0x002000009f70783b */ /* 0x000f220000004200 */
[----:B------:R-:W-:Y:S01]  /*8010*/  FMUL.FTZ R61, R61, R155 ;  /* 0x0000009b3d3d7220 */ /* 0x000fe20000410000 */
[-C--:B------:R-:W-:Y:S01]  /*8020*/  FMUL.FTZ R62, R62, R153.reuse ;  /* 0x000000993e3e7220 */ /* 0x080fe20000410000 */
        /* <DEDUP_REMOVED lines=33> */
[----:B------:R-:W-:Y:S01]  /*8240*/  LDSM.16.MT88.4 R120, [R185] ;  /* 0x00000000b978783b */ /* 0x000fe20000004200 */
[-C--:B------:R-:W-:Y:S01]  /*8250*/  FMUL.FTZ R8, R128, R155.reuse ;  /* 0x0000009b80087220 */ /* 0x080fe20000410000 */
[----:B------:R-:W-:Y:S01]  /*8260*/  FMUL.FTZ R9, R129, R155 ;  /* 0x0000009b81097220 */ /* 0x000fe20000410000 */
[-C--:B------:R-:W-:Y:S01]  /*8270*/  FMUL.FTZ R10, R130, R153.reuse ;  /* 0x00000099820a7220 */ /* 0x080fe20000410000 */
[----:B------:R-:W-:Y:S01]  /*8280*/  FMUL.FTZ R11, R131, R153 ;  /* 0x00000099830b7220 */ /* 0x000fe20000410000 */
[-C--:B------:R-:W-:Y:S01]  /*8290*/  FMUL.FTZ R84, R84, R155.reuse ;  /* 0x0000009b54547220 */ /* 0x080fe20000410000 */
[C---:B---3--:R-:W-:Y:S01]  /*82a0*/  HMMA.16816.F32.BF16 R44, R4.reuse, R108, R44 ;  /* 0x0000006c042c723c */ /* 0x048fe2000004182c */
[----:B------:R-:W-:Y:S01]  /*82b0*/  LDSM.16.MT88.4 R128, [R188+0x14800] ;  /* 0x01480000bc80783b */ /* 0x000fe20000004200 */
        /* <DEDUP_REMOVED lines=14> */
[C---:B------:R-:W-:Y:S01]  /*83a0*/  HMMA.16816.F32.BF16 R64, R4.reuse, R106, R64 ;  /* 0x0000006a0440723c */ /* 0x040fe20000041840 */
[----:B------:R-:W3:Y:S01]  /*83b0*/  LDSM.16.MT88.4 R104, [R159+0x4000] ;  /* 0x004000009f68783b */ /* 0x000ee20000004200 */
[----:B------:R-:W-:Y:S01]  /*83c0*/  FMUL.FTZ R41, R41, R155 ;  /* 0x0000009b29297220 */ /* 0x000fe20000410000 */
[-C--:B------:R-:W-:Y:S01]  /*83d0*/  FMUL.FTZ R42, R42, R153.reuse ;  /* 0x000000992a2a7220 */ /* 0x080fe20000410000 */
[----:B------:R-:W-:Y:S01]  /*83e0*/  FMUL.FTZ R43, R43, R153 ;  /* 0x000000992b2b7220 */ /* 0x000fe20000410000 */
[----:B------:R-:W-:Y:S01]  /*83f0*/  MUFU.EX2 R172, R172 ;  /* 0x000000ac00ac7308 */ /* 0x000fe20000000800 */
[-C--:B------:R-:W-:Y:S01]  /*8400*/  FMUL.FTZ R124, R124, R155.reuse ;  /* 0x0000009b7c7c7220 */ /* 0x080fe20000410000 */
        /* <DEDUP_REMOVED lines=8> */
[-C--:B------:R-:W-:Y:S01]  /*8490*/  FMUL.FTZ R102, R102, R153.reuse ;  /* 0x0000009966667220 */ /* 0x080fe20000410000 */
[C---:B------:R-:W-:Y:S01]  /*84a0*/  HMMA.16816.F32.BF16 R56, R4.reuse, R114, R56 ;  /* 0x000000720438723c */ /* 0x040fe20000041838 */
[----:B------:R-:W4:Y:S01]  /*84b0*/  LDSM.16.MT88.4 R112, [R162+0x16000] ;  /* 0x01600000a270783b */ /* 0x000f220000004200 */
[----:B------:R-:W5:Y:S01]  /*84c0*/  MUFU.EX2 R175, R175 ;  /* 0x000000af00af7308 */ /* 0x000f620000000800 */
[----:B------:R-:W-:Y:S01]  /*84d0*/  FMUL.FTZ R103, R103, R153 ;  /* 0x0000009967677220 */ /* 0x000fe20000410000 */
[-C--:B------:R-:W-:Y:S01]  /*84e0*/  FMUL.FTZ R76, R76, R155.reuse ;  /* 0x0000009b4c4c7220 */ /* 0x080fe20000410000 */
[----:B------:R-:W-:Y:S01]  /*84f0*/  FMUL.FTZ R77, R77, R155 ;  /* 0x0000009b4d4d7220 */ /* 0x000fe20000410000 */
[----:B------:R-:W-:Y:S01]  /*8500*/  MUFU.EX2 R176, R176 ;  /* 0x000000b000b07308 */ /* 0x000fe20000000800 */
[-C--:B------:R-:W-:Y:S01]  /*8510*/  FMUL.FTZ R78, R78, R153.reuse ;  /* 0x000000994e4e7220 */ /* 0x080fe20000410000 */
[C---:B--2---:R-:W-:Y:S01]  /*8520*/  HMMA.16816.F32.BF16 R36, R4.reuse, R116, R36 ;  /* 0x000000740424723c */ /* 0x044fe20000041824 */
[----:B------:R-:W-:Y:S01]  /*8530*/  FMUL.FTZ R79, R79, R153 ;  /* 0x000000994f4f7220 */ /* 0x000fe20000410000 */
[----:B------:R-:W2:Y:S01]  /*8540*/  MUFU.EX2 R173, R173 ;  /* 0x000000ad00ad7308 */ /* 0x000ea20000000800 */
        /* <DEDUP_REMOVED lines=13> */
[----:B-1----:R-:W-:Y:S01]  /*8620*/  HMMA.16816.F32.BF16 R68, R4, R108, R68 ;  /* 0x0000006c0444723c */ /* 0x002fe20000041844 */
[----:B------:R-:W-:Y:S01]  /*8630*/  LDSM.16.MT88.4 R116, [R159+0x2800] ;  /* 0x002800009f74783b */ /* 0x000fe20000004200 */
[----:B------:R-:W-:Y:S01]  /*8640*/  FFMA.FTZ R156, R215, R155, R156 ;  /* 0x0000009bd79c7223 */ /* 0x000fe2000001009c */
[----:B------:R-:W-:-:S03]  /*8650*/  FFMA.FTZ R153, R213, R153, R154 ;  /* 0x00000099d5997223 */ /* 0x000fc6000001009a */
[----:B------:R-:W-:Y:S01]  /*8660*/  FADD.FTZ R151, R151, R156 ;  /* 0x0000009c97977221 */ /* 0x000fe20000010000 */
[----:B------:R-:W-:Y:S01]  /*8670*/  FADD.FTZ R153, R148, R153 ;  /* 0x0000009994997221 */ /* 0x000fe20000010000 */
[----:B------:R-:W-:Y:S01]  /*8680*/  HMMA.16816.F32.BF16 R72, R4, R110, R72 ;  /* 0x0000006e0448723c */ /* 0x000fe20000041848 */
[----:B------:R-:W1:Y:S01]  /*8690*/  LDSM.16.MT88.4 R108, [R185+0x4000] ;  /* 0x00400000b96c783b */ /* 0x000e620000004200 */
[----:B------:R-:W-:Y:S01]  /*86a0*/  FADD.FTZ R150, R150, R151 ;  /* 0x0000009796967221 */ /* 0x000fe20000010000 */
[----:B------:R-:W-:-:S03]  /*86b0*/  FADD.FTZ R152, R152, R153 ;  /* 0x0000009998987221 */ /* 0x000fc60000010000 */
[----:B------:R-:W-:Y:S01]  /*86c0*/  FADD.FTZ R149, R149, R150 ;  /* 0x0000009695957221 */ /* 0x000fe20000010000 */
[----:B------:R-:W-:Y:S01]  /*86d0*/  FADD.FTZ R3, R3, R152 ;  /* 0x0000009803037221 */ /* 0x000fe20000010000 */
[C---:B---3--:R-:W-:Y:S08]  /*86e0*/  HMMA.16816.F32.BF16 R84, R4.reuse, R104, R84 ;  /* 0x000000680454723c */ /* 0x048ff00000041854 */
[C---:B------:R-:W-:Y:S01]  /*86f0*/  HMMA.16816.F32.BF16 R88, R4.reuse, R106, R88 ;  /* 0x0000006a0458723c */ /* 0x040fe20000041858 */
[----:B------:R-:W3:Y:S07]  /*8700*/  LDSM.16.MT88.4 R104, [R162+0x14800] ;  /* 0x01480000a268783b */ /* 0x000eee0000004200 */
[C---:B------:R-:W-:Y:S08]  /*8710*/  HMMA.16816.F32.BF16 R8, R4.reuse, R12, R8 ;  /* 0x0000000c0408723c */ /* 0x040ff00000041808 */
[C---:B------:R-:W-:Y:S01]  /*8720*/  HMMA.16816.F32.BF16 R12, R4.reuse, R14, R124 ;  /* 0x0000000e040c723c */ /* 0x040fe2000004187c */
[----:B------:R-:W-:Y:S07]  /*8730*/  LDSM.16.MT88.4 R124, [R159+0x4800] ;  /* 0x004800009f7c783b */ /* 0x000fee0000004200 */
[----:B------:R-:W-:Y:S01]  /*8740*/  HMMA.16816.F32.BF16 R32, R4, R120, R32 ;  /* 0x000000780420723c */ /* 0x000fe20000041820 */
[----:B-----5:R-:W-:Y:S01]  /*8750*/  F2FP.BF16.F32.PACK_AB R120, R169, R170 ;  /* 0x000000aaa978723e */ /* 0x020fe200000010ff */
[----:B------:R-:W-:Y:S01]  /*8760*/  FADD.FTZ R170, R170, R149 ;  /* 0x00000095aaaa7221 */ /* 0x000fe20000010000 */
[----:B------:R-:W-:Y:S01]  /*8770*/  F2FP.BF16.F32.PACK_AB R121, R175, R174 ;  /* 0x000000aeaf79723e */ /* 0x000fe200000010ff */
[----:B------:R-:W-:Y:S01]  /*8780*/  FADD.FTZ R174, R174, R3 ;  /* 0x00000003aeae7221 */ /* 0x000fe20000010000 */
[----:B------:R-:W-:Y:S01]  /*8790*/  MOV R3, R207 ;  /* 0x000000cf00037202 */ /* 0x000fe20000000f00 */
[----:B------:R-:W-:-:S02]  /*87a0*/  FADD.FTZ R169, R169, R170 ;  /* 0x000000aaa9a97221 */ /* 0x000fc40000010000 */
[C---:B------:R-:W-:Y:S01]  /*87b0*/  HMMA.16816.F32.BF16 R100, R4.reuse, R122, R100 ;  /* 0x0000007a0464723c */ /* 0x040fe20000041864 */
[----:B------:R-:W-:Y:S01]  /*87c0*/  F2FP.BF16.F32.PACK_AB R122, R171, R172 ;  /* 0x000000acab7a723e */ /* 0x000fe200000010ff */
[----:B------:R-:W-:Y:S01]  /*87d0*/  FADD.FTZ R175, R175, R174 ;  /* 0x000000aeafaf7221 */ /* 0x000fe20000010000 */
[----:B--2---:R-:W-:Y:S01]  /*87e0*/  F2FP.BF16.F32.PACK_AB R123, R173, R176 ;  /* 0x000000b0ad7b723e */ /* 0x004fe200000010ff */
[----:B------:R-:W-:Y:S02]  /*87f0*/  FADD.FTZ R172, R172, R169 ;  /* 0x000000a9acac7221 */ /* 0x000fe40000010000 */
[----:B------:R-:W-:Y:S02]  /*8800*/  FADD.FTZ R176, R176, R175 ;  /* 0x000000afb0b07221 */ /* 0x000fe40000010000 */
[----:B----4-:R-:W-:Y:S01]  /*8810*/  HMMA.16816.F32.BF16 R76, R4, R112, R76 ;  /* 0x00000070044c723c */ /* 0x010fe2000004184c */
[----:B------:R-:W-:Y:S01]  /*8820*/  FADD.FTZ R171, R171, R172 ;  /* 0x000000acabab7221 */ /* 0x000fe20000010000 */
[----:B------:R-:W-:-:S06]  /*8830*/  FADD.FTZ R173, R173, R176 ;  /* 0x000000b0adad7221 */ /* 0x000fcc0000010000 */
[C---:B------:R-:W-:Y:S01]  /*8840*/  HMMA.16816.F32.BF16 R80, R4.reuse, R114, R80 ;  /* 0x000000720450723c */ /* 0x040fe20000041850 */
[----:B------:R-:W-:Y:S07]  /*8850*/  LDSM.16.MT88.4 R112, [R185+0x2800] ;  /* 0x00280000b970783b */ /* 0x000fee0000004200 */
[C---:B-1----:R-:W-:Y:S08]  /*8860*/  HMMA.16816.F32.BF16 R92, R4.reuse, R108, R92 ;  /* 0x0000006c045c723c */ /* 0x042ff0000004185c */
[----:B------:R-:W-:Y:S01]  /*8870*/  HMMA.16816.F32.BF16 R4, R4, R110, R96 ;  /* 0x0000006e0404723c */ /* 0x000fe20000041860 */
[----:B------:R-:W1:Y:S04]  /*8880*/  LDSM.16.MT88.4 R96, [R162+0x16800] ;  /* 0x01680000a260783b */ /* 0x000e680000004200 */
[----:B------:R-:W2:Y:S03]  /*8890*/  LDSM.16.MT88.4 R108, [R188+0x16800] ;  /* 0x01680000bc6c783b */ /* 0x000ea60000004200 */
[C---:B------:R-:W-:Y:S08]  /*88a0*/  HMMA.16816.F32.BF16 R36, R120.reuse, R128, R36 ;  /* 0x000000807824723c */ /* 0x040ff00000041824 */
[C---:B------:R-:W-:Y:S01]  /*88b0*/  HMMA.16816.F32.BF16 R40, R120.reuse, R130, R40 ;  /* 0x000000827828723c */ /* 0x040fe20000041828 */
[----:B------:R-:W4:Y:S07]  /*88c0*/  LDSM.16.MT88.4 R128, [R185+0x4800] ;  /* 0x00480000b980783b */ /* 0x000f2e0000004200 */
[C---:B---3--:R-:W-:Y:S08]  /*88d0*/  HMMA.16816.F32.BF16 R44, R120.reuse, R104, R44 ;  /* 0x00000068782c723c */ /* 0x048ff0000004182c */
[C---:B------:R-:W-:Y:S01]  /*88e0*/  HMMA.16816.F32.BF16 R48, R120.reuse, R106, R48 ;  /* 0x0000006a7830723c */ /* 0x040fe20000041830 */
[----:B------:R-:W3:Y:S07]  /*88f0*/  LDSM.16.MT88.4 R104, [R188+0x13000] ;  /* 0x01300000bc68783b */ /* 0x000eee0000004200 */
[----:B------:R-:W-:Y:S01]  /*8900*/  HMMA.16816.F32.BF16 R8, R120, R144, R8 ;  /* 0x000000907808723c */ /* 0x000fe20000041808 */
[--C-:B------:R-:W-:Y:S01]  /*8910*/  FFMA.FTZ R145, R179, UR4, -R168.reuse ;  /* 0x00000004b3917c23 */ /* 0x100fe200080108a8 */
[----:B------:R-:W-:Y:S01]  /*8920*/  FFMA.FTZ R144, R183, UR4, -R168 ;  /* 0x00000004b7907c23 */ /* 0x000fe200080108a8 */
[----:B------:R-:W-:-:S04]  /*8930*/  FFMA.FTZ R179, R178, UR4, -R161 ;  /* 0x00000004b2b37c23 */ /* 0x000fc800080108a1 */
[----:B------:R-:W-:Y:S01]  /*8940*/  MUFU.EX2 R145, R145 ;  /* 0x0000009100917308 */ /* 0x000fe20000000800 */
[C---:B------:R-:W-:Y:S01]  /*8950*/  HMMA.16816.F32.BF16 R12, R120.reuse, R146, R12 ;  /* 0x00000092780c723c */ /* 0x040fe2000004180c */
[--C-:B------:R-:W-:Y:S01]  /*8960*/  FFMA.FTZ R146, R177, UR4, -R168.reuse ;  /* 0x00000004b1927c23 */ /* 0x100fe200080108a8 */
[----:B------:R-:W-:Y:S01]  /*8970*/  FFMA.FTZ R147, R181, UR4, -R168 ;  /* 0x00000004b5937c23 */ /* 0x000fe200080108a8 */
[--C-:B------:R-:W-:Y:S01]  /*8980*/  FFMA.FTZ R177, R182, UR4, -R161.reuse ;  /* 0x00000004b6b17c23 */ /* 0x100fe200080108a1 */
[----:B------:R-:W-:Y:S04]  /*8990*/  MUFU.EX2 R144, R144 ;  /* 0x0000009000907308 */ /* 0x000fe80000000800 */
[----:B-1----:R-:W-:Y:S01]  /*89a0*/  HMMA.16816.F32.BF16 R76, R120, R96, R76 ;  /* 0x00000060784c723c */ /* 0x002fe2000004184c */
[----:B------:R-:W-:Y:S01]  /*89b0*/  FFMA.FTZ R97, R180, UR4, -R161 ;  /* 0x00000004b4617c23 */ /* 0x000fe200080108a1 */
[----:B------:R-:W1:Y:S01]  /*89c0*/  MUFU.EX2 R147, R147 ;  /* 0x0000009300937308 */ /* 0x000e620000000800 */
[----:B------:R-:W-:-:S03]  /*89d0*/  SEL R180, R190, 0xffffffe0, !P6 ;  /* 0xffffffe0beb47807 */ /* 0x000fc60007000000 */
[----:B------:R-:W-:Y:S01]  /*89e0*/  MUFU.EX2 R146, R146 ;  /* 0x0000009200927308 */ /* 0x000fe20000000800 */
[----:B------:R-:W-:Y:S01]  /*89f0*/  IADD3 R180, PT, PT, R180, R159, RZ ;  /* 0x0000009fb4b47210 */ /* 0x000fe20007ffe0ff */
[C---:B------:R-:W-:Y:S02]  /*8a00*/  HMMA.16816.F32.BF16 R16, R120.reuse, R140, R16 ;  /* 0x0000008c7810723c */ /* 0x040fe40000041810 */
[----:B------:R-:W-:Y:S04]  /*8a10*/  MUFU.EX2 R182, R184 ;  /* 0x000000b800b67308 */ /* 0x000fe80000000800 */
[----:B------:R-:W5:Y:S02]  /*8a20*/  MUFU.EX2 R177, R177 ;  /* 0x000000b100b17308 */ /* 0x000f640000000800 */
[----:B------:R-:W-:Y:S01]  /*8a30*/  HMMA.16816.F32.BF16 R20, R120, R142, R20 ;  /* 0x0000008e7814723c */ /* 0x000fe20000041814 */
[----:B-1----:R-:W-:Y:S01]  /*8a40*/  F2FP.BF16.F32.PACK_AB R96, R147, R144 ;  /* 0x000000909360723e */ /* 0x002fe200000010ff */
[----:B------:R5:W-:Y:S01]  /*8a50*/  MUFU.EX2 R178, R97 ;  /* 0x0000006100b27308 */ /* 0x000be20000000800 */
[----:B------:R-:W-:Y:S01]  /*8a60*/  LDSM.16.MT88.4 R140, [R162+0x15800] ;  /* 0x01580000a28c783b */ /* 0x000fe20000004200 */
[----:B------:R-:W-:-:S02]  /*8a70*/  FADD.FTZ R144, R144, R171 ;  /* 0x000000ab90907221 */ /* 0x000fc40000010000 */
[----:B------:R-:W1:Y:S02]  /*8a80*/  MUFU.EX2 R179, R179 ;  /* 0x000000b300b37308 */ /* 0x000e640000000800 */
[----:B------:R-:W-:Y:S01]  /*8a90*/  HMMA.16816.F32.BF16 R24, R120, R136, R24 ;  /* 0x000000887818723c */ /* 0x000fe20000041818 */
[----:B------:R-:W-:-:S07]  /*8aa0*/  FADD.FTZ R147, R147, R144 ;  /* 0x0000009093937221 */ /* 0x000fce0000010000 */
[----:B------:R-:W-:Y:S01]  /*8ab0*/  HMMA.16816.F32.BF16 R28, R120, R138, R28 ;  /* 0x0000008a781c723c */ /* 0x000fe2000004181c */
[----:B-----5:R-:W-:Y:S01]  /*8ac0*/  F2FP.BF16.F32.PACK_AB R97, R177, R182 ;  /* 0x000000b6b161723e */ /* 0x020fe200000010ff */
[----:B------:R-:W-:Y:S01]  /*8ad0*/  LDSM.16.MT88.4 R136, [R180+0x1000] ;  /* 0x00100000b488783b */ /* 0x000fe20000004200 */
[----:B------:R-:W-:-:S04]  /*8ae0*/  FADD.FTZ R182, R182, R173 ;  /* 0x000000adb6b67221 */ /* 0x000fc80000010000 */
[----:B------:R-:W-:Y:S01]  /*8af0*/  FADD.FTZ R177, R177, R182 ;  /* 0x000000b6b1b17221 */ /* 0x000fe20000010000 */
        /* <DEDUP_REMOVED lines=8> */
[----:B------:R-:W5:Y:S07]  /*8b80*/  LDSM.16.MT88.4 R112, [R162+0x13000] ;  /* 0x01300000a270783b */ /* 0x000f6e0000004200 */
[C---:B--2---:R-:W-:Y:S08]  /*8b90*/  HMMA.16816.F32.BF16 R68, R120.reuse, R108, R68 ;  /* 0x0000006c7844723c */ /* 0x044ff00000041844 */
[C---:B------:R-:W-:Y:S01]  /*8ba0*/  HMMA.16816.F32.BF16 R72, R120.reuse, R110, R72 ;  /* 0x0000006e7848723c */ /* 0x040fe20000041848 */
[----:B------:R-:W-:Y:S07]  /*8bb0*/  LDSM.16.MT88.4 R108, [R188+0x17000] ;  /* 0x01700000bc6c783b */ /* 0x000fee0000004200 */
[----:B------:R-:W-:Y:S01]  /*8bc0*/  HMMA.16816.F32.BF16 R80, R120, R98, R80 ;  /* 0x000000627850723c */ /* 0x000fe20000041850 */
[----:B------:R-:W-:Y:S01]  /*8bd0*/  F2FP.BF16.F32.PACK_AB R98, R145, R146 ;  /* 0x000000929162723e */ /* 0x000fe200000010ff */
[----:B------:R-:W-:Y:S01]  /*8be0*/  FADD.FTZ R146, R146, R147 ;  /* 0x0000009392927221 */ /* 0x000fe20000010000 */
[----:B-1----:R-:W-:Y:S01]  /*8bf0*/  F2FP.BF16.F32.PACK_AB R99, R179, R178 ;  /* 0x000000b2b363723e */ /* 0x002fe200000010ff */
[----:B------:R-:W-:-:S02]  /*8c00*/  FADD.FTZ R178, R178, R177 ;  /* 0x000000b1b2b27221 */ /* 0x000fc40000010000 */
[----:B------:R-:W-:Y:S02]  /*8c10*/  FADD.FTZ R146, R145, R146 ;  /* 0x0000009291927221 */ /* 0x000fe40000010000 */
[----:B------:R-:W-:Y:S01]  /*8c20*/  HMMA.16816.F32.BF16 R84, R120, R124, R84 ;  /* 0x0000007c7854723c */ /* 0x000fe20000041854 */
[----:B------:R-:W-:-:S07]  /*8c30*/  FADD.FTZ R179, R179, R178 ;  /* 0x000000b2b3b37221 */ /* 0x000fce0000010000 */
[C---:B------:R-:W-:Y:S01]  /*8c40*/  HMMA.16816.F32.BF16 R88, R120.reuse, R126, R88 ;  /* 0x0000007e7858723c */ /* 0x040fe20000041858 */
[----:B------:R-:W1:Y:S07]  /*8c50*/  LDSM.16.MT88.4 R124, [R159+0x3000] ;  /* 0x003000009f7c783b */ /* 0x000e6e0000004200 */
[C---:B----4-:R-:W-:Y:S08]  /*8c60*/  HMMA.16816.F32.BF16 R92, R120.reuse, R128, R92 ;  /* 0x00000080785c723c */ /* 0x050ff0000004185c */
[----:B------:R-:W-:Y:S01]  /*8c70*/  HMMA.16816.F32.BF16 R4, R120, R130, R4 ;  /* 0x000000827804723c */ /* 0x000fe20000041804 */
[----:B------:R-:W2:Y:S04]  /*8c80*/  LDSM.16.MT88.4 R120, [R162+0x15000] ;  /* 0x01500000a278783b */ /* 0x000ea80000004200 */
[----:B------:R-:W4:Y:S03]  /*8c90*/  LDSM.16.MT88.4 R128, [R188+0x15000] ;  /* 0x01500000bc80783b */ /* 0x000f260000004200 */
[C---:B---3--:R-:W-:Y:S08]  /*8ca0*/  HMMA.16816.F32.BF16 R8, R96.reuse, R104, R8 ;  /* 0x000000686008723c */ /* 0x048ff00000041808 */
[C---:B------:R-:W-:Y:S01]  /*8cb0*/  HMMA.16816.F32.BF16 R12, R96.reuse, R106, R12 ;  /* 0x0000006a600c723c */ /* 0x040fe2000004180c */
[----:B------:R-:W3:Y:S07]  /*8cc0*/  LDSM.16.MT88.4 R104, [R162+0x17000] ;  /* 0x01700000a268783b */ /* 0x000eee0000004200 */
[C---:B-----5:R-:W-:Y:S08]  /*8cd0*/  HMMA.16816.F32.BF16 R16, R96.reuse, R112, R16 ;  /* 0x000000706010723c */ /* 0x060ff00000041810 */
[C---:B------:R-:W-:Y:S01]  /*8ce0*/  HMMA.16816.F32.BF16 R20, R96.reuse, R114, R20 ;  /* 0x000000726014723c */ /* 0x040fe20000041814 */
[----:B------:R-:W5:Y:S07]  /*8cf0*/  LDSM.16.MT88.4 R112, [R159+0x5000] ;  /* 0x005000009f70783b */ /* 0x000f6e0000004200 */
[----:B-1----:R-:W-:Y:S01]  /*8d00*/  HMMA.16816.F32.BF16 R52, R96, R124, R52 ;  /* 0x0000007c6034723c */ /* 0x002fe20000041834 */
[----:B------:R-:W-:-:S07]  /*8d10*/  FFMA.FTZ R124, R166, UR4, -R161 ;  /* 0x00000004a67c7c23 */ /* 0x000fce00080108a1 */
[C---:B--2---:R-:W-:Y:S08]  /*8d20*/  HMMA.16816.F32.BF16 R44, R96.reuse, R120, R44 ;  /* 0x00000078602c723c */ /* 0x044ff0000004182c */
[C---:B------:R-:W-:Y:S01]  /*8d30*/  HMMA.16816.F32.BF16 R48, R96.reuse, R122, R48 ;  /* 0x0000007a6030723c */ /* 0x040fe20000041830 */
[----:B------:R-:W1:Y:S07]  /*8d40*/  LDSM.16.MT88.4 R120, [R180+0x5000] ;  /* 0x00500000b478783b */ /* 0x000e6e0000004200 */
[----:B------:R-:W-:Y:S01]  /*8d50*/  HMMA.16816.F32.BF16 R24, R96, R132, R24 ;  /* 0x000000846018723c */ /* 0x000fe20000041818 */
[----:B------:R-:W-:-:S02]  /*8d60*/  FFMA.FTZ R132, R164, UR4, -R161 ;  /* 0x00000004a4847c23 */ /* 0x000fc400080108a1 */
[----:B------:R2:W-:Y:S05]  /*8d70*/  MUFU.EX2 R164, R124 ;  /* 0x0000007c00a47308 */ /* 0x0005ea0000000800 */
[C---:B----4-:R-:W-:Y:S08]  /*8d80*/  HMMA.16816.F32.BF16 R36, R96.reuse, R128, R36 ;  /* 0x000000806024723c */ /* 0x050ff00000041824 */
[C---:B------:R-:W-:Y:S01]  /*8d90*/  HMMA.16816.F32.BF16 R40, R96.reuse, R130, R40 ;  /* 0x000000826028723c */ /* 0x040fe20000041828 */
[----:B------:R-:W-:Y:S07]  /*8da0*/  LDSM.16.MT88.4 R128, [R159+0x3800] ;  /* 0x003800009f80783b */ /* 0x000fee0000004200 */
[C---:B------:R-:W-:Y:S08]  /*8db0*/  HMMA.16816.F32.BF16 R60, R96.reuse, R116, R60 ;  /* 0x00000074603c723c */ /* 0x040ff0000004183c */
[C---:B------:R-:W-:Y:S01]  /*8dc0*/  HMMA.16816.F32.BF16 R64, R96.reuse, R118, R64 ;  /* 0x000000766040723c */ /* 0x040fe20000041840 */
[----:B------:R-:W4:Y:S07]  /*8dd0*/  LDSM.16.MT88.4 R116, [R162+0x13800] ;  /* 0x01380000a274783b */ /* 0x000f2e0000004200 */
[C---:B------:R-:W-:Y:S01]  /*8de0*/  HMMA.16816.F32.BF16 R56, R96.reuse, R126, R56 ;  /* 0x0000007e6038723c */ /* 0x040fe20000041838 */
[----:B--2---:R-:W2:Y:S07]  /*8df0*/  LDSM.16.MT88.4 R124, [R188+0x13800] ;  /* 0x01380000bc7c783b */ /* 0x004eae0000004200 */
[----:B---3--:R-:W-:Y:S01]  /*8e00*/  HMMA.16816.F32.BF16 R76, R96, R104, R76 ;  /* 0x00000068604c723c */ /* 0x008fe2000004184c */
[--C-:B------:R-:W-:Y:S01]  /*8e10*/  FFMA.FTZ R105, R165, UR4, -R168.reuse ;  /* 0x00000004a5697c23 */ /* 0x100fe200080108a8 */
[--C-:B------:R-:W-:Y:S01]  /*8e20*/  FFMA.FTZ R104, R158, UR4, -R168.reuse ;  /* 0x000000049e687c23 */ /* 0x100fe200080108a8 */
[----:B------:R3:W-:Y:S01]  /*8e30*/  MUFU.EX2 R165, R167 ;  /* 0x000000a700a57308 */ /* 0x0007e20000000800 */
[----:B------:R-:W-:-:S03]  /*8e40*/  FFMA.FTZ R168, R163, UR4, -R168 ;  /* 0x00000004a3a87c23 */ /* 0x000fc600080108a8 */
[----:B------:R-:W4:Y:S01]  /*8e50*/  MUFU.EX2 R158, R105 ;  /* 0x00000069009e7308 */ /* 0x000f220000000800 */
[C---:B------:R-:W-:Y:S03]  /*8e60*/  HMMA.16816.F32.BF16 R28, R96.reuse, R134, R28 ;  /* 0x00000086601c723c */ /* 0x040fe6000004181c */
[----:B------:R-:W-:Y:S04]  /*8e70*/  MUFU.EX2 R163, R104 ;  /* 0x0000006800a37308 */ /* 0x000fe80000000800 */
[----:B------:R-:W-:Y:S01]  /*8e80*/  MUFU.EX2 R166, R168 ;  /* 0x000000a800a67308 */ /* 0x000fe20000000800 */
[C---:B------:R-:W-:Y:S01]  /*8e90*/  HMMA.16816.F32.BF16 R32, R96.reuse, R136, R32 ;  /* 0x000000886020723c */ /* 0x040fe20000041820 */
[--C-:B---3--:R-:W-:Y:S01]  /*8ea0*/  FFMA.FTZ R167, R157, UR4, -R161.reuse ;  /* 0x000000049da77c23 */ /* 0x108fe200080108a1 */
[----:B------:R-:W-:Y:S01]  /*8eb0*/  FFMA.FTZ R161, R160, UR4, -R161 ;  /* 0x00000004a0a17c23 */ /* 0x000fe200080108a1 */
[----:B------:R3:W2:Y:S04]  /*8ec0*/  MUFU.EX2 R157, R132 ;  /* 0x00000084009d7308 */ /* 0x0006a80000000800 */
[----:B------:R-:W-:Y:S01]  /*8ed0*/  MUFU.EX2 R160, R167 ;  /* 0x000000a700a07308 */ /* 0x000fe20000000800 */
[C---:B------:R-:W-:Y:S01]  /*8ee0*/  HMMA.16816.F32.BF16 R100, R96.reuse, R138, R100 ;  /* 0x0000008a6064723c */ /* 0x040fe20000041864 */
[----:B------:R-:W-:Y:S02]  /*8ef0*/  LDSM.16.MT88.4 R136, [R180+0x1800] ;  /* 0x00180000b488783b */ /* 0x000fe40000004200 */
[----:B------:R-:W2:Y:S05]  /*8f00*/  MUFU.EX2 R161, R161 ;  /* 0x000000a100a17308 */ /* 0x000eaa0000000800 */
[C---:B------:R-:W-:Y:S01]  /*8f10*/  HMMA.16816.F32.BF16 R68, R96.reuse, R108, R68 ;  /* 0x0000006c6044723c */ /* 0x040fe20000041844 */
[----:B---3--:R-:W-:Y:S07]  /*8f20*/  LDSM.16.MT88.4 R132, [R188+0x15800] ;  /* 0x01580000bc84783b */ /* 0x008fee0000004200 */
[C---:B------:R-:W-:Y:S01]  /*8f30*/  HMMA.16816.F32.BF16 R72, R96.reuse, R110, R72 ;  /* 0x0000006e6048723c */ /* 0x040fe20000041848 */
[----:B------:R-:W-:Y:S07]  /*8f40*/  LDSM.16.MT88.4 R108, [R159+0x1800] ;  /* 0x001800009f6c783b */ /* 0x000fee0000004200 */
[C---:B------:R-:W-:Y:S01]  /*8f50*/  HMMA.16816.F32.BF16 R80, R96.reuse, R106, R80 ;  /* 0x0000006a6050723c */ /* 0x040fe20000041850 */
[----:B------:R-:W-:Y:S07]  /*8f60*/  LDSM.16.MT88.4 R104, [R159+0x5800] ;  /* 0x005800009f68783b */ /* 0x000fee0000004200 */
[C---:B-----5:R-:W-:Y:S08]  /*8f70*/  HMMA.16816.F32.BF16 R84, R96.reuse, R112, R84 ;  /* 0x000000706054723c */ /* 0x060ff00000041854 */
[C---:B------:R-:W-:Y:S01]  /*8f80*/  HMMA.16816.F32.BF16 R88, R96.reuse, R114, R88 ;  /* 0x000000726058723c */ /* 0x040fe20000041858 */
[----:B------:R-:W3:Y:S07]  /*8f90*/  LDSM.16.MT88.4 R112, [R162+0x17800] ;  /* 0x01780000a270783b */ /* 0x000eee0000004200 */
[C---:B-1----:R-:W-:Y:S08]  /*8fa0*/  HMMA.16816.F32.BF16 R92, R96.reuse, R120, R92 ;  /* 0x00000078605c723c */ /* 0x042ff0000004185c */
[----:B------:R-:W-:Y:S01]  /*8fb0*/  HMMA.16816.F32.BF16 R96, R96, R122, R4 ;  /* 0x0000007a6060723c */ /* 0x000fe20000041804 */
[----:B----4-:R-:W-:Y:S01]  /*8fc0*/  F2FP.BF16.F32.PACK_AB R4, R158, R165 ;  /* 0x000000a59e04723e */ /* 0x010fe200000010ff */
[----:B------:R-:W-:Y:S01]  /*8fd0*/  FADD.FTZ R165, R165, R146 ;  /* 0x00000092a5a57221 */ /* 0x000fe20000010000 */
[----:B--2---:R-:W-:Y:S01]  /*8fe0*/  F2FP.BF16.F32.PACK_AB R5, R157, R164 ;  /* 0x000000a49d05723e */ /* 0x004fe200000010ff */
        /* <DEDUP_REMOVED lines=14> */
[----:B------:R-:W2:Y:S07]  /*90d0*/  LDSM.16.MT88.4 R20, [R188+0x17800] ;  /* 0x01780000bc14783b */ /* 0x000eae0000004200 */
[C---:B------:R-:W-:Y:S01]  /*90e0*/  HMMA.16816.F32.BF16 R128, R4.reuse, R124, R8 ;  /* 0x0000007c0480723c */ /* 0x040fe20000041808 */
[----:B------:R-:W4:Y:S07]  /*90f0*/  LDSM.16.MT88.4 R8, [R180+0x5800] ;  /* 0x00580000b408783b */ /* 0x000f2e0000004200 */
[C---:B---3--:R-:W-:Y:S08]  /*9100*/  HMMA.16816.F32.BF16 R76, R4.reuse, R112, R76 ;  /* 0x00000070044c723c */ /* 0x048ff0000004184c */
        /* <DEDUP_REMOVED lines=25> */
[----:B------:R-:W-:Y:S02]  /*92a0*/  SHF.R.U32.HI R194, RZ, 0x1, R192 ;  /* 0x00000001ffc27819 */ /* 0x000fe400000116c0 */
        /* <DEDUP_REMOVED lines=20> */
[----:B------:R-:W-:Y:S01]  /*93f0*/  IMAD.MOV.U32 R3, RZ, RZ, 0x20 ;  /* 0x00000020ff037424 */ /* 0x000fe200078e00ff */
[----:B------:R-:W-:Y:S01]  /*9400*/  LEA R180, R6, UR6, 0x1 ;  /* 0x0000000606b47c11 */ /* 0x000fe2000f8e08ff */
[----:B------:R-:W-:-:S03]  /*9410*/  UISETP.NE.AND UP0, UPT, UR19, 0x3, UPT ;  /* 0x000000031300788c */ /* 0x000fc6000bf05270 */
[----:B------:R-:W-:Y:S01]  /*9420*/  SEL R3, R3, 0xffffffe0, !P6 ;  /* 0xffffffe003037807 */ /* 0x000fe20007000000 */
[----:B------:R-:W-:-:S03]  /*9430*/  IMAD.IADD R224, R201, 0x1, R180 ;  /* 0x00000001c9e07824 */ /* 0x000fc600078e02b4 */
[C---:B------:R-:W-:Y:S01]  /*9440*/  IADD3 R225, PT, PT, R3.reuse, R180, RZ ;  /* 0x000000b403e17210 */ /* 0x040fe20007ffe0ff */
[----:B------:R-:W-:Y:S01]  /*9450*/  @!PT LDS RZ, [RZ] ;  /* 0x00000000fffff984 */ /* 0x000fe20000000800 */
[----:B------:R-:W-:Y:S01]  /*9460*/  @!PT LDS RZ, [RZ] ;  /* 0x00000000fffff984 */ /* 0x000fe20000000800 */
[----:B------:R-:W-:Y:S01]  /*9470*/  @!PT LDS RZ, [RZ] ;  /* 0x00000000fffff984 */ /* 0x000fe20000000800 */
[----:B------:R-:W-:Y:S01]  /*9480*/  @!P3 LDGSTS.E.BYPASS.LTC128B.128 [R206+0x12000], desc[UR20][R8.64] ;  /* 0x1200000008cebfae */ /* 0x000fe2000b981a14 */
[----:B------:R-:W-:-:S03]  /*9490*/  IMAD.IADD R214, R3, 0x1, R224 ;  /* 0x0000000103d67824 */ /* 0x000fc600078e02e0 */
        /* <DEDUP_REMOVED lines=24> */
[----:B------:R3:W-:Y:S01]  /*9620*/  @!P1 LDGSTS.E.BYPASS.LTC128B.128 [R206+0x17000], desc[UR20][R10.64+0x100] ;  /* 0x170001000ace9fae */ /* 0x0007e2000b981a14 */
[----:B--2---:R-:W-:-:S03]  /*9630*/  VIADD R8, R189, UR6 ;  /* 0x00000006bd087c36 */ /* 0x004fc60008000000 */
[----:B------:R-:W-:Y:S01]  /*9640*/  @P1 STS.128 [R206+0x17000], RZ ;  /* 0x017000ffce001388 */ /* 0x000fe20000000c00 */
[----:B------:R-:W-:-:S03]  /*9650*/  IMAD.IADD R209, R8, 0x1, R3 ;  /* 0x0000000108d17824 */ /* 0x000fc600078e0203 */
[----:B------:R-:W-:Y:S01]  /*9660*/  LDSM.16.M88.4 R148, [R180] ;  /* 0x00000000b494783b */ /* 0x000fe20000000200 */
[----:B------:R-:W-:-:S03]  /*9670*/  IMAD.IADD R201, R8, 0x1, R201 ;  /* 0x0000000108c97824 */ /* 0x000fc600078e02c9 */
[----:B------:R-:W2:Y:S01]  /*9680*/  LDSM.16.M88.4 R24, [R189+UR6+0xc000] ;  /* 0x00c00006bd18783b */ /* 0x000ea20008000200 */
[----:B------:R-:W-:-:S03]  /*9690*/  IMAD.IADD R3, R3, 0x1, R201 ;  /* 0x0000000103037824 */ /* 0x000fc600078e02c9 */
        /* <DEDUP_REMOVED lines=8> */
[----:B---3--:R-:W-:Y:S01]  /*9720*/  LDSM.16.M88.4 R8, [R224] ;  /* 0x00000000e008783b */ /* 0x008fe20000000200 */
[C---:B--2---:R-:W-:Y:S03]  /*9730*/  HMMA.16816.F32.BF16 R12, R148.reuse, R24, RZ ;  /* 0x00000018940c723c */ /* 0x044fe600000418ff */
        /* <DEDUP_REMOVED lines=119> */
[----:B------:R-:W2:Y:S07]  /*9eb0*/  LDSM.16.M88.4 R28, [R209+0x11000] ;  /* 0x01100000d11c783b */ /* 0x000eae0000000200 */
[----:B------:R-:W-:Y:S03]  /*9ec0*/  HMMA.16816.F32.BF16 R176, R164, R160, R176 ;  /* 0x000000a0a4b0723c */ /* 0x000fe600000418b0 */
[----:B------:R-:W-:Y:S01]  /*9ed0*/  FMUL.FTZ R12, R12, UR4 ;  /* 0x000000040c0c7c20 */ /* 0x000fe20008410000 */
[----:B------:R-:W-:Y:S01]  /*9ee0*/  FMUL.FTZ R13, R13, UR4 ;  /* 0x000000040d0d7c20 */ /* 0x000fe20008410000 */
[----:B------:R-:W-:Y:S01]  /*9ef0*/  FMUL.FTZ R14, R14, UR4 ;  /* 0x000000040e0e7c20 */ /* 0x000fe20008410000 */
[----:B------:R-:W-:Y:S01]  /*9f00*/  FMUL.FTZ R160, R15, UR4 ;  /* 0x000000040fa07c20 */ /* 0x000fe20008410000 */
[----:B------:R-:W2:Y:S01]  /*9f10*/  MUFU.TANH R139, R12 ;  /* 0x0000000c008b7308 */ /* 0x000ea20000002400 */
[----:B------:R-:W-:Y:S01]  /*9f20*/  HMMA.16816.F32.BF16 R24, R8, R6, R24 ;  /* 0x000000060818723c */ /* 0x000fe20000041818 */
[----:B------:R-:W2:Y:S06]  /*9f30*/  LDSM.16.M88.4 R4, [R3+0x11800] ;  /* 0x011800000304783b */ /* 0x000eac0000000200 */
[----:B------:R-:W-:Y:S01]  /*9f40*/  MUFU.TANH R138, R13 ;  /* 0x0000000d008a7308 */ /* 0x000fe20000002400 */
[----:B---3--:R-:W-:Y:S07]  /*9f50*/  HMMA.16816.F32.BF16 R148, R32, R186, R148 ;  /* 0x000000ba2094723c */ /* 0x008fee0000041894 */
[----:B------:R3:W2:Y:S01]  /*9f60*/  MUFU.TANH R161, R14 ;  /* 0x0000000e00a17308 */ /* 0x0006a20000002400 */
[----:B----4-:R-:W-:Y:S03]  /*9f70*/  HMMA.16816.F32.BF16 R132, R20, R180, R132 ;  /* 0x000000b41484723c */ /* 0x010fe60000041884 */
[----:B------:R-:W-:-:S04]  /*9f80*/  FMUL.FTZ R26, R26, UR4 ;  /* 0x000000041a1a7c20 */ /* 0x000fc80008410000 */
[----:B------:R-:W-:Y:S01]  /*9f90*/  MUFU.TANH R160, R160 ;  /* 0x000000a000a07308 */ /* 0x000fe20000002400 */
[----:B-1----:R-:W-:Y:S08]  /*9fa0*/  HMMA.16816.F32.BF16 R176, R144, R156, R176 ;  /* 0x0000009c90b0723c */ /* 0x002ff000000418b0 */
[----:B-----5:R-:W-:Y:S01]  /*9fb0*/  HMMA.16816.F32.BF16 R148, R20, R18, R148 ;  /* 0x000000121494723c */ /* 0x020fe20000041894 */
[----:B---3--:R-:W1:Y:S01]  /*9fc0*/  LDSM.16.M88.4 R12, [R201+0x11000] ;  /* 0x01100000c90c783b */ /* 0x008e620000000200 */
[----:B------:R-:W-:Y:S01]  /*9fd0*/  FMUL.FTZ R18, R24, UR4 ;  /* 0x0000000418127c20 */ /* 0x000fe20008410000 */
[----:B------:R-:W-:-:S05]  /*9fe0*/  FMUL.FTZ R19, R25, UR4 ;  /* 0x0000000419137c20 */ /* 0x000fca0008410000 */
[----:B------:R-:W-:Y:S01]  /*9ff0*/  HMMA.16816.F32.BF16 R132, R8, R140, R132 ;  /* 0x0000008c0884723c */ /* 0x000fe20000041884 */
[----:B------:R3:W-:Y:S01]  /*a000*/  MUFU.TANH R140, R26 ;  /* 0x0000001a008c7308 */ /* 0x0007e20000002400 */
[----:B------:R-:W-:-:S06]  /*a010*/  FMUL.FTZ R141, R27, UR4 ;  /* 0x000000041b8d7c20 */ /* 0x000fcc0008410000 */
[----:B------:R-:W-:Y:S01]  /*a020*/  HMMA.16816.F32.BF16 R172, R164, R162, R172 ;  /* 0x000000a2a4ac723c */ /* 0x000fe200000418ac */
[----:B------:R-:W-:Y:S07]  /*a030*/  MUFU.TANH R18, R18 ;  /* 0x0000001200127308 */ /* 0x000fee0000002400 */
[----:B--2---:R-:W-:Y:S01]  /*a040*/  HMMA.16816.F32.BF16 R176, R32, R28, R176 ;  /* 0x0000001c20b0723c */ /* 0x004fe200000418b0 */
[----:B------:R-:W-:Y:S01]  /*a050*/  MUFU.TANH R19, R19 ;  /* 0x0000001300137308 */ /* 0x000fe20000002400 */
[----:B---3--:R2:W3:Y:S01]  /*a060*/  LDSM.16.M88.4 R24, [R3+0x11000] ;  /* 0x011000000318783b */ /* 0x0084e20000000200 */
[----:B------:R-:W-:Y:S01]  /*a070*/  FMUL.FTZ R28, R134, UR4 ;  /* 0x00000004861c7c20 */ /* 0x000fe20008410000 */
[----:B------:R-:W-:Y:S01]  /*a080*/  FMUL.FTZ R135, R135, UR4 ;  /* 0x0000000487877c20 */ /* 0x000fe20008410000 */
[----:B------:R-:W-:-:S04]  /*a090*/  DEPBAR.LE SB0, 0x0 ;  /* 0x000080000000791a */ /* 0x000fc80000000000 */
[----:B------:R-:W-:Y:S01]  /*a0a0*/  HMMA.16816.F32.BF16 R148, R8, R6, R148 ;  /* 0x000000060894723c */ /* 0x000fe20000041894 */
[----:B------:R-:W-:Y:S01]  /*a0b0*/  FMUL.FTZ R7, R133, UR4 ;  /* 0x0000000485077c20 */ /* 0x000fe20008410000 */
[----:B------:R-:W-:Y:S02]  /*a0c0*/  IMAD.SHL.U32 R133, R192, 0x2, RZ ;  /* 0x00000002c0857824 */ /* 0x000fe400078e00ff */
[----:B------:R-:W-:Y:S01]  /*a0d0*/  FMUL.FTZ R6, R132, UR4 ;  /* 0x0000000484067c20 */ /* 0x000fe20008410000 */
[----:B------:R-:W-:Y:S01]  /*a0e0*/  MOV R132, UR19 ;  /* 0x0000001300847c02 */ /* 0x000fe20008000f00 */
[----:B------:R-:W-:Y:S01]  /*a0f0*/  MUFU.TANH R141, R141 ;  /* 0x0000008d008d7308 */ /* 0x000fe20000002400 */
[----:B------:R-:W-:Y:S01]  /*a100*/  LOP3.LUT R133, R133, 0x6, RZ, 0xc0, !PT ;  /* 0x0000000685857812 */ /* 0x000fe200078ec0ff */
[----:B------:R-:W-:Y:S06]  /*a110*/  HMMA.16816.F32.BF16 R172, R144, R158, R172 ;  /* 0x0000009e90ac723c */ /* 0x000fec00000418ac */
[----:B------:R-:W-:Y:S02]  /*a120*/  MUFU.TANH R6, R6 ;  /* 0x0000000600067308 */ /* 0x000fe40000002400 */
[----:B-1----:R-:W-:Y:S01]  /*a130*/  HMMA.16816.F32.BF16 R176, R20, R12, R176 ;  /* 0x0000000c14b0723c */ /* 0x002fe200000418b0 */
[----:B------:R-:W-:-:S02]  /*a140*/  IMAD R12, R132, 0x40, R133 ;  /* 0x00000040840c7824 */ /* 0x000fc400078e0285 */
[----:B------:R-:W-:Y:S01]  /*a150*/  FMUL.FTZ R29, R148, UR4 ;  /* 0x00000004941d7c20 */ /* 0x000fe20008410000 */
[----:B------:R-:W-:Y:S01]  /*a160*/  FMUL.FTZ R132, R150, UR4 ;  /* 0x0000000496847c20 */ /* 0x000fe20008410000 */
[C---:B--2---:R-:W-:Y:S01]  /*a170*/  VIADD R3, R12.reuse, 0xffffff40 ;  /* 0xffffff400c037836 */ /* 0x044fe20000000000 */
[----:B------:R-:W-:Y:S01]  /*a180*/  MUFU.TANH R28, R28 ;  /* 0x0000001c001c7308 */ /* 0x000fe20000002400 */
[----:B------:R-:W-:Y:S01]  /*a190*/  VIADD R133, R12, 0xffffff78 ;  /* 0xffffff780c857836 */ /* 0x000fe20000000000 */
[----:B------:R-:W-:Y:S01]  /*a1a0*/  HMMA.16816.F32.BF16 R152, R20, R182, R152 ;  /* 0x000000b61498723c */ /* 0x000fe20000041898 */
[----:B------:R-:W-:Y:S01]  /*a1b0*/  FMUL.FTZ R149, R149, UR4 ;  /* 0x0000000495957c20 */ /* 0x000fe20008410000 */
[----:B------:R-:W-:Y:S02]  /*a1c0*/  I2FP.F32.U32 R134, R3 ;  /* 0x0000000300867245 */ /* 0x000fe40000201000 */
[C---:B------:R-:W-:Y:S02]  /*a1d0*/  ISETP.GE.AND P5, PT, R3.reuse, R2, PT ;  /* 0x000000020300720c */ /* 0x040fe40003fa6270 */
[----:B------:R-:W1:Y:S01]  /*a1e0*/  MUFU.TANH R29, R29 ;  /* 0x0000001d001d7308 */ /* 0x000e620000002400 */
[C---:B------:R-:W-:Y:S01]  /*a1f0*/  FFMA.FTZ R139, R134.reuse, UR5, R139 ;  /* 0x00000005868b7c23 */ /* 0x040fe2000801008b */
[----:B------:R-:W-:Y:S01]  /*a200*/  HMMA.16816.F32.BF16 R172, R32, R30, R172 ;  /* 0x0000001e20ac723c */ /* 0x000fe200000418ac */
[----:B------:R-:W-:Y:S01]  /*a210*/  FFMA.FTZ R13, R134, UR5, R161 ;  /* 0x00000005860d7c23 */ /* 0x000fe200080100a1 */
[----:B------:R-:W-:-:S02]  /*a220*/  ISETP.GE.AND P4, PT, R3, R0, PT ;  /* 0x000000000300720c */ /* 0x000fc40003f86270 */
[----:B------:R-:W-:Y:S02]  /*a230*/  I2FP.F32.U32 R134, R133 ;  /* 0x0000008500867245 */ /* 0x000fe40000201000 */
[----:B------:R-:W2:Y:S01]  /*a240*/  MUFU.TANH R132, R132 ;  /* 0x0000008400847308 */ /* 0x000ea20000002400 */
[----:B------:R-:W-:Y:S01]  /*a250*/  FSEL R30, R139, -INF , !P5 ;  /* 0xff8000008b1e7808 */ /* 0x000fe20006800000 */
[----:B------:R-:W-:Y:S01]  /*a260*/  HMMA.16816.F32.BF16 R168, R144, R136, R168 ;  /* 0x0000008890a8723c */ /* 0x000fe200000418a8 */
[----:B------:R-:W-:Y:S02]  /*a270*/  FSEL R13, R13, -INF , !P4 ;  /* 0xff8000000d0d7808 */ /* 0x000fe40006000000 */
[C---:B------:R-:W-:Y:S02]  /*a280*/  ISETP.GE.AND P5, PT, R133.reuse, R2, PT ;  /* 0x000000028500720c */ /* 0x040fe40003fa6270 */
[----:B------:R-:W-:Y:S01]  /*a290*/  ISETP.GE.AND P4, PT, R133, R0, PT ;  /* 0x000000008500720c */ /* 0x000fe20003f86270 */
[----:B------:R-:W-:Y:S01]  /*a2a0*/  VIADD R133, R12, 0xffffff41 ;  /* 0xffffff410c857836 */ /* 0x000fe20000000000 */
[----:B------:R-:W4:Y:S01]  /*a2b0*/  MUFU.TANH R7, R7 ;  /* 0x0000000700077308 */ /* 0x000f220000002400 */
[----:B-1----:R-:W-:Y:S01]  /*a2c0*/  FFMA.FTZ R29, R134, UR5, R29 ;  /* 0x00000005861d7c23 */ /* 0x002fe2000801001d */
[----:B---3--:R-:W-:Y:S02]  /*a2d0*/  HMMA.16816.F32.BF16 R176, R8, R24, R176 ;  /* 0x0000001808b0723c */ /* 0x008fe400000418b0 */
[----:B------:R-:W-:-:S02]  /*a2e0*/  I2FP.F32.U32 R25, R133 ;  /* 0x0000008500197245 */ /* 0x000fc40000201000 */
[----:B------:R-:W-:Y:S02]  /*a2f0*/  FSEL R145, R29, -INF , !P5 ;  /* 0xff8000001d917808 */ /* 0x000fe40006800000 */
[----:B------:R-:W-:Y:S01]  /*a300*/  ISETP.GE.AND P5, PT, R133, R2, PT ;  /* 0x000000028500720c */ /* 0x000fe20003fa6270 */
[----:B--2---:R-:W-:Y:S01]  /*a310*/  FFMA.FTZ R132, R134, UR5, R132 ;  /* 0x0000000586847c23 */ /* 0x004fe20008010084 */
[----:B------:R-:W-:Y:S01]  /*a320*/  HMMA.16816.F32.BF16 R172, R20, R14, R172 ;  /* 0x0000000e14ac723c */ /* 0x000fe200000418ac */
[C---:B------:R-:W-:Y:S01]  /*a330*/  FFMA.FTZ R138, R25.reuse, UR5, R138 ;  /* 0x00000005198a7c23 */ /* 0x040fe2000801008a */
[----:B------:R-:W-:Y:S01]  /*a340*/  FFMA.FTZ R25, R25, UR5, R160 ;  /* 0x0000000519197c23 */ /* 0x000fe200080100a0 */
[----:B------:R-:W1:Y:S01]  /*a350*/  MUFU.TANH R3, R135 ;  /* 0x0000008700037308 */ /* 0x000e620000002400 */
[----:B------:R-:W-:Y:S02]  /*a360*/  FSEL R144, R132, -INF , !P4 ;  /* 0xff80000084907808 */ /* 0x000fe40006000000 */
[----:B------:R-:W-:Y:S01]  /*a370*/  ISETP.GE.AND P4, PT, R133, R0, PT ;  /* 0x000000008500720c */ /* 0x000fe20003f86270 */
[----:B------:R-:W-:Y:S01]  /*a380*/  VIADD R133, R12, 0xffffff48 ;  /* 0xffffff480c857836 */ /* 0x000fe20000000000 */
[----:B------:R-:W-:Y:S01]  /*a390*/  HMMA.16816.F32.BF16 R152, R8, R142, R152 ;  /* 0x0000008e0898723c */ /* 0x000fe20000041898 */
[----:B------:R-:W-:-:S02]  /*a3a0*/  FSEL R14, R138, -INF , !P5 ;  /* 0xff8000008a0e7808 */ /* 0x000fc40006800000 */
[----:B------:R-:W-:Y:S01]  /*a3b0*/  FSEL R25, R25, -INF , !P4 ;  /* 0xff80000019197808 */ /* 0x000fe20006000000 */
[----:B------:R-:W-:Y:S01]  /*a3c0*/  FMUL.FTZ R176, R176, UR4 ;  /* 0x00000004b0b07c20 */ /* 0x000fe20008410000 */
[----:B------:R-:W-:Y:S01]  /*a3d0*/  I2FP.F32.U32 R29, R133 ;  /* 0x00000085001d7245 */ /* 0x000fe20000201000 */
[----:B------:R-:W-:Y:S01]  /*a3e0*/  FMUL.FTZ R177, R177, UR4 ;  /* 0x00000004b1b17c20 */ /* 0x000fe20008410000 */
[----:B------:R-:W-:Y:S01]  /*a3f0*/  ISETP.GE.AND P5, PT, R133, R2, PT ;  /* 0x000000028500720c */ /* 0x000fe20003fa6270 */
[----:B------:R-:W-:Y:S01]  /*a400*/  HMMA.16816.F32.BF16 R168, R32, R184, R168 ;  /* 0x000000b820a8723c */ /* 0x000fe200000418a8 */
[----:B------:R-:W-:Y:S02]  /*a410*/  VIADD R33, R12, 0xffffff49 ;  /* 0xffffff490c217836 */ /* 0x000fe40000000000 */
[C---:B------:R-:W-:Y:S01]  /*a420*/  FFMA.FTZ R18, R29.reuse, UR5, R18 ;  /* 0x000000051d127c23 */ /* 0x040fe20008010012 */
[----:B------:R-:W-:Y:S01]  /*a430*/  FFMA.FTZ R29, R29, UR5, R140 ;  /* 0x000000051d1d7c23 */ /* 0x000fe2000801008c */
[----:B------:R-:W-:Y:S01]  /*a440*/  ISETP.GE.AND P4, PT, R133, R0, PT ;  /* 0x000000008500720c */ /* 0x000fe20003f86270 */
[----:B------:R-:W-:Y:S01]  /*a450*/  MUFU.TANH R32, R176 ;  /* 0x000000b000207308 */ /* 0x000fe20000002400 */
[----:B------:R-:W-:Y:S01]  /*a460*/  I2FP.F32.U32 R34, R33 ;  /* 0x0000002100227245 */ /* 0x000fe20000201000 */
[----:B------:R-:W-:Y:S01]  /*a470*/  FMUL.FTZ R179, R179, UR4 ;  /* 0x00000004b3b37c20 */ /* 0x000fe20008410000 */
[----:B------:R-:W-:Y:S01]  /*a480*/  FSEL R18, R18, -INF , !P5 ;  /* 0xff80000012127808 */ /* 0x000fe20006800000 */
[----:B------:R-:W-:Y:S01]  /*a490*/  HMMA.16816.F32.BF16 R172, R8, R26, R172 ;  /* 0x0000001a08ac723c */ /* 0x000fe200000418ac */
[----:B------:R-:W-:Y:S01]  /*a4a0*/  ISETP.GE.AND P5, PT, R33, R2, PT ;  /* 0x000000022100720c */ /* 0x000fe20003fa6270 */
[C---:B------:R-:W-:Y:S01]  /*a4b0*/  FFMA.FTZ R19, R34.reuse, UR5, R19 ;  /* 0x0000000522137c23 */ /* 0x040fe20008010013 */
[----:B------:R-:W-:Y:S01]  /*a4c0*/  FSEL R29, R29, -INF , !P4 ;  /* 0xff8000001d1d7808 */ /* 0x000fe20006000000 */
[----:B------:R-:W-:Y:S01]  /*a4d0*/  FFMA.FTZ R141, R34, UR5, R141 ;  /* 0x00000005228d7c23 */ /* 0x000fe2000801008d */
[----:B------:R-:W-:Y:S01]  /*a4e0*/  ISETP.GE.AND P4, PT, R33, R0, PT ;  /* 0x000000002100720c */ /* 0x000fe20003f86270 */
[----:B------:R-:W-:Y:S01]  /*a4f0*/  FMUL.FTZ R31, R152, UR4 ;  /* 0x00000004981f7c20 */ /* 0x000fe20008410000 */
[----:B------:R-:W-:Y:S01]  /*a500*/  IADD3 R35, PT, PT, R12, -0xb0, RZ ;  /* 0xffffff500c237810 */ /* 0x000fe20007ffe0ff */
[----:B------:R-:W-:Y:S01]  /*a510*/  FMUL.FTZ R154, R154, UR4 ;  /* 0x000000049a9a7c20 */ /* 0x000fe20008410000 */
[----:B------:R-:W-:Y:S01]  /*a520*/  FSEL R26, R19, -INF , !P5 ;  /* 0xff800000131a7808 */ /* 0x000fe20006800000 */
[----:B------:R-:W-:Y:S01]  /*a530*/  FMUL.FTZ R15, R155, UR4 ;  /* 0x000000049b0f7c20 */ /* 0x000fe20008410000 */
[----:B------:R-:W-:Y:S01]  /*a540*/  FSEL R19, R141, -INF , !P4 ;  /* 0xff8000008d137808 */ /* 0x000fe20006000000 */
[----:B------:R-:W-:Y:S01]  /*a550*/  HMMA.16816.F32.BF16 R168, R20, R16, R168 ;  /* 0x0000001014a8723c */ /* 0x000fe200000418a8 */
[----:B------:R-:W-:Y:S01]  /*a560*/  ISETP.GE.AND P5, PT, R35, R2, PT ;  /* 0x000000022300720c */ /* 0x000fe20003fa6270 */
[----:B------:R-:W2:Y:S01]  /*a570*/  MUFU.TANH R31, R31 ;  /* 0x0000001f001f7308 */ /* 0x000ea20000002400 */
[----:B------:R-:W-:Y:S01]  /*a580*/  I2FP.F32.U32 R133, R35 ;  /* 0x0000002300857245 */ /* 0x000fe20000201000 */
[----:B------:R-:W-:Y:S01]  /*a590*/  FMUL.FTZ R153, R153, UR4 ;  /* 0x0000000499997c20 */ /* 0x000fe20008410000 */
[----:B------:R-:W-:Y:S01]  /*a5a0*/  ISETP.GE.AND P4, PT, R35, R0, PT ;  /* 0x000000002300720c */ /* 0x000fe20003f86270 */
[----:B------:R-:W-:-:S02]  /*a5b0*/  VIADD R35, R12, 0xffffff51 ;  /* 0xffffff510c237836 */ /* 0x000fc40000000000 */
[----:B------:R-:W-:Y:S01]  /*a5c0*/  FMUL.FTZ R27, R178, UR4 ;  /* 0x00000004b21b7c20 */ /* 0x000fe20008410000 */
[C---:B------:R-:W-:Y:S01]  /*a5d0*/  FFMA.FTZ R136, R133.reuse, UR5, R6 ;  /* 0x0000000585887c23 */ /* 0x040fe20008010006 */
[----:B------:R-:W-:Y:S01]  /*a5e0*/  FFMA.FTZ R28, R133, UR5, R28 ;  /* 0x00000005851c7c23 */ /* 0x000fe2000801001c */
[----:B------:R-:W3:Y:S01]  /*a5f0*/  MUFU.TANH R132, R154 ;  /* 0x0000009a00847308 */ /* 0x000ee20000002400 */
[----:B------:R-:W-:Y:S01]  /*a600*/  I2FP.F32.U32 R16, R35 ;  /* 0x0000002300107245 */ /* 0x000fe20000201000 */
[----:B------:R-:W-:Y:S01]  /*a610*/  VIADD R17, R12, 0xffffff58 ;  /* 0xffffff580c117836 */ /* 0x000fe20000000000 */
[----:B------:R-:W-:Y:S01]  /*a620*/  FSEL R136, R136, -INF , !P5 ;  /* 0xff80000088887808 */ /* 0x000fe20006800000 */
[----:B------:R-:W-:Y:S01]  /*a630*/  FMUL.FTZ R172, R172, UR4 ;  /* 0x00000004acac7c20 */ /* 0x000fe20008410000 */
[----:B------:R-:W-:Y:S01]  /*a640*/  FSEL R143, R28, -INF , !P4 ;  /* 0xff8000001c8f7808 */ /* 0x000fe20006000000 */
[C---:B----4-:R-:W-:Y:S01]  /*a650*/  FFMA.FTZ R138, R16.reuse, UR5, R7 ;  /* 0x00000005108a7c23 */ /* 0x050fe20008010007 */
[----:B-1----:R-:W-:Y:S01]  /*a660*/  FFMA.FTZ R3, R16, UR5, R3 ;  /* 0x0000000510037c23 */ /* 0x002fe20008010003 */
[----:B------:R-:W1:Y:S01]  /*a670*/  MUFU.TANH R24, R153 ;  /* 0x0000009900187308 */ /* 0x000e620000002400 */
[C---:B------:R-:W-:Y:S01]  /*a680*/  ISETP.GE.AND P5, PT, R35.reuse, R2, PT ;  /* 0x000000022300720c */ /* 0x040fe20003fa6270 */
[----:B------:R-:W-:Y:S01]  /*a690*/  HMMA.16816.F32.BF16 R168, R8, R4, R168 ;  /* 0x0000000408a8723c */ /* 0x000fe200000418a8 */
[----:B------:R-:W-:Y:S01]  /*a6a0*/  ISETP.GE.AND P4, PT, R35, R0, PT ;  /* 0x000000002300720c */ /* 0x000fe20003f86270 */
[----:B------:R-:W-:Y:S01]  /*a6b0*/  FMUL.FTZ R4, R174, UR4 ;  /* 0x00000004ae047c20 */ /* 0x000fe20008410000 */
[----:B------:R-:W-:Y:S01]  /*a6c0*/  FSEL R138, R138, -INF , !P5 ;  /* 0xff8000008a8a7808 */ /* 0x000fe20006800000 */
[C---:B------:R-:W-:Y:S01]  /*a6d0*/  VIADD R11, R12.reuse, 0xffffff60 ;  /* 0xffffff600c0b7836 */ /* 0x040fe20000000000 */
[----:B------:R-:W-:Y:S01]  /*a6e0*/  FSEL R137, R3, -INF , !P4 ;  /* 0xff80000003897808 */ /* 0x000fe20006000000 */
[----:B------:R-:W4:Y:S01]  /*a6f0*/  MUFU.TANH R15, R15 ;  /* 0x0000000f000f7308 */ /* 0x000f220000002400 */
[----:B------:R-:W-:Y:S01]  /*a700*/  ISETP.GE.AND P5, PT, R17, R2, PT ;  /* 0x000000021100720c */ /* 0x000fe20003fa6270 */
[----:B------:R-:W-:Y:S01]  /*a710*/  FMUL.FTZ R175, R175, UR4 ;  /* 0x00000004afaf7c20 */ /* 0x000fe20008410000 */
[----:B------:R-:W-:Y:S01]  /*a720*/  I2FP.F32.U32 R16, R17 ;  /* 0x0000001100107245 */ /* 0x000fe20000201000 */
[----:B------:R-:W-:Y:S01]  /*a730*/  FMUL.FTZ R173, R173, UR4 ;  /* 0x00000004adad7c20 */ /* 0x000fe20008410000 */
[----:B------:R-:W-:Y:S01]  /*a740*/  ISETP.GE.AND P4, PT, R17, R0, PT ;  /* 0x000000001100720c */ /* 0x000fe20003f86270 */
[----:B------:R-:W-:Y:S01]  /*a750*/  VIADD R17, R12, 0xffffff59 ;  /* 0xffffff590c117836 */ /* 0x000fe20000000000 */
[----:B------:R-:W-:Y:S01]  /*a760*/  I2FP.F32.U32 R9, R11 ;  /* 0x0000000b00097245 */ /* 0x000fe20000201000 */
[----:B------:R-:W5:Y:S01]  /*a770*/  MUFU.TANH R27, R27 ;  /* 0x0000001b001b7308 */ /* 0x000f620000002400 */
[C---:B--2---:R-:W-:Y:S01]  /*a780*/  FFMA.FTZ R31, R16.reuse, UR5, R31 ;  /* 0x00000005101f7c23 */ /* 0x044fe2000801001f */
[----:B---3--:R-:W-:Y:S01]  /*a790*/  FFMA.FTZ R132, R16, UR5, R132 ;  /* 0x0000000510847c23 */ /* 0x008fe20008010084 */
[----:B------:R-:W-:Y:S01]  /*a7a0*/  I2FP.F32.U32 R5, R17 ;  /* 0x0000001100057245 */ /* 0x000fe20000201000 */
[----:B------:R-:W-:Y:S01]  /*a7b0*/  FFMA.FTZ R32, R9, UR5, R32 ;  /* 0x0000000509207c23 */ /* 0x000fe20008010020 */
[----:B------:R-:W-:Y:S01]  /*a7c0*/  FMUL.FTZ R8, R168, UR4 ;  /* 0x00000004a8087c20 */ /* 0x000fe20008410000 */
[----:B------:R-:W-:Y:S01]  /*a7d0*/  FSEL R142, R31, -INF , !P5 ;  /* 0xff8000001f8e7808 */ /* 0x000fe20006800000 */
[----:B------:R-:W-:Y:S01]  /*a7e0*/  FMUL.FTZ R170, R170, UR4 ;  /* 0x00000004aaaa7c20 */ /* 0x000fe20008410000 */
[----:B------:R2:W3:Y:S01]  /*a7f0*/  MUFU.TANH R33, R177 ;  /* 0x000000b100217308 */ /* 0x0004e20000002400 */
[C---:B-1----:R-:W-:Y:S01]  /*a800*/  FFMA.FTZ R24, R5.reuse, UR5, R24 ;  /* 0x0000000505187c23 */ /* 0x042fe20008010018 */
[----:B------:R-:W-:Y:S01]  /*a810*/  FSEL R141, R132, -INF , !P4 ;  /* 0xff800000848d7808 */ /* 0x000fe20006000000 */
[----:B----4-:R-:W-:Y:S01]  /*a820*/  FFMA.FTZ R15, R5, UR5, R15 ;  /* 0x00000005050f7c23 */ /* 0x010fe2000801000f */
[----:B------:R-:W-:Y:S01]  /*a830*/  ISETP.GE.AND P5, PT, R17, R2, PT ;  /* 0x000000021100720c */ /* 0x000fe20003fa6270 */
[----:B------:R-:W-:Y:S01]  /*a840*/  FMUL.FTZ R169, R169, UR4 ;  /* 0x00000004a9a97c20 */ /* 0x000fe20008410000 */
[----:B------:R-:W-:Y:S01]  /*a850*/  ISETP.GE.AND P4, PT, R17, R0, PT ;  /* 0x000000001100720c */ /* 0x000fe20003f86270 */
[----:B------:R-:W-:Y:S01]  /*a860*/  FMUL.FTZ R171, R171, UR4 ;  /* 0x00000004abab7c20 */ /* 0x000fe20008410000 */
[----:B------:R-:W1:Y:S01]  /*a870*/  MUFU.TANH R6, R179 ;  /* 0x000000b300067308 */ /* 0x000e620000002400 */
[----:B------:R-:W-:Y:S01]  /*a880*/  FSEL R140, R24, -INF , !P5 ;  /* 0xff800000188c7808 */ /* 0x000fe20006800000 */
[----:B-----5:R-:W-:Y:S01]  /*a890*/  FFMA.FTZ R27, R9, UR5, R27 ;  /* 0x00000005091b7c23 */ /* 0x020fe2000801001b */
[----:B------:R-:W-:Y:S01]  /*a8a0*/  FSEL R139, R15, -INF , !P4 ;  /* 0xff8000000f8b7808 */ /* 0x000fe20006000000 */
[----:B------:R-:W-:Y:S01]  /*a8b0*/  VIADD R15, R12, 0xffffff70 ;  /* 0xffffff700c0f7836 */ /* 0x000fe20000000000 */
[----:B------:R-:W-:-:S02]  /*a8c0*/  ISETP.GE.AND P5, PT, R11, R2, PT ;  /* 0x000000020b00720c */ /* 0x000fc40003fa6270 */
[----:B------:R-:W-:Y:S01]  /*a8d0*/  ISETP.GE.AND P4, PT, R11, R0, PT ;  /* 0x000000000b00720c */ /* 0x000fe20003f86270 */
[----:B------:R-:W-:Y:S01]  /*a8e0*/  MUFU.TANH R4, R4 ;  /* 0x0000000400047308 */ /* 0x000fe20000002400 */
[C---:B------:R-:W-:Y:S01]  /*a8f0*/  VIADD R11, R12.reuse, 0xffffff61 ;  /* 0xffffff610c0b7836 */ /* 0x040fe20000000000 */
[----:B------:R-:W-:Y:S02]  /*a900*/  IADD3 R9, PT, PT, R12, -0x98, RZ ;  /* 0xffffff680c097810 */ /* 0x000fe40007ffe0ff */
[----:B------:R-:W-:Y:S02]  /*a910*/  FSEL R176, R32, -INF , !P5 ;  /* 0xff80000020b07808 */ /* 0x000fe40006800000 */
[----:B------:R-:W-:Y:S02]  /*a920*/  I2FP.F32.U32 R10, R11 ;  /* 0x0000000b000a7245 */ /* 0x000fe40000201000 */
[----:B------:R-:W4:Y:S01]  /*a930*/  MUFU.TANH R7, R172 ;  /* 0x000000ac00077308 */ /* 0x000f220000002400 */
[----:B--2---:R-:W-:-:S02]  /*a940*/  FSEL R177, R27, -INF , !P4 ;  /* 0xff8000001bb17808 */ /* 0x004fc40006000000 */
[----:B---3--:R-:W-:Y:S01]  /*a950*/  FFMA.FTZ R33, R10, UR5, R33 ;  /* 0x000000050a217c23 */ /* 0x008fe20008010021 */
[----:B------:R-:W-:Y:S01]  /*a960*/  BAR.SYNC.DEFER_BLOCKING 0x0 ;  /* 0x0000000000007b1d */ /* 0x000fe20000010000 */
[C---:B------:R-:W-:Y:S02]  /*a970*/  ISETP.GE.AND P5, PT, R11.reuse, R2, PT ;  /* 0x000000020b00720c */ /* 0x040fe40003fa6270 */
[----:B------:R-:W-:Y:S02]  /*a980*/  ISETP.GE.AND P4, PT, R11, R0, PT ;  /* 0x000000000b00720c */ /* 0x000fe40003f86270 */
[----:B------:R-:W-:Y:S01]  /*a990*/  FSEL R174, R33, -INF , !P5 ;  /* 0xff80000021ae7808 */ /* 0x000fe20006800000 */
[----:B------:R1:W-:Y:S01]  /*a9a0*/  MUFU.TANH R5, R175 ;  /* 0x000000af00057308 */ /* 0x0003e20000002400 */
[----:B------:R-:W-:Y:S02]  /*a9b0*/  ISETP.GE.AND P5, PT, R9, R2, PT ;  /* 0x000000020900720c */ /* 0x000fe40003fa6270 */
[----:B------:R-:W-:-:S05]  /*a9c0*/  I2FP.F32.U32 R147, R15 ;  /* 0x0000000f00937245 */ /* 0x000fca0000201000 */
[----:B------:R2:W-:Y:S08]  /*a9d0*/  MUFU.TANH R3, R173 ;  /* 0x000000ad00037308 */ /* 0x0005f00000002400 */
[----:B------:R-:W3:Y:S01]  /*a9e0*/  MUFU.TANH R8, R8 ;  /* 0x0000000800087308 */ /* 0x000ee20000002400 */
[----:B-1----:R-:W-:Y:S01]  /*a9f0*/  FFMA.FTZ R175, R10, UR5, R6 ;  /* 0x000000050aaf7c23 */ /* 0x002fe20008010006 */
[----:B------:R-:W-:-:S04]  /*aa00*/  I2FP.F32.U32 R10, R9 ;  /* 0x00000009000a7245 */ /* 0x000fc80000201000 */
[----:B------:R-:W-:Y:S01]  /*aa10*/  FSEL R175, R175, -INF , !P4 ;  /* 0xff800000afaf7808 */ /* 0x000fe20006000000 */
[C---:B----4-:R-:W-:Y:S01]  /*aa20*/  FFMA.FTZ R172, R10.reuse, UR5, R7 ;  /* 0x000000050aac7c23 */ /* 0x050fe20008010007 */
[----:B------:R-:W-:Y:S01]  /*aa30*/  ISETP.GE.AND P4, PT, R9, R0, PT ;  /* 0x000000000900720c */ /* 0x000fe20003f86270 */
[----:B--2---:R-:W-:Y:S01]  /*aa40*/  FFMA.FTZ R173, R10, UR5, R4 ;  /* 0x000000050aad7c23 */ /* 0x004fe20008010004 */
[----:B------:R-:W-:Y:S01]  /*aa50*/  VIADD R7, R12, 0xffffff69 ;  /* 0xffffff690c077836 */ /* 0x000fe20000000000 */
[----:B------:R1:W2:Y:S01]  /*aa60*/  MUFU.TANH R4, R170 ;  /* 0x000000aa00047308 */ /* 0x0002a20000002400 */
[----:B------:R-:W-:Y:S01]  /*aa70*/  FSEL R172, R172, -INF , !P5 ;  /* 0xff800000acac7808 */ /* 0x000fe20006800000 */
[----:B------:R-:W-:Y:S01]  /*aa80*/  FMUL.FTZ R9, R151, UR4 ;  /* 0x0000000497097c20 */ /* 0x000fe20008410000 */
[----:B------:R-:W-:Y:S02]  /*aa90*/  FSEL R173, R173, -INF , !P4 ;  /* 0xff800000adad7808 */ /* 0x000fe40006000000 */
[----:B------:R-:W-:Y:S01]  /*aaa0*/  ISETP.GE.AND P5, PT, R7, R2, PT ;  /* 0x000000020700720c */ /* 0x000fe20003fa6270 */
[----:B---3--:R-:W-:Y:S01]  /*aab0*/  FFMA.FTZ R8, R147, UR5, R8 ;  /* 0x0000000593087c23 */ /* 0x008fe20008010008 */
[----:B------:R-:W-:Y:S01]  /*aac0*/  ISETP.GE.AND P4, PT, R7, R0, PT ;  /* 0x000000000700720c */ /* 0x000fe20003f86270 */
[----:B------:R-:W3:Y:S01]  /*aad0*/  MUFU.TANH R6, R169 ;  /* 0x000000a900067308 */ /* 0x000ee20000002400 */
[----:B------:R-:W-:-:S05]  /*aae0*/  I2FP.F32.U32 R10, R7 ;  /* 0x00000007000a7245 */ /* 0x000fca0000201000 */
[----:B------:R-:W-:Y:S01]  /*aaf0*/  FFMA.FTZ R151, R10, UR5, R5 ;  /* 0x000000050a977c23 */ /* 0x000fe20008010005 */
[----:B------:R-:W-:Y:S01]  /*ab00*/  VIADD R5, R12, 0xffffff71 ;  /* 0xffffff710c057836 */ /* 0x000fe20000000000 */
[----:B------:R-:W4:Y:S01]  /*ab10*/  MUFU.TANH R7, R171 ;  /* 0x000000ab00077308 */ /* 0x000f220000002400 */
[----:B-1----:R-:W-:Y:S01]  /*ab20*/  FFMA.FTZ R170, R10, UR5, R3 ;  /* 0x000000050aaa7c23 */ /* 0x002fe20008010003 */
[----:B--2---:R-:W-:Y:S02]  /*ab30*/  FFMA.FTZ R147, R147, UR5, R4 ;  /* 0x0000000593937c23 */ /* 0x004fe40008010004 */
[----:B------:R-:W-:Y:S02]  /*ab40*/  I2FP.F32.U32 R11, R5 ;  /* 0x00000005000b7245 */ /* 0x000fe40000201000 */
[----:B------:R-:W-:Y:S02]  /*ab50*/  FSEL R151, R151, -INF , !P4 ;  /* 0xff80000097977808 */ /* 0x000fe40006000000 */
[----:B------:R-:W1:Y:S01]  /*ab60*/  MUFU.TANH R3, R149 ;  /* 0x0000009500037308 */ /* 0x000e620000002400 */
[----:B------:R-:W-:Y:S01]  /*ab70*/  FSEL R170, R170, -INF , !P5 ;  /* 0xff800000aaaa7808 */ /* 0x000fe20006800000 */
[----:B---3--:R-:W-:Y:S01]  /*ab80*/  FFMA.FTZ R6, R11, UR5, R6 ;  /* 0x000000050b067c23 */ /* 0x008fe20008010006 */
[----:B------:R-:W-:-:S02]  /*ab90*/  ISETP.GE.AND P5, PT, R15, R2, PT ;  /* 0x000000020f00720c */ /* 0x000fc40003fa6270 */
[----:B------:R-:W-:Y:S02]  /*aba0*/  ISETP.GE.AND P4, PT, R15, R0, PT ;  /* 0x000000000f00720c */ /* 0x000fe40003f86270 */
[----:B------:R-:W-:Y:S01]  /*abb0*/  FSEL R150, R8, -INF , !P5 ;  /* 0xff80000008967808 */ /* 0x000fe20006800000 */
[----:B------:R-:W2:Y:S01]  /*abc0*/  MUFU.TANH R4, R9 ;  /* 0x0000000900047308 */ /* 0x000ea20000002400 */
[----:B------:R-:W-:Y:S01]  /*abd0*/  FSEL R147, R147, -INF , !P4 ;  /* 0xff80000093937808 */ /* 0x000fe20006000000 */
[----:B----4-:R-:W-:Y:S01]  /*abe0*/  FFMA.FTZ R7, R11, UR5, R7 ;  /* 0x000000050b077c23 */ /* 0x010fe20008010007 */
[----:B------:R-:W-:Y:S01]  /*abf0*/  VIADD R11, R12, 0xffffff79 ;  /* 0xffffff790c0b7836 */ /* 0x000fe20000000000 */
[C---:B------:R-:W-:Y:S02]  /*ac00*/  ISETP.GE.AND P5, PT, R5.reuse, R2, PT ;  /* 0x000000020500720c */ /* 0x040fe40003fa6270 */
[----:B------:R-:W-:Y:S02]  /*ac10*/  ISETP.GE.AND P4, PT, R5, R0, PT ;  /* 0x000000000500720c */ /* 0x000fe40003f86270 */
[----:B------:R-:W-:-:S02]  /*ac20*/  I2FP.F32.U32 R8, R11 ;  /* 0x0000000b00087245 */ /* 0x000fc40000201000 */
[----:B------:R-:W-:Y:S02]  /*ac30*/  FSEL R146, R6, -INF , !P5 ;  /* 0xff80000006927808 */ /* 0x000fe40006800000 */
[----:B------:R-:W-:Y:S01]  /*ac40*/  FSEL R163, R7, -INF , !P4 ;  /* 0xff80000007a37808 */ /* 0x000fe20006000000 */
[C---:B-1----:R-:W-:Y:S01]  /*ac50*/  FFMA.FTZ R3, R8.reuse, UR5, R3 ;  /* 0x0000000508037c23 */ /* 0x042fe20008010003 */
[C---:B------:R-:W-:Y:S02]  /*ac60*/  ISETP.GE.AND P5, PT, R11.reuse, R2, PT ;  /* 0x000000020b00720c */ /* 0x040fe40003fa6270 */
[----:B------:R-:W-:Y:S01]  /*ac70*/  ISETP.GE.AND P4, PT, R11, R0, PT ;  /* 0x000000000b00720c */ /* 0x000fe20003f86270 */
[----:B--2---:R-:W-:Y:S01]  /*ac80*/  FFMA.FTZ R4, R8, UR5, R4 ;  /* 0x0000000508047c23 */ /* 0x004fe20008010004 */
[----:B------:R-:W-:-:S04]  /*ac90*/  FSEL R148, R3, -INF , !P5 ;  /* 0xff80000003947808 */ /* 0x000fc80006800000 */
        /* <DEDUP_REMOVED lines=50> */
.L_x_354:
[----:B------:R3:W-:Y:S02]  /*afc0*/  STS.128 [R206+0x11000], RZ ;  /* 0x011000ffce007388 */ /* 0x0007e40000000c00 */
.L_x_355:
[----:B------:R-:W-:Y:S05]  /*afd0*/  BSYNC.RECONVERGENT B0 ;  /* 0x0000000000007941 */ /* 0x000fea0003800200 */
.L_x_353:
[----:B------:R-:W0:Y:S02]  /*afe0*/  LDGDEPBAR ;  /* 0x00000000000079af */ /* 0x000e240000000000 */
.L_x_352:
        /* <DEDUP_REMOVED lines=18> */
[C---:B------:R-:W-:Y:S01]  /*b110*/  IADD3 R16, PT, PT, R188.reuse, 0x12000, RZ ;  /* 0x00012000bc107810 */ /* 0x040fe20007ffe0ff */
[----:B--2---:R-:W1:Y:S01]  /*b120*/  SHFL.BFLY PT, R5, R2, 0x2, 0x1f ;  /* 0x0c401f0002057f89 */ /* 0x004e6200000e0000 */
[----:B------:R-:W-:-:S02]  /*b130*/  IADD3 R158, PT, PT, R188, 0x12040, RZ ;  /* 0x00012040bc9e7810 */ /* 0x000fc40007ffe0ff */
[----:B------:R-:W-:Y:S01]  /*b140*/  @P0 IADD3 R158, PT, PT, R16, -0x40, RZ ;  /* 0xffffffc0109e0810 */ /* 0x000fe20007ffe0ff */
[----:B------:R-:W2:Y:S01]  /*b150*/  SHFL.BFLY PT, R0, R7, 0x2, 0x1f ;  /* 0x0c401f0007007f89 */ /* 0x000ea200000e0000 */
[----:B------:R-:W-:-:S04]  /*b160*/  SEL R157, R190, 0xffffffe0, !P6 ;  /* 0xffffffe0be9d7807 */ /* 0x000fc80007000000 */
[C---:B------:R-:W-:Y:S02]  /*b170*/  IADD3 R159, PT, PT, R157.reuse, R188, RZ ;  /* 0x000000bc9d9f7210 */ /* 0x040fe40007ffe0ff */
[----:B------:R-:W-:-:S03]  /*b180*/  IADD3 R157, PT, PT, R157, R158, RZ ;  /* 0x0000009e9d9d7210 */ /* 0x000fc60007ffe0ff */
        /* <DEDUP_REMOVED lines=19> */
[--C-:B------:R-:W-:Y:S01]  /*b2c0*/  FFMA.FTZ R152, R29, UR4, -R160.reuse ;  /* 0x000000041d987c23 */ /* 0x100fe200080108a0 */
[----:B------:R-:W-:Y:S01]  /*b2d0*/  FMUL.FTZ R154, R4, UR4 ;  /* 0x00000004049a7c20 */ /* 0x000fe20008410000 */
[----:B------:R-:W1:Y:S01]  /*b2e0*/  LDSM.16.MT88.4 R28, [R158] ;  /* 0x000000009e1c783b */ /* 0x000e620000004200 */
        /* <DEDUP_REMOVED lines=8> */
[----:B------:R-:W-:Y:S01]  /*b370*/  LDSM.16.MT88.4 R12, [R188+0x12000] ;  /* 0x01200000bc0c783b */ /* 0x000fe20000004200 */
[--C-:B------:R-:W-:Y:S01]  /*b380*/  FFMA.FTZ R164, R136, UR4, -R149.reuse ;  /* 0x0000000488a47c23 */ /* 0x100fe20008010895 */
[----:B------:R-:W-:Y:S01]  /*b390*/  MUFU.EX2 R156, R156 ;  /* 0x0000009c009c7308 */ /* 0x000fe20000000800 */
[--C-:B------:R-:W-:Y:S01]  /*b3a0*/  FFMA.FTZ R167, R138, UR4, -R149.reuse ;  /* 0x000000048aa77c23 */ /* 0x100fe20008010895 */
[--C-:B------:R-:W-:Y:S01]  /*b3b0*/  FFMA.FTZ R165, R142, UR4, -R149.reuse ;  /* 0x000000048ea57c23 */ /* 0x100fe20008010895 */
[--C-:B------:R-:W-:Y:S01]  /*b3c0*/  FFMA.FTZ R162, R140, UR4, -R149.reuse ;  /* 0x000000048ca27c23 */ /* 0x100fe20008010895 */
[----:B------:R-:W5:Y:S01]  /*b3d0*/  MUFU.EX2 R135, R135 ;  /* 0x0000008700877308 */ /* 0x000f620000000800 */
[--C-:B------:R-:W-:Y:S01]  /*b3e0*/  FFMA.FTZ R168, R143, UR4, -R160.reuse ;  /* 0x000000048fa87c23 */ /* 0x100fe200080108a0 */
[-C--:B--2---:R-:W-:Y:S01]  /*b3f0*/  FMUL.FTZ R32, R104, R155.reuse ;  /* 0x0000009b68207220 */ /* 0x084fe20000410000 */
[-C--:B------:R-:W-:Y:S01]  /*b400*/  FMUL.FTZ R33, R105, R155.reuse ;  /* 0x0000009b69217220 */ /* 0x080fe20000410000 */
[----:B------:R-:W-:Y:S01]  /*b410*/  MUFU.EX2 R134, R134 ;  /* 0x0000008600867308 */ /* 0x000fe20000000800 */
[-C--:B------:R-:W-:Y:S01]  /*b420*/  FMUL.FTZ R24, R112, R155.reuse ;  /* 0x0000009b70187220 */ /* 0x080fe20000410000 */
[-C--:B----4-:R-:W-:Y:S01]  /*b430*/  FMUL.FTZ R34, R106, R154.reuse ;  /* 0x0000009a6a227220 */ /* 0x090fe20000410000 */
[-C--:B------:R-:W-:Y:S01]  /*b440*/  FMUL.FTZ R35, R107, R154.reuse ;  /* 0x0000009a6b237220 */ /* 0x080fe20000410000 */
[----:B------:R-:W2:Y:S01]  /*b450*/  MUFU.EX2 R133, R133 ;  /* 0x0000008500857308 */ /* 0x000ea20000000800 */
[----:B------:R-:W4:Y:S01]  /*b460*/  LDSM.16.MT88.4 R104, [R159+0x14000] ;  /* 0x014000009f68783b */ /* 0x000f220000004200 */
[-C--:B------:R-:W-:Y:S01]  /*b470*/  FMUL.FTZ R25, R113, R155.reuse ;  /* 0x0000009b71197220 */ /* 0x080fe20000410000 */
[-C--:B------:R-:W-:Y:S01]  /*b480*/  FMUL.FTZ R26, R114, R154.reuse ;  /* 0x0000009a721a7220 */ /* 0x080fe20000410000 */
[----:B------:R-:W-:Y:S01]  /*b490*/  MUFU.EX2 R2, R2 ;  /* 0x0000000200027308 */ /* 0x000fe20000000800 */
[----:B------:R-:W-:Y:S01]  /*b4a0*/  FMUL.FTZ R27, R115, R154 ;  /* 0x0000009a731b7220 */ /* 0x000fe20000410000 */
[----:B-----5:R-:W-:Y:S01]  /*b4b0*/  F2FP.BF16.F32.PACK_AB R4, R135, R156 ;  /* 0x0000009c8704723e */ /* 0x020fe200000010ff */
[-C--:B------:R-:W-:Y:S01]  /*b4c0*/  FMUL.FTZ R108, R108, R155.reuse ;  /* 0x0000009b6c6c7220 */ /* 0x080fe20000410000 */
[----:B------:R-:W5:Y:S01]  /*b4d0*/  MUFU.EX2 R0, R0 ;  /* 0x0000000000007308 */ /* 0x000f620000000800 */
[-C--:B------:R-:W-:Y:S01]  /*b4e0*/  FMUL.FTZ R109, R109, R155.reuse ;  /* 0x0000009b6d6d7220 */ /* 0x080fe20000410000 */
[-C--:B------:R-:W-:Y:S01]  /*b4f0*/  FMUL.FTZ R110, R110, R154.reuse ;  /* 0x0000009a6e6e7220 */ /* 0x080fe20000410000 */
[----:B------:R-:W-:Y:S01]  /*b500*/  FMUL.FTZ R111, R111, R154 ;  /* 0x0000009a6f6f7220 */ /* 0x000fe20000410000 */
[----:B------:R-:W-:Y:S01]  /*b510*/  MUFU.EX2 R152, R152 ;  /* 0x0000009800987308 */ /* 0x000fe20000000800 */
[----:B------:R-:W3:Y:S01]  /*b520*/  LDSM.16.MT88.4 R112, [R158+0x2000] ;  /* 0x002000009e70783b */ /* 0x000ee20000004200 */
        /* <DEDUP_REMOVED lines=8> */
[----:B-----5:R-:W-:Y:S01]  /*b5b0*/  F2FP.BF16.F32.PACK_AB R5, R0, R2 ;  /* 0x000000020005723e */ /* 0x020fe200000010ff */
[-C--:B------:R-:W-:Y:S01]  /*b5c0*/  FMUL.FTZ R50, R50, R154.reuse ;  /* 0x0000009a32327220 */ /* 0x080fe20000410000 */
[-C--:B------:R-:W-:Y:S01]  /*b5d0*/  FMUL.FTZ R51, R51, R154.reuse ;  /* 0x0000009a33337220 */ /* 0x080fe20000410000 */
        /* <DEDUP_REMOVED lines=44> */
[C---:B---3--:R-:W-:Y:S01]  /*b8a0*/  HMMA.16816.F32.BF16 R52, R4.reuse, R112, R52 ;  /* 0x000000700434723c */ /* 0x048fe20000041834 */
        /* <DEDUP_REMOVED lines=8> */
[----:B------:R-:W3:Y:S01]  /*b930*/  LDSM.16.MT88.4 R112, [R159+0x16000] ;  /* 0x016000009f70783b */ /* 0x000ee20000004200 */
        /* <DEDUP_REMOVED lines=38> */
[C---:B--2---:R-:W-:Y:S01]  /*bba0*/  HMMA.16816.F32.BF16 R68, R4.reuse, R104, R68 ;  /* 0x000000680444723c */ /* 0x044fe20000041844 */
[----:B------:R-:W-:Y:S01]  /*bbb0*/  FMUL.FTZ R99, R99, R154 ;  /* 0x0000009a63637220 */ /* 0x000fe20000410000 */
[--C-:B------:R-:W-:Y:S01]  /*bbc0*/  FFMA.FTZ R169, R137, UR4, -R160.reuse ;  /* 0x0000000489a97c23 */ /* 0x100fe200080108a0 */
[--C-:B------:R-:W-:Y:S01]  /*bbd0*/  FFMA.FTZ R166, R141, UR4, -R160.reuse ;  /* 0x000000048da67c23 */ /* 0x100fe200080108a0 */
[--C-:B------:R-:W-:Y:S01]  /*bbe0*/  FFMA.FTZ R171, R139, UR4, -R160.reuse ;  /* 0x000000048bab7c23 */ /* 0x100fe200080108a0 */
[----:B------:R-:W-:Y:S01]  /*bbf0*/  MUFU.EX2 R164, R164 ;  /* 0x000000a400a47308 */ /* 0x000fe20000000800 */
[----:B------:R-:W-:Y:S01]  /*bc00*/  LDSM.16.MT88.4 R140, [R158+0x800] ;  /* 0x000800009e8c783b */ /* 0x000fe20000004200 */
[--C-:B------:R-:W-:Y:S01]  /*bc10*/  FFMA.FTZ R179, R176, UR4, -R149.reuse ;  /* 0x00000004b0b37c23 */ /* 0x100fe20008010895 */
[C---:B------:R-:W-:Y:S01]  /*bc20*/  HMMA.16816.F32.BF16 R72, R4.reuse, R106, R72 ;  /* 0x0000006a0448723c */ /* 0x040fe20000041848 */
[----:B------:R-:W2:Y:S01]  /*bc30*/  MUFU.EX2 R167, R167 ;  /* 0x000000a700a77308 */ /* 0x000ea20000000800 */
[----:B------:R-:W5:Y:S01]  /*bc40*/  LDSM.16.MT88.4 R104, [R157+0x4000] ;  /* 0x004000009d68783b */ /* 0x000f620000004200 */
[--C-:B------:R-:W-:Y:S01]  /*bc50*/  FFMA.FTZ R181, R172, UR4, -R149.reuse ;  /* 0x00000004acb57c23 */ /* 0x100fe20008010895 */
[--C-:B------:R-:W-:Y:S01]  /*bc60*/  FFMA.FTZ R170, R170, UR4, -R149.reuse ;  /* 0x00000004aaaa7c23 */ /* 0x100fe20008010895 */
[----:B------:R-:W-:Y:S01]  /*bc70*/  MUFU.EX2 R165, R165 ;  /* 0x000000a500a57308 */ /* 0x000fe20000000800 */
[----:B------:R-:W-:Y:S01]  /*bc80*/  LDSM.16.MT88.4 R136, [R157+0x800] ;  /* 0x000800009d88783b */ /* 0x000fe20000004200 */
[--C-:B------:R-:W-:Y:S01]  /*bc90*/  FFMA.FTZ R175, R175, UR4, -R160.reuse ;  /* 0x00000004afaf7c23 */ /* 0x100fe200080108a0 */
[C---:B------:R-:W-:Y:S01]  /*bca0*/  HMMA.16816.F32.BF16 R32, R4.reuse, R120, R32 ;  /* 0x000000780420723c */ /* 0x040fe20000041820 */
[----:B------:R-:W-:Y:S01]  /*bcb0*/  MUFU.EX2 R162, R162 ;  /* 0x000000a200a27308 */ /* 0x000fe20000000800 */
[----:B------:R-:W-:Y:S01]  /*bcc0*/  LDSM.16.MT88.4 R128, [R159+0x14800] ;  /* 0x014800009f80783b */ /* 0x000fe20000004200 */
[--C-:B------:R-:W-:Y:S01]  /*bcd0*/  FFMA.FTZ R173, R173, UR4, -R160.reuse ;  /* 0x00000004adad7c23 */ /* 0x100fe200080108a0 */
[--C-:B------:R-:W-:Y:S01]  /*bce0*/  FFMA.FTZ R176, R151, UR4, -R160.reuse ;  /* 0x0000000497b07c23 */ /* 0x100fe200080108a0 */
[----:B------:R-:W-:Y:S01]  /*bcf0*/  MUFU.EX2 R168, R168 ;  /* 0x000000a800a87308 */ /* 0x000fe20000000800 */
[--C-:B------:R-:W-:Y:S01]  /*bd00*/  FFMA.FTZ R178, R150, UR4, -R149.reuse ;  /* 0x0000000496b27c23 */ /* 0x100fe20008010895 */
[--C-:B------:R-:W-:Y:S01]  /*bd10*/  FFMA.FTZ R180, R145, UR4, -R149.reuse ;  /* 0x0000000491b47c23 */ /* 0x100fe20008010895 */
[C---:B------:R-:W-:Y:S01]  /*bd20*/  HMMA.16816.F32.BF16 R100, R4.reuse, R122, R100 ;  /* 0x0000007a0464723c */ /* 0x040fe20000041864 */
[----:B------:R-:W-:Y:S01]  /*bd30*/  LDSM.16.MT88.4 R120, [R188+0x14800] ;  /* 0x01480000bc78783b */ /* 0x000fe20000004200 */
[----:B------:R-:W2:Y:S01]  /*bd40*/  MUFU.EX2 R169, R169 ;  /* 0x000000a900a97308 */ /* 0x000ea20000000800 */
[----:B------:R-:W-:Y:S01]  /*bd50*/  FFMA.FTZ R183, R148, UR4, -R149 ;  /* 0x0000000494b77c23 */ /* 0x000fe20008010895 */
[--C-:B------:R-:W-:Y:S01]  /*bd60*/  FFMA.FTZ R182, R163, UR4, -R160.reuse ;  /* 0x00000004a3b67c23 */ /* 0x100fe200080108a0 */
[----:B------:R-:W-:Y:S01]  /*bd70*/  FFMA.FTZ R161, R161, UR4, -R160 ;  /* 0x00000004a1a17c23 */ /* 0x000fe200080108a0 */
[----:B------:R-:W-:Y:S01]  /*bd80*/  MUFU.EX2 R166, R166 ;  /* 0x000000a600a67308 */ /* 0x000fe20000000800 */
[----:B------:R-:W-:Y:S01]  /*bd90*/  FFMA.FTZ R156, R215, R155, R156 ;  /* 0x0000009bd79c7223 */ /* 0x000fe2000001009c */
[----:B---3--:R-:W-:Y:S02]  /*bda0*/  HMMA.16816.F32.BF16 R76, R4, R112, R76 ;  /* 0x00000070044c723c */ /* 0x008fe4000004184c */
[----:B------:R-:W3:Y:S01]  /*bdb0*/  MUFU.EX2 R171, R171 ;  /* 0x000000ab00ab7308 */ /* 0x000ee20000000800 */
[----:B------:R-:W-:-:S03]  /*bdc0*/  FADD.FTZ R135, R135, R156 ;  /* 0x0000009c87877221 */ /* 0x000fc60000010000 */
[----:B------:R-:W-:Y:S01]  /*bdd0*/  MUFU.EX2 R179, R179 ;  /* 0x000000b300b37308 */ /* 0x000fe20000000800 */
[----:B------:R-:W-:Y:S01]  /*bde0*/  FADD.FTZ R134, R134, R135 ;  /* 0x0000008786867221 */ /* 0x000fe20000010000 */
[----:B------:R-:W-:Y:S01]  /*bdf0*/  HMMA.16816.F32.BF16 R80, R4, R114, R80 ;  /* 0x000000720450723c */ /* 0x000fe20000041850 */
[----:B------:R-:W-:Y:S01]  /*be00*/  LDSM.16.MT88.4 R112, [R159+0x12800] ;  /* 0x012800009f70783b */ /* 0x000fe20000004200 */
[----:B------:R-:W-:Y:S01]  /*be10*/  MUFU.EX2 R181, R181 ;  /* 0x000000b500b57308 */ /* 0x000fe20000000800 */
[----:B------:R-:W-:-:S03]  /*be20*/  FADD.FTZ R133, R133, R134 ;  /* 0x0000008685857221 */ /* 0x000fc60000010000 */
[----:B------:R-:W-:Y:S02]  /*be30*/  MUFU.EX2 R170, R170 ;  /* 0x000000aa00aa7308 */ /* 0x000fe40000000800 */
[C---:B-1----:R-:W-:Y:S02]  /*be40*/  HMMA.16816.F32.BF16 R84, R4.reuse, R108, R84 ;  /* 0x0000006c0454723c */ /* 0x042fe40000041854 */
[----:B------:R-:W-:Y:S04]  /*be50*/  MUFU.EX2 R175, R175 ;  /* 0x000000af00af7308 */ /* 0x000fe80000000800 */
[----:B------:R-:W-:Y:S02]  /*be60*/  MUFU.EX2 R173, R173 ;  /* 0x000000ad00ad7308 */ /* 0x000fe40000000800 */
[C---:B------:R-:W-:Y:S01]  /*be70*/  HMMA.16816.F32.BF16 R88, R4.reuse, R110, R88 ;  /* 0x0000006e0458723c */ /* 0x040fe20000041858 */
[----:B------:R-:W1:Y:S01]  /*be80*/  LDSM.16.MT88.4 R108, [R188+0x12800] ;  /* 0x01280000bc6c783b */ /* 0x000e620000004200 */
[----:B------:R-:W-:Y:S04]  /*be90*/  MUFU.EX2 R176, R176 ;  /* 0x000000b000b07308 */ /* 0x000fe80000000800 */
[----:B------:R-:W-:Y:S02]  /*bea0*/  MUFU.EX2 R178, R178 ;  /* 0x000000b200b27308 */ /* 0x000fe40000000800 */
[C---:B----4-:R-:W-:Y:S02]  /*beb0*/  HMMA.16816.F32.BF16 R36, R4.reuse, R116, R36 ;  /* 0x000000740424723c */ /* 0x050fe40000041824 */
[----:B------:R-:W-:Y:S04]  /*bec0*/  MUFU.EX2 R180, R180 ;  /* 0x000000b400b47308 */ /* 0x000fe80000000800 */
[----:B------:R-:W-:Y:S02]  /*bed0*/  MUFU.EX2 R183, R183 ;  /* 0x000000b700b77308 */ /* 0x000fe40000000800 */
[C---:B------:R-:W-:Y:S01]  /*bee0*/  HMMA.16816.F32.BF16 R40, R4.reuse, R118, R40 ;  /* 0x000000760428723c */ /* 0x040fe20000041828 */
[----:B------:R-:W4:Y:S01]  /*bef0*/  LDSM.16.MT88.4 R116, [R157+0x2800] ;  /* 0x002800009d74783b */ /* 0x000f220000004200 */
[----:B------:R-:W-:Y:S04]  /*bf00*/  MUFU.EX2 R182, R182 ;  /* 0x000000b600b67308 */ /* 0x000fe80000000800 */
[----:B------:R-:W-:Y:S02]  /*bf10*/  MUFU.EX2 R161, R161 ;  /* 0x000000a100a17308 */ /* 0x000fe40000000800 */
[C---:B------:R-:W-:Y:S08]  /*bf20*/  HMMA.16816.F32.BF16 R8, R4.reuse, R12, R8 ;  /* 0x0000000c0408723c */ /* 0x040ff00000041808 */
[C---:B------:R-:W-:Y:S01]  /*bf30*/  HMMA.16816.F32.BF16 R12, R4.reuse, R14, R124 ;  /* 0x0000000e040c723c */ /* 0x040fe2000004187c */
[----:B------:R-:W-:Y:S07]  /*bf40*/  LDSM.16.MT88.4 R124, [R158+0x2800] ;  /* 0x002800009e7c783b */ /* 0x000fee0000004200 */
[C---:B-----5:R-:W-:Y:S08]  /*bf50*/  HMMA.16816.F32.BF16 R92, R4.reuse, R104, R92 ;  /* 0x00000068045c723c */ /* 0x060ff0000004185c */
[----:B------:R-:W-:Y:S01]  /*bf60*/  HMMA.16816.F32.BF16 R4, R4, R106, R96 ;  /* 0x0000006a0404723c */ /* 0x000fe20000041860 */
[----:B------:R-:W5:Y:S01]  /*bf70*/  LDSM.16.MT88.4 R104, [R188+0x16800] ;  /* 0x01680000bc68783b */ /* 0x000f620000004200 */
[----:B--2---:R-:W-:Y:S01]  /*bf80*/  F2FP.BF16.F32.PACK_AB R96, R167, R164 ;  /* 0x000000a4a760723e */ /* 0x004fe200000010ff */
[----:B------:R-:W-:Y:S01]  /*bf90*/  FADD.FTZ R164, R164, R133 ;  /* 0x00000085a4a47221 */ /* 0x000fe20000010000 */
[----:B------:R-:W-:-:S02]  /*bfa0*/  F2FP.BF16.F32.PACK_AB R97, R169, R168 ;  /* 0x000000a8a961723e */ /* 0x000fc400000010ff */
[----:B------:R-:W-:Y:S01]  /*bfb0*/  F2FP.BF16.F32.PACK_AB R98, R162, R165 ;  /* 0x000000a5a262723e */ /* 0x000fe200000010ff */
[----:B------:R-:W-:Y:S01]  /*bfc0*/  FADD.FTZ R164, R167, R164 ;  /* 0x000000a4a7a47221 */ /* 0x000fe20000010000 */
[----:B---3--:R-:W-:-:S03]  /*bfd0*/  F2FP.BF16.F32.PACK_AB R99, R171, R166 ;  /* 0x000000a6ab63723e */ /* 0x008fc600000010ff */
[----:B------:R-:W-:-:S04]  /*bfe0*/  FADD.FTZ R165, R165, R164 ;  /* 0x000000a4a5a57221 */ /* 0x000fc80000010000 */
[----:B-1----:R-:W-:Y:S01]  /*bff0*/  HMMA.16816.F32.BF16 R8, R96, R108, R8 ;  /* 0x0000006c6008723c */ /* 0x002fe20000041808 */
        /* <DEDUP_REMOVED lines=10> */
[C---:B------:R-:W-:Y:S01]  /*c0a0*/  HMMA.16816.F32.BF16 R64, R96.reuse, R118, R64 ;  /* 0x000000766040723c */ /* 0x040fe20000041840 */
[----:B------:R-:W4:Y:S07]  /*c0b0*/  LDSM.16.MT88.4 R116, [R159+0x13000] ;  /* 0x013000009f74783b */ /* 0x000f2e0000004200 */
[----:B-----5:R-:W-:Y:S01]  /*c0c0*/  HMMA.16816.F32.BF16 R68, R96, R104, R68 ;  /* 0x000000686044723c */ /* 0x020fe20000041844 */
[--C-:B------:R-:W-:Y:S01]  /*c0d0*/  FFMA.FTZ R104, R174, UR4, -R149.reuse ;  /* 0x00000004ae687c23 */ /* 0x100fe20008010895 */
[----:B------:R-:W-:Y:S01]  /*c0e0*/  FFMA.FTZ R174, R177, UR4, -R160 ;  /* 0x00000004b1ae7c23 */ /* 0x000fe200080108a0 */
[----:B------:R-:W-:-:S02]  /*c0f0*/  FFMA.FTZ R177, R146, UR4, -R149 ;  /* 0x0000000492b17c23 */ /* 0x000fc40008010895 */
[----:B------:R5:W3:Y:S01]  /*c100*/  MUFU.EX2 R172, R104 ;  /* 0x0000006800ac7308 */ /* 0x000ae20000000800 */
[----:B------:R-:W-:Y:S02]  /*c110*/  LDSM.16.MT88.4 R148, [R188+0x15800] ;  /* 0x01580000bc94783b */ /* 0x000fe40000004200 */
[C---:B------:R-:W-:Y:S01]  /*c120*/  HMMA.16816.F32.BF16 R24, R96.reuse, R140, R24 ;  /* 0x0000008c6018723c */ /* 0x040fe20000041818 */
[----:B------:R-:W4:Y:S04]  /*c130*/  MUFU.EX2 R174, R174 ;  /* 0x000000ae00ae7308 */ /* 0x000f280000000800 */
[----:B------:R-:W4:Y:S03]  /*c140*/  MUFU.EX2 R177, R177 ;  /* 0x000000b100b17308 */ /* 0x000f260000000800 */
        /* <DEDUP_REMOVED lines=13> */
[C---:B-1----:R-:W-:Y:S08]  /*c220*/  HMMA.16816.F32.BF16 R76, R96.reuse, R108, R76 ;  /* 0x0000006c604c723c */ /* 0x042ff0000004184c */
[C---:B------:R-:W-:Y:S01]  /*c230*/  HMMA.16816.F32.BF16 R80, R96.reuse, R110, R80 ;  /* 0x0000006e6050723c */ /* 0x040fe20000041850 */
[----:B------:R-:W1:Y:S07]  /*c240*/  LDSM.16.MT88.4 R108, [R188+0x13000] ;  /* 0x01300000bc6c783b */ /* 0x000e6e0000004200 */
[C---:B--2---:R-:W-:Y:S08]  /*c250*/  HMMA.16816.F32.BF16 R84, R96.reuse, R112, R84 ;  /* 0x000000706054723c */ /* 0x044ff00000041854 */
[C---:B------:R-:W-:Y:S01]  /*c260*/  HMMA.16816.F32.BF16 R88, R96.reuse, R114, R88 ;  /* 0x000000726058723c */ /* 0x040fe20000041858 */
[----:B------:R-:W-:Y:S07]  /*c270*/  LDSM.16.MT88.4 R112, [R157+0x3000] ;  /* 0x003000009d70783b */ /* 0x000fee0000004200 */
[C---:B---3--:R-:W-:Y:S08]  /*c280*/  HMMA.16816.F32.BF16 R92, R96.reuse, R120, R92 ;  /* 0x00000078605c723c */ /* 0x048ff0000004185c */
[----:B------:R-:W-:Y:S01]  /*c290*/  HMMA.16816.F32.BF16 R4, R96, R122, R4 ;  /* 0x0000007a6004723c */ /* 0x000fe20000041804 */
[----:B------:R-:W2:Y:S01]  /*c2a0*/  LDSM.16.MT88.4 R120, [R159+0x15000] ;  /* 0x015000009f78783b */ /* 0x000ea20000004200 */
[----:B------:R-:W-:Y:S01]  /*c2b0*/  F2FP.BF16.F32.PACK_AB R96, R172, R179 ;  /* 0x000000b3ac60723e */ /* 0x000fe200000010ff */
[----:B------:R-:W-:Y:S01]  /*c2c0*/  FADD.FTZ R179, R179, R162 ;  /* 0x000000a2b3b37221 */ /* 0x000fe20000010000 */
[----:B----4-:R-:W-:-:S02]  /*c2d0*/  F2FP.BF16.F32.PACK_AB R97, R175, R174 ;  /* 0x000000aeaf61723e */ /* 0x010fc400000010ff */
[----:B------:R-:W-:Y:S01]  /*c2e0*/  F2FP.BF16.F32.PACK_AB R98, R170, R181 ;  /* 0x000000b5aa62723e */ /* 0x000fe200000010ff */
[----:B------:R-:W-:Y:S01]  /*c2f0*/  FADD.FTZ R172, R172, R179 ;  /* 0x000000b3acac7221 */ /* 0x000fe20000010000 */
[----:B------:R-:W-:-:S03]  /*c300*/  F2FP.BF16.F32.PACK_AB R99, R176, R173 ;  /* 0x000000adb063723e */ /* 0x000fc600000010ff */
[----:B------:R-:W-:-:S04]  /*c310*/  FADD.FTZ R181, R181, R172 ;  /* 0x000000acb5b57221 */ /* 0x000fc80000010000 */
[----:B------:R-:W-:Y:S01]  /*c320*/  HMMA.16816.F32.BF16 R16, R96, R116, R16 ;  /* 0x000000746010723c */ /* 0x000fe20000041810 */
[----:B------:R-:W-:-:S07]  /*c330*/  FADD.FTZ R181, R170, R181 ;  /* 0x000000b5aab57221 */ /* 0x000fce0000010000 */
        /* <DEDUP_REMOVED lines=9> */
[C---:B---3--:R-:W-:Y:S08]  /*c3d0*/  HMMA.16816.F32.BF16 R84, R96.reuse, R116, R84 ;  /* 0x000000746054723c */ /* 0x048ff00000041854 */
[C---:B------:R-:W-:Y:S01]  /*c3e0*/  HMMA.16816.F32.BF16 R88, R96.reuse, R118, R88 ;  /* 0x000000766058723c */ /* 0x040fe20000041858 */
[----:B------:R-:W3:Y:S07]  /*c3f0*/  LDSM.16.MT88.4 R116, [R159+0x13800] ;  /* 0x013800009f74783b */ /* 0x000eee0000004200 */
[C---:B------:R-:W-:Y:S01]  /*c400*/  HMMA.16816.F32.BF16 R56, R96.reuse, R126, R56 ;  /* 0x0000007e6038723c */ /* 0x040fe20000041838 */
[----:B------:R-:W4:Y:S07]  /*c410*/  LDSM.16.MT88.4 R124, [R188+0x13800] ;  /* 0x01380000bc7c783b */ /* 0x000f2e0000004200 */
[----:B------:R-:W-:Y:S01]  /*c420*/  HMMA.16816.F32.BF16 R36, R96, R128, R36 ;  /* 0x000000806024723c */ /* 0x000fe20000041824 */
[----:B------:R-:W-:-:S07]  /*c430*/  FFMA.FTZ R128, R144, UR4, -R160 ;  /* 0x0000000490807c23 */ /* 0x000fce00080108a0 */
[C---:B------:R-:W-:Y:S01]  /*c440*/  HMMA.16816.F32.BF16 R68, R96.reuse, R104, R68 ;  /* 0x000000686044723c */ /* 0x040fe20000041844 */
[----:B------:R-:W-:Y:S02]  /*c450*/  FFMA.FTZ R104, R147, UR4, -R160 ;  /* 0x0000000493687c23 */ /* 0x000fe400080108a0 */
[----:B------:R-:W-:Y:S01]  /*c460*/  MUFU.EX2 R160, R128 ;  /* 0x0000008000a07308 */ /* 0x000fe20000000800 */
[----:B------:R-:W-:Y:S03]  /*c470*/  LDSM.16.MT88.4 R144, [R188+0x17800] ;  /* 0x01780000bc90783b */ /* 0x000fe60000004200 */
[----:B------:R5:W3:Y:S01]  /*c480*/  MUFU.EX2 R163, R104 ;  /* 0x0000006800a37308 */ /* 0x000ae20000000800 */
[C---:B------:R-:W-:Y:S08]  /*c490*/  HMMA.16816.F32.BF16 R24, R96.reuse, R136, R24 ;  /* 0x000000886018723c */ /* 0x040ff00000041818 */
[C---:B------:R-:W-:Y:S01]  /*c4a0*/  HMMA.16816.F32.BF16 R28, R96.reuse, R138, R28 ;  /* 0x0000008a601c723c */ /* 0x040fe2000004181c */
[----:B------:R-:W-:Y:S07]  /*c4b0*/  LDSM.16.MT88.4 R136, [R158+0x3800] ;  /* 0x003800009e88783b */ /* 0x000fee0000004200 */
[C---:B------:R-:W-:Y:S08]  /*c4c0*/  HMMA.16816.F32.BF16 R32, R96.reuse, R140, R32 ;  /* 0x0000008c6020723c */ /* 0x040ff00000041820 */
[C---:B------:R-:W-:Y:S01]  /*c4d0*/  HMMA.16816.F32.BF16 R100, R96.reuse, R142, R100 ;  /* 0x0000008e6064723c */ /* 0x040fe20000041864 */
[----:B------:R-:W-:Y:S07]  /*c4e0*/  LDSM.16.MT88.4 R140, [R158+0x1800] ;  /* 0x001800009e8c783b */ /* 0x000fee0000004200 */
[C---:B------:R-:W-:Y:S08]  /*c4f0*/  HMMA.16816.F32.BF16 R40, R96.reuse, R130, R40 ;  /* 0x000000826028723c */ /* 0x040ff00000041828 */
[C---:B------:R-:W-:Y:S08]  /*c500*/  HMMA.16816.F32.BF16 R60, R96.reuse, R112, R60 ;  /* 0x00000070603c723c */ /* 0x040ff0000004183c */
[C---:B------:R-:W-:Y:S01]  /*c510*/  HMMA.16816.F32.BF16 R64, R96.reuse, R114, R64 ;  /* 0x000000726040723c */ /* 0x040fe20000041840 */
[----:B------:R-:W4:Y:S07]  /*c520*/  LDSM.16.MT88.4 R112, [R159+0x15800] ;  /* 0x015800009f70783b */ /* 0x000f2e0000004200 */
[C---:B------:R-:W-:Y:S01]  /*c530*/  HMMA.16816.F32.BF16 R72, R96.reuse, R106, R72 ;  /* 0x0000006a6048723c */ /* 0x040fe20000041848 */
[----:B-----5:R-:W-:Y:S07]  /*c540*/  LDSM.16.MT88.4 R104, [R158+0x5800] ;  /* 0x005800009e68783b */ /* 0x020fee0000004200 */
[C---:B-1----:R-:W-:Y:S08]  /*c550*/  HMMA.16816.F32.BF16 R76, R96.reuse, R108, R76 ;  /* 0x0000006c604c723c */ /* 0x042ff0000004184c */
[C---:B------:R-:W-:Y:S01]  /*c560*/  HMMA.16816.F32.BF16 R80, R96.reuse, R110, R80 ;  /* 0x0000006e6050723c */ /* 0x040fe20000041850 */
[----:B------:R-:W1:Y:S07]  /*c570*/  LDSM.16.MT88.4 R108, [R159+0x17800] ;  /* 0x017800009f6c783b */ /* 0x000e6e0000004200 */
[C---:B--2---:R-:W-:Y:S08]  /*c580*/  HMMA.16816.F32.BF16 R92, R96.reuse, R120, R92 ;  /* 0x00000078605c723c */ /* 0x044ff0000004185c */
[----:B------:R-:W-:Y:S01]  /*c590*/  HMMA.16816.F32.BF16 R4, R96, R122, R4 ;  /* 0x0000007a6004723c */ /* 0x000fe20000041804 */
[----:B------:R-:W-:Y:S01]  /*c5a0*/  F2FP.BF16.F32.PACK_AB R96, R177, R178 ;  /* 0x000000b2b160723e */ /* 0x000fe200000010ff */
[----:B------:R-:W-:Y:S01]  /*c5b0*/  FADD.FTZ R178, R178, R181 ;  /* 0x000000b5b2b27221 */ /* 0x000fe20000010000 */
[----:B---3--:R-:W-:-:S02]  /*c5c0*/  F2FP.BF16.F32.PACK_AB R97, R182, R163 ;  /* 0x000000a3b661723e */ /* 0x008fc400000010ff */
[----:B------:R-:W-:Y:S01]  /*c5d0*/  F2FP.BF16.F32.PACK_AB R98, R183, R180 ;  /* 0x000000b4b762723e */ /* 0x000fe200000010ff */
[----:B------:R-:W-:Y:S01]  /*c5e0*/  FADD.FTZ R177, R177, R178 ;  /* 0x000000b2b1b17221 */ /* 0x000fe20000010000 */
[----:B------:R-:W-:-:S03]  /*c5f0*/  F2FP.BF16.F32.PACK_AB R99, R161, R160 ;  /* 0x000000a0a163723e */ /* 0x000fc600000010ff */
[----:B------:R-:W-:-:S04]  /*c600*/  FADD.FTZ R180, R180, R177 ;  /* 0x000000b1b4b47221 */ /* 0x000fc80000010000 */
[----:B------:R-:W-:Y:S01]  /*c610*/  HMMA.16816.F32.BF16 R120, R96, R116, R16 ;  /* 0x000000746078723c */ /* 0x000fe20000041810 */
[----:B------:R-:W-:Y:S01]  /*c620*/  LDSM.16.MT88.4 R16, [R157+0x5800] ;  /* 0x005800009d10783b */ /* 0x000fe20000004200 */
[----:B------:R-:W-:-:S06]  /*c630*/  FADD.FTZ R215, R183, R180 ;  /* 0x000000b4b7d77221 */ /* 0x000fcc0000010000 */
[C---:B----4-:R-:W-:Y:S01]  /*c640*/  HMMA.16816.F32.BF16 R128, R96.reuse, R124, R8 ;  /* 0x0000007c6080723c */ /* 0x050fe20000041808 */
[----:B------:R-:W2:Y:S07]  /*c650*/  LDSM.16.MT88.4 R8, [R157+0x1800] ;  /* 0x001800009d08783b */ /* 0x000eae0000004200 */
[----:B------:R-:W-:Y:S01]  /*c660*/  HMMA.16816.F32.BF16 R116, R96, R118, R20 ;  /* 0x000000766074723c */ /* 0x000fe20000041814 */
[----:B------:R-:W-:-:S04]  /*c670*/  FFMA.FTZ R21, R213, R154, R2 ;  /* 0x0000009ad5157223 */ /* 0x000fc80000010002 */
[----:B------:R-:W-:-:S03]  /*c680*/  FADD.FTZ R21, R0, R21 ;  /* 0x0000001500157221 */ /* 0x000fc60000010000 */
[----:B------:R-:W-:Y:S01]  /*c690*/  HMMA.16816.F32.BF16 R124, R96, R126, R12 ;  /* 0x0000007e607c723c */ /* 0x000fe2000004180c */
[----:B------:R-:W3:Y:S01]  /*c6a0*/  LDSM.16.MT88.4 R12, [R157+0x3800] ;  /* 0x003800009d0c783b */ /* 0x000ee20000004200 */
[----:B------:R-:W-:-:S04]  /*c6b0*/  FADD.FTZ R152, R152, R21 ;  /* 0x0000001598987221 */ /* 0x000fc80000010000 */
[----:B------:R-:W-:Y:S02]  /*c6c0*/  FADD.FTZ R153, R153, R152 ;  /* 0x0000009899997221 */ /* 0x000fe40000010000 */
[----:B------:R-:W-:Y:S02]  /*c6d0*/  HMMA.16816.F32.BF16 R44, R96, R112, R44 ;  /* 0x00000070602c723c */ /* 0x000fe4000004182c */
[----:B------:R-:W-:-:S04]  /*c6e0*/  FADD.FTZ R168, R168, R153 ;  /* 0x00000099a8a87221 */ /* 0x000fc80000010000 */
[----:B------:R-:W-:Y:S02]  /*c6f0*/  FADD.FTZ R169, R169, R168 ;  /* 0x000000a8a9a97221 */ /* 0x000fe40000010000 */
[----:B------:R-:W-:Y:S02]  /*c700*/  HMMA.16816.F32.BF16 R48, R96, R114, R48 ;  /* 0x000000726030723c */ /* 0x000fe40000041830 */
        /* <DEDUP_REMOVED lines=24> */
[C---:B---3--:R-:W-:Y:S08]  /*c890*/  HMMA.16816.F32.BF16 R60, R96.reuse, R12, R60 ;  /* 0x0000000c603c723c */ /* 0x048ff0000004183c */
[C---:B------:R-:W-:Y:S08]  /*c8a0*/  HMMA.16816.F32.BF16 R64, R96.reuse, R14, R64 ;  /* 0x0000000e6040723c */ /* 0x040ff00000041840 */
[C---:B------:R-:W-:Y:S08]  /*c8b0*/  HMMA.16816.F32.BF16 R92, R96.reuse, R16, R92 ;  /* 0x00000010605c723c */ /* 0x040ff0000004185c */
[----:B------:R-:W-:-:S15]  /*c8c0*/  HMMA.16816.F32.BF16 R96, R96, R18, R4 ;  /* 0x000000126060723c */ /* 0x000fde0000041804 */
[----:B------:R-:W-:-:S05]  /*c8d0*/  NOP ;  /* 0x0000000000007918 */ /* 0x000fca0000000000 */
.L_x_347:
        /* <DEDUP_REMOVED lines=19> */
[----:B------:R-:W-:Y:S01]  /*ca10*/  IMAD.IADD R188, R188, 0x1, R189 ;  /* 0x00000001bcbc7824 */ /* 0x000fe200078e02bd */
[----:B------:R-:W4:Y:S01]  /*ca20*/  LDCU UR8, c[0x0][0x50c] ;  /* 0x0000a180ff0877ac */ /* 0x000f220008000800 */
[----:B------:R-:W-:-:S02]  /*ca30*/  VIADD R209, R189, 0x12000 ;  /* 0x00012000bdd17836 */ /* 0x000fc40000000000 */
        /* <DEDUP_REMOVED lines=10> */
.L_x_359:
        /* <DEDUP_REMOVED lines=44> */
.L_x_357:
[----:B------:R-:W-:Y:S04]  /*cda0*/  DEPBAR.LE SB0, 0x0 ;  /* 0x000080000000791a */ /* 0x000fe80000000000 */
[----:B------:R-:W-:Y:S01]  /*cdb0*/  BAR.SYNC.DEFER_BLOCKING 0x0 ;  /* 0x0000000000007b1d */ /* 0x000fe20000010000 */
[----:B------:R-:W-:Y:S01]  /*cdc0*/  SHF.L.U32 R212, R192, 0x3, RZ ;  /* 0x00000003c0d47819 */ /* 0x000fe200000006ff */
[----:B----4-:R-:W-:Y:S01]  /*cdd0*/  IMAD.WIDE.U32 R2, R200, UR12, RZ ;  /* 0x0000000cc8027c25 */ /* 0x010fe2000f8e00ff */
[----:B------:R-:W-:Y:S01]  /*cde0*/  LOP3.LUT R193, R207, 0x7c00, RZ, 0xc0, !PT ;  /* 0x00007c00cfc17812 */ /* 0x000fe200078ec0ff */
[----:B------:R-:W-:Y:S01]  /*cdf0*/  UISETP.NE.AND UP0, UPT, UR12, URZ, UPT ;  /* 0x000000ff0c00728c */ /* 0x000fe2000bf05270 */
[----:B------:R-:W-:Y:S01]  /*ce00*/  LOP3.LUT R191, R212, 0x38, RZ, 0xc0, !PT ;  /* 0x00000038d4bf7812 */ /* 0x000fe200078ec0ff */
[----:B------:R-:W-:Y:S01]  /*ce10*/  IMAD R3, R201, UR12, R3 ;  /* 0x0000000cc9037c24 */ /* 0x000fe2000f8e0203 */
[C---:B------:R-:W-:Y:S02]  /*ce20*/  LEA R216, P0, R2.reuse, R203, 0x7 ;  /* 0x000000cb02d87211 */ /* 0x040fe400078038ff */
[----:B------:R-:W-:Y:S02]  /*ce30*/  LOP3.LUT R211, R191, 0x40, RZ, 0xfc, !PT ;  /* 0x00000040bfd37812 */ /* 0x000fe400078efcff */
[CCC-:B------:R-:W-:Y:S02]  /*ce40*/  LEA.HI.X R217, R2.reuse, R202.reuse, R3.reuse, 0x7, P0 ;  /* 0x000000ca02d97211 */ /* 0x1c0fe400000f3c03 */
[----:B------:R-:W-:Y:S02]  /*ce50*/  ISETP.GE.AND P3, PT, R211, UR11, PT ;  /* 0x0000000bd3007c0c */ /* 0x000fe4000bf66270 */
[C---:B------:R-:W-:Y:S02]  /*ce60*/  LOP3.LUT R210, R191.reuse, 0x80, RZ, 0xfc, !PT ;  /* 0x00000080bfd27812 */ /* 0x040fe400078efcff */
[----:B------:R-:W-:Y:S02]  /*ce70*/  SHF.L.U32 R133, R2, 0x6, RZ ;  /* 0x0000000602857819 */ /* 0x000fe400000006ff */
[----:B------:R-:W-:Y:S02]  /*ce80*/  ISETP.GE.AND P2, PT, R210, UR11, PT ;  /* 0x0000000bd2007c0c */ /* 0x000fe4000bf46270 */
[----:B------:R-:W-:Y:S02]  /*ce90*/  LEA R134, P0, R200, R133, 0x5 ;  /* 0x00000085c8867211 */ /* 0x000fe400078028ff */
[----:B------:R-:W-:Y:S01]  /*cea0*/  SHF.L.U64.HI R3, R2, 0x6, R3 ;  /* 0x0000000602037819 */ /* 0x000fe20000010203 */
[----:B------:R-:W-:Y:S01]  /*ceb0*/  @!PT LDS RZ, [RZ] ;  /* 0x00000000fffff984 */ /* 0x000fe20000000800 */
[----:B------:R-:W-:Y:S01]  /*cec0*/  @!PT LDS RZ, [RZ] ;  /* 0x00000000fffff984 */ /* 0x000fe20000000800 */
[----:B------:R-:W-:Y:S01]  /*ced0*/  @!PT LDS RZ, [RZ] ;  /* 0x00000000fffff984 */ /* 0x000fe20000000800 */
[----:B------:R-:W-:Y:S01]  /*cee0*/  @!P1 LDGSTS.E.BYPASS.LTC128B.128 [R206+0x12000], desc[UR20][R216.64] ;  /* 0x12000000d8ce9fae */ /* 0x000fe2000b981a14 */
[----:B------:R-:W-:Y:S01]  /*cef0*/  SHF.R.U32.HI R194, RZ, 0x1, R192 ;  /* 0x00000001ffc27819 */ /* 0x000fe200000116c0 */
[----:B------:R-:W-:Y:S01]  /*cf00*/  UMOV UR6, UR9 ;  /* 0x0000000900067c82 */ /* 0x000fe20008000000 */
[----:B------:R-:W-:Y:S03]  /*cf10*/  LEA.HI.X R3, R200, R3, R201, 0x5, P0 ;  /* 0x00000003c8037211 */ /* 0x000fe600000f2cc9 */
[----:B------:R-:W-:Y:S01]  /*cf20*/  @P1 STS.128 [R206+0x12000], RZ ;  /* 0x012000ffce001388 */ /* 0x000fe20000000c00 */
[C---:B------:R-:W-:Y:S02]  /*cf30*/  ISETP.GE.AND P1, PT, R191.reuse, UR11, PT ;  /* 0x0000000bbf007c0c */ /* 0x040fe4000bf26270 */
[C---:B------:R-:W-:Y:S03]  /*cf40*/  LEA R2, P0, R134.reuse, R203, 0x1 ;  /* 0x000000cb86027211 */ /* 0x040fe600078008ff */
[----:B------:R-:W-:Y:S01]  /*cf50*/  @!PT LDS RZ, [RZ] ;  /* 0x00000000fffff984 */ /* 0x000fe20000000800 */
[----:B------:R-:W-:Y:S01]  /*cf60*/  @!PT LDS RZ, [RZ] ;  /* 0x00000000fffff984 */ /* 0x000fe20000000800 */
[----:B------:R-:W-:Y:S01]  /*cf70*/  @!PT LDS RZ, [RZ] ;  /* 0x00000000fffff984 */ /* 0x000fe20000000800 */
[----:B------:R-:W-:Y:S01]  /*cf80*/  @!P3 LDGSTS.E.BYPASS.LTC128B.128 [R206+0x14000], desc[UR20][R216.64+0x80] ;  /* 0x14000080d8cebfae */ /* 0x000fe2000b981a14 */
[--C-:B------:R-:W-:Y:S02]  /*cf90*/  LOP3.LUT R141, R191, 0x1c0, R186.reuse, 0xf8, !PT ;  /* 0x000001c0bf8d7812 */ /* 0x100fe400078ef8ba */
[----:B------:R-:W-:Y:S03]  /*cfa0*/  LEA.HI.X R3, R134, R202, R3, 0x1, P0 ;  /* 0x000000ca86037211 */ /* 0x000fe600000f0c03 */
[----:B------:R-:W-:Y:S01]  /*cfb0*/  @P3 STS.128 [R206+0x14000], RZ ;  /* 0x014000ffce003388 */ /* 0x000fe20000000c00 */
[----:B------:R-:W-:Y:S02]  /*cfc0*/  LOP3.LUT R139, R193, 0x200, R186, 0xf8, !PT ;  /* 0x00000200c18b7812 */ /* 0x000fe400078ef8ba */
[----:B------:R-:W-:Y:S03]  /*cfd0*/  LOP3.LUT R132, R194, 0x8, RZ, 0xc0, !PT ;  /* 0x00000008c2847812 */ /* 0x000fe600078ec0ff */
[----:B------:R-:W-:Y:S01]  /*cfe0*/  @!PT LDS RZ, [RZ] ;  /* 0x00000000fffff984 */ /* 0x000fe20000000800 */
[----:B------:R-:W-:Y:S01]  /*cff0*/  @!PT LDS RZ, [RZ] ;  /* 0x00000000fffff984 */ /* 0x000fe20000000800 */
[----:B------:R-:W-:Y:S01]  /*d000*/  @!PT LDS RZ, [RZ] ;  /* 0x00000000fffff984 */ /* 0x000fe20000000800 */
[----:B------:R1:W-:Y:S01]  /*d010*/  @!P2 LDGSTS.E.BYPASS.LTC128B.128 [R206+0x16000], desc[UR20][R216.64+0x100] ;  /* 0x16000100d8ceafae */ /* 0x0003e2000b981a14 */
[----:B------:R-:W-:Y:S02]  /*d020*/  LOP3.LUT R138, R141, 0x8, R192, 0x78, !PT ;  /* 0x000000088d8a7812 */ /* 0x000fe400078e78c0 */
[----:B------:R-:W-:Y:S03]  /*d030*/  LOP3.LUT R132, R139, R141, R132, 0xf6, !PT ;  /* 0x0000008d8b847212 */ /* 0x000fe600078ef684 */
[----:B------:R-:W-:Y:S01]  /*d040*/  @P2 STS.128 [R206+0x16000], RZ ;  /* 0x016000ffce002388 */ /* 0x000fe20000000c00 */
[----:B------:R-:W-:Y:S01]  /*d050*/  LOP3.LUT P0, RZ, R192, 0x4, RZ, 0xc0, !PT ;  /* 0x00000004c0ff7812 */ /* 0x000fe2000780c0ff */
[----:B------:R-:W-:Y:S01]  /*d060*/  IMAD R197, R138, 0x2, R185 ;  /* 0x000000028ac57824 */ /* 0x000fe200078e02b9 */
[----:B------:R-:W-:Y:S03]  /*d070*/  LEA R199, R132, UR6, 0x1 ;  /* 0x0000000684c77c11 */ /* 0x000fe6000f8e08ff */
[----:B------:R-:W-:Y:S01]  /*d080*/  @!PT LDS RZ, [RZ] ;  /* 0x00000000fffff984 */ /* 0x000fe20000000800 */
[----:B------:R-:W-:Y:S01]  /*d090*/  @!PT LDS RZ, [RZ] ;  /* 0x00000000fffff984 */ /* 0x000fe20000000800 */
[----:B------:R-:W-:Y:S01]  /*d0a0*/  @!PT LDS RZ, [RZ] ;  /* 0x00000000fffff984 */ /* 0x000fe20000000800 */
[----:B------:R-:W-:Y:S01]  /*d0b0*/  @!P1 LDGSTS.E.BYPASS.LTC128B.128 [R206+0x13000], desc[UR20][R2.64] ;  /* 0x1300000002ce9fae */ /* 0x000fe2000b981a14 */
[----:B------:R-:W-:Y:S02]  /*d0c0*/  SEL R132, R187, 0xffffffc0, !P0 ;  /* 0xffffffc0bb847807 */ /* 0x000fe40004000000 */
[----:B------:R-:W-:Y:S03]  /*d0d0*/  IADD3 R139, PT, PT, R197, UR6, RZ ;  /* 0x00000006c58b7c10 */ /* 0x000fe6000fffe0ff */
[----:B------:R-:W-:Y:S01]  /*d0e0*/  @P1 STS.128 [R206+0x13000], RZ ;  /* 0x013000ffce001388 */ /* 0x000fe20000000c00 */
[-C--:B------:R-:W-:Y:S02]  /*d0f0*/  IADD3 R196, PT, PT, R184, R199.reuse, RZ ;  /* 0x000000c7b8c47210 */ /* 0x080fe40007ffe0ff */
[----:B------:R-:W-:Y:S03]  /*d100*/  IADD3 R195, PT, PT, R132, R199, RZ ;  /* 0x000000c784c37210 */ /* 0x000fe60007ffe0ff */
[----:B------:R-:W-:Y:S01]  /*d110*/  @!PT LDS RZ, [RZ] ;  /* 0x00000000fffff984 */ /* 0x000fe20000000800 */
[----:B------:R-:W-:Y:S01]  /*d120*/  @!PT LDS RZ, [RZ] ;  /* 0x00000000fffff984 */ /* 0x000fe20000000800 */
[----:B------:R-:W-:Y:S01]  /*d130*/  @!PT LDS RZ, [RZ] ;  /* 0x00000000fffff984 */ /* 0x000fe20000000800 */
[----:B------:R-:W-:Y:S01]  /*d140*/  @!P3 LDGSTS.E.BYPASS.LTC128B.128 [R206+0x15000], desc[UR20][R2.64+0x80] ;  /* 0x1500008002cebfae */ /* 0x000fe2000b981a14 */
[C---:B------:R-:W-:Y:S01]  /*d150*/  IMAD.IADD R138, R139.reuse, 0x1, R184 ;  /* 0x000000018b8a7824 */ /* 0x040fe200078e02b8 */
[----:B------:R-:W-:Y:S04]  /*d160*/  IADD3 R139, PT, PT, R139, R132, RZ ;  /* 0x000000848b8b7210 */ /* 0x000fe80007ffe0ff */
[----:B------:R-:W-:Y:S06]  /*d170*/  @P3 STS.128 [R206+0x15000], RZ ;  /* 0x015000ffce003388 */ /* 0x000fec0000000c00 */
[----:B------:R-:W-:Y:S01]  /*d180*/  @!PT LDS RZ, [RZ] ;  /* 0x00000000fffff984 */ /* 0x000fe20000000800 */
[----:B------:R-:W-:Y:S01]  /*d190*/  @!PT LDS RZ, [RZ] ;  /* 0x00000000fffff984 */ /* 0x000fe20000000800 */
[----:B------:R-:W-:Y:S01]  /*d1a0*/  @!PT LDS RZ, [RZ] ;  /* 0x00000000fffff984 */ /* 0x000fe20000000800 */
[----:B------:R2:W-:Y:S01]  /*d1b0*/  @!P2 LDGSTS.E.BYPASS.LTC128B.128 [R206+0x17000], desc[UR20][R2.64+0x100] ;  /* 0x1700010002ceafae */ /* 0x0005e2000b981a14 */
[----:B-1----:R-:W-:Y:S05]  /*d1c0*/  MOV R217, UR12 ;  /* 0x0000000c00d97c02 */ /* 0x002fea0008000f00 */
[----:B------:R-:W-:Y:S06]  /*d1d0*/  @P2 STS.128 [R206+0x17000], RZ ;  /* 0x017000ffce002388 */ /* 0x000fec0000000c00 */
[----:B------:R-:W-:Y:S06]  /*d1e0*/  LDSM.16.M88.4 R140, [R199] ;  /* 0x00000000c78c783b */ /* 0x000fec0000000200 */
[----:B------:R-:W1:Y:S06]  /*d1f0*/  LDSM.16.M88.4 R144, [R197+UR6+0xc000] ;  /* 0x00c00006c590783b */ /* 0x000e6c0008000200 */
[----:B------:R-:W3:Y:S06]  /*d200*/  LDSM.16.M88.4 R148, [R197+UR6+0xc800] ;  /* 0x00c80006c594783b */ /* 0x000eec0008000200 */
[----:B------:R-:W4:Y:S01]  /*d210*/  LDSM.16.M88.4 R152, [R197+UR6+0xd000] ;  /* 0x00d00006c598783b */ /* 0x000f220008000200 */
[C---:B--2---:R-:W-:Y:S01]  /*d220*/  IADD3 R2, PT, PT, R184.reuse, R139, RZ ;  /* 0x0000008bb8027210 */ /* 0x044fe20007ffe0ff */
[----:B------:R-:W-:Y:S04]  /*d230*/  IMAD.IADD R3, R184, 0x1, R195 ;  /* 0x00000001b8037824 */ /* 0x000fe800078e02c3 */
[----:B------:R-:W0:Y:S06]  /*d240*/  LDGDEPBAR ;  /* 0x00000000000079af */ /* 0x000e2c0000000000 */
[----:B------:R-:W2:Y:S06]  /*d250*/  LDSM.16.M88.4 R156, [R197+UR6+0xd800] ;  /* 0x00d80006c59c783b */ /* 0x000eac0008000200 */
[----:B------:R-:W-:Y:S06]  /*d260*/  LDSM.16.M88.4 R160, [R196] ;  /* 0x00000000c4a0783b */ /* 0x000fec0000000200 */
[----:B------:R-:W5:Y:S01]  /*d270*/  LDSM.16.M88.4 R164, [R138+0xc000] ;  /* 0x00c000008aa4783b */ /* 0x000f620000000200 */
[C---:B-1----:R-:W-:Y:S05]  /*d280*/  HMMA.16816.F32.BF16 R4, R140.reuse, R144, RZ ;  /* 0x000000908c04723c */ /* 0x042fea00000418ff */
[----:B------:R-:W1:Y:S06]  /*d290*/  LDSM.16.M88.4 R168, [R138+0xc800] ;  /* 0x00c800008aa8783b */ /* 0x000e6c0000000200 */
[----:B------:R-:W1:Y:S01]  /*d2a0*/  LDSM.16.M88.4 R172, [R138+0xd000] ;  /* 0x00d000008aac783b */ /* 0x000e620000000200 */
[C---:B------:R-:W-:Y:S05]  /*d2b0*/  HMMA.16816.F32.BF16 R8, R140.reuse, R146, RZ ;  /* 0x000000928c08723c */ /* 0x040fea00000418ff */
[----:B------:R-:W1:Y:S03]  /*d2c0*/  LDSM.16.M88.4 R144, [R138+0xd800] ;  /* 0x00d800008a90783b */ /* 0x000e660000000200 */
[C---:B---3--:R-:W-:Y:S03]  /*d2d0*/  HMMA.16816.F32.BF16 R12, R140.reuse, R148, RZ ;  /* 0x000000948c0c723c */ /* 0x048fe600000418ff */
[----:B------:R-:W-:Y:S05]  /*d2e0*/  LDSM.16.M88.4 R176, [R195] ;  /* 0x00000000c3b0783b */ /* 0x000fea0000000200 */
[C---:B------:R-:W-:Y:S01]  /*d2f0*/  HMMA.16816.F32.BF16 R16, R140.reuse, R150, RZ ;  /* 0x000000968c10723c */ /* 0x040fe200000418ff */
[----:B------:R-:W3:Y:S06]  /*d300*/  LDSM.16.M88.4 R180, [R139+0xc000] ;  /* 0x00c000008bb4783b */ /* 0x000eec0000000200 */
[----:B------:R-:W3:Y:S01]  /*d310*/  LDSM.16.M88.4 R132, [R139+0xc800] ;  /* 0x00c800008b84783b */ /* 0x000ee20000000200 */
[C---:B----4-:R-:W-:Y:S05]  /*d320*/  HMMA.16816.F32.BF16 R20, R140.reuse, R152, RZ ;  /* 0x000000988c14723c */ /* 0x050fea00000418ff */
[----:B------:R-:W-:Y:S03]  /*d330*/  LDSM.16.M88.4 R148, [R139+0xd800] ;  /* 0x00d800008b94783b */ /* 0x000fe60000000200 */
[C---:B------:R-:W-:Y:S03]  /*d340*/  HMMA.16816.F32.BF16 R24, R140.reuse, R154, RZ ;  /* 0x0000009a8c18723c */ /* 0x040fe600000418ff */
[----:B------:R-:W-:Y:S05]  /*d350*/  LDSM.16.M88.4 R152, [R3] ;  /* 0x000000000398783b */ /* 0x000fea0000000200 */
[C---:B--2---:R-:W-:Y:S08]  /*d360*/  HMMA.16816.F32.BF16 R28, R140.reuse, R156, RZ ;  /* 0x0000009c8c1c723c */ /* 0x044ff000000418ff */
[----:B------:R-:W-:Y:S01]  /*d370*/  HMMA.16816.F32.BF16 R32, R140, R158, RZ ;  /* 0x0000009e8c20723c */ /* 0x000fe200000418ff */
[----:B------:R-:W2:Y:S06]  /*d380*/  LDSM.16.M88.4 R140, [R139+0xd000] ;  /* 0x00d000008b8c783b */ /* 0x000eac0000000200 */
[----:B------:R-:W4:Y:S01]  /*d390*/  LDSM.16.M88.4 R156, [R2+0xc000] ;  /* 0x00c00000029c783b */ /* 0x000f220000000200 */
[C---:B-----5:R-:W-:Y:S08]  /*d3a0*/  HMMA.16816.F32.BF16 R4, R160.reuse, R164, R4 ;  /* 0x000000a4a004723c */ /* 0x060ff00000041804 */
[C---:B------:R-:W-:Y:S01]  /*d3b0*/  HMMA.16816.F32.BF16 R8, R160.reuse, R166, R8 ;  /* 0x000000a6a008723c */ /* 0x040fe20000041808 */
[----:B------:R-:W-:Y:S07]  /*d3c0*/  LDSM.16.M88.4 R164, [R2+0xd800] ;  /* 0x00d8000002a4783b */ /* 0x000fee0000000200 */
[C---:B-1----:R-:W-:Y:S08]  /*d3d0*/  HMMA.16816.F32.BF16 R12, R160.reuse, R168, R12 ;  /* 0x000000a8a00c723c */ /* 0x042ff0000004180c */
[C---:B------:R-:W-:Y:S01]  /*d3e0*/  HMMA.16816.F32.BF16 R16, R160.reuse, R170, R16 ;  /* 0x000000aaa010723c */ /* 0x040fe20000041810 */
[----:B------:R-:W-:Y:S07]  /*d3f0*/  LDSM.16.M88.4 R168, [R199+0x4000] ;  /* 0x00400000c7a8783b */ /* 0x000fee0000000200 */
[C---:B------:R-:W-:Y:S08]  /*d400*/  HMMA.16816.F32.BF16 R20, R160.reuse, R172, R20 ;  /* 0x000000aca014723c */ /* 0x040ff00000041814 */
[C---:B------:R-:W-:Y:S01]  /*d410*/  HMMA.16816.F32.BF16 R24, R160.reuse, R174, R24 ;  /* 0x000000aea018723c */ /* 0x040fe20000041818 */
[----:B------:R-:W-:Y:S07]  /*d420*/  LDSM.16.M88.4 R172, [R197+UR6+0xe000] ;  /* 0x00e00006c5ac783b */ /* 0x000fee0008000200 */
[C---:B------:R-:W-:Y:S08]  /*d430*/  HMMA.16816.F32.BF16 R28, R160.reuse, R144, R28 ;  /* 0x00000090a01c723c */ /* 0x040ff0000004181c */
[----:B------:R-:W-:Y:S01]  /*d440*/  HMMA.16816.F32.BF16 R32, R160, R146, R32 ;  /* 0x00000092a020723c */ /* 0x000fe20000041820 */
[----:B------:R-:W1:Y:S06]  /*d450*/  LDSM.16.M88.4 R144, [R2+0xc800] ;  /* 0x00c800000290783b */ /* 0x000e6c0000000200 */
[----:B------:R-:W5:Y:S01]  /*d460*/  LDSM.16.M88.4 R160, [R2+0xd000] ;  /* 0x00d0000002a0783b */ /* 0x000f620000000200 */
[C---:B---3--:R-:W-:Y:S08]  /*d470*/  HMMA.16816.F32.BF16 R4, R176.reuse, R180, R4 ;  /* 0x000000b4b004723c */ /* 0x048ff00000041804 */
[C---:B------:R-:W-:Y:S01]  /*d480*/  HMMA.16816.F32.BF16 R8, R176.reuse, R182, R8 ;  /* 0x000000b6b008723c */ /* 0x040fe20000041808 */
[----:B------:R-:W-:Y:S07]  /*d490*/  LDSM.16.M88.4 R180, [R138+0xe000] ;  /* 0x00e000008ab4783b */ /* 0x000fee0000000200 */
[C---:B------:R-:W-:Y:S08]  /*d4a0*/  HMMA.16816.F32.BF16 R12, R176.reuse, R132, R12 ;  /* 0x00000084b00c723c */ /* 0x040ff0000004180c */
[C---:B------:R-:W-:Y:S01]  /*d4b0*/  HMMA.16816.F32.BF16 R16, R176.reuse, R134, R16 ;  /* 0x00000086b010723c */ /* 0x040fe20000041810 */
[----:B------:R-:W3:Y:S07]  /*d4c0*/  LDSM.16.M88.4 R132, [R197+UR6+0xe800] ;  /* 0x00e80006c584783b */ /* 0x000eee0008000200 */
[C---:B--2---:R-:W-:Y:S08]  /*d4d0*/  HMMA.16816.F32.BF16 R20, R176.reuse, R140, R20 ;  /* 0x0000008cb014723c */ /* 0x044ff00000041814 */
[C---:B------:R-:W-:Y:S01]  /*d4e0*/  HMMA.16816.F32.BF16 R24, R176.reuse, R142, R24 ;  /* 0x0000008eb018723c */ /* 0x040fe20000041818 */
[----:B------:R-:W2:Y:S07]  /*d4f0*/  LDSM.16.M88.4 R140, [R197+UR6+0xf000] ;  /* 0x00f00006c58c783b */ /* 0x000eae0008000200 */
[C---:B------:R-:W-:Y:S08]  /*d500*/  HMMA.16816.F32.BF16 R28, R176.reuse, R148, R28 ;  /* 0x00000094b01c723c */ /* 0x040ff0000004181c */
[----:B------:R-:W-:Y:S01]  /*d510*/  HMMA.16816.F32.BF16 R32, R176, R150, R32 ;  /* 0x00000096b020723c */ /* 0x000fe20000041820 */
[----:B------:R-:W2:Y:S06]  /*d520*/  LDSM.16.M88.4 R148, [R197+UR6+0xf800] ;  /* 0x00f80006c594783b */ /* 0x000eac0008000200 */
[----:B------:R-:W2:Y:S01]  /*d530*/  LDSM.16.M88.4 R176, [R196+0x4000] ;  /* 0x00400000c4b0783b */ /* 0x000ea20000000200 */
[C---:B----4-:R-:W-:Y:S08]  /*d540*/  HMMA.16816.F32.BF16 R4, R152.reuse, R156, R4 ;  /* 0x0000009c9804723c */ /* 0x050ff00000041804 */
[C---:B------:R-:W-:Y:S01]  /*d550*/  HMMA.16816.F32.BF16 R8, R152.reuse, R158, R8 ;  /* 0x0000009e9808723c */ /* 0x040fe20000041808 */
[----:B------:R-:W-:Y:S07]  /*d560*/  LDSM.16.M88.4 R156, [R138+0xf800] ;  /* 0x00f800008a9c783b */ /* 0x000fee0000000200 */
[C---:B-1----:R-:W-:Y:S08]  /*d570*/  HMMA.16816.F32.BF16 R12, R152.reuse, R144, R12 ;  /* 0x00000090980c723c */ /* 0x042ff0000004180c */
[C---:B------:R-:W-:Y:S01]  /*d580*/  HMMA.16816.F32.BF16 R16, R152.reuse, R146, R16 ;  /* 0x000000929810723c */ /* 0x040fe20000041810 */
[----:B------:R-:W1:Y:S07]  /*d590*/  LDSM.16.M88.4 R144, [R138+0xe800] ;  /* 0x00e800008a90783b */ /* 0x000e6e0000000200 */
[C---:B-----5:R-:W-:Y:S08]  /*d5a0*/  HMMA.16816.F32.BF16 R20, R152.reuse, R160, R20 ;  /* 0x000000a09814723c */ /* 0x060ff00000041814 */
[C---:B------:R-:W-:Y:S01]  /*d5b0*/  HMMA.16816.F32.BF16 R24, R152.reuse, R162, R24 ;  /* 0x000000a29818723c */ /* 0x040fe20000041818 */
[----:B------:R-:W-:Y:S07]  /*d5c0*/  LDSM.16.M88.4 R160, [R195+0x4000] ;  /* 0x00400000c3a0783b */ /* 0x000fee0000000200 */
[C---:B------:R-:W-:Y:S08]  /*d5d0*/  HMMA.16816.F32.BF16 R28, R152.reuse, R164, R28 ;  /* 0x000000a4981c723c */ /* 0x040ff0000004181c */
[----:B------:R-:W-:Y:S01]  /*d5e0*/  HMMA.16816.F32.BF16 R32, R152, R166, R32 ;  /* 0x000000a69820723c */ /* 0x000fe20000041820 */
[----:B------:R-:W4:Y:S06]  /*d5f0*/  LDSM.16.M88.4 R152, [R138+0xf000] ;  /* 0x00f000008a98783b */ /* 0x000f2c0000000200 */
[----:B------:R-:W5:Y:S01]  /*d600*/  LDSM.16.M88.4 R164, [R139+0xe000] ;  /* 0x00e000008ba4783b */ /* 0x000f620000000200 */
[C---:B------:R-:W-:Y:S08]  /*d610*/  HMMA.16816.F32.BF16 R4, R168.reuse, R172, R4 ;  /* 0x000000aca804723c */ /* 0x040ff00000041804 */
[C---:B------:R-:W-:Y:S01]  /*d620*/  HMMA.16816.F32.BF16 R8, R168.reuse, R174, R8 ;  /* 0x000000aea808723c */ /* 0x040fe20000041808 */
[----:B------:R-:W-:Y:S07]  /*d630*/  LDSM.16.M88.4 R172, [R2+0xe000] ;  /* 0x00e0000002ac783b */ /* 0x000fee0000000200 */
[C---:B---3--:R-:W-:Y:S08]  /*d640*/  HMMA.16816.F32.BF16 R12, R168.reuse, R132, R12 ;  /* 0x00000084a80c723c */ /* 0x048ff0000004180c */
[C---:B------:R-:W-:Y:S01]  /*d650*/  HMMA.16816.F32.BF16 R16, R168.reuse, R134, R16 ;  /* 0x00000086a810723c */ /* 0x040fe20000041810 */
[----:B------:R-:W3:Y:S07]  /*d660*/  LDSM.16.M88.4 R132, [R139+0xe800] ;  /* 0x00e800008b84783b */ /* 0x000eee0000000200 */
[C---:B--2---:R-:W-:Y:S08]  /*d670*/  HMMA.16816.F32.BF16 R20, R168.reuse, R140, R20 ;  /* 0x0000008ca814723c */ /* 0x044ff00000041814 */
[C---:B------:R-:W-:Y:S01]  /*d680*/  HMMA.16816.F32.BF16 R24, R168.reuse, R142, R24 ;  /* 0x0000008ea818723c */ /* 0x040fe20000041818 */
[----:B------:R-:W2:Y:S07]  /*d690*/  LDSM.16.M88.4 R140, [R139+0xf000] ;  /* 0x00f000008b8c783b */ /* 0x000eae0000000200 */
[C---:B------:R-:W-:Y:S08]  /*d6a0*/  HMMA.16816.F32.BF16 R28, R168.reuse, R148, R28 ;  /* 0x00000094a81c723c */ /* 0x040ff0000004181c */
[----:B------:R-:W-:Y:S01]  /*d6b0*/  HMMA.16816.F32.BF16 R32, R168, R150, R32 ;  /* 0x00000096a820723c */ /* 0x000fe20000041820 */
[----:B------:R-:W2:Y:S06]  /*d6c0*/  LDSM.16.M88.4 R148, [R139+0xf800] ;  /* 0x00f800008b94783b */ /* 0x000eac0000000200 */
[----:B------:R-:W2:Y:S01]  /*d6d0*/  LDSM.16.M88.4 R168, [R3+0x4000] ;  /* 0x0040000003a8783b */ /* 0x000ea20000000200 */
[C---:B------:R-:W-:Y:S08]  /*d6e0*/  HMMA.16816.F32.BF16 R4, R176.reuse, R180, R4 ;  /* 0x000000b4b004723c */ /* 0x040ff00000041804 */
[C---:B------:R-:W-:Y:S01]  /*d6f0*/  HMMA.16816.F32.BF16 R8, R176.reuse, R182, R8 ;  /* 0x000000b6b008723c */ /* 0x040fe20000041808 */
[----:B------:R-:W-:Y:S07]  /*d700*/  LDSM.16.M88.4 R180, [R2+0x10000] ;  /* 0x0100000002b4783b */ /* 0x000fee0000000200 */
[C---:B-1----:R-:W-:Y:S08]  /*d710*/  HMMA.16816.F32.BF16 R12, R176.reuse, R144, R12 ;  /* 0x00000090b00c723c */ /* 0x042ff0000004180c */
[C---:B------:R-:W-:Y:S01]  /*d720*/  HMMA.16816.F32.BF16 R16, R176.reuse, R146, R16 ;  /* 0x00000092b010723c */ /* 0x040fe20000041810 */
[----:B------:R-:W1:Y:S07]  /*d730*/  LDSM.16.M88.4 R144, [R2+0xe800] ;  /* 0x00e800000290783b */ /* 0x000e6e0000000200 */
[C---:B----4-:R-:W-:Y:S08]  /*d740*/  HMMA.16816.F32.BF16 R20, R176.reuse, R152, R20 ;  /* 0x00000098b014723c */ /* 0x050ff00000041814 */
[C---:B------:R-:W-:Y:S01]  /*d750*/  HMMA.16816.F32.BF16 R24, R176.reuse, R154, R24 ;  /* 0x0000009ab018723c */ /* 0x040fe20000041818 */
[----:B------:R-:W4:Y:S07]  /*d760*/  LDSM.16.M88.4 R152, [R2+0xf000] ;  /* 0x00f000000298783b */ /* 0x000f2e0000000200 */
[C---:B------:R-:W-:Y:S08]  /*d770*/  HMMA.16816.F32.BF16 R28, R176.reuse, R156, R28 ;  /* 0x0000009cb01c723c */ /* 0x040ff0000004181c */
[----:B------:R-:W-:Y:S01]  /*d780*/  HMMA.16816.F32.BF16 R32, R176, R158, R32 ;  /* 0x0000009eb020723c */ /* 0x000fe20000041820 */
[----:B------:R-:W4:Y:S06]  /*d790*/  LDSM.16.M88.4 R156, [R2+0xf800] ;  /* 0x00f80000029c783b */ /* 0x000f2c0000000200 */
[----:B------:R-:W-:Y:S01]  /*d7a0*/  LDSM.16.M88.4 R176, [R197+UR6+0x10000] ;  /* 0x01000006c5b0783b */ /* 0x000fe20008000200 */
[C---:B-----5:R-:W-:Y:S08]  /*d7b0*/  HMMA.16816.F32.BF16 R4, R160.reuse, R164, R4 ;  /* 0x000000a4a004723c */ /* 0x060ff00000041804 */
[C---:B------:R-:W-:Y:S01]  /*d7c0*/  HMMA.16816.F32.BF16 R8, R160.reuse, R166, R8 ;  /* 0x000000a6a008723c */ /* 0x040fe20000041808 */
[----:B------:R-:W5:Y:S07]  /*d7d0*/  LDSM.16.M88.4 R164, [R199+0x8000] ;  /* 0x00800000c7a4783b */ /* 0x000f6e0000000200 */
[C---:B---3--:R-:W-:Y:S08]  /*d7e0*/  HMMA.16816.F32.BF16 R12, R160.reuse, R132, R12 ;  /* 0x00000084a00c723c */ /* 0x048ff0000004180c */
        /* <DEDUP_REMOVED lines=8> */
[----:B------:R-:W-:Y:S01]  /*d870*/  LDSM.16.M88.4 R160, [R196+0x8000] ;  /* 0x00800000c4a0783b */ /* 0x000fe20000000200 */
[C---:B------:R-:W-:Y:S08]  /*d880*/  HMMA.16816.F32.BF16 R4, R168.reuse, R172, R4 ;  /* 0x000000aca804723c */ /* 0x040ff00000041804 */
[C---:B------:R-:W-:Y:S01]  /*d890*/  HMMA.16816.F32.BF16 R8, R168.reuse, R174, R8 ;  /* 0x000000aea808723c */ /* 0x040fe20000041808 */
[----:B------:R-:W2:Y:S07]  /*d8a0*/  LDSM.16.M88.4 R172, [R138+0x10000] ;  /* 0x010000008aac783b */ /* 0x000eae0000000200 */
        /* <DEDUP_REMOVED lines=9> */
[----:B------:R-:W-:Y:S01]  /*d940*/  LDSM.16.M88.4 R168, [R195+0x8000] ;  /* 0x00800000c3a8783b */ /* 0x000fe20000000200 */
[C---:B-----5:R-:W-:Y:S08]  /*d950*/  HMMA.16816.F32.BF16 R4, R164.reuse, R176, R4 ;  /* 0x000000b0a404723c */ /* 0x060ff00000041804 */
[C---:B------:R-:W-:Y:S01]  /*d960*/  HMMA.16816.F32.BF16 R8, R164.reuse, R178, R8 ;  /* 0x000000b2a408723c */ /* 0x040fe20000041808 */
[----:B------:R-:W5:Y:S07]  /*d970*/  LDSM.16.M88.4 R176, [R139+0x10000] ;  /* 0x010000008bb0783b */ /* 0x000f6e0000000200 */
        /* <DEDUP_REMOVED lines=11> */
[C---:B------:R-:W-:Y:S08]  /*da30*/  HMMA.16816.F32.BF16 R8, R160.reuse, R174, R8 ;  /* 0x000000aea008723c */ /* 0x040ff00000041808 */
[C---:B-1----:R-:W-:Y:S08]  /*da40*/  HMMA.16816.F32.BF16 R12, R160.reuse, R144, R12 ;  /* 0x00000090a00c723c */ /* 0x042ff0000004180c */
[C---:B------:R-:W-:Y:S08]  /*da50*/  HMMA.16816.F32.BF16 R16, R160.reuse, R146, R16 ;  /* 0x00000092a010723c */ /* 0x040ff00000041810 */
[C---:B----4-:R-:W-:Y:S08]  /*da60*/  HMMA.16816.F32.BF16 R20, R160.reuse, R152, R20 ;  /* 0x00000098a014723c */ /* 0x050ff00000041814 */
[C---:B------:R-:W-:Y:S08]  /*da70*/  HMMA.16816.F32.BF16 R24, R160.reuse, R154, R24 ;  /* 0x0000009aa018723c */ /* 0x040ff00000041818 */
[C---:B------:R-:W-:Y:S08]  /*da80*/  HMMA.16816.F32.BF16 R28, R160.reuse, R156, R28 ;  /* 0x0000009ca01c723c */ /* 0x040ff0000004181c */
[----:B------:R-:W-:Y:S08]  /*da90*/  HMMA.16816.F32.BF16 R32, R160, R158, R32 ;  /* 0x0000009ea020723c */ /* 0x000ff00000041820 */
[C---:B-----5:R-:W-:Y:S08]  /*daa0*/  HMMA.16816.F32.BF16 R4, R168.reuse, R176, R4 ;  /* 0x000000b0a804723c */ /* 0x060ff00000041804 */
[C---:B------:R-:W-:Y:S08]  /*dab0*/  HMMA.16816.F32.BF16 R8, R168.reuse, R178, R8 ;  /* 0x000000b2a808723c */ /* 0x040ff00000041808 */
[C---:B---3--:R-:W-:Y:S08]  /*dac0*/  HMMA.16816.F32.BF16 R12, R168.reuse, R132, R12 ;  /* 0x00000084a80c723c */ /* 0x048ff0000004180c */
[C---:B------:R-:W-:Y:S01]  /*dad0*/  HMMA.16816.F32.BF16 R16, R168.reuse, R134, R16 ;  /* 0x00000086a810723c */ /* 0x040fe20000041810 */
[----:B------:R-:W1:Y:S07]  /*dae0*/  LDSM.16.M88.4 R132, [R2+0x10800] ;  /* 0x010800000284783b */ /* 0x000e6e0000000200 */
[C---:B--2---:R-:W-:Y:S08]  /*daf0*/  HMMA.16816.F32.BF16 R20, R168.reuse, R140, R20 ;  /* 0x0000008ca814723c */ /* 0x044ff00000041814 */
[C---:B------:R-:W-:Y:S01]  /*db00*/  HMMA.16816.F32.BF16 R24, R168.reuse, R142, R24 ;  /* 0x0000008ea818723c */ /* 0x040fe20000041818 */
[----:B------:R-:W2:Y:S07]  /*db10*/  LDSM.16.M88.4 R140, [R2+0x11000] ;  /* 0x01100000028c783b */ /* 0x000eae0000000200 */
[C---:B------:R-:W-:Y:S08]  /*db20*/  HMMA.16816.F32.BF16 R28, R168.reuse, R148, R28 ;  /* 0x00000094a81c723c */ /* 0x040ff0000004181c */
[----:B------:R-:W-:Y:S08]  /*db30*/  HMMA.16816.F32.BF16 R32, R168, R150, R32 ;  /* 0x00000096a820723c */ /* 0x000ff00000041820 */
[C---:B------:R-:W-:Y:S08]  /*db40*/  HMMA.16816.F32.BF16 R4, R164.reuse, R180, R4 ;  /* 0x000000b4a404723c */ /* 0x040ff00000041804 */
[C---:B------:R-:W-:Y:S08]  /*db50*/  HMMA.16816.F32.BF16 R8, R164.reuse, R182, R8 ;  /* 0x000000b6a408723c */ /* 0x040ff00000041808 */
[C---:B-1----:R-:W-:Y:S03]  /*db60*/  HMMA.16816.F32.BF16 R12, R164.reuse, R132, R12 ;  /* 0x00000084a40c723c */ /* 0x042fe6000004180c */
[----:B------:R-:W-:Y:S01]  /*db70*/  FMUL.FTZ R3, R4, UR8 ;  /* 0x0000000804037c20 */ /* 0x000fe20008410000 */
[----:B------:R-:W-:Y:S01]  /*db80*/  FMUL.FTZ R240, R6, UR8 ;  /* 0x0000000806f07c20 */ /* 0x000fe20008410000 */
[----:B------:R-:W-:Y:S01]  /*db90*/  FMUL.FTZ R241, R5, UR8 ;  /* 0x0000000805f17c20 */ /* 0x000fe20008410000 */
[----:B------:R-:W-:Y:S02]  /*dba0*/  FMUL.FTZ R238, R7, UR8 ;  /* 0x0000000807ee7c20 */ /* 0x000fe40008410000 */
[C---:B------:R-:W-:Y:S01]  /*dbb0*/  HMMA.16816.F32.BF16 R16, R164.reuse, R134, R16 ;  /* 0x00000086a410723c */ /* 0x040fe20000041810 */
[----:B------:R-:W1:Y:S01]  /*dbc0*/  MUFU.TANH R3, R3 ;  /* 0x0000000300037308 */ /* 0x000e620000002400 */
[----:B------:R3:W4:Y:S01]  /*dbd0*/  LDSM.16.M88.4 R132, [R2+0x11800] ;  /* 0x011800000284783b */ /* 0x0007220000000200 */
[----:B------:R-:W-:Y:S04]  /*dbe0*/  DEPBAR.LE SB0, 0x0 ;  /* 0x000080000000791a */ /* 0x000fe80000000000 */
[----:B------:R-:W-:Y:S01]  /*dbf0*/  FMUL.FTZ R237, R9, UR8 ;  /* 0x0000000809ed7c20 */ /* 0x000fe20008410000 */
[C---:B--2---:R-:W-:Y:S03]  /*dc00*/  HMMA.16816.F32.BF16 R20, R164.reuse, R140, R20 ;  /* 0x0000008ca414723c */ /* 0x044fe60000041814 */
[----:B------:R-:W2:Y:S01]  /*dc10*/  MUFU.TANH R240, R240 ;  /* 0x000000f000f07308 */ /* 0x000ea20000002400 */
[----:B------:R-:W-:Y:S01]  /*dc20*/  BAR.SYNC.DEFER_BLOCKING 0x0 ;  /* 0x0000000000007b1d */ /* 0x000fe20000010000 */
[----:B------:R-:W-:Y:S01]  /*dc30*/  FMUL.FTZ R234, R11, UR8 ;  /* 0x000000080bea7c20 */ /* 0x000fe20008410000 */
[----:B------:R-:W-:Y:S01]  /*dc40*/  FMUL.FTZ R235, R13, UR8 ;  /* 0x000000080deb7c20 */ /* 0x000fe20008410000 */
[----:B------:R-:W-:Y:S01]  /*dc50*/  FMUL.FTZ R232, R15, UR8 ;  /* 0x000000080fe87c20 */ /* 0x000fe20008410000 */
[C---:B------:R-:W-:Y:S05]  /*dc60*/  HMMA.16816.F32.BF16 R24, R164.reuse, R142, R24 ;  /* 0x0000008ea418723c */ /* 0x040fea0000041818 */
[----:B------:R-:W5:Y:S01]  /*dc70*/  MUFU.TANH R237, R237 ;  /* 0x000000ed00ed7308 */ /* 0x000f620000002400 */
[----:B------:R-:W-:Y:S01]  /*dc80*/  FMUL.FTZ R239, R8, UR8 ;  /* 0x0000000808ef7c20 */ /* 0x000fe20008410000 */
[----:B------:R-:W-:Y:S01]  /*dc90*/  FMUL.FTZ R236, R10, UR8 ;  /* 0x000000080aec7c20 */ /* 0x000fe20008410000 */
[----:B------:R-:W-:Y:S01]  /*dca0*/  FMUL.FTZ R231, R16, UR8 ;  /* 0x0000000810e77c20 */ /* 0x000fe20008410000 */
[----:B------:R-:W-:Y:S01]  /*dcb0*/  FMUL.FTZ R228, R18, UR8 ;  /* 0x0000000812e47c20 */ /* 0x000fe20008410000 */
[----:B------:R-:W-:Y:S01]  /*dcc0*/  FMUL.FTZ R233, R12, UR8 ;  /* 0x000000080ce97c20 */ /* 0x000fe20008410000 */
[----:B------:R-:W-:Y:S04]  /*dcd0*/  FMUL.FTZ R230, R14, UR8 ;  /* 0x000000080ee67c20 */ /* 0x000fe80008410000 */
[----:B------:R-:W5:Y:S01]  /*dce0*/  MUFU.TANH R234, R234 ;  /* 0x000000ea00ea7308 */ /* 0x000f620000002400 */
[----:B---3--:R-:W-:Y:S02]  /*dcf0*/  IMAD R2, R217, 0x40, R198 ;  /* 0x00000040d9027824 */ /* 0x008fe400078e02c6 */
[----:B------:R-:W-:Y:S01]  /*dd00*/  FMUL.FTZ R225, R20, UR8 ;  /* 0x0000000814e17c20 */ /* 0x000fe20008410000 */
[----:B------:R-:W-:Y:S01]  /*dd10*/  FMUL.FTZ R224, R22, UR8 ;  /* 0x0000000816e07c20 */ /* 0x000fe20008410000 */
[----:B------:R-:W-:Y:S01]  /*dd20*/  FMUL.FTZ R227, R21, UR8 ;  /* 0x0000000815e37c20 */ /* 0x000fe20008410000 */
[----:B------:R-:W-:Y:S01]  /*dd30*/  FMUL.FTZ R222, R23, UR8 ;  /* 0x0000000817de7c20 */ /* 0x000fe20008410000 */
[----:B------:R-:W-:Y:S01]  /*dd40*/  I2FP.F32.U32 R214, R2 ;  /* 0x0000000200d67245 */ /* 0x000fe20000201000 */
[----:B------:R-:W-:Y:S02]  /*dd50*/  FMUL.FTZ R229, R17, UR8 ;  /* 0x0000000811e57c20 */ /* 0x000fe40008410000 */
[----:B------:R-:W3:Y:S01]  /*dd60*/  MUFU.TANH R235, R235 ;  /* 0x000000eb00eb7308 */ /* 0x000ee20000002400 */
[----:B------:R-:W-:Y:S01]  /*dd70*/  IADD3 R136, PT, PT, R2, 0x8, RZ ;  /* 0x0000000802887810 */ /* 0x000fe20007ffe0ff */
[----:B------:R-:W-:Y:S01]  /*dd80*/  FMUL.FTZ R226, R19, UR8 ;  /* 0x0000000813e27c20 */ /* 0x000fe20008410000 */
[C---:B-1----:R-:W-:Y:S01]  /*dd90*/  FFMA.FTZ R243, R214.reuse, UR5, R3 ;  /* 0x00000005d6f37c23 */ /* 0x042fe20008010003 */
[----:B--2---:R-:W-:Y:S01]  /*dda0*/  FFMA.FTZ R240, R214, UR5, R240 ;  /* 0x00000005d6f07c23 */ /* 0x004fe200080100f0 */
[C---:B------:R-:W-:Y:S01]  /*ddb0*/  VIADD R214, R2.reuse, 0x9 ;  /* 0x0000000902d67836 */ /* 0x040fe20000000000 */
[----:B------:R-:W-:Y:S01]  /*ddc0*/  I2FP.F32.U32 R136, R136 ;  /* 0x0000008800887245 */ /* 0x000fe20000201000 */
[----:B------:R-:W-:Y:S03]  /*ddd0*/  FMUL.FTZ R221, R25, UR8 ;  /* 0x0000000819dd7c20 */ /* 0x000fe60008410000 */
[----:B------:R-:W1:Y:S01]  /*dde0*/  MUFU.TANH R232, R232 ;  /* 0x000000e800e87308 */ /* 0x000e620000002400 */
[C---:B----4-:R-:W-:Y:S03]  /*ddf0*/  HMMA.16816.F32.BF16 R28, R164.reuse, R132, R28 ;  /* 0x00000084a41c723c */ /* 0x050fe6000004181c */
[----:B------:R-:W-:Y:S01]  /*de00*/  I2FP.F32.U32 R214, R214 ;  /* 0x000000d600d67245 */ /* 0x000fe20000201000 */
[----:B------:R-:W-:Y:S01]  /*de10*/  FMUL.FTZ R218, R27, UR8 ;  /* 0x000000081bda7c20 */ /* 0x000fe20008410000 */
[----:B------:R-:W-:Y:S01]  /*de20*/  IADD3 R3, PT, PT, R2, 0x10, RZ ;  /* 0x0000001002037810 */ /* 0x000fe20007ffe0ff */
[----:B------:R-:W-:Y:S03]  /*de30*/  FMUL.FTZ R223, R24, UR8 ;  /* 0x0000000818df7c20 */ /* 0x000fe60008410000 */
[----:B------:R-:W2:Y:S01]  /*de40*/  MUFU.TANH R239, R239 ;  /* 0x000000ef00ef7308 */ /* 0x000ea20000002400 */
[----:B------:R-:W-:Y:S03]  /*de50*/  HMMA.16816.F32.BF16 R32, R164, R134, R32 ;  /* 0x00000086a420723c */ /* 0x000fe60000041820 */
[C---:B-----5:R-:W-:Y:S01]  /*de60*/  FFMA.FTZ R237, R214.reuse, UR5, R237 ;  /* 0x00000005d6ed7c23 */ /* 0x060fe200080100ed */
[----:B------:R-:W-:Y:S01]  /*de70*/  FFMA.FTZ R234, R214, UR5, R234 ;  /* 0x00000005d6ea7c23 */ /* 0x000fe200080100ea */
[----:B------:R-:W-:Y:S01]  /*de80*/  IADD3 R214, PT, PT, R2, 0x11, RZ ;  /* 0x0000001102d67810 */ /* 0x000fe20007ffe0ff */
[----:B------:R-:W-:Y:S03]  /*de90*/  FMUL.FTZ R220, R26, UR8 ;  /* 0x000000081adc7c20 */ /* 0x000fe60008410000 */
[----:B------:R-:W4:Y:S01]  /*dea0*/  MUFU.TANH R236, R236 ;  /* 0x000000ec00ec7308 */ /* 0x000f220000002400 */
[----:B------:R-:W-:Y:S02]  /*deb0*/  IADD3 R216, PT, PT, R2, 0x1, RZ ;  /* 0x0000000102d87810 */ /* 0x000fe40007ffe0ff */
[----:B------:R-:W-:Y:S01]  /*dec0*/  I2FP.F32.U32 R214, R214 ;  /* 0x000000d600d67245 */ /* 0x000fe20000201000 */
[----:B------:R-:W-:Y:S01]  /*ded0*/  FMUL.FTZ R219, R28, UR8 ;  /* 0x000000081cdb7c20 */ /* 0x000fe20008410000 */
[----:B------:R-:W-:Y:S01]  /*dee0*/  IADD3 R242, PT, PT, R2, 0x19, RZ ;  /* 0x0000001902f27810 */ /* 0x000fe20007ffe0ff */
[----:B------:R-:W-:Y:S01]  /*def0*/  FMUL.FTZ R135, R31, UR8 ;  /* 0x000000081f877c20 */ /* 0x000fe20008410000 */
[----:B------:R-:W-:Y:S03]  /*df00*/  I2FP.F32.U32 R216, R216 ;  /* 0x000000d800d87245 */ /* 0x000fe60000201000 */
[----:B------:R-:W5:Y:S01]  /*df10*/  MUFU.TANH R225, R225 ;  /* 0x000000e100e17308 */ /* 0x000f620000002400 */
[C---:B---3--:R-:W-:Y:S01]  /*df20*/  FFMA.FTZ R235, R214.reuse, UR5, R235 ;  /* 0x00000005d6eb7c23 */ /* 0x048fe200080100eb */
[----:B-1----:R-:W-:Y:S01]  /*df30*/  FFMA.FTZ R232, R214, UR5, R232 ;  /* 0x00000005d6e87c23 */ /* 0x002fe200080100e8 */
[----:B--2---:R-:W-:Y:S01]  /*df40*/  FFMA.FTZ R239, R136, UR5, R239 ;  /* 0x0000000588ef7c23 */ /* 0x004fe200080100ef */
[----:B------:R-:W-:Y:S01]  /*df50*/  IADD3 R214, PT, PT, R2, 0x20, RZ ;  /* 0x0000002002d67810 */ /* 0x000fe20007ffe0ff */
[----:B------:R-:W-:Y:S01]  /*df60*/  FMUL.FTZ R217, R32, UR8 ;  /* 0x0000000820d97c20 */ /* 0x000fe20008410000 */
[----:B------:R-:W-:Y:S04]  /*df70*/  IADD3 R133, PT, PT, R2, 0x29, RZ ;  /* 0x0000002902857810 */ /* 0x000fe80007ffe0ff */
[----:B------:R-:W1:Y:S01]  /*df80*/  MUFU.TANH R224, R224 ;  /* 0x000000e000e07308 */ /* 0x000e620000002400 */
[----:B------:R-:W-:Y:S01]  /*df90*/  I2FP.F32.U32 R214, R214 ;  /* 0x000000d600d67245 */ /* 0x000fe20000201000 */
[----:B----4-:R-:W-:Y:S01]  /*dfa0*/  FFMA.FTZ R236, R136, UR5, R236 ;  /* 0x0000000588ec7c23 */ /* 0x010fe200080100ec */
[----:B------:R-:W-:Y:S01]  /*dfb0*/  I2FP.F32.U32 R136, R3 ;  /* 0x0000000300887245 */ /* 0x000fe20000201000 */
[----:B------:R-:W-:Y:S01]  /*dfc0*/  VIADD R3, R2, 0x18 ;  /* 0x0000001802037836 */ /* 0x000fe20000000000 */
[----:B------:R-:W-:Y:S02]  /*dfd0*/  I2FP.F32.U32 R242, R242 ;  /* 0x000000f200f27245 */ /* 0x000fe40000201000 */
[----:B------:R-:W-:Y:S03]  /*dfe0*/  I2FP.F32.U32 R244, R133 ;  /* 0x0000008500f47245 */ /* 0x000fe60000201000 */
[----:B------:R-:W2:Y:S01]  /*dff0*/  MUFU.TANH R231, R231 ;  /* 0x000000e700e77308 */ /* 0x000ea20000002400 */
[----:B------:R-:W-:Y:S01]  /*e000*/  I2FP.F32.U32 R134, R3 ;  /* 0x0000000300867245 */ /* 0x000fe20000201000 */
[----:B-----5:R-:W-:Y:S01]  /*e010*/  FFMA.FTZ R225, R214, UR5, R225 ;  /* 0x00000005d6e17c23 */ /* 0x020fe200080100e1 */
[C---:B------:R-:W-:Y:S01]  /*e020*/  IADD3 R3, PT, PT, R2.reuse, 0x28, RZ ;  /* 0x0000002802037810 */ /* 0x040fe20007ffe0ff */
[----:B------:R-:W-:Y:S01]  /*e030*/  FMUL.FTZ R133, R35, UR8 ;  /* 0x0000000823857c20 */ /* 0x000fe20008410000 */
[----:B------:R-:W-:Y:S05]  /*e040*/  IADD3 R247, PT, PT, R2, 0x31, RZ ;  /* 0x0000003102f77810 */ /* 0x000fea0007ffe0ff */
[----:B------:R-:W3:Y:S01]  /*e050*/  MUFU.TANH R228, R228 ;  /* 0x000000e400e47308 */ /* 0x000ee20000002400 */
[----:B------:R-:W-:Y:S01]  /*e060*/  I2FP.F32.U32 R247, R247 ;  /* 0x000000f700f77245 */ /* 0x000fe20000201000 */
[----:B-1----:R-:W-:Y:S08]  /*e070*/  FFMA.FTZ R224, R214, UR5, R224 ;  /* 0x00000005d6e07c23 */ /* 0x002ff000080100e0 */
[----:B------:R-:W1:Y:S01]  /*e080*/  MUFU.TANH R233, R233 ;  /* 0x000000e900e97308 */ /* 0x000e620000002400 */
[C---:B--2---:R-:W-:Y:S09]  /*e090*/  FFMA.FTZ R231, R134.reuse, UR5, R231 ;  /* 0x0000000586e77c23 */ /* 0x044ff200080100e7 */
[----:B------:R-:W2:Y:S01]  /*e0a0*/  MUFU.TANH R230, R230 ;  /* 0x000000e600e67308 */ /* 0x000ea20000002400 */
[----:B---3--:R-:W-:Y:S01]  /*e0b0*/  FFMA.FTZ R228, R134, UR5, R228 ;  /* 0x0000000586e47c23 */ /* 0x008fe200080100e4 */
[----:B------:R-:W-:Y:S08]  /*e0c0*/  VIADD R134, R2, 0x21 ;  /* 0x0000002102867836 */ /* 0x000ff00000000000 */
[----:B------:R-:W3:Y:S01]  /*e0d0*/  MUFU.TANH R227, R227 ;  /* 0x000000e300e37308 */ /* 0x000ee20000002400 */
[----:B------:R-:W-:Y:S01]  /*e0e0*/  I2FP.F32.U32 R134, R134 ;  /* 0x0000008600867245 */ /* 0x000fe20000201000 */
[C---:B-1----:R-:W-:Y:S08]  /*e0f0*/  FFMA.FTZ R233, R136.reuse, UR5, R233 ;  /* 0x0000000588e97c23 */ /* 0x042ff000080100e9 */
[----:B------:R-:W1:Y:S01]  /*e100*/  MUFU.TANH R222, R222 ;  /* 0x000000de00de7308 */ /* 0x000e620000002400 */
[----:B--2---:R-:W-:Y:S01]  /*e110*/  FFMA.FTZ R230, R136, UR5, R230 ;  /* 0x0000000588e67c23 */ /* 0x004fe200080100e6 */
[----:B------:R-:W-:Y:S08]  /*e120*/  FMUL.FTZ R136, R30, UR8 ;  /* 0x000000081e887c20 */ /* 0x000ff00008410000 */
[----:B------:R-:W2:Y:S01]  /*e130*/  MUFU.TANH R241, R241 ;  /* 0x000000f100f17308 */ /* 0x000ea20000002400 */
[C---:B---3--:R-:W-:Y:S09]  /*e140*/  FFMA.FTZ R227, R134.reuse, UR5, R227 ;  /* 0x0000000586e37c23 */ /* 0x048ff200080100e3 */
[----:B------:R-:W3:Y:S01]  /*e150*/  MUFU.TANH R238, R238 ;  /* 0x000000ee00ee7308 */ /* 0x000ee20000002400 */
[----:B-1----:R-:W-:Y:S01]  /*e160*/  FFMA.FTZ R222, R134, UR5, R222 ;  /* 0x0000000586de7c23 */ /* 0x002fe200080100de */
[----:B------:R-:W-:Y:S08]  /*e170*/  FMUL.FTZ R134, R34, UR8 ;  /* 0x0000000822867c20 */ /* 0x000ff00008410000 */
[----:B------:R-:W1:Y:S01]  /*e180*/  MUFU.TANH R229, R229 ;  /* 0x000000e500e57308 */ /* 0x000e620000002400 */
[C---:B--2---:R-:W-:Y:S09]  /*e190*/  FFMA.FTZ R241, R216.reuse, UR5, R241 ;  /* 0x00000005d8f17c23 */ /* 0x044ff200080100f1 */
[----:B------:R-:W2:Y:S01]  /*e1a0*/  MUFU.TANH R226, R226 ;  /* 0x000000e200e27308 */ /* 0x000ea20000002400 */
[----:B---3--:R-:W-:Y:S01]  /*e1b0*/  FFMA.FTZ R238, R216, UR5, R238 ;  /* 0x00000005d8ee7c23 */ /* 0x008fe200080100ee */
[----:B------:R-:W-:Y:S04]  /*e1c0*/  FMUL.FTZ R216, R29, UR8 ;  /* 0x000000081dd87c20 */ /* 0x000fe80008410000 */
[----:B------:R-:W-:Y:S04]  /*e1d0*/  FMNMX3.FTZ R245, R0, R240, R238, !PT ;  /* 0x000000f000f57276 */ /* 0x000fe800078100ee */
[----:B------:R-:W3:Y:S01]  /*e1e0*/  MUFU.TANH R221, R221 ;  /* 0x000000dd00dd7308 */ /* 0x000ee20000002400 */
[C---:B-1----:R-:W-:Y:S01]  /*e1f0*/  FFMA.FTZ R229, R242.reuse, UR5, R229 ;  /* 0x00000005f2e57c23 */ /* 0x042fe200080100e5 */
[----:B------:R-:W-:Y:S04]  /*e200*/  FMNMX3.FTZ R245, R245, R236, R234, !PT ;  /* 0x000000ecf5f57276 */ /* 0x000fe800078100ea */
[----:B------:R-:W-:Y:S04]  /*e210*/  FMNMX3.FTZ R245, R245, R230, R232, !PT ;  /* 0x000000e6f5f57276 */ /* 0x000fe800078100e8 */
[----:B------:R-:W1:Y:S01]  /*e220*/  MUFU.TANH R218, R218 ;  /* 0x000000da00da7308 */ /* 0x000e620000002400 */
[----:B--2---:R-:W-:Y:S01]  /*e230*/  FFMA.FTZ R226, R242, UR5, R226 ;  /* 0x00000005f2e27c23 */ /* 0x004fe200080100e2 */
[----:B------:R-:W-:Y:S01]  /*e240*/  I2FP.F32.U32 R242, R3 ;  /* 0x0000000300f27245 */ /* 0x000fe20000201000 */
[----:B------:R-:W-:Y:S03]  /*e250*/  VIADD R3, R2, 0x30 ;  /* 0x0000003002037836 */ /* 0x000fe60000000000 */
[----:B------:R-:W-:Y:S04]  /*e260*/  FMNMX3.FTZ R245, R245, R228, R226, !PT ;  /* 0x000000e4f5f57276 */ /* 0x000fe800078100e2 */
[----:B------:R2:W-:Y:S01]  /*e270*/  MUFU.TANH R214, R217 ;  /* 0x000000d900d67308 */ /* 0x0005e20000002400 */
[C---:B---3--:R-:W-:Y:S01]  /*e280*/  FFMA.FTZ R221, R244.reuse, UR5, R221 ;  /* 0x00000005f4dd7c23 */ /* 0x048fe200080100dd */
[----:B------:R-:W-:Y:S08]  /*e290*/  FMNMX3.FTZ R245, R245, R224, R222, !PT ;  /* 0x000000e0f5f57276 */ /* 0x000ff000078100de */
[----:B------:R-:W3:Y:S01]  /*e2a0*/  MUFU.TANH R223, R223 ;  /* 0x000000df00df7308 */ /* 0x000ee20000002400 */
[----:B-1----:R-:W-:Y:S01]  /*e2b0*/  FFMA.FTZ R218, R244, UR5, R218 ;  /* 0x00000005f4da7c23 */ /* 0x002fe200080100da */
[----:B------:R-:W-:Y:S04]  /*e2c0*/  FMNMX3.FTZ R244, R137, R243, R241, !PT ;  /* 0x000000f389f47276 */ /* 0x000fe800078100f1 */
[----:B------:R-:W-:Y:S04]  /*e2d0*/  FMNMX3.FTZ R244, R244, R239, R237, !PT ;  /* 0x000000eff4f47276 */ /* 0x000fe800078100ed */
[----:B------:R-:W1:Y:S01]  /*e2e0*/  MUFU.TANH R220, R220 ;  /* 0x000000dc00dc7308 */ /* 0x000e620000002400 */
[----:B--2---:R-:W-:Y:S01]  /*e2f0*/  FMUL.FTZ R217, R33, UR8 ;  /* 0x0000000821d97c20 */ /* 0x004fe20008410000 */
[----:B------:R-:W-:Y:S08]  /*e300*/  FMNMX3.FTZ R244, R244, R233, R235, !PT ;  /* 0x000000e9f4f47276 */ /* 0x000ff000078100eb */
[----:B------:R-:W2:Y:S01]  /*e310*/  MUFU.TANH R219, R219 ;  /* 0x000000db00db7308 */ /* 0x000ea20000002400 */
[C---:B---3--:R-:W-:Y:S09]  /*e320*/  FFMA.FTZ R223, R242.reuse, UR5, R223 ;  /* 0x00000005f2df7c23 */ /* 0x048ff200080100df */
[----:B------:R-:W3:Y:S01]  /*e330*/  MUFU.TANH R136, R136 ;  /* 0x0000008800887308 */ /* 0x000ee20000002400 */
[----:B-1----:R-:W-:Y:S01]  /*e340*/  FFMA.FTZ R220, R242, UR5, R220 ;  /* 0x00000005f2dc7c23 */ /* 0x002fe200080100dc */
[----:B------:R-:W-:Y:S02]  /*e350*/  I2FP.F32.U32 R242, R3 ;  /* 0x0000000300f27245 */ /* 0x000fe40000201000 */
[----:B------:R-:W-:Y:S06]  /*e360*/  IADD3 R3, PT, PT, R2, 0x38, RZ ;  /* 0x0000003802037810 */ /* 0x000fec0007ffe0ff */
[----:B------:R-:W1:Y:S01]  /*e370*/  MUFU.TANH R134, R134 ;  /* 0x0000008600867308 */ /* 0x000e620000002400 */
[----:B------:R-:W-:Y:S01]  /*e380*/  I2FP.F32.U32 R3, R3 ;  /* 0x0000000300037245 */ /* 0x000fe20000201000 */
[C---:B--2---:R-:W-:Y:S04]  /*e390*/  FFMA.FTZ R219, R242.reuse, UR5, R219 ;  /* 0x00000005f2db7c23 */ /* 0x044fe800080100db */
[C---:B------:R-:W-:Y:S04]  /*e3a0*/  FFMA.FTZ R214, R3.reuse, UR5, R214 ;  /* 0x0000000503d67c23 */ /* 0x040fe800080100d6 */
[----:B------:R-:W2:Y:S01]  /*e3b0*/  MUFU.TANH R216, R216 ;  /* 0x000000d800d87308 */ /* 0x000ea20000002400 */
[----:B---3--:R-:W-:Y:S01]  /*e3c0*/  FFMA.FTZ R136, R242, UR5, R136 ;  /* 0x00000005f2887c23 */ /* 0x008fe20008010088 */
[----:B------:R-:W-:Y:S02]  /*e3d0*/  IADD3 R242, PT, PT, R2, 0x39, RZ ;  /* 0x0000003902f27810 */ /* 0x000fe40007ffe0ff */
[----:B------:R-:W-:Y:S02]  /*e3e0*/  FMNMX3.FTZ R2, R244, R231, R229, !PT ;  /* 0x000000e7f4027276 */ /* 0x000fe400078100e5 */
[----:B------:R-:W-:Y:S04]  /*e3f0*/  I2FP.F32.U32 R4, R242 ;  /* 0x000000f200047245 */ /* 0x000fe80000201000 */
[----:B------:R-:W3:Y:S01]  /*e400*/  MUFU.TANH R135, R135 ;  /* 0x0000008700877308 */ /* 0x000ee20000002400 */
[----:B------:R-:W-:Y:S01]  /*e410*/  FMNMX3.FTZ R2, R2, R225, R227, !PT ;  /* 0x000000e102027276 */ /* 0x000fe200078100e3 */
[----:B-1----:R-:W-:Y:S03]  /*e420*/  FFMA.FTZ R134, R3, UR5, R134 ;  /* 0x0000000503867c23 */ /* 0x002fe60008010086 */
[----:B------:R-:W-:Y:S02]  /*e430*/  FMNMX3.FTZ R3, R2, R223, R221, !PT ;  /* 0x000000df02037276 */ /* 0x000fe400078100dd */
[----:B------:R-:W-:Y:S03]  /*e440*/  FMNMX3.FTZ R2, R245, R220, R218, !PT ;  /* 0x000000dcf5027276 */ /* 0x000fe600078100da */
[----:B------:R-:W1:Y:S01]  /*e450*/  MUFU.TANH R217, R217 ;  /* 0x000000d900d97308 */ /* 0x000e620000002400 */
[----:B--2---:R-:W-:Y:S05]  /*e460*/  FFMA.FTZ R216, R247, UR5, R216 ;  /* 0x00000005f7d87c23 */ /* 0x004fea00080100d8 */
[----:B------:R-:W-:Y:S04]  /*e470*/  FMNMX3.FTZ R3, R3, R219, R216, !PT ;  /* 0x000000db03037276 */ /* 0x000fe800078100d8 */
[----:B------:R-:W2:Y:S01]  /*e480*/  MUFU.TANH R133, R133 ;  /* 0x0000008500857308 */ /* 0x000ea20000002400 */
[----:B---3--:R-:W-:Y:S05]  /*e490*/  FFMA.FTZ R135, R247, UR5, R135 ;  /* 0x00000005f7877c23 */ /* 0x008fea0008010087 */
[----:B------:R-:W-:Y:S01]  /*e4a0*/  FMNMX3.FTZ R2, R2, R136, R135, !PT ;  /* 0x0000008802027276 */ /* 0x000fe20007810087 */
[C---:B-1----:R-:W-:Y:S05]  /*e4b0*/  FFMA.FTZ R217, R4.reuse, UR5, R217 ;  /* 0x0000000504d97c23 */ /* 0x042fea00080100d9 */
[----:B------:R-:W-:Y:S01]  /*e4c0*/  FMNMX3.FTZ R242, R3, R214, R217, !PT ;  /* 0x000000d603f27276 */ /* 0x000fe200078100d9 */
[----:B--2---:R-:W-:Y:S05]  /*e4d0*/  FFMA.FTZ R133, R4, UR5, R133 ;  /* 0x0000000504857c23 */ /* 0x004fea0008010085 */
[----:B------:R-:W-:Y:S01]  /*e4e0*/  FMNMX3.FTZ R7, R2, R134, R133, !PT ;  /* 0x0000008602077276 */ /* 0x000fe20007810085 */
[----:B------:R-:W-:Y:S06]  /*e4f0*/  BRA.U.ANY UP0, `(.L_x_359) ;  /* 0xffffffe500787547 */ /* 0x000fec000b93ffff */
.L_x_358:
        /* <DEDUP_REMOVED lines=137> */
[----:B------:R-:W5:Y:S01]  /*ed90*/  MUFU.EX2 R179, R179 ;  /* 0x000000b300b37308 */ /* 0x000f620000000800 */
[C---:B------:R-:W-:Y:S01]  /*eda0*/  FMUL.FTZ R30, R0.reuse, R106 ;  /* 0x0000006a001e7220 */ /* 0x040fe20000410000 */
[C---:B------:R-:W-:Y:S01]  /*edb0*/  FMUL.FTZ R31, R0.reuse, R107 ;  /* 0x0000006b001f7220 */ /* 0x040fe20000410000 */
[C---:B------:R-:W-:Y:S01]  /*edc0*/  FMUL.FTZ R62, R0.reuse, R62 ;  /* 0x0000003e003e7220 */ /* 0x040fe20000410000 */
[----:B------:R-:W1:Y:S01]  /*edd0*/  LDSM.16.MT88.4 R104, [R188+0x14000] ;  /* 0x01400000bc68783b */ /* 0x000e620000004200 */
        /* <DEDUP_REMOVED lines=37> */
[C---:B-1----:R-:W-:Y:S03]  /*f030*/  HMMA.16816.F32.BF16 R44, R128.reuse, R104, R44 ;  /* 0x00000068802c723c */ /* 0x042fe6000004182c */
[C---:B------:R-:W-:Y:S01]  /*f040*/  FMUL.FTZ R90, R0.reuse, R90 ;  /* 0x0000005a005a7220 */ /* 0x040fe20000410000 */
[----:B------:R-:W-:Y:S01]  /*f050*/  FMUL.FTZ R91, R0, R91 ;  /* 0x0000005b005b7220 */ /* 0x000fe20000410000 */
[C---:B------:R-:W-:Y:S01]  /*f060*/  FMUL.FTZ R92, R2.reuse, R92 ;  /* 0x0000005c025c7220 */ /* 0x040fe20000410000 */
[----:B------:R-:W-:Y:S01]  /*f070*/  FMUL.FTZ R93, R2, R93 ;  /* 0x0000005d025d7220 */ /* 0x000fe20000410000 */
[C---:B------:R-:W-:Y:S01]  /*f080*/  FMUL.FTZ R94, R0.reuse, R94 ;  /* 0x0000005e005e7220 */ /* 0x040fe20000410000 */
[C---:B------:R-:W-:Y:S01]  /*f090*/  HMMA.16816.F32.BF16 R48, R128.reuse, R106, R48 ;  /* 0x0000006a8030723c */ /* 0x040fe20000041830 */
[----:B------:R-:W1:Y:S02]  /*f0a0*/  LDSM.16.MT88.4 R104, [R189+0x16000] ;  /* 0x01600000bd68783b */ /* 0x000e640000004200 */
        /* <DEDUP_REMOVED lines=13> */
[----:B------:R-:W2:Y:S01]  /*f180*/  MUFU.EX2 R180, R180 ;  /* 0x000000b400b47308 */ /* 0x000ea20000000800 */
[--C-:B------:R-:W-:Y:S01]  /*f190*/  FFMA.FTZ R220, R220, UR4, -R137.reuse ;  /* 0x00000004dcdc7c23 */ /* 0x100fe20008010889 */
[----:B------:R-:W-:Y:S01]  /*f1a0*/  FFMA.FTZ R135, R135, UR4, -R137 ;  /* 0x0000000487877c23 */ /* 0x000fe20008010889 */
[----:B------:R-:W-:Y:S07]  /*f1b0*/  FFMA.FTZ R214, R214, UR4, -R138 ;  /* 0x00000004d6d67c23 */ /* 0x000fee000801088a */
[----:B------:R-:W-:Y:S01]  /*f1c0*/  MUFU.EX2 R197, R197 ;  /* 0x000000c500c57308 */ /* 0x000fe20000000800 */
[----:B------:R-:W-:Y:S01]  /*f1d0*/  FFMA.FTZ R175, R2, R215, R175 ;  /* 0x000000d702af7223 */ /* 0x000fe200000100af */
[C---:B------:R-:W-:Y:S08]  /*f1e0*/  HMMA.16816.F32.BF16 R60, R128.reuse, R108, R60 ;  /* 0x0000006c803c723c */ /* 0x040ff0000004183c */
[----:B------:R-:W2:Y:S01]  /*f1f0*/  MUFU.EX2 R182, R182 ;  /* 0x000000b600b67308 */ /* 0x000ea20000000800 */
[----:B------:R-:W-:Y:S01]  /*f200*/  FFMA.FTZ R173, R0, R213, R173 ;  /* 0x000000d500ad7223 */ /* 0x000fe200000100ad */
[----:B------:R-:W-:Y:S01]  /*f210*/  MOV R0, R3 ;  /* 0x0000000300007202 */ /* 0x000fe20000000f00 */
[----:B------:R-:W-:Y:S07]  /*f220*/  FADD.FTZ R175, R171, R175 ;  /* 0x000000afabaf7221 */ /* 0x000fee0000010000 */
[----:B------:R-:W2:Y:S01]  /*f230*/  MUFU.EX2 R196, R196 ;  /* 0x000000c400c47308 */ /* 0x000ea20000000800 */
[----:B------:R-:W-:Y:S01]  /*f240*/  FADD.FTZ R168, R168, R173 ;  /* 0x000000ada8a87221 */ /* 0x000fe20000010000 */
[C---:B------:R-:W-:Y:S01]  /*f250*/  HMMA.16816.F32.BF16 R64, R128.reuse, R110, R64 ;  /* 0x0000006e8040723c */ /* 0x040fe20000041840 */
[----:B------:R-:W2:Y:S07]  /*f260*/  LDSM.16.MT88.4 R108, [R165+0x4000] ;  /* 0x00400000a56c783b */ /* 0x000eae0000004200 */
[----:B------:R3:W-:Y:S01]  /*f270*/  MUFU.EX2 R218, R220 ;  /* 0x000000dc00da7308 */ /* 0x0007e20000000800 */
[----:B------:R-:W-:Y:S01]  /*f280*/  FADD.FTZ R170, R170, R175 ;  /* 0x000000afaaaa7221 */ /* 0x000fe20000010000 */
[----:B------:R-:W-:Y:S08]  /*f290*/  FADD.FTZ R167, R167, R168 ;  /* 0x000000a8a7a77221 */ /* 0x000ff00000010000 */
[----:B------:R-:W2:Y:S01]  /*f2a0*/  MUFU.EX2 R221, R221 ;  /* 0x000000dd00dd7308 */ /* 0x000ea20000000800 */
[----:B------:R-:W-:Y:S01]  /*f2b0*/  FADD.FTZ R170, R169, R170 ;  /* 0x000000aaa9aa7221 */ /* 0x000fe20000010000 */
[----:B------:R-:W-:Y:S01]  /*f2c0*/  FADD.FTZ R166, R166, R167 ;  /* 0x000000a7a6a67221 */ /* 0x000fe20000010000 */
[C---:B-1----:R-:W-:Y:S07]  /*f2d0*/  HMMA.16816.F32.BF16 R68, R128.reuse, R104, R68 ;  /* 0x000000688044723c */ /* 0x042fee0000041844 */
[----:B------:R-:W-:Y:S10]  /*f2e0*/  MUFU.EX2 R135, R135 ;  /* 0x0000008700877308 */ /* 0x000ff40000000800 */
[----:B------:R-:W-:Y:S01]  /*f2f0*/  MUFU.EX2 R214, R214 ;  /* 0x000000d600d67308 */ /* 0x000fe20000000800 */
[----:B---3--:R-:W-:Y:S01]  /*f300*/  FFMA.FTZ R220, R136, UR4, -R137 ;  /* 0x0000000488dc7c23 */ /* 0x008fe20008010889 */
[C---:B------:R-:W-:Y:S01]  /*f310*/  HMMA.16816.F32.BF16 R72, R128.reuse, R106, R72 ;  /* 0x0000006a8048723c */ /* 0x040fe20000041848 */
[----:B------:R-:W1:Y:S07]  /*f320*/  LDSM.16.MT88.4 R104, [R164+0x4000] ;  /* 0x00400000a468783b */ /* 0x000e6e0000004200 */
[----:B------:R-:W3:Y:S01]  /*f330*/  MUFU.EX2 R220, R220 ;  /* 0x000000dc00dc7308 */ /* 0x000ee20000000800 */
[C---:B----4-:R-:W-:Y:S03]  /*f340*/  HMMA.16816.F32.BF16 R76, R128.reuse, R100, R76 ;  /* 0x00000064804c723c */ /* 0x050fe6000004184c */
[----:B------:R-:W-:Y:S01]  /*f350*/  F2FP.BF16.F32.PACK_AB R100, R172, R177 ;  /* 0x000000b1ac64723e */ /* 0x000fe200000010ff */
[----:B------:R-:W-:Y:S01]  /*f360*/  FADD.FTZ R177, R177, R170 ;  /* 0x000000aab1b17221 */ /* 0x000fe20000010000 */
[----:B------:R-:W-:Y:S01]  /*f370*/  F2FP.BF16.F32.PACK_AB R101, R174, R181 ;  /* 0x000000b5ae65723e */ /* 0x000fe200000010ff */
[----:B------:R-:W-:Y:S02]  /*f380*/  FADD.FTZ R181, R181, R166 ;  /* 0x000000a6b5b57221 */ /* 0x000fe40000010000 */
[C---:B------:R-:W-:Y:S03]  /*f390*/  HMMA.16816.F32.BF16 R80, R128.reuse, R102, R80 ;  /* 0x000000668050723c */ /* 0x040fe60000041850 */
[----:B-----5:R-:W-:Y:S01]  /*f3a0*/  F2FP.BF16.F32.PACK_AB R102, R179, R176 ;  /* 0x000000b0b366723e */ /* 0x020fe200000010ff */
[----:B------:R-:W-:Y:S01]  /*f3b0*/  FADD.FTZ R177, R172, R177 ;  /* 0x000000b1acb17221 */ /* 0x000fe20000010000 */
[----:B--2---:R-:W-:Y:S01]  /*f3c0*/  F2FP.BF16.F32.PACK_AB R103, R178, R183 ;  /* 0x000000b7b267723e */ /* 0x004fe200000010ff */
[----:B------:R-:W-:Y:S02]  /*f3d0*/  FADD.FTZ R174, R174, R181 ;  /* 0x000000b5aeae7221 */ /* 0x000fe40000010000 */
[C---:B------:R-:W-:Y:S03]  /*f3e0*/  HMMA.16816.F32.BF16 R84, R128.reuse, R108, R84 ;  /* 0x0000006c8054723c */ /* 0x040fe60000041854 */
        /* <DEDUP_REMOVED lines=8> */
[----:B------:R-:W1:Y:S08]  /*f470*/  LDSM.16.MT88.4 R104, [R189+0x14800] ;  /* 0x01480000bd68783b */ /* 0x000e700000004200 */
[----:B------:R-:W4:Y:S01]  /*f480*/  LDSM.16.MT88.4 R128, [R165+0x2800] ;  /* 0x00280000a580783b */ /* 0x000f220000004200 */
[C---:B--2---:R-:W-:Y:S08]  /*f490*/  HMMA.16816.F32.BF16 R4, R100.reuse, R108, R4 ;  /* 0x0000006c6404723c */ /* 0x044ff00000041804 */
[C---:B------:R-:W-:Y:S01]  /*f4a0*/  HMMA.16816.F32.BF16 R8, R100.reuse, R110, R8 ;  /* 0x0000006e6408723c */ /* 0x040fe20000041808 */
[----:B------:R-:W2:Y:S07]  /*f4b0*/  LDSM.16.MT88.4 R108, [R188+0x16800] ;  /* 0x01680000bc6c783b */ /* 0x000eae0000004200 */
        /* <DEDUP_REMOVED lines=15> */
[C---:B----4-:R-:W-:Y:S08]  /*f5b0*/  HMMA.16816.F32.BF16 R52, R100.reuse, R128, R52 ;  /* 0x000000806434723c */ /* 0x050ff00000041834 */
        /* <DEDUP_REMOVED lines=14> */
[C---:B-1----:R-:W-:Y:S08]  /*f6a0*/  HMMA.16816.F32.BF16 R92, R100.reuse, R104, R92 ;  /* 0x00000068645c723c */ /* 0x042ff0000004185c */
[----:B------:R-:W-:Y:S01]  /*f6b0*/  HMMA.16816.F32.BF16 R96, R100, R106, R96 ;  /* 0x0000006a6460723c */ /* 0x000fe20000041860 */
[----:B------:R-:W1:Y:S02]  /*f6c0*/  LDSM.16.MT88.4 R104, [R164+0x3000] ;  /* 0x00300000a468783b */ /* 0x000e640000004200 */
        /* <DEDUP_REMOVED lines=10> */
[C---:B--2---:R-:W-:Y:S03]  /*f770*/  HMMA.16816.F32.BF16 R4, R100.reuse, R108, R4 ;  /* 0x0000006c6404723c */ /* 0x044fe60000041804 */
[----:B------:R-:W-:Y:S01]  /*f780*/  FADD.FTZ R199, R199, R196 ;  /* 0x000000c4c7c77221 */ /* 0x000fe20000010000 */
[----:B------:R-:W-:Y:S04]  /*f790*/  FADD.FTZ R221, R221, R218 ;  /* 0x000000dadddd7221 */ /* 0x000fe80000010000 */
[C---:B------:R-:W-:Y:S01]  /*f7a0*/  HMMA.16816.F32.BF16 R8, R100.reuse, R110, R8 ;  /* 0x0000006e6408723c */ /* 0x040fe20000041808 */
[----:B------:R-:W2:Y:S07]  /*f7b0*/  LDSM.16.MT88.4 R108, [R164+0x5000] ;  /* 0x00500000a46c783b */ /* 0x000eae0000004200 */
[C---:B------:R-:W-:Y:S03]  /*f7c0*/  HMMA.16816.F32.BF16 R12, R100.reuse, R112, R12 ;  /* 0x00000070640c723c */ /* 0x040fe6000004180c */
[--C-:B------:R-:W-:Y:S01]  /*f7d0*/  FFMA.FTZ R112, R134, UR4, -R137.reuse ;  /* 0x0000000486707c23 */ /* 0x100fe20008010889 */
[----:B------:R-:W-:Y:S03]  /*f7e0*/  FFMA.FTZ R137, R133, UR4, -R137 ;  /* 0x0000000485897c23 */ /* 0x000fe60008010889 */
        /* <DEDUP_REMOVED lines=22> */
[C---:B-1----:R-:W-:Y:S03]  /*f950*/  HMMA.16816.F32.BF16 R60, R100.reuse, R104, R60 ;  /* 0x00000068643c723c */ /* 0x042fe6000004183c */
[--C-:B------:R-:W-:Y:S01]  /*f960*/  FFMA.FTZ R104, R219, UR4, -R138.reuse ;  /* 0x00000004db687c23 */ /* 0x100fe2000801088a */
[--C-:B------:R-:W-:Y:S01]  /*f970*/  FFMA.FTZ R219, R216, UR4, -R138.reuse ;  /* 0x00000004d8db7c23 */ /* 0x100fe2000801088a */
[----:B------:R-:W-:Y:S02]  /*f980*/  FFMA.FTZ R138, R217, UR4, -R138 ;  /* 0x00000004d98a7c23 */ /* 0x000fe4000801088a */
[----:B------:R1:W-:Y:S01]  /*f990*/  MUFU.EX2 R216, R104 ;  /* 0x0000006800d87308 */ /* 0x0003e20000000800 */
[C---:B------:R-:W-:Y:S09]  /*f9a0*/  HMMA.16816.F32.BF16 R64, R100.reuse, R106, R64 ;  /* 0x0000006a6440723c */ /* 0x040ff20000041840 */
[----:B------:R-:W4:Y:S10]  /*f9b0*/  MUFU.EX2 R219, R219 ;  /* 0x000000db00db7308 */ /* 0x000f340000000800 */
[----:B------:R-:W5:Y:S01]  /*f9c0*/  MUFU.EX2 R217, R138 ;  /* 0x0000008a00d97308 */ /* 0x000f620000000800 */
[C---:B------:R-:W-:Y:S01]  /*f9d0*/  HMMA.16816.F32.BF16 R68, R100.reuse, R144, R68 ;  /* 0x000000906444723c */ /* 0x040fe20000041844 */
[----:B-1----:R-:W1:Y:S07]  /*f9e0*/  LDSM.16.MT88.4 R104, [R165+0x1800] ;  /* 0x00180000a568783b */ /* 0x002e6e0000004200 */
[C---:B------:R-:W-:Y:S03]  /*f9f0*/  HMMA.16816.F32.BF16 R72, R100.reuse, R146, R72 ;  /* 0x000000926448723c */ /* 0x040fe60000041848 */
[----:B----4-:R-:W-:Y:S01]  /*fa00*/  F2FP.BF16.F32.PACK_AB R136, R219, R216 ;  /* 0x000000d8db88723e */ /* 0x010fe200000010ff */
[----:B------:R-:W-:Y:S01]  /*fa10*/  FADD.FTZ R216, R216, R199 ;  /* 0x000000c7d8d87221 */ /* 0x000fe20000010000 */
[----:B------:R-:W4:Y:S01]  /*fa20*/  LDSM.16.MT88.4 R144, [R189+0x15800] ;  /* 0x01580000bd90783b */ /* 0x000f220000004200 */
[----:B-----5:R-:W-:Y:S02]  /*fa30*/  F2FP.BF16.F32.PACK_AB R138, R217, R214 ;  /* 0x000000d6d98a723e */ /* 0x020fe400000010ff */
[C---:B------:R-:W-:Y:S03]  /*fa40*/  HMMA.16816.F32.BF16 R76, R100.reuse, R148, R76 ;  /* 0x00000094644c723c */ /* 0x040fe6000004184c */
[----:B------:R-:W-:Y:S04]  /*fa50*/  FADD.FTZ R219, R219, R216 ;  /* 0x000000d8dbdb7221 */ /* 0x000fe80000010000 */
[----:B------:R-:W-:Y:S01]  /*fa60*/  FADD.FTZ R214, R214, R219 ;  /* 0x000000dbd6d67221 */ /* 0x000fe20000010000 */
[C---:B------:R-:W-:Y:S01]  /*fa70*/  HMMA.16816.F32.BF16 R80, R100.reuse, R150, R80 ;  /* 0x000000966450723c */ /* 0x040fe20000041850 */
[----:B------:R-:W5:Y:S02]  /*fa80*/  LDSM.16.MT88.4 R148, [R188+0x15800] ;  /* 0x01580000bc94783b */ /* 0x000f640000004200 */
[----:B------:R-:W-:Y:S05]  /*fa90*/  FADD.FTZ R215, R217, R214 ;  /* 0x000000d6d9d77221 */ /* 0x000fea0000010000 */
[C---:B------:R-:W-:Y:S08]  /*faa0*/  HMMA.16816.F32.BF16 R84, R100.reuse, R152, R84 ;  /* 0x000000986454723c */ /* 0x040ff00000041854 */
[C---:B------:R-:W-:Y:S01]  /*fab0*/  HMMA.16816.F32.BF16 R88, R100.reuse, R154, R88 ;  /* 0x0000009a6458723c */ /* 0x040fe20000041858 */
[----:B------:R-:W5:Y:S07]  /*fac0*/  LDSM.16.MT88.4 R152, [R165+0x3800] ;  /* 0x00380000a598783b */ /* 0x000f6e0000004200 */
[C---:B--2---:R-:W-:Y:S08]  /*fad0*/  HMMA.16816.F32.BF16 R92, R100.reuse, R108, R92 ;  /* 0x0000006c645c723c */ /* 0x044ff0000004185c */
[----:B------:R-:W-:Y:S08]  /*fae0*/  HMMA.16816.F32.BF16 R96, R100, R110, R96 ;  /* 0x0000006e6460723c */ /* 0x000ff00000041860 */
[C---:B---3--:R-:W-:Y:S01]  /*faf0*/  HMMA.16816.F32.BF16 R128, R136.reuse, R124, R4 ;  /* 0x0000007c8880723c */ /* 0x048fe20000041804 */
[----:B------:R-:W2:Y:S07]  /*fb00*/  LDSM.16.MT88.4 R4, [R188+0x17800] ;  /* 0x01780000bc04783b */ /* 0x000eae0000004200 */
[C---:B------:R-:W-:Y:S01]  /*fb10*/  HMMA.16816.F32.BF16 R124, R136.reuse, R126, R8 ;  /* 0x0000007e887c723c */ /* 0x040fe20000041808 */
[----:B------:R-:W3:Y:S07]  /*fb20*/  LDSM.16.MT88.4 R8, [R165+0x5800] ;  /* 0x00580000a508783b */ /* 0x000eee0000004200 */
[C---:B------:R-:W-:Y:S01]  /*fb30*/  HMMA.16816.F32.BF16 R120, R136.reuse, R116, R12 ;  /* 0x000000748878723c */ /* 0x040fe2000004180c */
[----:B------:R-:W3:Y:S07]  /*fb40*/  LDSM.16.MT88.4 R12, [R164+0x5800] ;  /* 0x00580000a40c783b */ /* 0x000eee0000004200 */
[C---:B------:R-:W-:Y:S08]  /*fb50*/  HMMA.16816.F32.BF16 R116, R136.reuse, R118, R16 ;  /* 0x000000768874723c */ /* 0x040ff00000041810 */
[C---:B-1----:R-:W-:Y:S08]  /*fb60*/  HMMA.16816.F32.BF16 R112, R136.reuse, R104, R20 ;  /* 0x000000688870723c */ /* 0x042ff00000041814 */
        /* <DEDUP_REMOVED lines=22> */
.L_x_356:
        /* <DEDUP_REMOVED lines=263> */
.L_x_360:
        /* <DEDUP_REMOVED lines=45> */
.L_x_362:
[----:B------:R-:W-:Y:S05]  /*11010*/  BSYNC.RECONVERGENT B0 ;  /* 0x0000000000007941 */ /* 0x000fea0003800200 */
.L_x_361:
        /* <DEDUP_REMOVED lines=39> */
.L_x_364:
[----:B------:R-:W-:Y:S05]  /*11290*/  BSYNC.RECONVERGENT B0 ;  /* 0x0000000000007941 */ /* 0x000fea0003800200 */
.L_x_363:
        /* <DEDUP_REMOVED lines=24> */
.L_x_366:
[----:B------:R-:W-:Y:S05]  /*11420*/  BSYNC.RECONVERGENT B0 ;  /* 0x0000000000007941 */ /* 0x000fea0003800200 */
.L_x_365:
        /* <DEDUP_REMOVED lines=24> */
.L_x_368:
[----:B------:R-:W-:Y:S05]  /*115b0*/  BSYNC.RECONVERGENT B0 ;  /* 0x0000000000007941 */ /* 0x000fea0003800200 */
.L_x_367:
        /* <DEDUP_REMOVED lines=24> */
.L_x_369:
        /* <DEDUP_REMOVED lines=12> */
.L_x_937:


//--------------------- .text._ZN5flash16flash_fwd_kernelI23Flash_fwd_kernel_traitsILi192ELi64ELi64ELi4ELb0ELb0EN7cutlass10bfloat16_tE19Flash_kernel_traitsILi192ELi64ELi64ELi4ES3_EELb1ELb1ELb0ELb0ELb0ELb0ELb0ELb0EEEvNS_16Flash_fwd_paramsE --------------------------
	.section	.text._ZN5flash16flash_fwd_kernelI23Flash_fwd_kernel_traitsILi192ELi64ELi64ELi4ELb0ELb0EN7cutlass10bfloat16_tE19Flash_kernel_traitsILi192ELi64ELi64ELi4ES3_EELb1ELb1ELb0ELb0ELb0ELb0ELb0ELb0EEEvNS_16Flash_fwd_paramsE,"ax",@progbits
	.align	128
        .global         _ZN5flash16flash_fwd_kernelI23Flash_fwd_kernel_traitsILi192ELi64ELi64ELi4ELb0ELb0EN7cutlass10bfloat16_tE19Flash_kernel_traitsILi192ELi64ELi64ELi4ES3_EELb1ELb1ELb0ELb0ELb0ELb0ELb0ELb0EEEvNS_16Flash_fwd_paramsE
        .type           _ZN5flash16flash_fwd_kernelI23Flash_fwd_kernel_traitsILi192ELi64ELi64ELi4ELb0ELb0EN7cutlass10bfloat16_tE19Flash_kernel_traitsILi192ELi64ELi64ELi4ES3_EELb1ELb1ELb0ELb0ELb0ELb0ELb0ELb0EEEvNS_16Flash_fwd_paramsE,@function
        .size           _ZN5flash16flash_fwd_kernelI23Flash_fwd_kernel_traitsILi192ELi64ELi64ELi4ELb0ELb0EN7cutlass10bfloat16_tE19Flash_kernel_traitsILi192ELi64ELi64ELi4ES3_EELb1ELb1ELb0ELb0ELb0ELb0ELb0ELb0EEEvNS_16Flash_fwd_paramsE,(.L_x_938 - _ZN5flash16flash_fwd_kernelI23Flash_fwd_kernel_traitsILi192ELi64ELi64ELi4ELb0ELb0EN7cutlass10bfloat16_tE19Flash_kernel_traitsILi192ELi64ELi64ELi4ES3_EELb1ELb1ELb0ELb0ELb0ELb0ELb0ELb0EEEvNS_16Flash_fwd_paramsE)
        .other          _ZN5flash16flash_fwd_kernelI23Flash_fwd_kernel_traitsILi192ELi64ELi64ELi4ELb0ELb0EN7cutlass10bfloat16_tE19Flash_kernel_traitsILi192ELi64ELi64ELi4ES3_EELb1ELb1ELb0ELb0ELb0ELb0ELb0ELb0EEEvNS_16Flash_fwd_paramsE,@"STO_CUDA_ENTRY STV_DEFAULT"
_ZN5flash16flash_fwd_kernelI23Flash_fwd_kernel_traitsILi192ELi64ELi64ELi4ELb0ELb0EN7cutlass10bfloat16_tE19Flash_kernel_traitsILi192ELi64ELi64ELi4ES3_EELb1ELb1ELb0ELb0ELb0ELb0ELb0ELb0EEEvNS_16Flash_fwd_paramsE:
.text._ZN5flash16flash_fwd_kernelI23Flash_fwd_kernel_traitsILi192ELi64ELi64ELi4ELb0ELb0EN7cutlass10bfloat16_tE19Flash_kernel_traitsILi192ELi64ELi64ELi4ES3_EELb1ELb1ELb0ELb0ELb0ELb0ELb0ELb0EEEvNS_16Flash_fwd_paramsE:
[----:B------:R-:W-:Y:S01]  /*0000*/  LDC R1, c[0x0][0x37c] ;  /* 0x0000df00ff017b82 */ /* 0x000fe20000000800 */
[----:B------:R-:W1:Y:S07]  /*0010*/  LDCU.U8 UR4, c[0x0][0x524] ;  /* 0x0000a480ff0477ac */ /* 0x000e6e0008000000 */
[----:B------:R-:W2:Y:S01]  /*0020*/  LDC R84, c[0x0][0x518] ;  /* 0x00014600ff547b82 */ /* 0x000ea20000000800 */
[----:B------:R-:W2:Y:S07]  /*0030*/  LDCU.64 UR16, c[0x0][0x358] ;  /* 0x00006b00ff1077ac */ /* 0x000eae0008000a00 */
[----:B------:R-:W2:Y:S01]  /*0040*/  LDC R85, c[0x0][0x51c] ;  /* 0x00014700ff557b82 */ /* 0x000ea20000000800 */
[----:B------:R-:W3:Y:S01]  /*0050*/  S2R R88, SR_CTAID.X ;  /* 0x0000000000587919 */ /* 0x000ee20000002500 */
[----:B------:R-:W4:Y:S01]  /*0060*/  LDCU.64 UR6, c[0x0][0x470] ;  /* 0x00008e00ff0677ac */ /* 0x000f220008000a00 */
[----:B------:R-:W3:Y:S05]  /*0070*/  S2R R12, SR_CTAID.Y ;  /* 0x00000000000c7919 */ /* 0x000eea0000002600 */
[----:B------:R-:W4:Y:S01]  /*0080*/  LDC.64 R2, c[0x0][0x460] ;  /* 0x00011800ff027b82 */ /* 0x000f220000000a00 */
[----:B-1----:R-:W-:Y:S01]  /*0090*/  ISETP.NE.AND P4, PT, RZ, UR4, PT ;  /* 0x00000004ff007c0c */ /* 0x002fe2000bf85270 */
[----:B------:R-:W1:Y:S01]  /*00a0*/  LDCU.64 UR4, c[0x0][0x510] ;  /* 0x0000a200ff0477ac */ /* 0x000e620008000a00 */
[----:B------:R-:W3:Y:S01]  /*00b0*/  S2R R13, SR_CTAID.Z ;  /* 0x00000000000d7919 */ /* 0x000ee20000002700 */
[----:B------:R-:W3:Y:S10]  /*00c0*/  S2R R180, SR_TID.X ;  /* 0x0000000000b47919 */ /* 0x000ef40000002100 */
[----:B------:R-:W3:Y:S01]  /*00d0*/  @P4 LDC R0, c[0x0][0x520] ;  /* 0x00014800ff004b82 */ /* 0x000ee20000000800 */
[----:B--2---:R-:W2:Y:S01]  /*00e0*/  @P4 LDG.E.64 R6, desc[UR16][R84.64] ;  /* 0x0000001054064981 */ /* 0x004ea2000c1e1b00 */
[----:B-1----:R-:W-:-:S02]  /*00f0*/  IMAD.U32 R224, RZ, RZ, UR4 ;  /* 0x00000004ffe07e24 */ /* 0x002fc4000f8e00ff */
[----:B------:R-:W-:Y:S01]  /*0100*/  IMAD.U32 R225, RZ, RZ, UR5 ;  /* 0x00000005ffe17e24 */ /* 0x000fe2000f8e00ff */
[----:B------:R-:W1:Y:S05]  /*0110*/  LDCU.64 UR4, c[0x0][0x478] ;  /* 0x00008f00ff0477ac */ /* 0x000e6a0008000a00 */
[----:B------:R-:W2:Y:S01]  /*0120*/  @P4 LDG.E.64 R224, desc[UR16][R224.64] ;  /* 0x00000010e0e04981 */ /* 0x000ea2000c1e1b00 */
[C---:B----4-:R-:W-:Y:S01]  /*0130*/  ISETP.NE.U32.AND P3, PT, R2.reuse, RZ, PT ;  /* 0x000000ff0200720c */ /* 0x050fe20003f65070 */
[----:B------:R-:W-:Y:S01]  /*0140*/  IMAD.MOV.U32 R209, RZ, RZ, -0x1 ;  /* 0xffffffffffd17424 */ /* 0x000fe200078e00ff */
[----:B------:R-:W-:Y:S02]  /*0150*/  ISETP.NE.U32.AND P2, PT, R2, RZ, PT ;  /* 0x000000ff0200720c */ /* 0x000fe40003f45070 */
[----:B------:R-:W-:-:S02]  /*0160*/  ISETP.NE.AND.EX P3, PT, R3, RZ, PT, P3 ;  /* 0x000000ff0300720c */ /* 0x000fc40003f65330 */
[----:B---3--:R-:W-:Y:S02]  /*0170*/  LOP3.LUT R5, R13, R88, R12, 0xfe, !PT ;  /* 0x000000580d057212 */ /* 0x008fe400078efe0c */
[----:B------:R-:W-:Y:S02]  /*0180*/  ISETP.NE.AND.EX P2, PT, R3, RZ, PT, P2 ;  /* 0x000000ff0300720c */ /* 0x000fe40003f45320 */
[----:B------:R-:W-:Y:S02]  /*0190*/  LOP3.LUT P5, RZ, R5, R180, RZ, 0xfc, !PT ;  /* 0x000000b405ff7212 */ /* 0x000fe400078afcff */
[----:B------:R-:W3:Y:S01]  /*01a0*/  LDC.64 R4, c[0x0][0x460] ;  /* 0x00011800ff047b82 */ /* 0x000ee20000000a00 */
[----:B------:R-:W-:-:S04]  /*01b0*/  ISETP.NE.U32.AND P0, PT, RZ, UR6, PT ;  /* 0x00000006ff007c0c */ /* 0x000fc8000bf05070 */
[----:B------:R-:W-:-:S06]  /*01c0*/  ISETP.NE.AND.EX P0, PT, RZ, UR7, PT, P0 ;  /* 0x00000007ff007c0c */ /* 0x000fcc000bf05300 */
[----:B------:R-:W4:Y:S01]  /*01d0*/  @!P5 LDC.64 R14, c[0x0][0x528] ;  /* 0x00014a00ff0edb82 */ /* 0x000f220000000a00 */
[----:B---3--:R-:W-:-:S07]  /*01e0*/  IMAD.WIDE.U32 R18, R12, 0x4, R4 ;  /* 0x000000040c127825 */ /* 0x008fce00078e0004 */
[----:B------:R-:W3:Y:S01]  /*01f0*/  LDC.64 R4, c[0x0][0x468] ;  /* 0x00011a00ff047b82 */ /* 0x000ee20000000a00 */
[----:B--2---:R-:W-:-:S05]  /*0200*/  @P4 IADD3 R84, P1, PT, R6, R0, RZ ;  /* 0x0000000006544210 */ /* 0x004fca0007f3e0ff */
[----:B------:R-:W-:Y:S01]  /*0210*/  @P4 IMAD.X R85, RZ, RZ, R7, P1 ;  /* 0x000000ffff554224 */ /* 0x000fe200008e0607 */
[----:B-1----:R-:W-:-:S04]  /*0220*/  ISETP.NE.U32.AND P1, PT, RZ, UR4, PT ;  /* 0x00000004ff007c0c */ /* 0x002fc8000bf25070 */
[----:B----4-:R-:W-:Y:S01]  /*0230*/  @!P5 STG.E.64 desc[UR16][R14.64+0x8], R84 ;  /* 0x000008540e00d986 */ /* 0x010fe2000c101b10 */
[----:B------:R-:W-:Y:S01]  /*0240*/  IMAD.SHL.U32 R17, R12, 0x4, RZ ;  /* 0x000000040c117824 */ /* 0x000fe200078e00ff */
[----:B------:R-:W-:Y:S02]  /*0250*/  ISETP.NE.AND.EX P1, PT, RZ, UR5, PT, P1 ;  /* 0x00000005ff007c0c */ /* 0x000fe4000bf25310 */
[----:B------:R1:W-:Y:S04]  /*0260*/  @!P5 STG.E.64 desc[UR16][R14.64], R224 ;  /* 0x000000e00e00d986 */ /* 0x0003e8000c101b10 */
[----:B------:R-:W2:Y:S04]  /*0270*/  @P3 LDG.E R209, desc[UR16][R18.64] ;  /* 0x0000001012d13981 */ /* 0x000ea8000c1e1900 */
[----:B------:R-:W2:Y:S01]  /*0280*/  @P2 LDG.E R8, desc[UR16][R18.64+0x4] ;  /* 0x0000041012082981 */ /* 0x000ea2000c1e1900 */
[----:B------:R-:W-:Y:S01]  /*0290*/  SHF.R.U32.HI R0, RZ, 0x1e, R12 ;  /* 0x0000001eff007819 */ /* 0x000fe2000001160c */
[----:B------:R-:W-:Y:S01]  /*02a0*/  IMAD.MOV.U32 R6, RZ, RZ, RZ ;  /* 0x000000ffff067224 */ /* 0x000fe200078e00ff */
[----:B------:R-:W-:-:S02]  /*02b0*/  @P0 IADD3 R10, P4, PT, R17, UR6, RZ ;  /* 0x00000006110a0c10 */ /* 0x000fc4000ff9e0ff */
[----:B------:R-:W-:Y:S02]  /*02c0*/  @P1 IADD3 R2, P3, PT, R17, UR4, RZ ;  /* 0x0000000411021c10 */ /* 0x000fe4000ff7e0ff */
[C---:B------:R-:W-:Y:S01]  /*02d0*/  @P0 IADD3.X R11, PT, PT, R0.reuse, UR7, RZ, P4, !PT ;  /* 0x00000007000b0c10 */ /* 0x040fe2000a7fe4ff */
[----:B------:R-:W4:Y:S01]  /*02e0*/  LDCU.U8 UR4, c[0x0][0x532] ;  /* 0x0000a640ff0477ac */ /* 0x000f220008000000 */
[----:B------:R-:W-:-:S03]  /*02f0*/  @P1 IADD3.X R3, PT, PT, R0, UR5, RZ, P3, !PT ;  /* 0x0000000500031c10 */ /* 0x000fc60009ffe4ff */
[----:B------:R1:W5:Y:S01]  /*0300*/  @P0 LDG.E R6, desc[UR16][R10.64] ;  /* 0x000000100a060981 */ /* 0x000362000c1e1900 */
[----:B---3--:R-:W-:Y:S02]  /*0310*/  IADD3 R16, P0, PT, R17, R4, RZ ;  /* 0x0000000411107210 */ /* 0x008fe40007f1e0ff */
[----:B------:R-:W-:Y:S01]  /*0320*/  ISETP.EQ.U32.AND P4, PT, R4, RZ, PT ;  /* 0x000000ff0400720c */ /* 0x000fe20003f82070 */
[----:B------:R3:W5:Y:S01]  /*0330*/  @P1 LDG.E R93, desc[UR16][R2.64] ;  /* 0x00000010025d1981 */ /* 0x000762000c1e1900 */
[----:B------:R-:W-:Y:S02]  /*0340*/  IMAD.MOV.U32 R7, RZ, RZ, -0x1 ;  /* 0xffffffffff077424 */ /* 0x000fe400078e00ff */
[----:B------:R-:W-:Y:S01]  /*0350*/  IMAD.X R17, R0, 0x1, R5, P0 ;  /* 0x0000000100117824 */ /* 0x000fe200000e0605 */
[----:B------:R-:W-:Y:S01]  /*0360*/  ISETP.NE.U32.AND P0, PT, R4, RZ, PT ;  /* 0x000000ff0400720c */ /* 0x000fe20003f05070 */
[----:B------:R-:W2:Y:S03]  /*0370*/  @!P1 LDC R0, c[0x0][0x43c] ;  /* 0x00010f00ff009b82 */ /* 0x000ea60000000800 */
[----:B------:R-:W-:-:S02]  /*0380*/  ISETP.NE.AND.EX P0, PT, R5, RZ, PT, P0 ;  /* 0x000000ff0500720c */ /* 0x000fc40003f05300 */
[----:B----4-:R-:W-:-:S04]  /*0390*/  ISETP.NE.AND P3, PT, RZ, UR4, PT ;  /* 0x00000004ff007c0c */ /* 0x010fc8000bf65270 */
[----:B------:R-:W-:Y:S01]  /*03a0*/  ISETP.EQ.OR.EX P4, PT, R5, RZ, !P3, P4 ;  /* 0x000000ff0500720c */ /* 0x000fe20005f82740 */
[----:B-1----:R-:W1:Y:S01]  /*03b0*/  @!P2 LDC R11, c[0x0][0x434] ;  /* 0x00010d00ff0bab82 */ /* 0x002e620000000800 */
[----:B------:R-:W-:-:S11]  /*03c0*/  IMAD.SHL.U32 R14, R88, 0x40, RZ ;  /* 0x00000040580e7824 */ /* 0x000fd600078e00ff */
[----:B------:R3:W5:Y:S01]  /*03d0*/  @!P4 LDG.E R7, desc[UR16][R16.64] ;  /* 0x000000101007c981 */ /* 0x000762000c1e1900 */
[----:B------:R-:W4:Y:S08]  /*03e0*/  @!P1 LDC.64 R2, c[0x0][0x488] ;  /* 0x00012200ff029b82 */ /* 0x000f300000000a00 */
[----:B------:R-:W1:Y:S01]  /*03f0*/  @!P0 LDC R5, c[0x0][0x438] ;  /* 0x00010e00ff058b82 */ /* 0x000e620000000800 */
[----:B--2---:R-:W-:Y:S01]  /*0400*/  @P2 IMAD.IADD R11, R8, 0x1, -R209 ;  /* 0x00000001080b2824 */ /* 0x004fe200078e0ad1 */
[----:B----4-:R-:W-:-:S04]  /*0410*/  @!P1 ISETP.NE.U32.AND P2, PT, R2, RZ, PT ;  /* 0x000000ff0200920c */ /* 0x010fc80003f45070 */
[----:B-1----:R-:W-:Y:S01]  /*0420*/  ISETP.GT.AND P4, PT, R11, R14, PT ;  /* 0x0000000e0b00720c */ /* 0x002fe20003f84270 */
[----:B---3--:R-:W-:-:S12]  /*0430*/  @!P0 BRA `(.L_x_370) ;  /* 0x00000000000c8947 */ /* 0x008fd80003800000 */
[----:B------:R-:W2:Y:S02]  /*0440*/  @P3 LDG.E R2, desc[UR16][R16.64+0x4] ;  /* 0x0000041010023981 */ /* 0x000ea4000c1e1900 */
[----:B--2--5:R-:W-:-:S06]  /*0450*/  @P3 IADD3 R5, PT, PT, R2, -R7, RZ ;  /* 0x8000000702053210 */ /* 0x024fcc0007ffe0ff */
[----:B------:R1:W5:Y:S02]  /*0460*/  @!P3 LDG.E R5, desc[UR16][R16.64] ;  /* 0x000000101005b981 */ /* 0x000364000c1e1900 */
.L_x_370:
[----:B------:R-:W-:Y:S01]  /*0470*/  @!P1 ISETP.NE.AND.EX P2, PT, R3, RZ, PT, P2 ;  /* 0x000000ff0300920c */ /* 0x000fe20003f45320 */
[----:B------:R-:W-:-:S12]  /*0480*/  @!P4 EXIT ;  /* 0x000000000000c94d */ /* 0x000fd80003800000 */
[----:B------:R-:W2:Y:S01]  /*0490*/  LDCU UR14, c[0x0][0x508] ;  /* 0x0000a100ff0e77ac */ /* 0x000ea20008000800 */
[----:B------:R-:W-:Y:S01]  /*04a0*/  @!P1 SEL R0, R0, RZ, P2 ;  /* 0x000000ff00009207 */ /* 0x000fe20001000000 */
[----:B-----5:R-:W-:-:S03]  /*04b0*/  @P1 IMAD.IADD R93, R93, 0x1, -R6 ;  /* 0x000000015d5d1824 */ /* 0x020fc600078e0a06 */
[----:B------:R-:W-:Y:S01]  /*04c0*/  @!P1 IADD3 R93, PT, PT, R0, R5, -R6 ;  /* 0x00000005005d9210 */ /* 0x000fe20007ffe806 */
[----:B------:R-:W-:-:S04]  /*04d0*/  VIADD R0, R88, 0x1 ;  /* 0x0000000158007836 */ /* 0x000fc80000000000 */
[----:B------:R-:W-:Y:S02]  /*04e0*/  VIADD R5, R93, 0x3f ;  /* 0x0000003f5d057836 */ /* 0x000fe40000000000 */
[----:B------:R-:W-:-:S03]  /*04f0*/  IMAD R0, R0, 0x40, -R11 ;  /* 0x0000004000007824 */ /* 0x000fc600078e0a0b */
[----:B------:R-:W-:Y:S02]  /*0500*/  SHF.R.S32.HI R2, RZ, 0x1f, R5 ;  /* 0x0000001fff027819 */ /* 0x000fe40000011405 */
[----:B--2---:R-:W-:Y:S02]  /*0510*/  IADD3 R3, PT, PT, R5, UR14, R0 ;  /* 0x0000000e05037c10 */ /* 0x004fe4000fffe000 */
[----:B------:R-:W-:Y:S02]  /*0520*/  LEA.HI R2, R2, R5, RZ, 0x6 ;  /* 0x0000000502027211 */ /* 0x000fe400078f30ff */
[----:B------:R-:W-:Y:S02]  /*0530*/  SHF.R.S32.HI R0, RZ, 0x1f, R3 ;  /* 0x0000001fff007819 */ /* 0x000fe40000011403 */
[----:B------:R-:W-:Y:S02]  /*0540*/  SHF.R.S32.HI R2, RZ, 0x6, R2 ;  /* 0x00000006ff027819 */ /* 0x000fe40000011402 */
[----:B------:R-:W-:-:S04]  /*0550*/  LEA.HI R0, R0, R3, RZ, 0x6 ;  /* 0x0000000300007211 */ /* 0x000fc800078f30ff */
[----:B------:R-:W-:-:S04]  /*0560*/  SHF.R.S32.HI R3, RZ, 0x6, R0 ;  /* 0x00000006ff037819 */ /* 0x000fc80000011400 */
[----:B------:R-:W-:-:S04]  /*0570*/  VIMNMX R0, PT, PT, R2, R3, PT ;  /* 0x0000000302007248 */ /* 0x000fc80003fe0100 */
[----:B------:R-:W-:-:S13]  /*0580*/  ISETP.GT.AND P0, PT, R0, RZ, PT ;  /* 0x000000ff0000720c */ /* 0x000fda0003f04270 */
[----:B------:R-:W-:Y:S05]  /*0590*/  @P0 BRA `(.L_x_371) ;  /* 0x0000000c00080947 */ /* 0x000fea0003800000 */
[----:B------:R-:W2:Y:S01]  /*05a0*/  LDC.U8 R0, c[0x0][0x549] ;  /* 0x00015240ff007b82 */ /* 0x000ea20000000000 */
[----:B------:R-:W-:-:S13]  /*05b0*/  ISETP.NE.AND P1, PT, R209, -0x1, PT ;  /* 0xffffffffd100780c */ /* 0x000fda0003f25270 */
[----:B------:R-:W1:Y:S08]  /*05c0*/  @!P1 LDC.64 R6, c[0x0][0x400] ;  /* 0x00010000ff069b82 */ /* 0x000e700000000a00 */
[----:B------:R-:W3:Y:S01]  /*05d0*/  @P1 LDC.64 R4, c[0x0][0x408] ;  /* 0x00010200ff041b82 */ /* 0x000ee20000000a00 */
[----:B--2---:R-:W-:Y:S02]  /*05e0*/  ISETP.NE.AND P6, PT, R0, RZ, PT ;  /* 0x000000ff0000720c */ /* 0x004fe40003fc5270 */
[----:B------:R-:W-:-:S11]  /*05f0*/  SHF.L.U32 R0, R180, 0x3, RZ ;  /* 0x00000003b4007819 */ /* 0x000fd600000006ff */
[----:B------:R-:W2:Y:S01]  /*0600*/  @P6 LDC.64 R2, c[0x0][0x430] ;  /* 0x00010c00ff026b82 */ /* 0x000ea20000000a00 */
[----:B-1----:R-:W-:-:S07]  /*0610*/  @!P1 IMAD.WIDE.U32 R16, R12, R6, RZ ;  /* 0x000000060c109225 */ /* 0x002fce00078e00ff */
[----:B------:R-:W1:Y:S01]  /*0620*/  LDC.U8 R6, c[0x0][0x548] ;  /* 0x00015200ff067b82 */ /* 0x000e620000000000 */
[----:B---3--:R-:W-:Y:S01]  /*0630*/  @P1 IMAD.WIDE.U32 R18, R209, R4, RZ ;  /* 0x00000004d1121225 */ /* 0x008fe200078e00ff */
[----:B------:R-:W-:-:S06]  /*0640*/  @!P1 MOV R4, R16 ;  /* 0x0000001000049202 */ /* 0x000fcc0000000f00 */
[----:B------:R-:W3:Y:S01]  /*0650*/  @P6 LDC R9, c[0x0][0x430] ;  /* 0x00010c00ff096b82 */ /* 0x000ee20000000800 */
[----:B--2---:R-:W-:Y:S01]  /*0660*/  @P6 IMAD R2, R2, R3, RZ ;  /* 0x0000000302026224 */ /* 0x004fe200078e02ff */
[----:B------:R-:W-:Y:S01]  /*0670*/  @P6 MOV R3, 0x1 ;  /* 0x0000000100036802 */ /* 0x000fe20000000f00 */
[----:B------:R-:W-:Y:S06]  /*0680*/  @P6 BRA `(.L_x_372) ;  /* 0x0000000000286947 */ /* 0x000fec0003800000 */
[----:B-1----:R-:W-:Y:S01]  /*0690*/  ISETP.NE.AND P0, PT, R6, RZ, PT ;  /* 0x000000ff0600720c */ /* 0x002fe20003f05270 */
[----:B------:R-:W1:-:S12]  /*06a0*/  LDC R15, c[0x0][0x3e0] ;  /* 0x0000f800ff0f7b82 */ /* 0x000e580000000800 */
[----:B------:R-:W2:Y:S01]  /*06b0*/  @P0 LDC R2, c[0x0][0x454] ;  /* 0x00011500ff020b82 */ /* 0x000ea20000000800 */
[----:B---3--:R-:W-:Y:S02]  /*06c0*/  @P0 MOV R9, 0x1 ;  /* 0x0000000100090802 */ /* 0x008fe40000000f00 */
[----:B------:R-:W-:-:S05]  /*06d0*/  @!P0 MOV R9, 0x1 ;  /* 0x0000000100098802 */ /* 0x000fca0000000f00 */
[----:B------:R-:W1:Y:S08]  /*06e0*/  @P0 LDC R10, c[0x0][0x454] ;  /* 0x00011500ff0a0b82 */ /* 0x000e700000000800 */
[----:B------:R-:W3:Y:S08]  /*06f0*/  @!P0 LDC R8, c[0x0][0x434] ;  /* 0x00010d00ff088b82 */ /* 0x000ef00000000800 */
[----:B------:R-:W4:Y:S01]  /*0700*/  @!P0 LDC R2, c[0x0][0x434] ;  /* 0x00010d00ff028b82 */ /* 0x000f220000000800 */
[----:B-1----:R-:W-:-:S02]  /*0710*/  @P0 IMAD R3, R10, R15, RZ ;  /* 0x0000000f0a030224 */ /* 0x002fc400078e02ff */
[----:B--23--:R-:W-:-:S07]  /*0720*/  @!P0 IMAD R3, R8, R15, RZ ;  /* 0x0000000f08038224 */ /* 0x00cfce00078e02ff */
.L_x_372:
[----:B------:R-:W2:Y:S01]  /*0730*/  LDCU.64 UR4, c[0x0][0x410] ;  /* 0x00008200ff0477ac */ /* 0x000ea20008000a00 */
[----:B------:R-:W-:Y:S01]  /*0740*/  @P1 IMAD.MOV.U32 R4, RZ, RZ, R18 ;  /* 0x000000ffff041224 */ /* 0x000fe200078e0012 */
[----:B------:R-:W-:Y:S01]  /*0750*/  LOP3.LUT R0, R0, 0x38, RZ, 0xc0, !PT ;  /* 0x0000003800007812 */ /* 0x000fe200078ec0ff */
[----:B------:R-:W-:Y:S01]  /*0760*/  @!P1 IMAD R7, R12, R7, R17 ;  /* 0x000000070c079224 */ /* 0x000fe200078e0211 */
[----:B------:R-:W-:Y:S01]  /*0770*/  SHF.R.U32.HI R180, RZ, 0x3, R180 ;  /* 0x00000003ffb47819 */ /* 0x000fe200000116b4 */
[----:B------:R-:W-:Y:S01]  /*0780*/  @P1 IMAD R7, R209, R5, R19 ;  /* 0x00000005d1071224 */ /* 0x000fe200078e0213 */
[----:B------:R-:W-:Y:S01]  /*0790*/  IADD3 R16, P0, PT, R0, R4, RZ ;  /* 0x0000000400107210 */ /* 0x000fe20007f1e0ff */
[----:B------:R-:W3:Y:S01]  /*07a0*/  LDC R5, c[0x0][0x434] ;  /* 0x00010d00ff057b82 */ /* 0x000ee20000000800 */
[----:B------:R-:W-:Y:S01]  /*07b0*/  IMAD.IADD R11, R11, 0x1, -R14 ;  /* 0x000000010b0b7824 */ /* 0x000fe200078e0a0e */
[----:B------:R-:W-:Y:S01]  /*07c0*/  BSSY.RECONVERGENT B0, `(.L_x_373) ;  /* 0x000001f000007945 */ /* 0x000fe20003800200 */
[----:B------:R-:W-:Y:S01]  /*07d0*/  IADD3.X R17, PT, PT, RZ, R7, RZ, P0, !PT ;  /* 0x00000007ff117210 */ /* 0x000fe200007fe4ff */
[----:B------:R-:W-:Y:S01]  /*07e0*/  VIADD R4, R180, 0x10 ;  /* 0x00000010b4047836 */ /* 0x000fe20000000000 */
[----:B-1----:R-:W-:Y:S01]  /*07f0*/  ISETP.NE.AND P6, PT, R6, RZ, !P6 ;  /* 0x000000ff0600720c */ /* 0x002fe200077c5270 */
[----:B------:R-:W-:Y:S01]  /*0800*/  IMAD.MOV.U32 R181, RZ, RZ, RZ ;  /* 0x000000ffffb57224 */ /* 0x000fe200078e00ff */
[----:B------:R-:W-:-:S02]  /*0810*/  ISETP.GE.AND P0, PT, R180, R11, PT ;  /* 0x0000000bb400720c */ /* 0x000fc40003f06270 */
[----:B------:R-:W-:Y:S01]  /*0820*/  ISETP.NE.AND P1, PT, R209, -0x1, PT ;  /* 0xffffffffd100780c */ /* 0x000fe20003f25270 */
[----:B------:R-:W-:Y:S01]  /*0830*/  IMAD.WIDE.U32 R88, R88, 0x40, R180 ;  /* 0x0000004058587825 */ /* 0x000fe200078e00b4 */
[----:B------:R-:W-:Y:S02]  /*0840*/  ISETP.GE.AND P2, PT, R4, R11, PT ;  /* 0x0000000b0400720c */ /* 0x000fe40003f46270 */
[----:B------:R-:W-:Y:S01]  /*0850*/  IADD3 R8, PT, PT, R180, 0x20, RZ ;  /* 0x00000020b4087810 */ /* 0x000fe20007ffe0ff */
[C---:B--2---:R-:W-:Y:S01]  /*0860*/  IMAD.WIDE.U32 R16, R13.reuse, UR4, R16 ;  /* 0x000000040d107c25 */ /* 0x044fe2000f8e0010 */
[C---:B------:R-:W-:Y:S02]  /*0870*/  LOP3.LUT R10, R0.reuse, 0x40, RZ, 0xfc, !PT ;  /* 0x00000040000a7812 */ /* 0x040fe400078efcff */
[----:B------:R-:W-:Y:S01]  /*0880*/  LOP3.LUT R7, R0, 0x80, RZ, 0xfc, !PT ;  /* 0x0000008000077812 */ /* 0x000fe200078efcff */
[----:B------:R-:W-:Y:S02]  /*0890*/  IMAD R23, R13, UR5, R17 ;  /* 0x000000050d177c24 */ /* 0x000fe4000f8e0211 */
[----:B------:R-:W-:Y:S05]  /*08a0*/  @P0 BRA `(.L_x_374) ;  /* 0x0000000000400947 */ /* 0x000fea0003800000 */
[----:B------:R-:W1:Y:S01]  /*08b0*/  LDCU.64 UR4, c[0x0][0x408] ;  /* 0x00008100ff0477ac */ /* 0x000e620008000a00 */
[----:B------:R-:W-:Y:S01]  /*08c0*/  IMAD.MOV.U32 R22, RZ, RZ, R16 ;  /* 0x000000ffff167224 */ /* 0x000fe200078e0010 */
[----:B------:R-:W2:Y:S01]  /*08d0*/  LDCU UR8, c[0x0][0x440] ;  /* 0x00008800ff0877ac */ /* 0x000ea20008000800 */
[----:B------:R-:W5:Y:S01]  /*08e0*/  LDCU.64 UR6, c[0x0][0x3f0] ;  /* 0x00007e00ff0677ac */ /* 0x000f620008000a00 */
[----:B-1----:R-:W-:Y:S02]  /*08f0*/  IMAD R15, R89, UR4, RZ ;  /* 0x00000004590f7c24 */ /* 0x002fe4000f8e02ff */
[----:B------:R-:W-:Y:S01]  /*0900*/  IMAD.WIDE.U32 R18, R88, UR4, R22 ;  /* 0x0000000458127c25 */ /* 0x000fe2000f8e0016 */
[----:B--2---:R-:W-:-:S03]  /*0910*/  ISETP.GE.AND P5, PT, R0, UR8, PT ;  /* 0x0000000800007c0c */ /* 0x004fc6000bfa6270 */
[----:B------:R-:W-:Y:S01]  /*0920*/  IMAD R6, R88, UR5, R15 ;  /* 0x0000000558067c24 */ /* 0x000fe2000f8e020f */
[----:B------:R-:W-:Y:S02]  /*0930*/  ISETP.GE.AND P4, PT, R10, UR8, PT ;  /* 0x000000080a007c0c */ /* 0x000fe4000bf86270 */
[----:B------:R-:W-:Y:S01]  /*0940*/  ISETP.GE.AND P3, PT, R7, UR8, PT ;  /* 0x0000000807007c0c */ /* 0x000fe2000bf66270 */
[----:B------:R-:W-:Y:S01]  /*0950*/  IMAD.IADD R6, R19, 0x1, R6 ;  /* 0x0000000113067824 */ /* 0x000fe200078e0206 */
[----:B-----5:R-:W-:-:S04]  /*0960*/  LEA R20, P0, R18, UR6, 0x1 ;  /* 0x0000000612147c11 */ /* 0x020fc8000f8008ff */
[----:B------:R-:W-:-:S05]  /*0970*/  LEA.HI.X R21, R18, UR7, R6, 0x1, P0 ;  /* 0x0000000712157c11 */ /* 0x000fca00080f0c06 */
[----:B------:R1:W-:Y:S04]  /*0980*/  @!P5 STG.E.128 desc[UR16][R20.64], RZ ;  /* 0x000000ff1400d986 */ /* 0x0003e8000c101d10 */
[----:B------:R1:W-:Y:S04]  /*0990*/  @!P4 STG.E.128 desc[UR16][R20.64+0x80], RZ ;  /* 0x000080ff1400c986 */ /* 0x0003e8000c101d10 */
[----:B------:R1:W-:Y:S02]  /*09a0*/  @!P3 STG.E.128 desc[UR16][R20.64+0x100], RZ ;  /* 0x000100ff1400b986 */ /* 0x0003e4000c101d10 */
.L_x_374:
[----:B------:R-:W-:Y:S05]  /*09b0*/  BSYNC.RECONVERGENT B0 ;  /* 0x0000000000007941 */ /* 0x000fea0003800200 */
.L_x_373:
[----:B------:R-:W-:Y:S01]  /*09c0*/  BSSY.RECONVERGENT B0, `(.L_x_375) ;  /* 0x0000016000007945 */ /* 0x000fe20003800200 */
[----:B------:R-:W-:-:S03]  /*09d0*/  ISETP.GE.AND P0, PT, R8, R11, PT ;  /* 0x0000000b0800720c */ /* 0x000fc60003f06270 */
[----:B------:R-:W-:Y:S10]  /*09e0*/  @P2 BRA `(.L_x_376) ;  /* 0x00000000004c2947 */ /* 0x000ff40003800000 */
[----:B------:R-:W2:Y:S01]  /*09f0*/  LDCU.64 UR6, c[0x0][0x408] ;  /* 0x00008100ff0677ac */ /* 0x000ea20008000a00 */
[----:B------:R-:W-:Y:S01]  /*0a00*/  IADD3 R15, P2, PT, R88, 0x10, RZ ;  /* 0x00000010580f7810 */ /* 0x000fe20007f5e0ff */
[----:B------:R-:W-:Y:S01]  /*0a10*/  IMAD.MOV.U32 R18, RZ, RZ, R16 ;  /* 0x000000ffff127224 */ /* 0x000fe200078e0010 */
[----:B------:R-:W-:Y:S01]  /*0a20*/  MOV R19, R23 ;  /* 0x0000001700137202 */ /* 0x000fe20000000f00 */
[----:B------:R-:W5:Y:S02]  /*0a30*/  LDCU UR8, c[0x0][0x440] ;  /* 0x00008800ff0877ac */ /* 0x000f640008000800 */
[----:B------:R-:W-:Y:S01]  /*0a40*/  IMAD.X R6, RZ, RZ, R89, P2 ;  /* 0x000000ffff067224 */ /* 0x000fe200010e0659 */
[----:B------:R-:W1:Y:S03]  /*0a50*/  LDCU.64 UR4, c[0x0][0x3f0] ;  /* 0x00007e00ff0477ac */ /* 0x000e660008000a00 */
[----:B--2---:R-:W-:-:S02]  /*0a60*/  IMAD R6, R6, UR6, RZ ;  /* 0x0000000606067c24 */ /* 0x004fc4000f8e02ff */
[----:B------:R-:W-:Y:S01]  /*0a70*/  IMAD.WIDE.U32 R18, R15, UR6, R18 ;  /* 0x000000060f127c25 */ /* 0x000fe2000f8e0012 */
[----:B-----5:R-:W-:-:S03]  /*0a80*/  ISETP.GE.AND P4, PT, R0, UR8, PT ;  /* 0x0000000800007c0c */ /* 0x020fc6000bf86270 */
        /* <DEDUP_REMOVED lines=9> */
.L_x_376:
[----:B------:R-:W-:Y:S05]  /*0b20*/  BSYNC.RECONVERGENT B0 ;  /* 0x0000000000007941 */ /* 0x000fea0003800200 */
.L_x_375:
[----:B------:R-:W-:Y:S01]  /*0b30*/  BSSY.RECONVERGENT B0, `(.L_x_377) ;  /* 0x0000018000007945 */ /* 0x000fe20003800200 */
[----:B------:R-:W-:Y:S01]  /*0b40*/  ISETP.NE.AND P2, PT, R0, RZ, PT ;  /* 0x000000ff0000720c */ /* 0x000fe20003f45270 */
[----:B-123--:R-:W-:Y:S01]  /*0b50*/  IMAD R20, R12, R5, RZ ;  /* 0x000000050c147224 */ /* 0x00efe200078e02ff */
[----:B------:R-:W-:Y:S01]  /*0b60*/  IADD3 R6, PT, PT, R180, 0x30, RZ ;  /* 0x00000030b4067810 */ /* 0x000fe20007ffe0ff */
[----:B------:R-:W-:Y:S10]  /*0b70*/  @P0 BRA `(.L_x_378) ;  /* 0x00000000004c0947 */ /* 0x000ff40003800000 */
[----:B------:R-:W1:Y:S01]  /*0b80*/  LDCU.64 UR6, c[0x0][0x408] ;  /* 0x00008100ff0677ac */ /* 0x000e620008000a00 */
[----:B------:R-:W-:Y:S01]  /*0b90*/  IADD3 R18, P0, PT, R88, 0x20, RZ ;  /* 0x0000002058127810 */ /* 0x000fe20007f1e0ff */
[----:B------:R-:W-:Y:S01]  /*0ba0*/  IMAD.MOV.U32 R24, RZ, RZ, R16 ;  /* 0x000000ffff187224 */ /* 0x000fe200078e0010 */
[----:B------:R-:W-:Y:S01]  /*0bb0*/  MOV R25, R23 ;  /* 0x0000001700197202 */ /* 0x000fe20000000f00 */
[----:B------:R-:W2:Y:S02]  /*0bc0*/  LDCU UR8, c[0x0][0x440] ;  /* 0x00008800ff0877ac */ /* 0x000ea40008000800 */
[----:B------:R-:W-:Y:S01]  /*0bd0*/  IMAD.X R5, RZ, RZ, R89, P0 ;  /* 0x000000ffff057224 */ /* 0x000fe200000e0659 */
[----:B------:R-:W3:Y:S03]  /*0be0*/  LDCU.64 UR4, c[0x0][0x3f0] ;  /* 0x00007e00ff0477ac */ /* 0x000ee60008000a00 */
[----:B-1----:R-:W-:-:S02]  /*0bf0*/  IMAD R5, R5, UR6, RZ ;  /* 0x0000000605057c24 */ /* 0x002fc4000f8e02ff */
[----:B------:R-:W-:Y:S01]  /*0c00*/  IMAD.WIDE.U32 R24, R18, UR6, R24 ;  /* 0x0000000612187c25 */ /* 0x000fe2000f8e0018 */
[----:B--2---:R-:W-:-:S03]  /*0c10*/  ISETP.GE.AND P4, PT, R0, UR8, PT ;  /* 0x0000000800007c0c */ /* 0x004fc6000bf86270 */
[----:B------:R-:W-:Y:S01]  /*0c20*/  IMAD R5, R18, UR7, R5 ;  /* 0x0000000712057c24 */ /* 0x000fe2000f8e0205 */
[----:B------:R-:W-:Y:S02]  /*0c30*/  ISETP.GE.AND P3, PT, R10, UR8, PT ;  /* 0x000000080a007c0c */ /* 0x000fe4000bf66270 */
[----:B------:R-:W-:Y:S01]  /*0c40*/  ISETP.GE.AND P0, PT, R7, UR8, PT ;  /* 0x0000000807007c0c */ /* 0x000fe2000bf06270 */
[----:B------:R-:W-:Y:S01]  /*0c50*/  IMAD.IADD R5, R25, 0x1, R5 ;  /* 0x0000000119057824 */ /* 0x000fe200078e0205 */
[----:B---3--:R-:W-:-:S04]  /*0c60*/  LEA R18, P5, R24, UR4, 0x1 ;  /* 0x0000000418127c11 */ /* 0x008fc8000f8a08ff */
[----:B------:R-:W-:-:S05]  /*0c70*/  LEA.HI.X R19, R24, UR5, R5, 0x1, P5 ;  /* 0x0000000518137c11 */ /* 0x000fca000a8f0c05 */
[----:B------:R1:W-:Y:S04]  /*0c80*/  @!P4 STG.E.128 desc[UR16][R18.64], RZ ;  /* 0x000000ff1200c986 */ /* 0x0003e8000c101d10 */
[----:B------:R1:W-:Y:S04]  /*0c90*/  @!P3 STG.E.128 desc[UR16][R18.64+0x80], RZ ;  /* 0x000080ff1200b986 */ /* 0x0003e8000c101d10 */
[----:B------:R1:W-:Y:S02]  /*0ca0*/  @!P0 STG.E.128 desc[UR16][R18.64+0x100], RZ ;  /* 0x000100ff12008986 */ /* 0x0003e4000c101d10 */
.L_x_378:
[----:B------:R-:W-:Y:S05]  /*0cb0*/  BSYNC.RECONVERGENT B0 ;  /* 0x0000000000007941 */ /* 0x000fea0003800200 */
.L_x_377:
[----:B------:R-:W-:Y:S01]  /*0cc0*/  ISETP.GE.AND P0, PT, R6, R11, PT ;  /* 0x0000000b0600720c */ /* 0x000fe20003f06270 */
[----:B----4-:R-:W-:Y:S01]  /*0cd0*/  IMAD R2, R13, R2, RZ ;  /* 0x000000020d027224 */ /* 0x010fe200078e02ff */
[----:B------:R-:W-:Y:S01]  /*0ce0*/  SEL R20, R20, R209, !P1 ;  /* 0x000000d114147207 */ /* 0x000fe20004800000 */
[----:B------:R-:W-:Y:S01]  /*0cf0*/  BSSY.RECONVERGENT B0, `(.L_x_379) ;  /* 0x000001c000007945 */ /* 0x000fe20003800200 */
[----:B------:R-:W-:Y:S01]  /*0d00*/  ISETP.GE.OR P5, PT, R180, R11, P2 ;  /* 0x0000000bb400720c */ /* 0x000fe200017a6670 */
[----:B------:R-:W-:Y:S01]  /*0d10*/  @!P6 IMAD R2, R12, R3, R2 ;  /* 0x000000030c02e224 */ /* 0x000fe200078e0202 */
[----:B------:R-:W-:Y:S01]  /*0d20*/  ISETP.GE.OR P4, PT, R4, R11, P2 ;  /* 0x0000000b0400720c */ /* 0x000fe20001786670 */
[----:B------:R-:W-:Y:S01]  /*0d30*/  IMAD R14, R14, R9, RZ ;  /* 0x000000090e0e7224 */ /* 0x000fe200078e02ff */
[-C--:B------:R-:W-:Y:S02]  /*0d40*/  ISETP.GE.OR P3, PT, R8, R11.reuse, P2 ;  /* 0x0000000b0800720c */ /* 0x080fe40001766670 */
[----:B------:R-:W-:-:S02]  /*0d50*/  ISETP.GE.OR P2, PT, R6, R11, P2 ;  /* 0x0000000b0600720c */ /* 0x000fc40001746670 */
[----:B------:R-:W-:Y:S02]  /*0d60*/  SHF.R.S32.HI R3, RZ, 0x1f, R20 ;  /* 0x0000001fff037819 */ /* 0x000fe40000011414 */
[----:B------:R-:W-:Y:S01]  /*0d70*/  SEL R5, R20, RZ, P6 ;  /* 0x000000ff14057207 */ /* 0x000fe20003000000 */
[----:B------:R-:W-:Y:S08]  /*0d80*/  @P0 BRA `(.L_x_380) ;  /* 0x0000000000480947 */ /* 0x000ff00003800000 */
[----:B------:R-:W2:Y:S01]  /*0d90*/  LDCU.64 UR6, c[0x0][0x408] ;  /* 0x00008100ff0677ac */ /* 0x000ea20008000a00 */
[----:B------:R-:W-:Y:S01]  /*0da0*/  IADD3 R11, P0, PT, R88, 0x30, RZ ;  /* 0x00000030580b7810 */ /* 0x000fe20007f1e0ff */
[----:B------:R-:W-:Y:S01]  /*0db0*/  IMAD.MOV.U32 R17, RZ, RZ, R23 ;  /* 0x000000ffff117224 */ /* 0x000fe200078e0017 */
[----:B------:R-:W3:Y:S03]  /*0dc0*/  LDCU UR8, c[0x0][0x440] ;  /* 0x00008800ff0877ac */ /* 0x000ee60008000800 */
[----:B------:R-:W-:Y:S01]  /*0dd0*/  IMAD.X R12, RZ, RZ, R89, P0 ;  /* 0x000000ffff0c7224 */ /* 0x000fe200000e0659 */
[----:B------:R-:W1:Y:S03]  /*0de0*/  LDCU.64 UR4, c[0x0][0x3f0] ;  /* 0x00007e00ff0477ac */ /* 0x000e660008000a00 */
[----:B--2---:R-:W-:-:S02]  /*0df0*/  IMAD R12, R12, UR6, RZ ;  /* 0x000000060c0c7c24 */ /* 0x004fc4000f8e02ff */
[----:B------:R-:W-:Y:S01]  /*0e00*/  IMAD.WIDE.U32 R16, R11, UR6, R16 ;  /* 0x000000060b107c25 */ /* 0x000fe2000f8e0010 */
[----:B---3--:R-:W-:-:S03]  /*0e10*/  ISETP.GE.AND P0, PT, R0, UR8, PT ;  /* 0x0000000800007c0c */ /* 0x008fc6000bf06270 */
[----:B------:R-:W-:Y:S01]  /*0e20*/  IMAD R12, R11, UR7, R12 ;  /* 0x000000070b0c7c24 */ /* 0x000fe2000f8e020c */
[----:B-1----:R-:W-:-:S03]  /*0e30*/  LEA R18, P1, R16, UR4, 0x1 ;  /* 0x0000000410127c11 */ /* 0x002fc6000f8208ff */
[----:B------:R-:W-:-:S05]  /*0e40*/  IMAD.IADD R11, R17, 0x1, R12 ;  /* 0x00000001110b7824 */ /* 0x000fca00078e020c */
[----:B------:R-:W-:Y:S02]  /*0e50*/  LEA.HI.X R19, R16, UR5, R11, 0x1, P1 ;  /* 0x0000000510137c11 */ /* 0x000fe400088f0c0b */
[----:B------:R-:W-:-:S03]  /*0e60*/  ISETP.GE.AND P1, PT, R10, UR8, PT ;  /* 0x000000080a007c0c */ /* 0x000fc6000bf26270 */
[----:B------:R2:W-:Y:S01]  /*0e70*/  @!P0 STG.E.128 desc[UR16][R18.64], RZ ;  /* 0x000000ff12008986 */ /* 0x0005e2000c101d10 */
[----:B------:R-:W-:-:S09]  /*0e80*/  ISETP.GE.AND P0, PT, R7, UR8, PT ;  /* 0x0000000807007c0c */ /* 0x000fd2000bf06270 */
[----:B------:R2:W-:Y:S04]  /*0e90*/  @!P1 STG.E.128 desc[UR16][R18.64+0x80], RZ ;  /* 0x000080ff12009986 */ /* 0x0005e8000c101d10 */
[----:B------:R2:W-:Y:S02]  /*0ea0*/  @!P0 STG.E.128 desc[UR16][R18.64+0x100], RZ ;  /* 0x000100ff12008986 */ /* 0x0005e4000c101d10 */
.L_x_380:
[----:B------:R-:W-:Y:S05]  /*0eb0*/  BSYNC.RECONVERGENT B0 ;  /* 0x0000000000007941 */ /* 0x000fea0003800200 */
.L_x_379:
[----:B------:R-:W-:Y:S01]  /*0ec0*/  IADD3 R5, P1, P0, R14, R5, R2 ;  /* 0x000000050e057210 */ /* 0x000fe2000783e002 */
[----:B------:R-:W-:Y:S01]  /*0ed0*/  BSSY.RECONVERGENT B0, `(.L_x_381) ;  /* 0x000000e000007945 */ /* 0x000fe20003800200 */
[----:B------:R-:W-:Y:S02]  /*0ee0*/  SEL R3, R3, RZ, P6 ;  /* 0x000000ff03037207 */ /* 0x000fe40003000000 */
[----:B------:R-:W-:Y:S02]  /*0ef0*/  SHF.R.S32.HI R14, RZ, 0x1f, R14 ;  /* 0x0000001fff0e7819 */ /* 0x000fe4000001140e */
[----:B------:R-:W-:-:S04]  /*0f00*/  SHF.R.S32.HI R2, RZ, 0x1f, R2 ;  /* 0x0000001fff027819 */ /* 0x000fc80000011402 */
[----:B------:R-:W-:Y:S01]  /*0f10*/  IADD3.X R2, PT, PT, R14, R3, R2, P1, P0 ;  /* 0x000000030e027210 */ /* 0x000fe20000fe0402 */
[----:B------:R-:W-:Y:S06]  /*0f20*/  @P5 BRA `(.L_x_382) ;  /* 0x0000000000205947 */ /* 0x000fec0003800000 */
[----:B------:R-:W3:Y:S01]  /*0f30*/  LDCU.64 UR4, c[0x0][0x420] ;  /* 0x00008400ff0477ac */ /* 0x000ee20008000a00 */
[----:B------:R-:W-:-:S05]  /*0f40*/  IMAD R0, R180, R9, RZ ;  /* 0x00000009b4007224 */ /* 0x000fca00078e02ff */
[----:B------:R-:W-:-:S04]  /*0f50*/  IADD3 R3, P0, PT, R0, R5, RZ ;  /* 0x0000000500037210 */ /* 0x000fc80007f1e0ff */
[----:B------:R-:W-:Y:S02]  /*0f60*/  LEA.HI.X.SX32 R0, R0, R2, 0x1, P0 ;  /* 0x0000000200007211 */ /* 0x000fe400000f0eff */
[----:B---3--:R-:W-:-:S04]  /*0f70*/  LEA R10, P0, R3, UR4, 0x2 ;  /* 0x00000004030a7c11 */ /* 0x008fc8000f8010ff */
[----:B------:R-:W-:Y:S01]  /*0f80*/  LEA.HI.X R11, R3, UR5, R0, 0x2, P0 ;  /* 0x00000005030b7c11 */ /* 0x000fe200080f1400 */
[----:B------:R-:W-:-:S05]  /*0f90*/  IMAD.MOV.U32 R3, RZ, RZ, 0x7f800000 ;  /* 0x7f800000ff037424 */ /* 0x000fca00078e00ff */
[----:B------:R3:W-:Y:S03]  /*0fa0*/  STG.E desc[UR16][R10.64], R3 ;  /* 0x000000030a007986 */ /* 0x0007e6000c101910 */
.L_x_382:
[----:B------:R-:W-:Y:S05]  /*0fb0*/  BSYNC.RECONVERGENT B0 ;  /* 0x0000000000007941 */ /* 0x000fea0003800200 */
.L_x_381:
[----:B------:R-:W-:Y:S04]  /*0fc0*/  BSSY.RECONVERGENT B0, `(.L_x_383) ;  /* 0x000000a000007945 */ /* 0x000fe80003800200 */
[----:B------:R-:W-:Y:S05]  /*0fd0*/  @P4 BRA `(.L_x_384) ;  /* 0x0000000000204947 */ /* 0x000fea0003800000 */
[----:B------:R-:W4:Y:S01]  /*0fe0*/  LDCU.64 UR4, c[0x0][0x420] ;  /* 0x00008400ff0477ac */ /* 0x000f220008000a00 */
[----:B------:R-:W-:-:S05]  /*0ff0*/  IMAD R0, R4, R9, RZ ;  /* 0x0000000904007224 */ /* 0x000fca00078e02ff */
[----:B---3--:R-:W-:-:S04]  /*1000*/  IADD3 R3, P0, PT, R0, R5, RZ ;  /* 0x0000000500037210 */ /* 0x008fc80007f1e0ff */
[----:B------:R-:W-:Y:S02]  /*1010*/  LEA.HI.X.SX32 R0, R0, R2, 0x1, P0 ;  /* 0x0000000200007211 */ /* 0x000fe400000f0eff */
[----:B----4-:R-:W-:-:S04]  /*1020*/  LEA R10, P0, R3, UR4, 0x2 ;  /* 0x00000004030a7c11 */ /* 0x010fc8000f8010ff */
[----:B------:R-:W-:Y:S01]  /*1030*/  LEA.HI.X R11, R3, UR5, R0, 0x2, P0 ;  /* 0x00000005030b7c11 */ /* 0x000fe200080f1400 */
[----:B------:R-:W-:-:S05]  /*1040*/  IMAD.MOV.U32 R3, RZ, RZ, 0x7f800000 ;  /* 0x7f800000ff037424 */ /* 0x000fca00078e00ff */
[----:B------:R4:W-:Y:S03]  /*1050*/  STG.E desc[UR16][R10.64], R3 ;  /* 0x000000030a007986 */ /* 0x0009e6000c101910 */
.L_x_384:
[----:B------:R-:W-:Y:S05]  /*1060*/  BSYNC.RECONVERGENT B0 ;  /* 0x0000000000007941 */ /* 0x000fea0003800200 */
.L_x_383:
[----:B------:R-:W-:Y:S04]  /*1070*/  BSSY.RECONVERGENT B0, `(.L_x_385) ;  /* 0x000000a000007945 */ /* 0x000fe80003800200 */
[----:B------:R-:W-:Y:S05]  /*1080*/  @P3 BRA `(.L_x_386) ;  /* 0x0000000000203947 */ /* 0x000fea0003800000 */
[----:B------:R-:W5:Y:S01]  /*1090*/  LDCU.64 UR4, c[0x0][0x420] ;  /* 0x00008400ff0477ac */ /* 0x000f620008000a00 */
[----:B------:R-:W-:-:S05]  /*10a0*/  IMAD R0, R8, R9, RZ ;  /* 0x0000000908007224 */ /* 0x000fca00078e02ff */
[----:B---34-:R-:W-:-:S04]  /*10b0*/  IADD3 R3, P0, PT, R0, R5, RZ ;  /* 0x0000000500037210 */ /* 0x018fc80007f1e0ff */
[----:B------:R-:W-:Y:S02]  /*10c0*/  LEA.HI.X.SX32 R0, R0, R2, 0x1, P0 ;  /* 0x0000000200007211 */ /* 0x000fe400000f0eff */
[----:B-----5:R-:W-:-:S04]  /*10d0*/  LEA R10, P0, R3, UR4, 0x2 ;  /* 0x00000004030a7c11 */ /* 0x020fc8000f8010ff */
[----:B------:R-:W-:Y:S01]  /*10e0*/  LEA.HI.X R11, R3, UR5, R0, 0x2, P0 ;  /* 0x00000005030b7c11 */ /* 0x000fe200080f1400 */
[----:B------:R-:W-:-:S05]  /*10f0*/  IMAD.MOV.U32 R3, RZ, RZ, 0x7f800000 ;  /* 0x7f800000ff037424 */ /* 0x000fca00078e00ff */
[----:B------:R3:W-:Y:S03]  /*1100*/  STG.E desc[UR16][R10.64], R3 ;  /* 0x000000030a007986 */ /* 0x0007e6000c101910 */
.L_x_386:
[----:B------:R-:W-:Y:S05]  /*1110*/  BSYNC.RECONVERGENT B0 ;  /* 0x0000000000007941 */ /* 0x000fea0003800200 */
.L_x_385:
[----:B------:R-:W-:Y:S05]  /*1120*/  @P2 EXIT ;  /* 0x000000000000294d */ /* 0x000fea0003800000 */
[----:B------:R-:W5:Y:S01]  /*1130*/  LDCU.64 UR4, c[0x0][0x420] ;  /* 0x00008400ff0477ac */ /* 0x000f620008000a00 */
[----:B------:R-:W-:Y:S02]  /*1140*/  IMAD R6, R6, R9, RZ ;  /* 0x0000000906067224 */ /* 0x000fe400078e02ff */
[----:B---34-:R-:W-:-:S03]  /*1150*/  IMAD.MOV.U32 R3, RZ, RZ, 0x7f800000 ;  /* 0x7f800000ff037424 */ /* 0x018fc600078e00ff */
[----:B------:R-:W-:-:S04]  /*1160*/  IADD3 R5, P0, PT, R6, R5, RZ ;  /* 0x0000000506057210 */ /* 0x000fc80007f1e0ff */
[----:B------:R-:W-:Y:S02]  /*1170*/  LEA.HI.X.SX32 R2, R6, R2, 0x1, P0 ;  /* 0x0000000206027211 */ /* 0x000fe400000f0eff */
[----:B-----5:R-:W-:-:S04]  /*1180*/  LEA R4, P0, R5, UR4, 0x2 ;  /* 0x0000000405047c11 */ /* 0x020fc8000f8010ff */
[----:B------:R-:W-:-:S05]  /*1190*/  LEA.HI.X R5, R5, UR5, R2, 0x2, P0 ;  /* 0x0000000505057c11 */ /* 0x000fca00080f1402 */
[----:B------:R-:W-:Y:S01]  /*11a0*/  STG.E desc[UR16][R4.64], R3 ;  /* 0x0000000304007986 */ /* 0x000fe2000c101910 */
[----:B------:R-:W-:Y:S05]  /*11b0*/  EXIT ;  /* 0x000000000000794d */ /* 0x000fea0003800000 */
.L_x_371:
[----:B------:R-:W-:Y:S02]  /*11c0*/  ISETP.NE.AND P0, PT, R209, -0x1, PT ;  /* 0xffffffffd100780c */ /* 0x000fe40003f05270 */
[----:B------:R-:W-:-:S11]  /*11d0*/  ISETP.NE.AND P2, PT, R7, -0x1, PT ;  /* 0xffffffff0700780c */ /* 0x000fd60003f45270 */
[----:B------:R-:W2:Y:S08]  /*11e0*/  @!P0 LDC.64 R4, c[0x0][0x398] ;  /* 0x0000e600ff048b82 */ /* 0x000eb00000000a00 */
[----:B------:R-:W3:Y:S01]  /*11f0*/  @P0 LDC.64 R2, c[0x0][0x3b0] ;  /* 0x0000ec00ff020b82 */ /* 0x000ee20000000a00 */
[----:B--2---:R-:W-:-:S04]  /*1200*/  @!P0 IMAD.WIDE.U32 R18, R12, R4, RZ ;  /* 0x000000040c128225 */ /* 0x004fc800078e00ff */
[----:B------:R-:W-:Y:S02]  /*1210*/  @!P0 IMAD R5, R12, R5, R19 ;  /* 0x000000050c058224 */ /* 0x000fe400078e0213 */
[----:B---3--:R-:W-:-:S04]  /*1220*/  @P0 IMAD.WIDE.U32 R8, R209, R2, RZ ;  /* 0x00000002d1080225 */ /* 0x008fc800078e00ff */
[----:B------:R-:W-:Y:S01]  /*1230*/  @P0 IMAD R5, R209, R3, R9 ;  /* 0x00000003d1050224 */ /* 0x000fe200078e0209 */
[----:B------:R-:W-:Y:S01]  /*1240*/  @P0 MOV R18, R8 ;  /* 0x0000000800120202 */ /* 0x000fe20000000f00 */
[----:B------:R-:W-:Y:S06]  /*1250*/  @P2 BRA `(.L_x_387) ;  /* 0x0000000000302947 */ /* 0x000fec0003800000 */
[----:B------:R-:W2:Y:S01]  /*1260*/  LDCU.64 UR4, c[0x0][0x3b8] ;  /* 0x00007700ff0477ac */ /* 0x000ea20008000a00 */
[----:B------:R-:W-:Y:S01]  /*1270*/  SHF.R.S32.HI R3, RZ, 0x1f, R6 ;  /* 0x0000001fff037819 */ /* 0x000fe20000011406 */
[----:B------:R-:W3:Y:S01]  /*1280*/  LDCU.64 UR6, c[0x0][0x3a0] ;  /* 0x00007400ff0677ac */ /* 0x000ee20008000a00 */
[----:B--2---:R-:W-:Y:S02]  /*1290*/  MOV R134, UR4 ;  /* 0x0000000400867c02 */ /* 0x004fe40008000f00 */
[----:B------:R-:W-:-:S03]  /*12a0*/  MOV R135, UR5 ;  /* 0x0000000500877c02 */ /* 0x000fc60008000f00 */
[-C--:B------:R-:W-:Y:S02]  /*12b0*/  IMAD R2, R3, R134.reuse, RZ ;  /* 0x0000008603027224 */ /* 0x080fe400078e02ff */
[----:B------:R-:W-:-:S04]  /*12c0*/  IMAD.WIDE.U32 R8, R6, R134, RZ ;  /* 0x0000008606087225 */ /* 0x000fc800078e00ff */
[----:B------:R-:W-:-:S05]  /*12d0*/  IMAD R2, R6, R135, R2 ;  /* 0x0000008706027224 */ /* 0x000fca00078e0202 */
[----:B------:R-:W-:-:S03]  /*12e0*/  IADD3 R9, PT, PT, R9, R2, RZ ;  /* 0x0000000209097210 */ /* 0x000fc60007ffe0ff */
[----:B---3--:R-:W-:-:S04]  /*12f0*/  IMAD.WIDE.U32 R8, R12, UR6, R8 ;  /* 0x000000060c087c25 */ /* 0x008fc8000f8e0008 */
[----:B------:R-:W-:Y:S01]  /*1300*/  IMAD R2, R12, UR7, R9 ;  /* 0x000000070c027c24 */ /* 0x000fe2000f8e0209 */
[----:B------:R-:W-:Y:S06]  /*1310*/  BRA `(.L_x_388) ;  /* 0x0000000000147947 */ /* 0x000fec0003800000 */
.L_x_387:
[----:B------:R-:W2:Y:S01]  /*1320*/  LDC.64 R134, c[0x0][0x3b8] ;  /* 0x0000ee00ff867b82 */ /* 0x000ea20000000a00 */
[----:B------:R-:W-:-:S05]  /*1330*/  IADD3 R8, PT, PT, R6, R7, RZ ;  /* 0x0000000706087210 */ /* 0x000fca0007ffe0ff */
[C---:B--2---:R-:W-:Y:S02]  /*1340*/  IMAD R2, R8.reuse, R135, RZ ;  /* 0x0000008708027224 */ /* 0x044fe400078e02ff */
[----:B------:R-:W-:-:S05]  /*1350*/  IMAD.WIDE.U32 R8, R8, R134, RZ ;  /* 0x0000008608087225 */ /* 0x000fca00078e00ff */
[----:B------:R-:W-:-:S07]  /*1360*/  IADD3 R2, PT, PT, R9, R2, RZ ;  /* 0x0000000209027210 */ /* 0x000fce0007ffe0ff */
.L_x_388:
[----:B------:R-:W2:Y:S02]  /*1370*/  LDC R10, c[0x0][0x3e8] ;  /* 0x0000fa00ff0a7b82 */ /* 0x000ea40000000800 */
[----:B--2---:R-:W-:-:S04]  /*1380*/  IABS R9, R10 ;  /* 0x0000000a00097213 */ /* 0x004fc80000000000 */
[----:B------:R-:W1:Y:S08]  /*1390*/  I2F.RP R19, R9 ;  /* 0x0000000900137306 */ /* 0x000e700000209400 */
[----:B-1----:R-:W1:Y:S02]  /*13a0*/  MUFU.RCP R16, R19 ;  /* 0x0000001300107308 */ /* 0x002e640000001000 */
[----:B-1----:R-:W-:-:S06]  /*13b0*/  VIADD R16, R16, 0xffffffe ;  /* 0x0ffffffe10107836 */ /* 0x002fcc0000000000 */
[----:B------:R-:W1:Y:S02]  /*13c0*/  F2I.FTZ.U32.TRUNC.NTZ R17, R16 ;  /* 0x0000001000117305 */ /* 0x000e64000021f000 */
[----:B-1----:R-:W-:Y:S01]  /*13d0*/  IMAD.MOV R3, RZ, RZ, -R17 ;  /* 0x000000ffff037224 */ /* 0x002fe200078e0a11 */
[----:B------:R-:W-:-:S03]  /*13e0*/  MOV R16, RZ ;  /* 0x000000ff00107202 */ /* 0x000fc60000000f00 */
[----:B------:R-:W-:Y:S01]  /*13f0*/  IMAD R4, R3, R9, RZ ;  /* 0x0000000903047224 */ /* 0x000fe200078e02ff */
[----:B------:R-:W-:-:S03]  /*1400*/  IABS R3, R13 ;  /* 0x0000000d00037213 */ /* 0x000fc60000000000 */
[----:B------:R-:W-:-:S06]  /*1410*/  IMAD.HI.U32 R4, R17, R4, R16 ;  /* 0x0000000411047227 */ /* 0x000fcc00078e0010 */
[----:B------:R-:W-:-:S04]  /*1420*/  IMAD.HI.U32 R15, R4, R3, RZ ;  /* 0x00000003040f7227 */ /* 0x000fc800078e00ff */
[----:B------:R-:W-:-:S04]  /*1430*/  IMAD.MOV R4, RZ, RZ, -R15 ;  /* 0x000000ffff047224 */ /* 0x000fc800078e0a0f */
[----:B------:R-:W-:Y:S01]  /*1440*/  IMAD R4, R9, R4, R3 ;  /* 0x0000000409047224 */ /* 0x000fe200078e0203 */
[----:B------:R-:W-:-:S04]  /*1450*/  LOP3.LUT R3, R13, R10, RZ, 0x3c, !PT ;  /* 0x0000000a0d037212 */ /* 0x000fc800078e3cff */
        /* <DEDUP_REMOVED lines=23> */
.L_x_389:
[----:B------:R-:W1:Y:S01]  /*15d0*/  LDC.64 R144, c[0x0][0x3c0] ;  /* 0x0000f000ff907b82 */ /* 0x000e620000000a00 */
[----:B------:R-:W-:-:S05]  /*15e0*/  IADD3 R6, PT, PT, R6, R7, RZ ;  /* 0x0000000706067210 */ /* 0x000fca0007ffe0ff */
[C---:B-1----:R-:W-:Y:S02]  /*15f0*/  IMAD R3, R6.reuse, R145, RZ ;  /* 0x0000009106037224 */ /* 0x042fe400078e02ff */
[----:B------:R-:W-:-:S05]  /*1600*/  IMAD.WIDE.U32 R6, R6, R144, RZ ;  /* 0x0000009006067225 */ /* 0x000fca00078e00ff */
[----:B------:R-:W-:-:S07]  /*1610*/  IADD3 R3, PT, PT, R7, R3, RZ ;  /* 0x0000000307037210 */ /* 0x000fce0007ffe0ff */
.L_x_390:
[----:B------:R-:W-:Y:S01]  /*1620*/  IMAD.SHL.U32 R204, R180, 0x8, RZ ;  /* 0x00000008b4cc7824 */ /* 0x000fe200078e00ff */
[----:B------:R-:W1:Y:S01]  /*1630*/  LDCU.128 UR4, c[0x0][0x3d0] ;  /* 0x00007a00ff0477ac */ /* 0x000e620008000c00 */
[----:B------:R-:W-:Y:S01]  /*1640*/  SHF.R.U32.HI R16, RZ, 0x3, R180 ;  /* 0x00000003ff107819 */ /* 0x000fe200000116b4 */
[----:B------:R-:W2:Y:S01]  /*1650*/  S2UR UR15, SR_CgaCtaId ;  /* 0x00000000000f79c3 */ /* 0x000ea20000008800 */
[----:B------:R-:W-:Y:S01]  /*1660*/  SHF.R.S32.HI R205, RZ, 0x1f, R4 ;  /* 0x0000001fffcd7819 */ /* 0x000fe20000011404 */
[----:B------:R-:W3:Y:S01]  /*1670*/  LDCU.64 UR10, c[0x0][0x390] ;  /* 0x00007200ff0a77ac */ /* 0x000ee20008000a00 */
[C---:B------:R-:W-:Y:S01]  /*1680*/  LOP3.LUT R179, R204.reuse, 0x38, RZ, 0xc0, !PT ;  /* 0x00000038ccb37812 */ /* 0x040fe200078ec0ff */
[----:B------:R-:W-:Y:S01]  /*1690*/  IMAD.IADD R201, R11, 0x1, -R14 ;  /* 0x000000010bc97824 */ /* 0x000fe200078e0a0e */
[----:B------:R-:W-:Y:S01]  /*16a0*/  LOP3.LUT R211, R204, 0x1f8, RZ, 0xc0, !PT ;  /* 0x000001f8ccd37812 */ /* 0x000fe200078ec0ff */
[----:B------:R-:W4:Y:S01]  /*16b0*/  LDCU.64 UR12, c[0x0][0x388] ;  /* 0x00007100ff0c77ac */ /* 0x000f220008000a00 */
[C---:B------:R-:W-:Y:S01]  /*16c0*/  IADD3 R8, P1, PT, R179.reuse, R8, RZ ;  /* 0x00000008b3087210 */ /* 0x040fe20007f3e0ff */
[----:B------:R-:W-:Y:S01]  /*16d0*/  IMAD.MOV.U32 R17, RZ, RZ, RZ ;  /* 0x000000ffff117224 */ /* 0x000fe200078e00ff */
[----:B------:R-:W-:Y:S01]  /*16e0*/  IADD3 R6, P0, PT, R179, R6, RZ ;  /* 0x00000006b3067210 */ /* 0x000fe20007f1e0ff */
[----:B------:R-:W5:Y:S01]  /*16f0*/  LDCU.64 UR8, c[0x0][0x3c8] ;  /* 0x00007900ff0877ac */ /* 0x000f620008000a00 */
[----:B------:R-:W-:Y:S01]  /*1700*/  LOP3.LUT R211, R211, 0x38, R180, 0x78, !PT ;  /* 0x00000038d3d37812 */ /* 0x000fe200078e78b4 */
[----:B------:R-:W-:Y:S01]  /*1710*/  IMAD.X R9, RZ, RZ, R2, P1 ;  /* 0x000000ffff097224 */ /* 0x000fe200008e0602 */
[----:B------:R-:W-:Y:S01]  /*1720*/  SHF.R.U32.HI R182, RZ, 0x1, R180 ;  /* 0x00000001ffb67819 */ /* 0x000fe200000116b4 */
[----:B------:R-:W-:Y:S01]  /*1730*/  IMAD.X R7, RZ, RZ, R3, P0 ;  /* 0x000000ffff077224 */ /* 0x000fe200000e0603 */
[C---:B------:R-:W-:Y:S01]  /*1740*/  IADD3 R18, P0, PT, R179.reuse, R18, RZ ;  /* 0x00000012b3127210 */ /* 0x040fe20007f1e0ff */
[----:B------:R-:W-:Y:S01]  /*1750*/  IMAD.WIDE.U32 R8, R16, R134, R8 ;  /* 0x0000008610087225 */ /* 0x000fe200078e0008 */
[----:B------:R-:W-:Y:S01]  /*1760*/  SHF.L.U32 R156, R180, 0x6, RZ ;  /* 0x00000006b49c7819 */ /* 0x000fe200000006ff */
[----:B------:R-:W-:Y:S01]  /*1770*/  BSSY.RECONVERGENT B0, `(.L_x_391) ;  /* 0x000003f000007945 */ /* 0x000fe20003800200 */
[C---:B------:R-:W-:Y:S01]  /*1780*/  LOP3.LUT R203, R179.reuse, 0x40, RZ, 0xfc, !PT ;  /* 0x00000040b3cb7812 */ /* 0x040fe200078efcff */
[----:B------:R-:W-:Y:S01]  /*1790*/  IMAD.WIDE.U32 R2, R16, R144, R6 ;  /* 0x0000009010027225 */ /* 0x000fe200078e0006 */
[----:B------:R-:W-:-:S02]  /*17a0*/  LOP3.LUT R146, R179, 0x1c0, R156, 0xf8, !PT ;  /* 0x000001c0b3927812 */ /* 0x000fc400078ef89c */
[----:B------:R-:W-:Y:S01]  /*17b0*/  LOP3.LUT R202, R179, 0x80, RZ, 0xfc, !PT ;  /* 0x00000080b3ca7812 */ /* 0x000fe200078efcff */
[C---:B-1----:R-:W-:Y:S02]  /*17c0*/  IMAD R207, R205.reuse, UR4, RZ ;  /* 0x00000004cdcf7c24 */ /* 0x042fe4000f8e02ff */
[C---:B------:R-:W-:Y:S02]  /*17d0*/  IMAD R7, R16.reuse, R135, R9 ;  /* 0x0000008710077224 */ /* 0x040fe400078e0209 */
[----:B------:R-:W-:Y:S02]  /*17e0*/  IMAD.MOV.U32 R6, RZ, RZ, R8 ;  /* 0x000000ffff067224 */ /* 0x000fe400078e0008 */
[----:B------:R-:W-:Y:S02]  /*17f0*/  IMAD R205, R205, UR6, RZ ;  /* 0x00000006cdcd7c24 */ /* 0x000fe4000f8e02ff */
[----:B------:R-:W-:Y:S02]  /*1800*/  IMAD R3, R16, R145, R3 ;  /* 0x0000009110037224 */ /* 0x000fe400078e0203 */
[C---:B------:R-:W-:Y:S01]  /*1810*/  IMAD R207, R4.reuse, UR5, R207 ;  /* 0x0000000504cf7c24 */ /* 0x040fe2000f8e02cf */
[----:B------:R-:W-:Y:S01]  /*1820*/  UMOV UR5, 0x400 ;  /* 0x0000040000057882 */ /* 0x000fe20000000000 */
[----:B------:R-:W-:Y:S01]  /*1830*/  IMAD R205, R4, UR7, R205 ;  /* 0x0000000704cd7c24 */ /* 0x000fe2000f8e02cd */
[----:B--2---:R-:W-:Y:S01]  /*1840*/  ULEA UR5, UR15, UR5, 0x18 ;  /* 0x000000050f057291 */ /* 0x004fe2000f8ec0ff */
[----:B------:R-:W-:-:S02]  /*1850*/  IMAD.X R19, RZ, RZ, R5, P0 ;  /* 0x000000ffff137224 */ /* 0x000fc400000e0605 */
[----:B------:R-:W-:-:S04]  /*1860*/  IMAD.WIDE.U32 R6, R4, UR4, R6 ;  /* 0x0000000404067c25 */ /* 0x000fc8000f8e0006 */
[----:B------:R-:W-:Y:S01]  /*1870*/  IMAD.WIDE.U32 R4, R4, UR6, R2 ;  /* 0x0000000604047c25 */ /* 0x000fe2000f8e0002 */
[----:B------:R-:W-:Y:S02]  /*1880*/  LOP3.LUT R2, R204, 0x1e00, RZ, 0xc0, !PT ;  /* 0x00001e00cc027812 */ /* 0x000fe400078ec0ff */
[----:B------:R-:W-:Y:S01]  /*1890*/  IADD3 R207, PT, PT, R7, R207, RZ ;  /* 0x000000cf07cf7210 */ /* 0x000fe20007ffe0ff */
[----:B------:R-:W-:Y:S01]  /*18a0*/  IMAD.IADD R205, R5, 0x1, R205 ;  /* 0x0000000105cd7824 */ /* 0x000fe200078e02cd */
[----:B---3--:R-:W-:Y:S01]  /*18b0*/  LEA R206, P0, R4, UR10, 0x1 ;  /* 0x0000000a04ce7c11 */ /* 0x008fe2000f8008ff */
[C---:B-----5:R-:W-:Y:S01]  /*18c0*/  IMAD.WIDE.U32 R18, R13.reuse, UR8, R18 ;  /* 0x000000080d127c25 */ /* 0x060fe2000f8e0012 */
[----:B----4-:R-:W-:Y:S02]  /*18d0*/  LEA R208, P1, R6, UR12, 0x1 ;  /* 0x0000000c06d07c11 */ /* 0x010fe4000f8208ff */
[----:B------:R-:W-:Y:S01]  /*18e0*/  LEA.HI.X R205, R4, UR11, R205, 0x1, P0 ;  /* 0x0000000b04cd7c11 */ /* 0x000fe200080f0ccd */
[----:B------:R-:W-:Y:S01]  /*18f0*/  IMAD R21, R13, UR9, R19 ;  /* 0x000000090d157c24 */ /* 0x000fe2000f8e0213 */
[----:B------:R-:W-:Y:S01]  /*1900*/  ISETP.GE.AND P0, PT, R16, R201, PT ;  /* 0x000000c91000720c */ /* 0x000fe20003f06270 */
[----:B------:R-:W-:Y:S01]  /*1910*/  IMAD.WIDE.U32 R22, R88, 0x40, R16 ;  /* 0x0000004058167825 */ /* 0x000fe200078e0010 */
[----:B------:R-:W-:-:S02]  /*1920*/  LOP3.LUT R211, R211, R2, RZ, 0xfc, !PT ;  /* 0x00000002d3d37212 */ /* 0x000fc400078efcff */
[----:B------:R-:W-:Y:S02]  /*1930*/  LOP3.LUT R3, R182, 0x8, RZ, 0xc0, !PT ;  /* 0x00000008b6037812 */ /* 0x000fe400078ec0ff */
[----:B------:R-:W-:Y:S02]  /*1940*/  LEA.HI.X R207, R6, UR13, R207, 0x1, P1 ;  /* 0x0000000d06cf7c11 */ /* 0x000fe400088f0ccf */
[----:B------:R-:W-:Y:S02]  /*1950*/  LOP3.LUT R3, R146, R3, RZ, 0x3c, !PT ;  /* 0x0000000392037212 */ /* 0x000fe400078e3cff */
[----:B------:R-:W-:-:S03]  /*1960*/  LEA R211, R211, UR5, 0x1 ;  /* 0x00000005d3d37c11 */ /* 0x000fc6000f8e08ff */
[----:B------:R-:W-:Y:S05]  /*1970*/  @P0 BRA `(.L_x_392) ;  /* 0x0000000000780947 */ /* 0x000fea0003800000 */
[----:B------:R-:W1:Y:S01]  /*1980*/  LDCU.64 UR6, c[0x0][0x3b0] ;  /* 0x00007600ff0677ac */ /* 0x000e620008000a00 */
[----:B------:R-:W-:Y:S01]  /*1990*/  IMAD.MOV.U32 R20, RZ, RZ, R18 ;  /* 0x000000ffff147224 */ /* 0x000fe200078e0012 */
[----:B------:R-:W2:Y:S01]  /*19a0*/  LDCU UR4, c[0x0][0x440] ;  /* 0x00008800ff0477ac */ /* 0x000ea20008000800 */
[----:B------:R-:W3:Y:S01]  /*19b0*/  LDCU.64 UR8, c[0x0][0x380] ;  /* 0x00007000ff0877ac */ /* 0x000ee20008000a00 */
[----:B-1----:R-:W-:Y:S02]  /*19c0*/  IMAD R5, R23, UR6, RZ ;  /* 0x0000000617057c24 */ /* 0x002fe4000f8e02ff */
[----:B------:R-:W-:Y:S01]  /*19d0*/  IMAD.WIDE.U32 R6, R22, UR6, R20 ;  /* 0x0000000616067c25 */ /* 0x000fe2000f8e0014 */
[----:B--2---:R-:W-:-:S03]  /*19e0*/  ISETP.GE.AND P1, PT, R179, UR4, PT ;  /* 0x00000004b3007c0c */ /* 0x004fc6000bf26270 */
        /* <DEDUP_REMOVED lines=22> */
.L_x_393:
[----:B------:R2:W-:Y:S02]  /*1b50*/  STS.128 [R211+0x4000], RZ ;  /* 0x004000ffd3007388 */ /* 0x0005e40000000c00 */
.L_x_392:
[----:B------:R-:W-:Y:S05]  /*1b60*/  BSYNC.RECONVERGENT B0 ;  /* 0x0000000000007941 */ /* 0x000fea0003800200 */
.L_x_391:
[----:B------:R-:W-:Y:S01]  /*1b70*/  IADD3 R8, PT, PT, R16, 0x10, RZ ;  /* 0x0000001010087810 */ /* 0x000fe20007ffe0ff */
[----:B------:R-:W-:Y:S03]  /*1b80*/  BSSY.RECONVERGENT B0, `(.L_x_394) ;  /* 0x0000024000007945 */ /* 0x000fe60003800200 */
[----:B------:R-:W-:-:S13]  /*1b90*/  ISETP.GE.AND P0, PT, R8, R201, PT ;  /* 0x000000c90800720c */ /* 0x000fda0003f06270 */
[----:B------:R-:W-:Y:S05]  /*1ba0*/  @P0 BRA `(.L_x_395) ;  /* 0x0000000000840947 */ /* 0x000fea0003800000 */
[----:B------:R-:W4:Y:S01]  /*1bb0*/  LDCU.64 UR8, c[0x0][0x3b0] ;  /* 0x00007600ff0877ac */ /* 0x000f220008000a00 */
[----:B-1-3--:R-:W-:Y:S01]  /*1bc0*/  IADD3 R4, P0, PT, R22, 0x10, RZ ;  /* 0x0000001016047810 */ /* 0x00afe20007f1e0ff */
[----:B------:R-:W-:Y:S01]  /*1bd0*/  IMAD.MOV.U32 R6, RZ, RZ, R18 ;  /* 0x000000ffff067224 */ /* 0x000fe200078e0012 */
[----:B------:R-:W-:Y:S01]  /*1be0*/  MOV R7, R21 ;  /* 0x0000001500077202 */ /* 0x000fe20000000f00 */
[----:B------:R-:W1:Y:S02]  /*1bf0*/  LDCU UR4, c[0x0][0x440] ;  /* 0x00008800ff0477ac */ /* 0x000e640008000800 */
[----:B------:R-:W-:Y:S01]  /*1c00*/  IMAD.X R2, RZ, RZ, R23, P0 ;  /* 0x000000ffff027224 */ /* 0x000fe200000e0617 */
[----:B------:R-:W3:Y:S03]  /*1c10*/  LDCU.64 UR6, c[0x0][0x380] ;  /* 0x00007000ff0677ac */ /* 0x000ee60008000a00 */
[----:B----4-:R-:W-:-:S02]  /*1c20*/  IMAD R5, R2, UR8, RZ ;  /* 0x0000000802057c24 */ /* 0x010fc4000f8e02ff */
        /* <DEDUP_REMOVED lines=24> */
.L_x_396:
[----:B------:R3:W-:Y:S02]  /*1db0*/  STS.128 [R211+0x4800], RZ ;  /* 0x004800ffd3007388 */ /* 0x0007e40000000c00 */
.L_x_395:
[----:B------:R-:W-:Y:S05]  /*1dc0*/  BSYNC.RECONVERGENT B0 ;  /* 0x0000000000007941 */ /* 0x000fea0003800200 */
.L_x_394:
[----:B------:R-:W-:Y:S01]  /*1dd0*/  IADD3 R6, PT, PT, R16, 0x20, RZ ;  /* 0x0000002010067810 */ /* 0x000fe20007ffe0ff */
[----:B------:R-:W-:Y:S03]  /*1de0*/  BSSY.RECONVERGENT B0, `(.L_x_397) ;  /* 0x0000024000007945 */ /* 0x000fe60003800200 */
[----:B------:R-:W-:-:S13]  /*1df0*/  ISETP.GE.AND P0, PT, R6, R201, PT ;  /* 0x000000c90600720c */ /* 0x000fda0003f06270 */
[----:B------:R-:W-:Y:S05]  /*1e00*/  @P0 BRA `(.L_x_398) ;  /* 0x0000000000840947 */ /* 0x000fea0003800000 */
[----:B------:R-:W5:Y:S01]  /*1e10*/  LDCU.64 UR8, c[0x0][0x3b0] ;  /* 0x00007600ff0877ac */ /* 0x000f620008000a00 */
[----:B-1-34-:R-:W-:Y:S01]  /*1e20*/  IADD3 R4, P0, PT, R22, 0x20, RZ ;  /* 0x0000002016047810 */ /* 0x01afe20007f1e0ff */
[----:B------:R-:W-:Y:S01]  /*1e30*/  IMAD.MOV.U32 R24, RZ, RZ, R18 ;  /* 0x000000ffff187224 */ /* 0x000fe200078e0012 */
[----:B------:R-:W-:Y:S01]  /*1e40*/  MOV R25, R21 ;  /* 0x0000001500197202 */ /* 0x000fe20000000f00 */
[----:B------:R-:W1:Y:S02]  /*1e50*/  LDCU UR4, c[0x0][0x440] ;  /* 0x00008800ff0477ac */ /* 0x000e640008000800 */
[----:B------:R-:W-:Y:S01]  /*1e60*/  IMAD.X R2, RZ, RZ, R23, P0 ;  /* 0x000000ffff027224 */ /* 0x000fe200000e0617 */
        /* <DEDUP_REMOVED lines=26> */
.L_x_399:
[----:B------:R3:W-:Y:S02]  /*2010*/  STS.128 [R211+0x5000], RZ ;  /* 0x005000ffd3007388 */ /* 0x0007e40000000c00 */
.L_x_398:
[----:B------:R-:W-:Y:S05]  /*2020*/  BSYNC.RECONVERGENT B0 ;  /* 0x0000000000007941 */ /* 0x000fea0003800200 */
.L_x_397:
[----:B-1-34-:R-:W-:Y:S01]  /*2030*/  VIADD R4, R16, 0x30 ;  /* 0x0000003010047836 */ /* 0x01afe20000000000 */
[----:B------:R-:W-:Y:S01]  /*2040*/  BSSY.RECONVERGENT B0, `(.L_x_400) ;  /* 0x0000025000007945 */ /* 0x000fe20003800200 */
[C---:B------:R-:W-:Y:S01]  /*2050*/  SHF.L.U64.HI R89, R134.reuse, 0x6, R135 ;  /* 0x0000000686597819 */ /* 0x040fe20000010287 */
[----:B------:R-:W-:Y:S02]  /*2060*/  IMAD.SHL.U32 R91, R134, 0x40, RZ ;  /* 0x00000040865b7824 */ /* 0x000fe400078e00ff */
[----:B------:R-:W-:-:S13]  /*2070*/  ISETP.GE.AND P0, PT, R4, R201, PT ;  /* 0x000000c90400720c */ /* 0x000fda0003f06270 */
[----:B------:R-:W-:Y:S05]  /*2080*/  @P0 BRA `(.L_x_401) ;  /* 0x0000000000800947 */ /* 0x000fea0003800000 */
[----:B------:R-:W1:Y:S01]  /*2090*/  LDCU.64 UR8, c[0x0][0x3b0] ;  /* 0x00007600ff0877ac */ /* 0x000e620008000a00 */
[----:B------:R-:W-:Y:S01]  /*20a0*/  IADD3 R5, P0, PT, R22, 0x30, RZ ;  /* 0x0000003016057810 */ /* 0x000fe20007f1e0ff */
[----:B------:R-:W-:Y:S01]  /*20b0*/  IMAD.MOV.U32 R19, RZ, RZ, R21 ;  /* 0x000000ffff137224 */ /* 0x000fe200078e0015 */
[----:B------:R-:W3:Y:S03]  /*20c0*/  LDCU UR4, c[0x0][0x440] ;  /* 0x00008800ff0477ac */ /* 0x000ee60008000800 */
[----:B------:R-:W-:Y:S01]  /*20d0*/  IMAD.X R2, RZ, RZ, R23, P0 ;  /* 0x000000ffff027224 */ /* 0x000fe200000e0617 */
        /* <DEDUP_REMOVED lines=26> */
.L_x_402:
[----:B------:R4:W-:Y:S02]  /*2280*/  STS.128 [R211+0x5800], RZ ;  /* 0x005800ffd3007388 */ /* 0x0009e40000000c00 */
.L_x_401:
[----:B------:R-:W-:Y:S05]  /*2290*/  BSYNC.RECONVERGENT B0 ;  /* 0x0000000000007941 */ /* 0x000fea0003800200 */
.L_x_400:
[----:B------:R-:W-:Y:S01]  /*22a0*/  IADD3 R86, PT, PT, R0, -0x1, RZ ;  /* 0xffffffff00567810 */ /* 0x000fe20007ffe0ff */
[----:B------:R-:W-:Y:S03]  /*22b0*/  BSSY.RECONVERGENT B0, `(.L_x_403) ;  /* 0x000001f000007945 */ /* 0x000fe60003800200 */
[----:B------:R-:W-:Y:S01]  /*22c0*/  SHF.L.U32 R87, R86, 0x6, RZ ;  /* 0x0000000656577819 */ /* 0x000fe200000006ff */
[-C--:B------:R-:W-:Y:S02]  /*22d0*/  IMAD R17, R89, R86.reuse, RZ ;  /* 0x0000005659117224 */ /* 0x080fe400078e02ff */
[----:B------:R-:W-:Y:S01]  /*22e0*/  IMAD.WIDE.U32 R18, R91, R86, RZ ;  /* 0x000000565b127225 */ /* 0x000fe200078e00ff */
[----:B------:R-:W-:-:S04]  /*22f0*/  IADD3 R5, PT, PT, -R87, R93, RZ ;  /* 0x0000005d57057210 */ /* 0x000fc80007ffe1ff */
[----:B------:R-:W-:Y:S02]  /*2300*/  ISETP.GE.AND P3, PT, R16, R5, PT ;  /* 0x000000051000720c */ /* 0x000fe40003f66270 */
[----:B------:R-:W-:-:S11]  /*2310*/  IADD3 R17, PT, PT, R19, R17, RZ ;  /* 0x0000001113117210 */ /* 0x000fd60007ffe0ff */
[----:B------:R-:W-:Y:S05]  /*2320*/  @P3 BRA `(.L_x_404) ;  /* 0x00000000005c3947 */ /* 0x000fea0003800000 */
[----:B------:R-:W5:Y:S01]  /*2330*/  LDCU UR4, c[0x0][0x440] ;  /* 0x00008800ff0477ac */ /* 0x000f620008000800 */
[----:B-1-3--:R-:W-:-:S04]  /*2340*/  LEA R20, P2, R18, R208, 0x1 ;  /* 0x000000d012147211 */ /* 0x00afc800078408ff */
        /* <DEDUP_REMOVED lines=20> */
.L_x_405:
[----:B------:R3:W-:Y:S02]  /*2490*/  STS.128 [R211+0xa000], RZ ;  /* 0x00a000ffd3007388 */ /* 0x0007e40000000c00 */
.L_x_404:
[----:B------:R-:W-:Y:S05]  /*24a0*/  BSYNC.RECONVERGENT B0 ;  /* 0x0000000000007941 */ /* 0x000fea0003800200 */
.L_x_403:
[----:B------:R-:W-:Y:S01]  /*24b0*/  ISETP.GE.AND P0, PT, R8, R5, PT ;  /* 0x000000050800720c */ /* 0x000fe20003f06270 */
[----:B------:R-:W-:Y:S01]  /*24c0*/  BSSY.RECONVERGENT B0, `(.L_x_406) ;  /* 0x000001d000007945 */ /* 0x000fe20003800200 */
[C---:B------:R-:W-:Y:S01]  /*24d0*/  SHF.L.U64.HI R177, R134.reuse, 0x4, R135 ;  /* 0x0000000486b17819 */ /* 0x040fe20000010287 */
[----:B------:R-:W-:-:S10]  /*24e0*/  IMAD.SHL.U32 R183, R134, 0x10, RZ ;  /* 0x0000001086b77824 */ /* 0x000fd400078e00ff */
[----:B------:R-:W-:Y:S05]  /*24f0*/  @P0 BRA `(.L_x_407) ;  /* 0x0000000000640947 */ /* 0x000fea0003800000 */
[----:B------:R-:W5:Y:S01]  /*2500*/  LDCU UR4, c[0x0][0x440] ;  /* 0x00008800ff0477ac */ /* 0x000f620008000800 */
[----:B------:R-:W-:-:S05]  /*2510*/  IADD3 R7, P2, PT, R183, R18, RZ ;  /* 0x00000012b7077210 */ /* 0x000fca0007f5e0ff */
[----:B------:R-:W-:Y:S01]  /*2520*/  IMAD.X R2, R177, 0x1, R17, P2 ;  /* 0x00000001b1027824 */ /* 0x000fe200010e0611 */
        /* <DEDUP_REMOVED lines=21> */
.L_x_408:
[----:B------:R3:W-:Y:S02]  /*2680*/  STS.128 [R211+0xa800], RZ ;  /* 0x00a800ffd3007388 */ /* 0x0007e40000000c00 */
.L_x_407:
[----:B------:R-:W-:Y:S05]  /*2690*/  BSYNC.RECONVERGENT B0 ;  /* 0x0000000000007941 */ /* 0x000fea0003800200 */
.L_x_406:
[----:B------:R-:W-:Y:S01]  /*26a0*/  ISETP.GE.AND P0, PT, R6, R5, PT ;  /* 0x000000050600720c */ /* 0x000fe20003f06270 */
[----:B------:R-:W-:-:S12]  /*26b0*/  BSSY.RECONVERGENT B0, `(.L_x_409) ;  /* 0x000001d000007945 */ /* 0x000fd80003800200 */
[----:B------:R-:W-:Y:S05]  /*26c0*/  @P0 BRA `(.L_x_410) ;  /* 0x00000000006c0947 */ /* 0x000fea0003800000 */
[----:B------:R-:W5:Y:S01]  /*26d0*/  LDCU UR4, c[0x0][0x440] ;  /* 0x00008800ff0477ac */ /* 0x000f620008000800 */
[----:B-1-3--:R-:W-:-:S04]  /*26e0*/  IMAD.WIDE.U32 R20, R134, 0x20, RZ ;  /* 0x0000002086147825 */ /* 0x00afc800078e00ff */
[----:B------:R-:W-:Y:S01]  /*26f0*/  IMAD.SHL.U32 R7, R135, 0x20, RZ ;  /* 0x0000002087077824 */ /* 0x000fe200078e00ff */
[----:B------:R-:W-:-:S04]  /*2700*/  IADD3 R2, P2, PT, R18, R20, RZ ;  /* 0x0000001412027210 */ /* 0x000fc80007f5e0ff */
[----:B------:R-:W-:Y:S02]  /*2710*/  IADD3.X R7, PT, PT, R17, R21, R7, P2, !PT ;  /* 0x0000001511077210 */ /* 0x000fe400017fe407 */
        /* <DEDUP_REMOVED lines=21> */
.L_x_411:
[----:B------:R3:W-:Y:S02]  /*2870*/  STS.128 [R211+0xb000], RZ ;  /* 0x00b000ffd3007388 */ /* 0x0007e40000000c00 */
.L_x_410:
[----:B------:R-:W-:Y:S05]  /*2880*/  BSYNC.RECONVERGENT B0 ;  /* 0x0000000000007941 */ /* 0x000fea0003800200 */
.L_x_409:
[----:B------:R-:W-:Y:S01]  /*2890*/  ISETP.GE.AND P0, PT, R4, R5, PT ;  /* 0x000000050400720c */ /* 0x000fe20003f06270 */
[----:B------:R-:W-:Y:S01]  /*28a0*/  IMAD.SHL.U32 R181, R180, 0x20, RZ ;  /* 0x00000020b4b57824 */ /* 0x000fe200078e00ff */
[----:B------:R-:W-:Y:S01]  /*28b0*/  BSSY.RECONVERGENT B0, `(.L_x_412) ;  /* 0x0000021000007945 */ /* 0x000fe20003800200 */
[C---:B------:R-:W-:Y:S01]  /*28c0*/  SHF.L.U64.HI R7, R144.reuse, 0x6, R145 ;  /* 0x0000000690077819 */ /* 0x040fe20000010291 */
[----:B------:R-:W-:Y:S02]  /*28d0*/  IMAD.SHL.U32 R9, R144, 0x40, RZ ;  /* 0x0000004090097824 */ /* 0x000fe400078e00ff */
[----:B------:R-:W-:-:S04]  /*28e0*/  LOP3.LUT R181, R181, 0x7c00, RZ, 0xc0, !PT ;  /* 0x00007c00b5b57812 */ /* 0x000fc800078ec0ff */
[----:B------:R-:W-:-:S03]  /*28f0*/  LOP3.LUT R10, R181, 0x200, R156, 0xf8, !PT ;  /* 0x00000200b50a7812 */ /* 0x000fc600078ef89c */
[----:B------:R-:W-:Y:S05]  /*2900*/  @P0 BRA `(.L_x_413) ;  /* 0x00000000006c0947 */ /* 0x000fea0003800000 */
[----:B------:R-:W5:Y:S01]  /*2910*/  LDCU UR4, c[0x0][0x440] ;  /* 0x00008800ff0477ac */ /* 0x000f620008000800 */
[----:B------:R-:W-:Y:S02]  /*2920*/  IMAD.MOV.U32 R16, RZ, RZ, R18 ;  /* 0x000000ffff107224 */ /* 0x000fe400078e0012 */
[----:B------:R-:W-:Y:S02]  /*2930*/  IMAD R2, R135, 0x30, RZ ;  /* 0x0000003087027824 */ /* 0x000fe400078e02ff */
[----:B------:R-:W-:-:S04]  /*2940*/  IMAD.WIDE.U32 R16, R134, 0x30, R16 ;  /* 0x0000003086107825 */ /* 0x000fc800078e0010 */
[----:B------:R-:W-:Y:S01]  /*2950*/  IMAD.IADD R2, R17, 0x1, R2 ;  /* 0x0000000111027824 */ /* 0x000fe200078e0202 */
        /* <DEDUP_REMOVED lines=21> */
.L_x_414:
[----:B------:R1:W-:Y:S02]  /*2ab0*/  STS.128 [R211+0xb800], RZ ;  /* 0x00b800ffd3007388 */ /* 0x0003e40000000c00 */
.L_x_413:
[----:B------:R-:W-:Y:S05]  /*2ac0*/  BSYNC.RECONVERGENT B0 ;  /* 0x0000000000007941 */ /* 0x000fea0003800200 */
.L_x_412:
[----:B------:R-:W5:Y:S01]  /*2ad0*/  LDC R2, c[0x0][0x3e0] ;  /* 0x0000f800ff027b82 */ /* 0x000f620000000800 */
[----:B------:R-:W0:Y:S01]  /*2ae0*/  LDGDEPBAR ;  /* 0x00000000000079af */ /* 0x000e220000000000 */
[----:B------:R-:W-:Y:S01]  /*2af0*/  LOP3.LUT R15, R182, 0x1f0, RZ, 0xc0, !PT ;  /* 0x000001f0b60f7812 */ /* 0x000fe200078ec0ff */
[-C--:B------:R-:W-:Y:S01]  /*2b00*/  IMAD R7, R7, R86.reuse, RZ ;  /* 0x0000005607077224 */ /* 0x080fe200078e02ff */
[----:B------:R-:W-:Y:S01]  /*2b10*/  BSSY.RECONVERGENT B0, `(.L_x_415) ;  /* 0x000002d000007945 */ /* 0x000fe20003800200 */
[----:B-1----:R-:W-:Y:S01]  /*2b20*/  IMAD.WIDE.U32 R18, R9, R86, RZ ;  /* 0x0000005609127225 */ /* 0x002fe200078e00ff */
[----:B------:R-:W-:-:S03]  /*2b30*/  IADD3 R14, PT, PT, R15, 0x1, R14 ;  /* 0x000000010f0e7810 */ /* 0x000fc60007ffe00e */
[----:B------:R-:W-:Y:S02]  /*2b40*/  IMAD.IADD R10, R3, 0x1, R10 ;  /* 0x00000001030a7824 */ /* 0x000fe400078e020a */
[----:B-----5:R-:W-:Y:S01]  /*2b50*/  IMAD R13, R12, R2, R13 ;  /* 0x000000020c0d7224 */ /* 0x020fe200078e020d */
[----:B------:R-:W-:Y:S01]  /*2b60*/  SHF.R.U32.HI R12, RZ, 0x2, R180 ;  /* 0x00000002ff0c7819 */ /* 0x000fe200000116b4 */
[----:B------:R-:W-:-:S04]  /*2b70*/  DEPBAR.LE SB0, 0x0 ;  /* 0x000080000000791a */ /* 0x000fc80000000000 */
[----:B------:R-:W-:Y:S01]  /*2b80*/  IMAD.SHL.U32 R13, R13, 0x20, RZ ;  /* 0x000000200d0d7824 */ /* 0x000fe200078e00ff */
[----:B------:R-:W-:Y:S02]  /*2b90*/  LOP3.LUT R2, R180, 0x1f, RZ, 0xc0, !PT ;  /* 0x0000001fb4027812 */ /* 0x000fe400078ec0ff */
[----:B------:R-:W-:Y:S01]  /*2ba0*/  LOP3.LUT R12, R12, 0x7, RZ, 0xc0, !PT ;  /* 0x000000070c0c7812 */ /* 0x000fe200078ec0ff */
[----:B------:R-:W-:Y:S01]  /*2bb0*/  BAR.SYNC.DEFER_BLOCKING 0x0 ;  /* 0x0000000000007b1d */ /* 0x000fe20000010000 */
[----:B------:R-:W-:Y:S02]  /*2bc0*/  IADD3 R2, P1, P0, R13, R84, R2 ;  /* 0x000000540d027210 */ /* 0x000fe4000783e002 */
[----:B------:R-:W-:Y:S01]  /*2bd0*/  SHF.R.S32.HI R16, RZ, 0x1f, R13 ;  /* 0x0000001fff107819 */ /* 0x000fe2000001140d */
[----:B------:R-:W-:Y:S01]  /*2be0*/  IMAD.IADD R13, R19, 0x1, R7 ;  /* 0x00000001130d7824 */ /* 0x000fe200078e0207 */
[----:B------:R-:W-:Y:S02]  /*2bf0*/  IADD3 R12, PT, PT, -R11, R14, R12 ;  /* 0x0000000e0b0c7210 */ /* 0x000fe40007ffe10c */
[----:B------:R-:W-:-:S02]  /*2c00*/  IADD3.X R85, PT, PT, R16, R85, RZ, P1, P0 ;  /* 0x0000005510557210 */ /* 0x000fc40000fe04ff */
[----:B------:R-:W-:Y:S01]  /*2c10*/  IADD3 R90, PT, PT, R12, UR14, R93 ;  /* 0x0000000e0c5a7c10 */ /* 0x000fe2000fffe05d */
[----:B------:R-:W-:Y:S06]  /*2c20*/  @P3 BRA `(.L_x_416) ;  /* 0x0000000000603947 */ /* 0x000fec0003800000 */
[----:B------:R-:W1:Y:S01]  /*2c30*/  LDCU UR4, c[0x0][0x440] ;  /* 0x00008800ff0477ac */ /* 0x000e620008000800 */
        /* <DEDUP_REMOVED lines=21> */
.L_x_417:
[----:B------:R1:W-:Y:S01]  /*2d90*/  STS.128 [R211+0x10000], RZ ;  /* 0x010000ffd3007388 */ /* 0x0003e20000000c00 */
[----:B------:R-:W-:Y:S05]  /*2da0*/  BRA `(.L_x_418) ;  /* 0x00000000000c7947 */ /* 0x000fea0003800000 */
.L_x_416:
[----:B------:R1:W-:Y:S04]  /*2db0*/  STS.128 [R211+0xc000], RZ ;  /* 0x00c000ffd3007388 */ /* 0x0003e80000000c00 */
[----:B------:R1:W-:Y:S04]  /*2dc0*/  STS.128 [R211+0xe000], RZ ;  /* 0x00e000ffd3007388 */ /* 0x0003e80000000c00 */
[----:B------:R1:W-:Y:S02]  /*2dd0*/  STS.128 [R211+0x10000], RZ ;  /* 0x010000ffd3007388 */ /* 0x0003e40000000c00 */
.L_x_418:
[----:B------:R-:W-:Y:S05]  /*2de0*/  BSYNC.RECONVERGENT B0 ;  /* 0x0000000000007941 */ /* 0x000fea0003800200 */
.L_x_415:
[----:B------:R-:W-:Y:S01]  /*2df0*/  ISETP.GE.AND P0, PT, R8, R5, PT ;  /* 0x000000050800720c */ /* 0x000fe20003f06270 */
[----:B------:R-:W-:-:S12]  /*2e00*/  BSSY.RECONVERGENT B0, `(.L_x_419) ;  /* 0x000001e000007945 */ /* 0x000fd80003800200 */
[----:B------:R1:W-:Y:S04]  /*2e10*/  @P0 STS.128 [R211+0xc800], RZ ;  /* 0x00c800ffd3000388 */ /* 0x0003e80000000c00 */
[----:B------:R1:W-:Y:S04]  /*2e20*/  @P0 STS.128 [R211+0xe800], RZ ;  /* 0x00e800ffd3000388 */ /* 0x0003e80000000c00 */
[----:B------:R1:W-:Y:S01]  /*2e30*/  @P0 STS.128 [R211+0x10800], RZ ;  /* 0x010800ffd3000388 */ /* 0x0003e20000000c00 */
[----:B------:R-:W-:Y:S05]  /*2e40*/  @P0 BRA `(.L_x_420) ;  /* 0x0000000000640947 */ /* 0x000fea0003800000 */
[----:B------:R-:W5:Y:S01]  /*2e50*/  LDCU UR4, c[0x0][0x440] ;  /* 0x00008800ff0477ac */ /* 0x000f620008000800 */
[----:B------:R-:W-:-:S04]  /*2e60*/  LEA R7, P2, R144, R18, 0x4 ;  /* 0x0000001290077211 */ /* 0x000fc800078420ff */
[----:B------:R-:W-:Y:S02]  /*2e70*/  LEA.HI.X R8, R144, R13, R145, 0x4, P2 ;  /* 0x0000000d90087211 */ /* 0x000fe400010f2491 */
[----:B-1----:R-:W-:-:S04]  /*2e80*/  LEA R14, P2, R7, R206, 0x1 ;  /* 0x000000ce070e7211 */ /* 0x002fc800078408ff */
        /* <DEDUP_REMOVED lines=20> */
.L_x_421:
[----:B------:R1:W-:Y:S02]  /*2fd0*/  STS.128 [R211+0x10800], RZ ;  /* 0x010800ffd3007388 */ /* 0x0003e40000000c00 */
.L_x_420:
[----:B------:R-:W-:Y:S05]  /*2fe0*/  BSYNC.RECONVERGENT B0 ;  /* 0x0000000000007941 */ /* 0x000fea0003800200 */
.L_x_419:
[----:B------:R-:W-:Y:S01]  /*2ff0*/  ISETP.GE.AND P0, PT, R6, R5, PT ;  /* 0x000000050600720c */ /* 0x000fe20003f06270 */
[----:B------:R-:W-:-:S12]  /*3000*/  BSSY.RECONVERGENT B0, `(.L_x_422) ;  /* 0x0000020000007945 */ /* 0x000fd80003800200 */
[----:B------:R1:W-:Y:S04]  /*3010*/  @P0 STS.128 [R211+0xd000], RZ ;  /* 0x00d000ffd3000388 */ /* 0x0003e80000000c00 */
[----:B------:R1:W-:Y:S04]  /*3020*/  @P0 STS.128 [R211+0xf000], RZ ;  /* 0x00f000ffd3000388 */ /* 0x0003e80000000c00 */
[----:B------:R1:W-:Y:S01]  /*3030*/  @P0 STS.128 [R211+0x11000], RZ ;  /* 0x011000ffd3000388 */ /* 0x0003e20000000c00 */
[----:B------:R-:W-:Y:S05]  /*3040*/  @P0 BRA `(.L_x_423) ;  /* 0x00000000006c0947 */ /* 0x000fea0003800000 */
[----:B------:R-:W5:Y:S01]  /*3050*/  LDCU UR4, c[0x0][0x440] ;  /* 0x00008800ff0477ac */ /* 0x000f620008000800 */
[----:B------:R-:W-:-:S04]  /*3060*/  IMAD.WIDE.U32 R8, R144, 0x20, RZ ;  /* 0x0000002090087825 */ /* 0x000fc800078e00ff */
        /* <DEDUP_REMOVED lines=24> */
.L_x_424:
[----:B------:R1:W-:Y:S02]  /*31f0*/  STS.128 [R211+0x11000], RZ ;  /* 0x011000ffd3007388 */ /* 0x0003e40000000c00 */
.L_x_423:
[----:B------:R-:W-:Y:S05]  /*3200*/  BSYNC.RECONVERGENT B0 ;  /* 0x0000000000007941 */ /* 0x000fea0003800200 */
.L_x_422:
[----:B------:R-:W-:Y:S01]  /*3210*/  ISETP.GE.AND P0, PT, R4, R5, PT ;  /* 0x000000050400720c */ /* 0x000fe20003f06270 */
[----:B------:R-:W-:Y:S01]  /*3220*/  BSSY.RECONVERGENT B0, `(.L_x_425) ;  /* 0x0000021000007945 */ /* 0x000fe20003800200 */
[----:B------:R-:W-:-:S11]  /*3230*/  LOP3.LUT R5, R180, 0x8, RZ, 0xc0, !PT ;  /* 0x00000008b4057812 */ /* 0x000fd600078ec0ff */
[----:B------:R1:W-:Y:S04]  /*3240*/  @P0 STS.128 [R211+0xd800], RZ ;  /* 0x00d800ffd3000388 */ /* 0x0003e80000000c00 */
[----:B------:R1:W-:Y:S04]  /*3250*/  @P0 STS.128 [R211+0xf800], RZ ;  /* 0x00f800ffd3000388 */ /* 0x0003e80000000c00 */
[----:B------:R1:W-:Y:S01]  /*3260*/  @P0 STS.128 [R211+0x11800], RZ ;  /* 0x011800ffd3000388 */ /* 0x0003e20000000c00 */
        /* <DEDUP_REMOVED lines=27> */
.L_x_427:
[----:B------:R1:W-:Y:S02]  /*3420*/  STS.128 [R211+0x11800], RZ ;  /* 0x011800ffd3007388 */ /* 0x0003e40000000c00 */
.L_x_426:
[----:B------:R-:W-:Y:S05]  /*3430*/  BSYNC.RECONVERGENT B0 ;  /* 0x0000000000007941 */ /* 0x000fea0003800200 */
.L_x_425:
[----:B------:R-:W-:Y:S01]  /*3440*/  LOP3.LUT R5, R146, R5, RZ, 0x3c, !PT ;  /* 0x0000000592057212 */ /* 0x000fe200078e3cff */
[----:B------:R-:W-:Y:S01]  /*3450*/  IMAD.MOV.U32 R178, RZ, RZ, 0x20 ;  /* 0x00000020ffb27424 */ /* 0x000fe200078e00ff */
[----:B------:R-:W-:Y:S01]  /*3460*/  LOP3.LUT R198, R156, 0x400, RZ, 0xc0, !PT ;  /* 0x000004009cc67812 */ /* 0x000fe200078ec0ff */
[----:B------:R-:W-:Y:S01]  /*3470*/  IMAD.MOV.U32 R165, RZ, RZ, 0x40 ;  /* 0x00000040ffa57424 */ /* 0x000fe200078e00ff */
[----:B------:R-:W-:Y:S01]  /*3480*/  LEA R99, R10, UR5, 0x1 ;  /* 0x000000050a637c11 */ /* 0x000fe2000f8e08ff */
[----:B------:R-:W0:Y:S01]  /*3490*/  LDGDEPBAR ;  /* 0x00000000000079af */ /* 0x000e220000000000 */
[C---:B------:R-:W-:Y:S01]  /*34a0*/  LOP3.LUT P6, RZ, R180.reuse, 0x2, RZ, 0xc0, !PT ;  /* 0x00000002b4ff7812 */ /* 0x040fe200078cc0ff */
[----:B------:R-:W-:Y:S01]  /*34b0*/  IMAD R198, R5, 0x2, R198 ;  /* 0x0000000205c67824 */ /* 0x000fe200078e02c6 */
[----:B------:R-:W-:Y:S01]  /*34c0*/  LOP3.LUT P0, RZ, R180, 0x4, RZ, 0xc0, !PT ;  /* 0x00000004b4ff7812 */ /* 0x000fe2000780c0ff */
[----:B------:R-:W-:Y:S01]  /*34d0*/  LDSM.16.M88.4 R72, [R99] ;  /* 0x000000006348783b */ /* 0x000fe20000000200 */
[----:B------:R-:W-:Y:S01]  /*34e0*/  SEL R84, R178, 0xffffffe0, !P6 ;  /* 0xffffffe0b2547807 */ /* 0x000fe20007000000 */
[----:B------:R-:W-:Y:S01]  /*34f0*/  VIADD R95, R198, UR5 ;  /* 0x00000005c65f7c36 */ /* 0x000fe20008000000 */
[----:B------:R-:W-:Y:S01]  /*3500*/  SEL R165, R165, 0xffffffc0, !P0 ;  /* 0xffffffc0a5a57807 */ /* 0x000fe20004000000 */
[----:B------:R-:W5:Y:S01]  /*3510*/  LDSM.16.M88.4 R44, [R198+UR5+0x6000] ;  /* 0x00600005c62c783b */ /* 0x000f620008000200 */
[----:B------:R-:W-:Y:S01]  /*3520*/  ISETP.NE.AND P5, PT, R0, 0x1, PT ;  /* 0x000000010000780c */ /* 0x000fe20003fa5270 */
[--C-:B------:R-:W-:Y:S01]  /*3530*/  IMAD.IADD R98, R99, 0x1, R84.reuse ;  /* 0x0000000163627824 */ /* 0x100fe200078e0254 */
[C---:B------:R-:W-:Y:S01]  /*3540*/  VIMNMX R176, PT, PT, R90.reuse, R93, PT ;  /* 0x0000005d5ab07248 */ /* 0x040fe20003fe0100 */
[----:B------:R-:W-:Y:S01]  /*3550*/  IMAD.IADD R96, R95, 0x1, R84 ;  /* 0x000000015f607824 */ /* 0x000fe200078e0254 */
[----:B------:R-:W2:Y:S01]  /*3560*/  LDSM.16.M88.4 R36, [R198+UR5+0x6800] ;  /* 0x00680005c624783b */ /* 0x000ea20008000200 */
[----:B------:R-:W-:Y:S01]  /*3570*/  IMAD.IADD R97, R99, 0x1, R165 ;  /* 0x0000000163617824 */ /* 0x000fe200078e02a5 */
[----:B------:R-:W-:Y:S01]  /*3580*/  VIADDMNMX R133, R90, 0x8, R93, PT ;  /* 0x000000085a857846 */ /* 0x000fe2000380015d */
[----:B------:R-:W-:Y:S01]  /*3590*/  IMAD.IADD R95, R95, 0x1, R165 ;  /* 0x000000015f5f7824 */ /* 0x000fe200078e02a5 */
[----:B------:R-:W4:Y:S01]  /*35a0*/  LDSM.16.M88.4 R28, [R198+UR5+0x7000] ;  /* 0x00700005c61c783b */ /* 0x000f220008000200 */
[----:B------:R-:W-:-:S02]  /*35b0*/  IMAD.IADD R94, R84, 0x1, R97 ;  /* 0x00000001545e7824 */ /* 0x000fc400078e0261 */
[----:B------:R-:W-:Y:S01]  /*35c0*/  IMAD.IADD R92, R84, 0x1, R95 ;  /* 0x00000001545c7824 */ /* 0x000fe200078e025f */
[----:B---3--:R-:W3:Y:S04]  /*35d0*/  LDSM.16.M88.4 R20, [R198+UR5+0x7800] ;  /* 0x00780005c614783b */ /* 0x008ee80008000200 */
[----:B-1----:R-:W-:Y:S04]  /*35e0*/  LDSM.16.M88.4 R8, [R98] ;  /* 0x000000006208783b */ /* 0x002fe80000000200 */
[----:B------:R-:W1:Y:S04]  /*35f0*/  LDSM.16.M88.4 R16, [R96+0x6000] ;  /* 0x006000006010783b */ /* 0x000e680000000200 */
[----:B------:R-:W1:Y:S04]  /*3600*/  LDSM.16.M88.4 R12, [R96+0x6800] ;  /* 0x00680000600c783b */ /* 0x000e680000000200 */
[----:B------:R-:W1:Y:S04]  /*3610*/  LDSM.16.M88.4 R4, [R96+0x7000] ;  /* 0x007000006004783b */ /* 0x000e680000000200 */
[----:B------:R-:W1:Y:S04]  /*3620*/  LDSM.16.M88.4 R64, [R96+0x7800] ;  /* 0x007800006040783b */ /* 0x000e680000000200 */
[----:B------:R-:W-:Y:S01]  /*3630*/  LDSM.16.M88.4 R60, [R95+0x6000] ;  /* 0x006000005f3c783b */ /* 0x000fe20000000200 */
[C---:B-----5:R-:W-:Y:S03]  /*3640*/  HMMA.16816.F32.BF16 R48, R72.reuse, R44, RZ ;  /* 0x0000002c4830723c */ /* 0x060fe600000418ff */
[----:B------:R-:W-:Y:S04]  /*3650*/  LDSM.16.M88.4 R56, [R95+0x6800] ;  /* 0x006800005f38783b */ /* 0x000fe80000000200 */
[----:B------:R-:W-:Y:S01]  /*3660*/  LDSM.16.M88.4 R52, [R95+0x7000] ;  /* 0x007000005f34783b */ /* 0x000fe20000000200 */
[C---:B------:R-:W-:Y:S03]  /*3670*/  HMMA.16816.F32.BF16 R44, R72.reuse, R46, RZ ;  /* 0x0000002e482c723c */ /* 0x040fe600000418ff */
[----:B------:R-:W-:Y:S04]  /*3680*/  LDSM.16.M88.4 R68, [R92+0x7000] ;  /* 0x007000005c44783b */ /* 0x000fe80000000200 */
[----:B------:R-:W-:Y:S01]  /*3690*/  LDSM.16.M88.4 R80, [R95+0x8000] ;  /* 0x008000005f50783b */ /* 0x000fe20000000200 */
[C---:B--2---:R-:W-:Y:S03]  /*36a0*/  HMMA.16816.F32.BF16 R40, R72.reuse, R36, RZ ;  /* 0x000000244828723c */ /* 0x044fe600000418ff */
[----:B------:R-:W-:Y:S05]  /*36b0*/  LDSM.16.M88.4 R76, [R95+0x8800] ;  /* 0x008800005f4c783b */ /* 0x000fea0000000200 */
[C---:B----4-:R-:W-:Y:S08]  /*36c0*/  HMMA.16816.F32.BF16 R32, R72.reuse, R28, RZ ;  /* 0x0000001c4820723c */ /* 0x050ff000000418ff */
[C---:B------:R-:W-:Y:S08]  /*36d0*/  HMMA.16816.F32.BF16 R36, R72.reuse, R38, RZ ;  /* 0x000000264824723c */ /* 0x040ff000000418ff */
[C---:B------:R-:W-:Y:S08]  /*36e0*/  HMMA.16816.F32.BF16 R28, R72.reuse, R30, RZ ;  /* 0x0000001e481c723c */ /* 0x040ff000000418ff */
[C---:B---3--:R-:W-:Y:S08]  /*36f0*/  HMMA.16816.F32.BF16 R24, R72.reuse, R20, RZ ;  /* 0x000000144818723c */ /* 0x048ff000000418ff */
        /* <DEDUP_REMOVED lines=8> */
[C---:B------:R-:W-:Y:S08]  /*3780*/  HMMA.16816.F32.BF16 R32, R8.reuse, R4, R32 ;  /* 0x000000040820723c */ /* 0x040ff00000041820 */
        /* <DEDUP_REMOVED lines=126> */
[----:B------:R-:W-:-:S13]  /*3f70*/  @!P5 BRA `(.L_x_428) ;  /* 0x00000004005cd947 */ /* 0x000fda0003800000 */
[----:B------:R-:W-:Y:S01]  /*3f80*/  VIADD R8, R0, 0xfffffffe ;  /* 0xfffffffe00087836 */ /* 0x000fe20000000000 */
[----:B------:R-:W1:Y:S01]  /*3f90*/  LDCU UR4, c[0x0][0x440] ;  /* 0x00008800ff0477ac */ /* 0x000e620008000800 */
[----:B------:R-:W-:Y:S02]  /*3fa0*/  BSSY.RECONVERGENT B0, `(.L_x_429) ;  /* 0x0000053000007945 */ /* 0x000fe40003800200 */
[-C--:B------:R-:W-:Y:S02]  /*3fb0*/  IMAD R89, R89, R8.reuse, RZ ;  /* 0x0000000859597224 */ /* 0x080fe400078e02ff */
[----:B------:R-:W-:-:S04]  /*3fc0*/  IMAD.WIDE.U32 R8, R91, R8, RZ ;  /* 0x000000085b087225 */ /* 0x000fc800078e00ff */
[----:B------:R-:W-:Y:S01]  /*3fd0*/  IMAD.IADD R6, R9, 0x1, R89 ;  /* 0x0000000109067824 */ /* 0x000fe200078e0259 */
[----:B------:R-:W-:Y:S02]  /*3fe0*/  IADD3 R5, P1, PT, R183, R8, RZ ;  /* 0x00000008b7057210 */ /* 0x000fe40007f3e0ff */
[----:B------:R-:W-:-:S03]  /*3ff0*/  LEA R12, P2, R8, R208, 0x1 ;  /* 0x000000d0080c7211 */ /* 0x000fc600078408ff */
[--C-:B------:R-:W-:Y:S01]  /*4000*/  IMAD.X R4, R177, 0x1, R6.reuse, P1 ;  /* 0x00000001b1047824 */ /* 0x100fe200008e0606 */
[----:B------:R-:W-:Y:S02]  /*4010*/  IADD3 R7, P1, PT, R183, R5, RZ ;  /* 0x00000005b7077210 */ /* 0x000fe40007f3e0ff */
[-C--:B------:R-:W-:Y:S02]  /*4020*/  LEA.HI.X R13, R8, R207.reuse, R6, 0x1, P2 ;  /* 0x000000cf080d7211 */ /* 0x080fe400010f0c06 */
[-C--:B------:R-:W-:Y:S01]  /*4030*/  LEA R10, P2, R5, R208.reuse, 0x1 ;  /* 0x000000d0050a7211 */ /* 0x080fe200078408ff */
[--C-:B------:R-:W-:Y:S01]  /*4040*/  IMAD.X R6, R177, 0x1, R4.reuse, P1 ;  /* 0x00000001b1067824 */ /* 0x100fe200008e0604 */
[----:B------:R-:W-:Y:S02]  /*4050*/  LEA R8, P1, R7, R208, 0x1 ;  /* 0x000000d007087211 */ /* 0x000fe400078208ff */
[----:B-1----:R-:W-:Y:S02]  /*4060*/  ISETP.GE.AND P3, PT, R179, UR4, PT ;  /* 0x00000004b3007c0c */ /* 0x002fe4000bf66270 */
[----:B------:R-:W-:-:S02]  /*4070*/  LEA.HI.X R11, R5, R207, R4, 0x1, P2 ;  /* 0x000000cf050b7211 */ /* 0x000fc400010f0c04 */
[----:B------:R-:W-:Y:S02]  /*4080*/  ISETP.GE.AND P2, PT, R203, UR4, PT ;  /* 0x00000004cb007c0c */ /* 0x000fe4000bf46270 */
[----:B------:R-:W-:Y:S02]  /*4090*/  LEA.HI.X R9, R7, R207, R6, 0x1, P1 ;  /* 0x000000cf07097211 */ /* 0x000fe400008f0c06 */
[----:B------:R-:W-:Y:S02]  /*40a0*/  ISETP.GE.AND P1, PT, R202, UR4, PT ;  /* 0x00000004ca007c0c */ /* 0x000fe4000bf26270 */
[----:B------:R-:W-:-:S03]  /*40b0*/  LEA R5, P4, R134, R5, 0x5 ;  /* 0x0000000586057211 */ /* 0x000fc600078828ff */
[----:B------:R-:W-:Y:S01]  /*40c0*/  @!PT LDS RZ, [RZ] ;  /* 0x00000000fffff984 */ /* 0x000fe20000000800 */
[----:B------:R-:W-:Y:S01]  /*40d0*/  @!PT LDS RZ, [RZ] ;  /* 0x00000000fffff984 */ /* 0x000fe20000000800 */
[----:B------:R-:W-:Y:S01]  /*40e0*/  @!PT LDS RZ, [RZ] ;  /* 0x00000000fffff984 */ /* 0x000fe20000000800 */
[----:B------:R1:W-:Y:S01]  /*40f0*/  @!P3 LDGSTS.E.BYPASS.LTC128B.128 [R211+0x6000], desc[UR16][R12.64] ;  /* 0x060000000cd3bfae */ /* 0x0003e2000b981a10 */
[----:B------:R-:W-:Y:S02]  /*4100*/  LEA.HI.X R4, R134, R4, R135, 0x5, P4 ;  /* 0x0000000486047211 */ /* 0x000fe400020f2c87 */
[C---:B------:R-:W-:Y:S01]  /*4110*/  LEA R6, P4, R5.reuse, R208, 0x1 ;  /* 0x000000d005067211 */ /* 0x040fe200078808ff */
[----:B------:R1:W-:Y:S03]  /*4120*/  @P3 STS.128 [R211+0x6000], RZ ;  /* 0x006000ffd3003388 */ /* 0x0003e60000000c00 */
[----:B------:R-:W-:Y:S01]  /*4130*/  LEA.HI.X R7, R5, R207, R4, 0x1, P4 ;  /* 0x000000cf05077211 */ /* 0x000fe200020f0c04 */
        /* <DEDUP_REMOVED lines=56> */
.L_x_430:
[----:B------:R3:W-:Y:S02]  /*44c0*/  STS.128 [R211+0xb800], RZ ;  /* 0x00b800ffd3007388 */ /* 0x0007e40000000c00 */
.L_x_431:
[----:B------:R-:W-:Y:S05]  /*44d0*/  BSYNC.RECONVERGENT B0 ;  /* 0x0000000000007941 */ /* 0x000fea0003800200 */
.L_x_429:
[----:B------:R-:W0:Y:S02]  /*44e0*/  LDGDEPBAR ;  /* 0x00000000000079af */ /* 0x000e240000000000 */
.L_x_428:
[----:B------:R-:W-:Y:S01]  /*44f0*/  IMAD.SHL.U32 R4, R180, 0x2, RZ ;  /* 0x00000002b4047824 */ /* 0x000fe200078e00ff */
[----:B------:R-:W-:Y:S01]  /*4500*/  SHF.R.U32.HI R5, RZ, 0x5, R180 ;  /* 0x00000005ff057819 */ /* 0x000fe200000116b4 */
[----:B------:R-:W-:Y:S01]  /*4510*/  IMAD.SHL.U32 R221, R86, 0x2, RZ ;  /* 0x0000000256dd7824 */ /* 0x000fe200078e00ff */
[----:B------:R-:W4:Y:S01]  /*4520*/  LDCU UR4, c[0x0][0x45c] ;  /* 0x00008b80ff0477ac */ /* 0x000f220008000800 */
[----:B------:R-:W-:Y:S01]  /*4530*/  IMAD.WIDE.U32 R216, R2, -0x2daee0ad, RZ ;  /* 0xd2511f5302d87825 */ /* 0x000fe200078e00ff */
[----:B------:R-:W-:Y:S01]  /*4540*/  LOP3.LUT R87, R87, 0x6, R4, 0xf8, !PT ;  /* 0x0000000657577812 */ /* 0x000fe200078ef804 */
[----:B------:R-:W5:Y:S02]  /*4550*/  LDC R174, c[0x0][0x4f8] ;  /* 0x00013e00ffae7b82 */ /* 0x000f640000000800 */
[----:B------:R-:W-:Y:S01]  /*4560*/  IMAD R222, R88, 0x4, R5 ;  /* 0x0000000458de7824 */ /* 0x000fe200078e0205 */
[----:B------:R-:W-:Y:S01]  /*4570*/  LOP3.LUT R4, R87, 0x8, RZ, 0xfc, !PT ;  /* 0x0000000857047812 */ /* 0x000fe200078efcff */
[----:B-1----:R-:W-:Y:S01]  /*4580*/  VIADD R9, R225, 0xbb67ae85 ;  /* 0xbb67ae85e1097836 */ /* 0x002fe20000000000 */
[----:B------:R-:W-:Y:S01]  /*4590*/  LOP3.LUT R5, R87, 0x9, RZ, 0xfc, !PT ;  /* 0x0000000957057812 */ /* 0x000fe200078efcff */
[----:B------:R-:W-:Y:S01]  /*45a0*/  IMAD.WIDE.U32 R222, R222, -0x326172a9, RZ ;  /* 0xcd9e8d57dede7825 */ /* 0x000fe200078e00ff */
[----:B------:R-:W-:-:S02]  /*45b0*/  ISETP.GE.AND P2, PT, R4, R176, PT ;  /* 0x000000b00400720c */ /* 0x000fc40003f46270 */
[-C--:B------:R-:W-:Y:S01]  /*45c0*/  ISETP.GE.AND P1, PT, R4, R133.reuse, PT ;  /* 0x000000850400720c */ /* 0x080fe20003f26270 */
[C---:B------:R-:W-:Y:S01]  /*45d0*/  VIADD R219, R224.reuse, 0x9e3779b9 ;  /* 0x9e3779b9e0db7836 */ /* 0x040fe20000000000 */
[----:B------:R-:W-:Y:S01]  /*45e0*/  LOP3.LUT R4, R87, 0x10, RZ, 0xfc, !PT ;  /* 0x0000001057047812 */ /* 0x000fe200078efcff */
[----:B------:R-:W-:Y:S01]  /*45f0*/  VIADD R199, R224, 0x3c6ef372 ;  /* 0x3c6ef372e0c77836 */ /* 0x000fe20000000000 */
[----:B------:R-:W-:Y:S01]  /*4600*/  FSEL R54, R44, -INF , !P2 ;  /* 0xff8000002c367808 */ /* 0x000fe20005000000 */
[C---:B------:R-:W-:Y:S01]  /*4610*/  VIADD R195, R225.reuse, 0x76cf5d0a ;  /* 0x76cf5d0ae1c37836 */ /* 0x040fe20000000000 */
[----:B------:R-:W-:Y:S01]  /*4620*/  FSEL R46, R46, -INF , !P1 ;  /* 0xff8000002e2e7808 */ /* 0x000fe20004800000 */
[----:B------:R-:W-:Y:S01]  /*4630*/  VIADD R193, R225, 0x32370b8f ;  /* 0x32370b8fe1c17836 */ /* 0x000fe20000000000 */
[CC--:B------:R-:W-:Y:S01]  /*4640*/  ISETP.GE.AND P4, PT, R5.reuse, R176.reuse, PT ;  /* 0x000000b00500720c */ /* 0x0c0fe20003f86270 */
[C---:B------:R-:W-:Y:S01]  /*4650*/  VIADD R189, R224.reuse, 0xdaa66d2b ;  /* 0xdaa66d2be0bd7836 */ /* 0x040fe20000000000 */
[-C--:B------:R-:W-:Y:S01]  /*4660*/  ISETP.GE.AND P3, PT, R5, R133.reuse, PT ;  /* 0x000000850500720c */ /* 0x080fe20003f66270 */
[----:B------:R-:W-:Y:S01]  /*4670*/  VIADD R155, R224, 0x78dde6e4 ;  /* 0x78dde6e4e09b7836 */ /* 0x000fe20000000000 */
[C---:B------:R-:W-:Y:S01]  /*4680*/  ISETP.GE.AND P2, PT, R4.reuse, R176, PT ;  /* 0x000000b00400720c */ /* 0x040fe20003f46270 */
[C---:B------:R-:W-:Y:S01]  /*4690*/  VIADD R153, R225.reuse, 0xa9066899 ;  /* 0xa9066899e1997836 */ /* 0x040fe20000000000 */
[----:B------:R-:W-:Y:S01]  /*46a0*/  ISETP.GE.AND P1, PT, R4, R133, PT ;  /* 0x000000850400720c */ /* 0x000fe20003f26270 */
[----:B------:R-:W-:Y:S01]  /*46b0*/  VIADD R151, R225, 0xed9eba14 ;  /* 0xed9eba14e1977836 */ /* 0x000fe20000000000 */
[C---:B------:R-:W-:Y:S01]  /*46c0*/  LOP3.LUT R5, R87.reuse, 0x11, RZ, 0xfc, !PT ;  /* 0x0000001157057812 */ /* 0x040fe200078efcff */
[C---:B------:R-:W-:Y:S01]  /*46d0*/  VIADD R149, R224.reuse, 0xb54cda56 ;  /* 0xb54cda56e0957836 */ /* 0x040fe20000000000 */
[----:B------:R-:W-:Y:S01]  /*46e0*/  LOP3.LUT R4, R87, 0x18, RZ, 0xfc, !PT ;  /* 0x0000001857047812 */ /* 0x000fe200078efcff */
[----:B------:R-:W-:Y:S01]  /*46f0*/  VIADD R197, R224, 0x1715609d ;  /* 0x1715609de0c57836 */ /* 0x000fe20000000000 */
[----:B------:R-:W-:Y:S01]  /*4700*/  FSEL R52, R45, -INF , !P4 ;  /* 0xff8000002d347808 */ /* 0x000fe20006000000 */
[----:B------:R-:W-:Y:S01]  /*4710*/  VIADD R191, R225, 0x646e171e ;  /* 0x646e171ee1bf7836 */ /* 0x000fe20000000000 */
[----:B------:R-:W-:-:S02]  /*4720*/  FSEL R44, R47, -INF , !P3 ;  /* 0xff8000002f2c7808 */ /* 0x000fc40005800000 */
[----:B------:R-:W-:Y:S02]  /*4730*/  FSEL R18, R40, -INF , !P2 ;  /* 0xff80000028127808 */ /* 0x000fe40005000000 */
[----:B------:R-:W-:Y:S02]  /*4740*/  FSEL R10, R42, -INF , !P1 ;  /* 0xff8000002a0a7808 */ /* 0x000fe40004800000 */
[CC--:B------:R-:W-:Y:S02]  /*4750*/  ISETP.GE.AND P4, PT, R5.reuse, R176.reuse, PT ;  /* 0x000000b00500720c */ /* 0x0c0fe40003f86270 */
[-C--:B------:R-:W-:Y:S02]  /*4760*/  ISETP.GE.AND P3, PT, R5, R133.reuse, PT ;  /* 0x000000850500720c */ /* 0x080fe40003f66270 */
[C---:B------:R-:W-:Y:S02]  /*4770*/  ISETP.GE.AND P2, PT, R4.reuse, R176, PT ;  /* 0x000000b00400720c */ /* 0x040fe40003f46270 */
[----:B------:R-:W-:-:S02]  /*4780*/  ISETP.GE.AND P1, PT, R4, R133, PT ;  /* 0x000000850400720c */ /* 0x000fc40003f26270 */
[C---:B--2---:R-:W-:Y:S02]  /*4790*/  LOP3.LUT R6, R87.reuse, 0x19, RZ, 0xfc, !PT ;  /* 0x0000001957067812 */ /* 0x044fe400078efcff */
[----:B------:R-:W-:Y:S02]  /*47a0*/  LOP3.LUT R5, R87, 0x20, RZ, 0xfc, !PT ;  /* 0x0000002057057812 */ /* 0x000fe400078efcff */
[----:B------:R-:W-:Y:S02]  /*47b0*/  FSEL R4, R43, -INF , !P3 ;  /* 0xff8000002b047808 */ /* 0x000fe40005800000 */
[----:B------:R-:W-:Y:S02]  /*47c0*/  FSEL R16, R36, -INF , !P2 ;  /* 0xff80000024107808 */ /* 0x000fe40005000000 */
[----:B------:R-:W-:Y:S02]  /*47d0*/  FSEL R8, R38, -INF , !P1 ;  /* 0xff80000026087808 */ /* 0x000fe40004800000 */
[----:B------:R-:W-:-:S02]  /*47e0*/  ISETP.GE.AND P3, PT, R6, R133, PT ;  /* 0x000000850600720c */ /* 0x000fc40003f66270 */
[CC--:B------:R-:W-:Y:S02]  /*47f0*/  ISETP.GE.AND P2, PT, R5.reuse, R176.reuse, PT ;  /* 0x000000b00500720c */ /* 0x0c0fe40003f46270 */
[----:B------:R-:W-:Y:S02]  /*4800*/  ISETP.GE.AND P1, PT, R5, R133, PT ;  /* 0x000000850500720c */ /* 0x000fe40003f26270 */
[----:B------:R-:W-:Y:S02]  /*4810*/  FSEL R14, R41, -INF , !P4 ;  /* 0xff800000290e7808 */ /* 0x000fe40006000000 */
[C---:B------:R-:W-:Y:S02]  /*4820*/  LOP3.LUT R7, R87.reuse, 0x21, RZ, 0xfc, !PT ;  /* 0x0000002157077812 */ /* 0x040fe400078efcff */
[----:B------:R-:W-:Y:S02]  /*4830*/  LOP3.LUT R5, R87, 0x28, RZ, 0xfc, !PT ;  /* 0x0000002857057812 */ /* 0x000fe400078efcff */
[----:B------:R-:W-:-:S02]  /*4840*/  ISETP.GE.AND P4, PT, R6, R176, PT ;  /* 0x000000b00600720c */ /* 0x000fc40003f86270 */
[----:B------:R-:W-:Y:S02]  /*4850*/  FSEL R6, R39, -INF , !P3 ;  /* 0xff80000027067808 */ /* 0x000fe40005800000 */
[----:B------:R-:W-:Y:S02]  /*4860*/  FSEL R218, R32, -INF , !P2 ;  /* 0xff80000020da7808 */ /* 0x000fe40005000000 */
[----:B------:R-:W-:Y:S02]  /*4870*/  FSEL R148, R34, -INF , !P1 ;  /* 0xff80000022947808 */ /* 0x000fe40004800000 */
[-C--:B------:R-:W-:Y:S02]  /*4880*/  ISETP.GE.AND P3, PT, R7, R133.reuse, PT ;  /* 0x000000850700720c */ /* 0x080fe40003f66270 */
[C---:B------:R-:W-:Y:S02]  /*4890*/  ISETP.GE.AND P2, PT, R5.reuse, R176, PT ;  /* 0x000000b00500720c */ /* 0x040fe40003f46270 */
[----:B------:R-:W-:-:S02]  /*48a0*/  ISETP.GE.AND P1, PT, R5, R133, PT ;  /* 0x000000850500720c */ /* 0x000fc40003f26270 */
[----:B------:R-:W-:Y:S02]  /*48b0*/  FSEL R12, R37, -INF , !P4 ;  /* 0xff800000250c7808 */ /* 0x000fe40006000000 */
[----:B------:R-:W-:Y:S02]  /*48c0*/  LOP3.LUT R5, R87, 0x29, RZ, 0xfc, !PT ;  /* 0x0000002957057812 */ /* 0x000fe400078efcff */
[----:B------:R-:W-:Y:S02]  /*48d0*/  ISETP.GE.AND P4, PT, R7, R176, PT ;  /* 0x000000b00700720c */ /* 0x000fe40003f86270 */
[----:B------:R-:W-:Y:S02]  /*48e0*/  LOP3.LUT R7, R87, 0x1, RZ, 0xfc, !PT ;  /* 0x0000000157077812 */ /* 0x000fe400078efcff */
[----:B------:R-:W-:Y:S02]  /*48f0*/  FSEL R228, R35, -INF , !P3 ;  /* 0xff80000023e47808 */ /* 0x000fe40005800000 */
[----:B------:R-:W-:-:S02]  /*4900*/  ISETP.GE.AND P3, PT, R5, R133, PT ;  /* 0x000000850500720c */ /* 0x000fc40003f66270 */
[----:B------:R-:W-:Y:S02]  /*4910*/  FSEL R152, R28, -INF , !P2 ;  /* 0xff8000001c987808 */ /* 0x000fe40005000000 */
[----:B------:R-:W-:Y:S02]  /*4920*/  FSEL R230, R30, -INF , !P1 ;  /* 0xff8000001ee67808 */ /* 0x000fe40004800000 */
[C---:B------:R-:W-:Y:S02]  /*4930*/  ISETP.GE.AND P2, PT, R7.reuse, R176, PT ;  /* 0x000000b00700720c */ /* 0x040fe40003f46270 */
[----:B------:R-:W-:Y:S02]  /*4940*/  ISETP.GE.AND P1, PT, R7, R133, PT ;  /* 0x000000850700720c */ /* 0x000fe40003f26270 */
[----:B------:R-:W-:Y:S02]  /*4950*/  LOP3.LUT R7, R87, 0x30, RZ, 0xfc, !PT ;  /* 0x0000003057077812 */ /* 0x000fe400078efcff */
[----:B------:R-:W-:-:S02]  /*4960*/  FSEL R220, R31, -INF , !P3 ;  /* 0xff8000001fdc7808 */ /* 0x000fc40005800000 */
[-C--:B------:R-:W-:Y:S02]  /*4970*/  ISETP.GE.AND P3, PT, R87, R176.reuse, PT ;  /* 0x000000b05700720c */ /* 0x080fe40003f66270 */
[----:B------:R-:W-:Y:S02]  /*4980*/  FSEL R154, R33, -INF , !P4 ;  /* 0xff800000219a7808 */ /* 0x000fe40006000000 */
[----:B------:R-:W-:Y:S02]  /*4990*/  FSEL R30, R49, -INF , !P2 ;  /* 0xff800000311e7808 */ /* 0x000fe40005000000 */
[-C--:B------:R-:W-:Y:S02]  /*49a0*/  ISETP.GE.AND P4, PT, R5, R176.reuse, PT ;  /* 0x000000b00500720c */ /* 0x080fe40003f86270 */
[----:B------:R-:W-:Y:S02]  /*49b0*/  ISETP.GE.AND P2, PT, R7, R176, PT ;  /* 0x000000b00700720c */ /* 0x000fe40003f46270 */
[----:B------:R-:W-:-:S02]  /*49c0*/  LOP3.LUT R5, R87, 0x31, RZ, 0xfc, !PT ;  /* 0x0000003157057812 */ /* 0x000fc400078efcff */
[----:B------:R-:W-:Y:S02]  /*49d0*/  FSEL R48, R48, -INF , !P3 ;  /* 0xff80000030307808 */ /* 0x000fe40005800000 */
[-C--:B------:R-:W-:Y:S02]  /*49e0*/  ISETP.GE.AND P3, PT, R87, R133.reuse, PT ;  /* 0x000000855700720c */ /* 0x080fe40003f66270 */
[----:B------:R-:W-:Y:S02]  /*49f0*/  FSEL R150, R29, -INF , !P4 ;  /* 0xff8000001d967808 */ /* 0x000fe40006000000 */
[----:B------:R-:W-:Y:S02]  /*4a00*/  FSEL R28, R51, -INF , !P1 ;  /* 0xff800000331c7808 */ /* 0x000fe40004800000 */
[----:B------:R-:W-:Y:S02]  /*4a10*/  FSEL R210, R24, -INF , !P2 ;  /* 0xff80000018d27808 */ /* 0x000fe40005000000 */
[----:B------:R-:W-:-:S02]  /*4a20*/  ISETP.GE.AND P4, PT, R7, R133, PT ;  /* 0x000000850700720c */ /* 0x000fc40003f86270 */
[C---:B------:R-:W-:Y:S02]  /*4a30*/  ISETP.GE.AND P1, PT, R5.reuse, R176, PT ;  /* 0x000000b00500720c */ /* 0x040fe40003f26270 */
[----:B------:R-:W-:Y:S02]  /*4a40*/  ISETP.GE.AND P2, PT, R5, R133, PT ;  /* 0x000000850500720c */ /* 0x000fe40003f46270 */
[----:B------:R-:W-:Y:S02]  /*4a50*/  LOP3.LUT R7, R87, 0x38, RZ, 0xfc, !PT ;  /* 0x0000003857077812 */ /* 0x000fe400078efcff */
[----:B------:R-:W-:Y:S02]  /*4a60*/  FMNMX3.FTZ R5, R48, R30, R54, !PT ;  /* 0x0000001e30057276 */ /* 0x000fe40007810036 */
[----:B------:R-:W-:Y:S02]  /*4a70*/  FSEL R50, R50, -INF , !P3 ;  /* 0xff80000032327808 */ /* 0x000fe40005800000 */
[----:B------:R-:W-:-:S02]  /*4a80*/  FSEL R192, R26, -INF , !P4 ;  /* 0xff8000001ac07808 */ /* 0x000fc40006000000 */
[----:B------:R-:W-:Y:S02]  /*4a90*/  FSEL R200, R25, -INF , !P1 ;  /* 0xff80000019c87808 */ /* 0x000fe40004800000 */
[----:B------:R-:W-:Y:S02]  /*4aa0*/  ISETP.GE.AND P4, PT, R7, R176, PT ;  /* 0x000000b00700720c */ /* 0x000fe40003f86270 */
[----:B------:R-:W-:Y:S02]  /*4ab0*/  FMNMX3.FTZ R5, R5, R52, R18, !PT ;  /* 0x0000003405057276 */ /* 0x000fe40007810012 */
[----:B------:R-:W-:Y:S02]  /*4ac0*/  ISETP.GE.AND P1, PT, R7, R133, PT ;  /* 0x000000850700720c */ /* 0x000fe40003f26270 */
[----:B------:R-:W-:Y:S02]  /*4ad0*/  FMNMX3.FTZ R7, R50, R28, R46, !PT ;  /* 0x0000001c32077276 */ /* 0x000fe4000781002e */
[----:B------:R-:W-:-:S02]  /*4ae0*/  FMNMX3.FTZ R5, R5, R14, R16, !PT ;  /* 0x0000000e05057276 */ /* 0x000fc40007810010 */
[----:B------:R-:W-:Y:S02]  /*4af0*/  FMNMX3.FTZ R7, R7, R44, R10, !PT ;  /* 0x0000002c07077276 */ /* 0x000fe4000781000a */
[----:B------:R-:W-:Y:S02]  /*4b00*/  FMNMX3.FTZ R5, R5, R12, R218, !PT ;  /* 0x0000000c05057276 */ /* 0x000fe400078100da */
[----:B------:R-:W-:Y:S02]  /*4b10*/  FMNMX3.FTZ R7, R7, R4, R8, !PT ;  /* 0x0000000407077276 */ /* 0x000fe40007810008 */
[----:B------:R-:W-:Y:S02]  /*4b20*/  LOP3.LUT R87, R87, 0x39, RZ, 0xfc, !PT ;  /* 0x0000003957577812 */ /* 0x000fe400078efcff */
[----:B------:R-:W-:Y:S02]  /*4b30*/  FMNMX3.FTZ R5, R5, R154, R152, !PT ;  /* 0x0000009a05057276 */ /* 0x000fe40007810098 */
[----:B------:R-:W-:-:S02]  /*4b40*/  FMNMX3.FTZ R7, R7, R6, R148, !PT ;  /* 0x0000000607077276 */ /* 0x000fc40007810094 */
[----:B------:R-:W-:Y:S02]  /*4b50*/  ISETP.GE.AND P3, PT, R87, R176, PT ;  /* 0x000000b05700720c */ /* 0x000fe40003f66270 */
[----:B------:R-:W-:Y:S02]  /*4b60*/  FSEL R196, R72, -INF , !P4 ;  /* 0xff80000048c47808 */ /* 0x000fe40006000000 */
[----:B------:R-:W-:Y:S02]  /*4b70*/  FMNMX3.FTZ R5, R5, R150, R210, !PT ;  /* 0x0000009605057276 */ /* 0x000fe400078100d2 */
[----:B------:R-:W-:Y:S02]  /*4b80*/  FMNMX3.FTZ R7, R7, R228, R230, !PT ;  /* 0x000000e407077276 */ /* 0x000fe400078100e6 */
[----:B------:R-:W-:Y:S02]  /*4b90*/  FSEL R190, R27, -INF , !P2 ;  /* 0xff8000001bbe7808 */ /* 0x000fe40005000000 */
[----:B------:R-:W-:-:S02]  /*4ba0*/  FSEL R194, R73, -INF , !P3 ;  /* 0xff80000049c27808 */ /* 0x000fc40005800000 */
[----:B------:R-:W-:Y:S02]  /*4bb0*/  FMNMX3.FTZ R5, R5, R200, R196, !PT ;  /* 0x000000c805057276 */ /* 0x000fe400078100c4 */
[----:B------:R-:W-:Y:S02]  /*4bc0*/  ISETP.GE.AND P2, PT, R87, R133, PT ;  /* 0x000000855700720c */ /* 0x000fe40003f46270 */
[----:B------:R-:W-:Y:S02]  /*4bd0*/  FSEL R188, R74, -INF , !P1 ;  /* 0xff8000004abc7808 */ /* 0x000fe40004800000 */
[----:B------:R-:W-:Y:S02]  /*4be0*/  FMNMX3.FTZ R7, R7, R220, R192, !PT ;  /* 0x000000dc07077276 */ /* 0x000fe400078100c0 */
[----:B------:R-:W-:Y:S02]  /*4bf0*/  FMNMX.FTZ R5, R194, R5, !PT ;  /* 0x00000005c2057209 */ /* 0x000fe40007810000 */
[----:B------:R-:W-:-:S02]  /*4c00*/  FSEL R186, R75, -INF , !P2 ;  /* 0xff8000004bba7808 */ /* 0x000fc40005000000 */
[----:B------:R-:W-:Y:S01]  /*4c10*/  FMNMX3.FTZ R7, R7, R190, R188, !PT ;  /* 0x000000be07077276 */ /* 0x000fe200078100bc */
[----:B------:R-:W1:Y:S01]  /*4c20*/  SHFL.BFLY PT, R20, R5, 0x2, 0x1f ;  /* 0x0c401f0005147f89 */ /* 0x000e6200000e0000 */
[----:B------:R-:W-:Y:S02]  /*4c30*/  LOP3.LUT R85, R224, R85, R223, 0x96, !PT ;  /* 0x00000055e0557212 */ /* 0x000fe400078e96df */
[----:B------:R-:W-:Y:S02]  /*4c40*/  FMNMX.FTZ R7, R186, R7, !PT ;  /* 0x00000007ba077209 */ /* 0x000fe40007810000 */
[----:B------:R-:W-:Y:S01]  /*4c50*/  LOP3.LUT R22, R225, R221, R217, 0x96, !PT ;  /* 0x000000dde1167212 */ /* 0x000fe200078e96d9 */
[----:B------:R-:W-:Y:S01]  /*4c60*/  IMAD.WIDE.U32 R214, R85, -0x2daee0ad, RZ ;  /* 0xd2511f5355d67825 */ /* 0x000fe200078e00ff */
[----:B-----5:R-:W-:Y:S01]  /*4c70*/  LOP3.LUT R174, R174, 0xff, RZ, 0xc0, !PT ;  /* 0x000000ffaeae7812 */ /* 0x020fe200078ec0ff */
[----:B------:R-:W2:Y:S02]  /*4c80*/  SHFL.BFLY PT, R32, R7, 0x2, 0x1f ;  /* 0x0c401f0007207f89 */ /* 0x000ea400000e0000 */
[----:B------:R-:W-:Y:S01]  /*4c90*/  IMAD.WIDE.U32 R22, R22, -0x326172a9, RZ ;  /* 0xcd9e8d5716167825 */ /* 0x000fe200078e00ff */
[----:B------:R-:W-:-:S03]  /*4ca0*/  LOP3.LUT R212, R9, R216, R215, 0x96, !PT ;  /* 0x000000d809d47212 */ /* 0x000fc600078e96d7 */
[----:B------:R-:W-:Y:S01]  /*4cb0*/  IMAD R174, R174, 0x10000, R174 ;  /* 0x00010000aeae7824 */ /* 0x000fe200078e02ae */
[----:B------:R-:W-:Y:S01]  /*4cc0*/  LOP3.LUT R2, R219, R222, R23, 0x96, !PT ;  /* 0x000000dedb027212 */ /* 0x000fe200078e9617 */
[----:B------:R-:W-:-:S04]  /*4cd0*/  IMAD.WIDE.U32 R212, R212, -0x326172a9, RZ ;  /* 0xcd9e8d57d4d47825 */ /* 0x000fc800078e00ff */
[----:B------:R-:W-:Y:S01]  /*4ce0*/  IMAD.WIDE.U32 R24, R2, -0x2daee0ad, RZ ;  /* 0xd2511f5302187825 */ /* 0x000fe200078e00ff */
[----:B------:R-:W-:Y:S02]  /*4cf0*/  LOP3.LUT R22, R199, R22, R213, 0x96, !PT ;  /* 0x00000016c7167212 */ /* 0x000fe400078e96d5 */
[----:B-1----:R-:W-:Y:S01]  /*4d00*/  FMNMX.FTZ R5, R5, R20, !PT ;  /* 0x0000001405057209 */ /* 0x002fe20007810000 */
[----:B------:R-:W-:Y:S01]  /*4d10*/  VIADD R221, R221, 0x1 ;  /* 0x00000001dddd7836 */ /* 0x000fe20000000000 */
[----:B------:R-:W-:Y:S01]  /*4d20*/  LOP3.LUT R2, R195, R214, R25, 0x96, !PT ;  /* 0x000000d6c3027212 */ /* 0x000fe200078e9619 */
[----:B------:R-:W-:Y:S02]  /*4d30*/  IMAD.WIDE.U32 R22, R22, -0x2daee0ad, RZ ;  /* 0xd2511f5316167825 */ /* 0x000fe400078e00ff */
[----:B------:R-:W1:Y:S02]  /*4d40*/  SHFL.BFLY PT, R132, R5, 0x1, 0x1f ;  /* 0x0c201f0005847f89 */ /* 0x000e6400000e0000 */
[----:B------:R-:W-:Y:S01]  /*4d50*/  IMAD.WIDE.U32 R20, R2, -0x326172a9, RZ ;  /* 0xcd9e8d5702147825 */ /* 0x000fe200078e00ff */
[----:B--2---:R-:W-:-:S02]  /*4d60*/  FMNMX.FTZ R32, R7, R32, !PT ;  /* 0x0000002007207209 */ /* 0x004fc40007810000 */
[----:B------:R-:W-:Y:S02]  /*4d70*/  LOP3.LUT R24, R193, R24, R23, 0x96, !PT ;  /* 0x00000018c1187212 */ /* 0x000fe400078e9617 */
[----:B------:R-:W-:Y:S01]  /*4d80*/  LOP3.LUT R2, R189, R212, R21, 0x96, !PT ;  /* 0x000000d4bd027212 */ /* 0x000fe200078e9615 */
[----:B------:R-:W2:Y:S02]  /*4d90*/  SHFL.BFLY PT, R7, R32, 0x1, 0x1f ;  /* 0x0c201f0020077f89 */ /* 0x000ea400000e0000 */
[----:B------:R-:W-:-:S04]  /*4da0*/  IMAD.WIDE.U32 R24, R24, -0x326172a9, RZ ;  /* 0xcd9e8d5718187825 */ /* 0x000fc800078e00ff */
[----:B------:R-:W-:Y:S01]  /*4db0*/  IMAD.WIDE.U32 R26, R2, -0x2daee0ad, RZ ;  /* 0xd2511f53021a7825 */ /* 0x000fe200078e00ff */
[----:B------:R-:W-:-:S04]  /*4dc0*/  LOP3.LUT R20, R155, R20, R25, 0x96, !PT ;  /* 0x000000149b147212 */ /* 0x000fc800078e9619 */
[----:B------:R-:W-:Y:S01]  /*4dd0*/  LOP3.LUT R22, R151, R22, R27, 0x96, !PT ;  /* 0x0000001697167212 */ /* 0x000fe200078e961b */
[----:B------:R-:W-:Y:S01]  /*4de0*/  IMAD.WIDE.U32 R20, R20, -0x2daee0ad, RZ ;  /* 0xd2511f5314147825 */ /* 0x000fe200078e00ff */
[----:B-1----:R-:W-:-:S03]  /*4df0*/  FMNMX.FTZ R132, R5, R132, !PT ;  /* 0x0000008405847209 */ /* 0x002fc60007810000 */
[----:B------:R-:W-:Y:S01]  /*4e00*/  IMAD.WIDE.U32 R22, R22, -0x326172a9, RZ ;  /* 0xcd9e8d5716167825 */ /* 0x000fe200078e00ff */
[----:B------:R-:W-:Y:S02]  /*4e10*/  LOP3.LUT R2, R153, R26, R21, 0x96, !PT ;  /* 0x0000001a99027212 */ /* 0x000fe400078e9615 */
[C---:B------:R-:W-:Y:S01]  /*4e20*/  FSETP.NEU.FTZ.AND P1, PT, R132.reuse, -INF , PT ;  /* 0xff8000008400780b */ /* 0x040fe20003f3d000 */
[----:B----4-:R-:W-:Y:S01]  /*4e30*/  FMUL.FTZ R187, R132, UR4 ;  /* 0x0000000484bb7c20 */ /* 0x010fe20008410000 */
[----:B------:R-:W-:Y:S01]  /*4e40*/  LOP3.LUT R24, R197, R24, R23, 0x96, !PT ;  /* 0x00000018c5187212 */ /* 0x000fe200078e9617 */
[----:B------:R-:W-:Y:S01]  /*4e50*/  IMAD.WIDE.U32 R34, R2, -0x326172a9, RZ ;  /* 0xcd9e8d5702227825 */ /* 0x000fe200078e00ff */
[----:B------:R-:W-:Y:S02]  /*4e60*/  LOP3.LUT R2, R3, 0x200, R156, 0xf8, !PT ;  /* 0x0000020003027812 */ /* 0x000fe400078ef89c */
[----:B--2---:R-:W-:Y:S01]  /*4e70*/  FMNMX.FTZ R3, R32, R7, !PT ;  /* 0x0000000720037209 */ /* 0x004fe20007810000 */
[----:B------:R-:W-:Y:S01]  /*4e80*/  IMAD.WIDE.U32 R24, R24, -0x2daee0ad, RZ ;  /* 0xd2511f5318187825 */ /* 0x000fe200078e00ff */
[----:B------:R-:W-:-:S02]  /*4e90*/  FSEL R187, R187, RZ, P1 ;  /* 0x000000ffbbbb7208 */ /* 0x000fc40000800000 */
[C---:B------:R-:W-:Y:S01]  /*4ea0*/  FSETP.NEU.FTZ.AND P1, PT, R3.reuse, -INF , PT ;  /* 0xff8000000300780b */ /* 0x040fe20003f3d000 */
[----:B------:R-:W-:Y:S01]  /*4eb0*/  FMUL.FTZ R185, R3, UR4 ;  /* 0x0000000403b97c20 */ /* 0x000fe20008410000 */
[----:B------:R-:W-:Y:S01]  /*4ec0*/  LOP3.LUT R113, R149, R22, R35, 0x96, !PT ;  /* 0x0000001695717212 */ /* 0x000fe200078e9623 */
[----:B------:R-:W-:Y:S01]  /*4ed0*/  IMAD.MOV.U32 R22, RZ, RZ, R34 ;  /* 0x000000ffff167224 */ /* 0x000fe200078e0022 */
[----:B------:R-:W-:Y:S01]  /*4ee0*/  LEA R2, R2, UR5, 0x1 ;  /* 0x0000000502027c11 */ /* 0x000fe2000f8e08ff */
[--C-:B------:R-:W-:Y:S01]  /*4ef0*/  FFMA.FTZ R173, R48, UR4, -R187.reuse ;  /* 0x0000000430ad7c23 */ /* 0x100fe200080108bb */
[----:B------:R-:W-:Y:S01]  /*4f00*/  FSEL R185, R185, RZ, P1 ;  /* 0x000000ffb9b97208 */ /* 0x000fe20000800000 */
[----:B------:R-:W-:Y:S01]  /*4f10*/  FFMA.FTZ R172, R30, UR4, -R187 ;  /* 0x000000041eac7c23 */ /* 0x000fe200080108bb */
[----:B------:R-:W-:Y:S01]  /*4f20*/  PRMT R5, R34, 0x7771, RZ ;  /* 0x0000777122057816 */ /* 0x000fe200000000ff */
[--C-:B------:R-:W-:Y:S01]  /*4f30*/  IMAD.IADD R184, R84, 0x1, R2.reuse ;  /* 0x0000000154b87824 */ /* 0x100fe200078e0202 */
[----:B------:R-:W-:Y:S01]  /*4f40*/  LOP3.LUT R22, R22, 0xff, RZ, 0xc0, !PT ;  /* 0x000000ff16167812 */ /* 0x000fe200078ec0ff */
[--C-:B------:R-:W-:Y:S01]  /*4f50*/  FFMA.FTZ R171, R50, UR4, -R185.reuse ;  /* 0x0000000432ab7c23 */ /* 0x100fe200080108b9 */
[----:B------:R-:W-:Y:S01]  /*4f60*/  FFMA.FTZ R170, R28, UR4, -R185 ;  /* 0x000000041caa7c23 */ /* 0x000fe200080108b9 */
[C---:B------:R-:W-:Y:S01]  /*4f70*/  PRMT R26, R34.reuse, 0x7773, RZ ;  /* 0x00007773221a7816 */ /* 0x040fe200000000ff */
[----:B------:R-:W-:Y:S01]  /*4f80*/  IMAD.IADD R175, R165, 0x1, R2 ;  /* 0x00000001a5af7824 */ /* 0x000fe200078e0202 */
[----:B------:R-:W-:Y:S01]  /*4f90*/  PRMT R115, R34, 0x7772, RZ ;  /* 0x0000777222737816 */ /* 0x000fe200000000ff */
[----:B------:R-:W-:Y:S01]  /*4fa0*/  MUFU.EX2 R173, R173 ;  /* 0x000000ad00ad7308 */ /* 0x000fe20000000800 */
[----:B------:R-:W-:Y:S01]  /*4fb0*/  PRMT R5, R22, 0x5410, R5 ;  /* 0x0000541016057816 */ /* 0x000fe20000000005 */
[----:B------:R-:W1:Y:S01]  /*4fc0*/  LDSM.16.MT88.4 R40, [R184+0xc000] ;  /* 0x00c00000b828783b */ /* 0x000e620000004200 */
[----:B------:R-:W-:Y:S01]  /*4fd0*/  PRMT R22, R113, 0x7632, R22 ;  /* 0x0000763271167816 */ /* 0x000fe20000000016 */
[----:B------:R-:W-:Y:S01]  /*4fe0*/  MUFU.EX2 R171, R171 ;  /* 0x000000ab00ab7308 */ /* 0x000fe20000000800 */
[----:B------:R-:W-:Y:S01]  /*4ff0*/  PRMT R115, R115, 0x5410, R26 ;  /* 0x0000541073737816 */ /* 0x000fe2000000001a */
[----:B------:R-:W2:Y:S01]  /*5000*/  LDSM.16.MT88.4 R64, [R2+0xe000] ;  /* 0x00e000000240783b */ /* 0x000ea20000004200 */
[C---:B------:R-:W-:Y:S01]  /*5010*/  LOP3.LUT R26, R113.reuse, 0xffff, RZ, 0xc0, !PT ;  /* 0x0000ffff711a7812 */ /* 0x040fe200078ec0ff */
[----:B------:R-:W4:Y:S01]  /*5020*/  MUFU.EX2 R170, R170 ;  /* 0x000000aa00aa7308 */ /* 0x000f220000000800 */
[----:B------:R-:W-:Y:S01]  /*5030*/  LOP3.LUT R7, R113, 0xff, RZ, 0xc0, !PT ;  /* 0x000000ff71077812 */ /* 0x000fe200078ec0ff */
[----:B------:R-:W-:Y:S01]  /*5040*/  IMAD.IADD R169, R84, 0x1, R175 ;  /* 0x0000000154a97824 */ /* 0x000fe200078e02af */
[----:B------:R-:W-:Y:S01]  /*5050*/  SHF.R.U32.HI R113, RZ, 0x18, R113 ;  /* 0x00000018ff717819 */ /* 0x000fe20000011671 */
[----:B------:R-:W5:Y:S01]  /*5060*/  MUFU.EX2 R172, R172 ;  /* 0x000000ac00ac7308 */ /* 0x000f620000000800 */
[----:B------:R-:W-:Y:S01]  /*5070*/  LOP3.LUT R22, R22, 0xff, RZ, 0xc0, !PT ;  /* 0x000000ff16167812 */ /* 0x000fe200078ec0ff */
[----:B------:R-:W-:Y:S01]  /*5080*/  FFMA.FTZ R168, R54, UR4, -R187 ;  /* 0x0000000436a87c23 */ /* 0x000fe200080108bb */
[----:B------:R-:W-:Y:S01]  /*5090*/  SHF.R.U32.HI R26, RZ, 0x8, R26 ;  /* 0x00000008ff1a7819 */ /* 0x000fe2000001161a */
[----:B------:R-:W3:Y:S01]  /*50a0*/  LDSM.16.MT88.4 R56, [R169+0xc000] ;  /* 0x00c00000a938783b */ /* 0x000ee20000004200 */
[----:B------:R-:W-:Y:S01]  /*50b0*/  PRMT R113, R22, 0x5410, R113 ;  /* 0x0000541016717816 */ /* 0x000fe20000000071 */
[----:B------:R-:W-:Y:S01]  /*50c0*/  FFMA.FTZ R167, R52, UR4, -R187 ;  /* 0x0000000434a77c23 */ /* 0x000fe200080108bb */
[----:B------:R-:W-:Y:S01]  /*50d0*/  PRMT R7, R7, 0x5410, R26 ;  /* 0x0000541007077816 */ /* 0x000fe2000000001a */
[--C-:B------:R-:W-:Y:S01]  /*50e0*/  FFMA.FTZ R166, R46, UR4, -R185.reuse ;  /* 0x000000042ea67c23 */ /* 0x100fe200080108b9 */
[----:B------:R-:W-:Y:S01]  /*50f0*/  FFMA.FTZ R163, R44, UR4, -R185 ;  /* 0x000000042ca37c23 */ /* 0x000fe200080108b9 */
[--C-:B------:R-:W-:Y:S01]  /*5100*/  HSET2.LE.AND R113, R113, R174.reuse, PT ;  /* 0x000000ae71717233 */ /* 0x100fe20003803000 */
[----:B------:R-:W3:Y:S01]  /*5110*/  LDSM.16.MT88.4 R140, [R169+0x10000] ;  /* 0x01000000a98c783b */ /* 0x000ee20000004200 */
[--C-:B------:R-:W-:Y:S01]  /*5120*/  FFMA.FTZ R158, R16, UR4, -R187.reuse ;  /* 0x00000004109e7c23 */ /* 0x100fe200080108bb */
[--C-:B------:R-:W-:Y:S01]  /*5130*/  FFMA.FTZ R157, R12, UR4, -R187.reuse ;  /* 0x000000040c9d7c23 */ /* 0x100fe200080108bb */
[----:B----4-:R-:W-:Y:S01]  /*5140*/  F2FP.BF16.F32.PACK_AB R22, R170, R171 ;  /* 0x000000abaa16723e */ /* 0x010fe200000010ff */
[----:B------:R-:W4:Y:S01]  /*5150*/  LDSM.16.MT88.4 R80, [R175+0xe000] ;  /* 0x00e00000af50783b */ /* 0x000f220000004200 */
[--C-:B------:R-:W-:Y:S01]  /*5160*/  HSET2.LE.AND R114, R5, R174.reuse, PT ;  /* 0x000000ae05727233 */ /* 0x100fe20003803000 */
[----:B------:R-:W-:Y:S01]  /*5170*/  MUFU.EX2 R168, R168 ;  /* 0x000000a800a87308 */ /* 0x000fe20000000800 */
[--C-:B------:R-:W-:Y:S01]  /*5180*/  HSET2.LE.AND R112, R7, R174.reuse, PT ;  /* 0x000000ae07707233 */ /* 0x100fe20003803000 */
[----:B------:R-:W-:Y:S01]  /*5190*/  FFMA.FTZ R162, R18, UR4, -R187 ;  /* 0x0000000412a27c23 */ /* 0x000fe200080108bb */
[----:B-----5:R-:W-:Y:S01]  /*51a0*/  F2FP.BF16.F32.PACK_AB R5, R172, R173 ;  /* 0x000000adac05723e */ /* 0x020fe200000010ff */
[----:B------:R-:W5:Y:S01]  /*51b0*/  MUFU.EX2 R167, R167 ;  /* 0x000000a700a77308 */ /* 0x000f620000000800 */
[----:B------:R-:W-:Y:S01]  /*51c0*/  LOP3.LUT R113, R22, R113, RZ, 0xc0, !PT ;  /* 0x0000007116717212 */ /* 0x000fe200078ec0ff */
[----:B------:R-:W-:Y:S01]  /*51d0*/  IMAD.MOV.U32 R22, RZ, RZ, R24 ;  /* 0x000000ffff167224 */ /* 0x000fe200078e0018 */
[----:B------:R-:W-:Y:S01]  /*51e0*/  LOP3.LUT R9, R191, R20, R25, 0x96, !PT ;  /* 0x00000014bf097212 */ /* 0x000fe200078e9619 */
[----:B------:R-:W-:Y:S01]  /*51f0*/  MUFU.EX2 R166, R166 ;  /* 0x000000a600a67308 */ /* 0x000fe20000000800 */
[----:B------:R-:W-:Y:S01]  /*5200*/  LOP3.LUT R112, R5, R112, RZ, 0xc0, !PT ;  /* 0x0000007005707212 */ /* 0x000fe200078ec0ff */
[----:B------:R-:W-:Y:S01]  /*5210*/  FFMA.FTZ R161, R14, UR4, -R187 ;  /* 0x000000040ea17c23 */ /* 0x000fe200080108bb */
[C---:B------:R-:W-:Y:S01]  /*5220*/  LOP3.LUT R5, R9.reuse, 0xffff, RZ, 0xc0, !PT ;  /* 0x0000ffff09057812 */ /* 0x040fe200078ec0ff */
[----:B------:R-:W1:Y:S01]  /*5230*/  MUFU.EX2 R163, R163 ;  /* 0x000000a300a37308 */ /* 0x000e620000000800 */
[----:B------:R-:W-:Y:S01]  /*5240*/  PRMT R11, R24, 0x7771, RZ ;  /* 0x00007771180b7816 */ /* 0x000fe200000000ff */
[----:B------:R-:W4:Y:S01]  /*5250*/  LDSM.16.MT88.4 R16, [R184+0xc800] ;  /* 0x00c80000b810783b */ /* 0x000f220000004200 */
[----:B------:R-:W-:Y:S01]  /*5260*/  LOP3.LUT R22, R22, 0xff, RZ, 0xc0, !PT ;  /* 0x000000ff16167812 */ /* 0x000fe200078ec0ff */
[----:B------:R-:W-:Y:S01]  /*5270*/  MUFU.EX2 R158, R158 ;  /* 0x0000009e009e7308 */ /* 0x000fe20000000800 */
[----:B------:R-:W-:Y:S01]  /*5280*/  LOP3.LUT R20, R9, 0xff, RZ, 0xc0, !PT ;  /* 0x000000ff09147812 */ /* 0x000fe200078ec0ff */
[----:B------:R-:W4:Y:S01]  /*5290*/  LDSM.16.MT88.4 R12, [R2+0xe800] ;  /* 0x00e80000020c783b */ /* 0x000f220000004200 */
[----:B------:R-:W-:Y:S01]  /*52a0*/  SHF.R.U32.HI R5, RZ, 0x8, R5 ;  /* 0x00000008ff057819 */ /* 0x000fe20000011605 */
[----:B------:R-:W2:Y:S01]  /*52b0*/  MUFU.EX2 R157, R157 ;  /* 0x0000009d009d7308 */ /* 0x000ea20000000800 */
[----:B------:R-:W-:Y:S01]  /*52c0*/  LOP3.LUT R115, R115, 0xff00ff, RZ, 0xc0, !PT ;  /* 0x00ff00ff73737812 */ /* 0x000fe200078ec0ff */
[----:B------:R-:W-:Y:S01]  /*52d0*/  FFMA.FTZ R160, R6, UR4, -R185 ;  /* 0x0000000406a07c23 */ /* 0x000fe200080108b9 */
[----:B------:R-:W-:Y:S01]  /*52e0*/  PRMT R11, R22, 0x5410, R11 ;  /* 0x00005410160b7816 */ /* 0x000fe2000000000b */
[--C-:B------:R-:W-:Y:S01]  /*52f0*/  FFMA.FTZ R164, R4, UR4, -R185.reuse ;  /* 0x0000000404a47c23 */ /* 0x100fe200080108b9 */
[----:B------:R-:W-:Y:S01]  /*5300*/  PRMT R6, R9, 0x7632, R6 ;  /* 0x0000763209067816 */ /* 0x000fe20000000006 */
[----:B------:R-:W-:Y:S01]  /*5310*/  FFMA.FTZ R159, R10, UR4, -R185 ;  /* 0x000000040a9f7c23 */ /* 0x000fe200080108b9 */
[----:B------:R-:W-:Y:S01]  /*5320*/  PRMT R5, R20, 0x5410, R5 ;  /* 0x0000541014057816 */ /* 0x000fe20000000005 */
[----:B------:R-:W-:Y:S01]  /*5330*/  FFMA.FTZ R147, R8, UR4, -R185 ;  /* 0x0000000408937c23 */ /* 0x000fe200080108b9 */
[----:B------:R-:W4:Y:S01]  /*5340*/  LDSM.16.MT88.4 R20, [R169+0xc800] ;  /* 0x00c80000a914783b */ /* 0x000f220000004200 */
[--C-:B------:R-:W-:Y:S01]  /*5350*/  HSET2.LE.AND R115, R115, R174.reuse, PT ;  /* 0x000000ae73737233 */ /* 0x100fe20003803000 */
[----:B------:R-:W-:Y:S01]  /*5360*/  MUFU.EX2 R162, R162 ;  /* 0x000000a200a27308 */ /* 0x000fe20000000800 */
[----:B------:R-:W-:Y:S01]  /*5370*/  SHF.R.U32.HI R227, RZ, 0x18, R9 ;  /* 0x00000018ffe37819 */ /* 0x000fe20000011609 */
[----:B------:R-:W-:Y:S01]  /*5380*/  LDSM.16.MT88.4 R88, [R169+0xe000] ;  /* 0x00e00000a958783b */ /* 0x000fe20000004200 */
[----:B------:R-:W-:Y:S01]  /*5390*/  LOP3.LUT R4, R6, 0xff, RZ, 0xc0, !PT ;  /* 0x000000ff06047812 */ /* 0x000fe200078ec0ff */
[----:B------:R-:W-:Y:S01]  /*53a0*/  MUFU.EX2 R161, R161 ;  /* 0x000000a100a17308 */ /* 0x000fe20000000800 */
[----:B-----5:R-:W-:Y:S01]  /*53b0*/  F2FP.BF16.F32.PACK_AB R7, R167, R168 ;  /* 0x000000a8a707723e */ /* 0x020fe200000010ff */
[----:B------:R-:W-:Y:S01]  /*53c0*/  LDSM.16.MT88.4 R96, [R2+0x10000] ;  /* 0x010000000260783b */ /* 0x000fe20000004200 */
[----:B-1----:R-:W-:Y:S01]  /*53d0*/  F2FP.BF16.F32.PACK_AB R26, R163, R166 ;  /* 0x000000a6a31a723e */ /* 0x002fe200000010ff */
[----:B------:R-:W-:Y:S01]  /*53e0*/  MUFU.EX2 R159, R159 ;  /* 0x0000009f009f7308 */ /* 0x000fe20000000800 */
[--C-:B------:R-:W-:Y:S01]  /*53f0*/  HSET2.LE.AND R6, R11, R174.reuse, PT ;  /* 0x000000ae0b067233 */ /* 0x100fe20003803000 */
[----:B------:R-:W-:Y:S01]  /*5400*/  LDSM.16.MT88.4 R120, [R175+0x10000] ;  /* 0x01000000af78783b */ /* 0x000fe20000004200 */
[----:B--2---:R-:W-:Y:S01]  /*5410*/  F2FP.BF16.F32.PACK_AB R9, R157, R158 ;  /* 0x0000009e9d09723e */ /* 0x004fe200000010ff */
[----:B------:R-:W-:Y:S01]  /*5420*/  MUFU.EX2 R147, R147 ;  /* 0x0000009300937308 */ /* 0x000fe20000000800 */
[----:B------:R-:W-:Y:S01]  /*5430*/  LOP3.LUT R114, R7, R114, RZ, 0xc0, !PT ;  /* 0x0000007207727212 */ /* 0x000fe200078ec0ff */
[----:B------:R-:W-:Y:S01]  /*5440*/  LDSM.16.MT88.4 R124, [R2+0xc000] ;  /* 0x00c00000027c783b */ /* 0x000fe20000004200 */
[----:B------:R-:W-:Y:S01]  /*5450*/  LOP3.LUT R115, R26, R115, RZ, 0xc0, !PT ;  /* 0x000000731a737212 */ /* 0x000fe200078ec0ff */
[----:B------:R-:W1:Y:S01]  /*5460*/  MUFU.EX2 R160, R160 ;  /* 0x000000a000a07308 */ /* 0x000e620000000800 */
[----:B------:R-:W-:Y:S01]  /*5470*/  LOP3.LUT R6, R9, R6, RZ, 0xc0, !PT ;  /* 0x0000000609067212 */ /* 0x000fe200078ec0ff */
[----:B------:R-:W-:Y:S01]  /*5480*/  LDSM.16.MT88.4 R72, [R184+0xe000] ;  /* 0x00e00000b848783b */ /* 0x000fe20000004200 */
[C---:B------:R-:W-:Y:S01]  /*5490*/  PRMT R7, R24.reuse, 0x7773, RZ ;  /* 0x0000777318077816 */ /* 0x040fe200000000ff */
[----:B------:R-:W2:Y:S01]  /*54a0*/  MUFU.EX2 R164, R164 ;  /* 0x000000a400a47308 */ /* 0x000ea20000000800 */
[----:B------:R-:W-:Y:S01]  /*54b0*/  PRMT R24, R24, 0x7772, RZ ;  /* 0x0000777218187816 */ /* 0x000fe200000000ff */
[----:B------:R-:W5:Y:S01]  /*54c0*/  LDSM.16.MT88.4 R8, [R175+0xe800] ;  /* 0x00e80000af08783b */ /* 0x000f620000004200 */
[C---:B------:R-:W-:Y:S01]  /*54d0*/  HMMA.16816.F32.BF16 R36, R112.reuse, R40, RZ ;  /* 0x000000287024723c */ /* 0x040fe200000418ff */
[----:B------:R-:W-:Y:S01]  /*54e0*/  PRMT R227, R4, 0x5410, R227 ;  /* 0x0000541004e37816 */ /* 0x000fe200000000e3 */
[----:B------:R-:W-:Y:S01]  /*54f0*/  FFMA.FTZ R218, R218, UR4, -R187 ;  /* 0x00000004dada7c23 */ /* 0x000fe200080108bb */
[----:B------:R-:W-:Y:S01]  /*5500*/  PRMT R7, R24, 0x5410, R7 ;  /* 0x0000541018077816 */ /* 0x000fe20000000007 */
[----:B------:R-:W-:Y:S01]  /*5510*/  LDSM.16.MT88.4 R104, [R184+0x10000] ;  /* 0x01000000b868783b */ /* 0x000fe20000004200 */
[--C-:B------:R-:W-:Y:S01]  /*5520*/  HSET2.LE.AND R4, R5, R174.reuse, PT ;  /* 0x000000ae05047233 */ /* 0x100fe20003803000 */
[--C-:B------:R-:W-:Y:S01]  /*5530*/  FFMA.FTZ R230, R230, UR4, -R185.reuse ;  /* 0x00000004e6e67c23 */ /* 0x100fe200080108b9 */
[----:B------:R-:W-:Y:S01]  /*5540*/  LOP3.LUT R7, R7, 0xff00ff, RZ, 0xc0, !PT ;  /* 0x00ff00ff07077812 */ /* 0x000fe200078ec0ff */
[C---:B------:R-:W-:Y:S01]  /*5550*/  HMMA.16816.F32.BF16 R60, R112.reuse, R64, RZ ;  /* 0x00000040703c723c */ /* 0x040fe200000418ff */
[--C-:B------:R-:W-:Y:S01]  /*5560*/  HSET2.LE.AND R5, R227, R174.reuse, PT ;  /* 0x000000aee3057233 */ /* 0x100fe20003803000 */
[----:B------:R-:W-:Y:S01]  /*5570*/  LDSM.16.MT88.4 R48, [R175+0xc000] ;  /* 0x00c00000af30783b */ /* 0x000fe20000004200 */
[----:B-1----:R-:W-:Y:S01]  /*5580*/  F2FP.BF16.F32.PACK_AB R226, R160, R147 ;  /* 0x00000093a0e2723e */ /* 0x002fe200000010ff */
[----:B------:R-:W-:Y:S01]  /*5590*/  MUFU.EX2 R218, R218 ;  /* 0x000000da00da7308 */ /* 0x000fe20000000800 */
[----:B------:R-:W-:Y:S01]  /*55a0*/  HSET2.LE.AND R7, R7, R174, PT ;  /* 0x000000ae07077233 */ /* 0x000fe20003803000 */
[----:B------:R-:W-:Y:S01]  /*55b0*/  LDSM.16.MT88.4 R28, [R2+0xc800] ;  /* 0x00c80000021c783b */ /* 0x000fe20000004200 */
[----:B------:R-:W-:Y:S01]  /*55c0*/  FFMA.FTZ R190, R190, UR4, -R185 ;  /* 0x00000004bebe7c23 */ /* 0x000fe200080108b9 */
[----:B------:R-:W-:Y:S01]  /*55d0*/  HMMA.16816.F32.BF16 R40, R112, R42, RZ ;  /* 0x0000002a7028723c */ /* 0x000fe200000418ff */
[----:B------:R-:W-:Y:S01]  /*55e0*/  FADD.FTZ R173, R173, R172 ;  /* 0x000000acadad7221 */ /* 0x000fe20000010000 */
[----:B------:R-:W-:Y:S01]  /*55f0*/  LOP3.LUT R7, R226, R7, RZ, 0xc0, !PT ;  /* 0x00000007e2077212 */ /* 0x000fe200078ec0ff */
[----:B------:R-:W-:Y:S01]  /*5600*/  LDSM.16.MT88.4 R136, [R184+0xe800] ;  /* 0x00e80000b888783b */ /* 0x000fe20000004200 */
[----:B------:R-:W-:Y:S01]  /*5610*/  FADD.FTZ R171, R171, R170 ;  /* 0x000000aaabab7221 */ /* 0x000fe20000010000 */
[----:B------:R-:W-:-:S02]  /*5620*/  FADD.FTZ R168, R168, R173 ;  /* 0x000000ada8a87221 */ /* 0x000fc40000010000 */
[----:B------:R-:W-:Y:S01]  /*5630*/  LDSM.16.MT88.4 R32, [R184+0x10800] ;  /* 0x01080000b820783b */ /* 0x000fe20000004200 */
[C---:B------:R-:W-:Y:S01]  /*5640*/  HMMA.16816.F32.BF16 R64, R112.reuse, R66, RZ ;  /* 0x000000427040723c */ /* 0x040fe200000418ff */
[----:B------:R-:W-:Y:S02]  /*5650*/  FADD.FTZ R167, R167, R168 ;  /* 0x000000a8a7a77221 */ /* 0x000fe40000010000 */
[----:B------:R-:W-:Y:S05]  /*5660*/  LDSM.16.MT88.4 R24, [R175+0xc800] ;  /* 0x00c80000af18783b */ /* 0x000fea0000004200 */
[C---:B---3--:R-:W-:Y:S08]  /*5670*/  HMMA.16816.F32.BF16 R52, R112.reuse, R56, RZ ;  /* 0x000000387034723c */ /* 0x048ff000000418ff */
[----:B------:R-:W-:Y:S01]  /*5680*/  HMMA.16816.F32.BF16 R116, R112, R140, RZ ;  /* 0x0000008c7074723c */ /* 0x000fe200000418ff */
[----:B------:R-:W-:Y:S01]  /*5690*/  F2FP.BF16.F32.PACK_AB R141, R161, R162 ;  /* 0x000000a2a18d723e */ /* 0x000fe200000010ff */
[----:B------:R-:W-:Y:S01]  /*56a0*/  FADD.FTZ R162, R162, R167 ;  /* 0x000000a7a2a27221 */ /* 0x000fe20000010000 */
[----:B--2---:R-:W-:-:S02]  /*56b0*/  F2FP.BF16.F32.PACK_AB R140, R164, R159 ;  /* 0x0000009fa48c723e */ /* 0x004fc400000010ff */
[----:B------:R-:W-:Y:S01]  /*56c0*/  LOP3.LUT R4, R141, R4, RZ, 0xc0, !PT ;  /* 0x000000048d047212 */ /* 0x000fe200078ec0ff */
[----:B------:R-:W-:Y:S01]  /*56d0*/  FADD.FTZ R161, R161, R162 ;  /* 0x000000a2a1a17221 */ /* 0x000fe20000010000 */
[----:B------:R-:W-:Y:S01]  /*56e0*/  LOP3.LUT R5, R140, R5, RZ, 0xc0, !PT ;  /* 0x000000058c057212 */ /* 0x000fe200078ec0ff */
[----:B----4-:R-:W-:Y:S02]  /*56f0*/  HMMA.16816.F32.BF16 R76, R112, R80, RZ ;  /* 0x00000050704c723c */ /* 0x010fe400000418ff */
[----:B------:R-:W-:-:S04]  /*5700*/  FADD.FTZ R158, R158, R161 ;  /* 0x000000a19e9e7221 */ /* 0x000fc80000010000 */
[----:B------:R-:W-:Y:S02]  /*5710*/  FADD.FTZ R157, R157, R158 ;  /* 0x0000009e9d9d7221 */ /* 0x000fe40000010000 */
[----:B------:R-:W-:Y:S08]  /*5720*/  HMMA.16816.F32.BF16 R80, R112, R82, RZ ;  /* 0x000000527050723c */ /* 0x000ff000000418ff */
[C---:B------:R-:W-:Y:S08]  /*5730*/  HMMA.16816.F32.BF16 R36, R4.reuse, R16, R36 ;  /* 0x000000100424723c */ /* 0x040ff00000041824 */
[C---:B------:R-:W-:Y:S01]  /*5740*/  HMMA.16816.F32.BF16 R40, R4.reuse, R18, R40 ;  /* 0x000000120428723c */ /* 0x040fe20000041828 */
[----:B------:R-:W1:Y:S07]  /*5750*/  LDSM.16.MT88.4 R16, [R169+0xe800] ;  /* 0x00e80000a910783b */ /* 0x000e6e0000004200 */
[C---:B------:R-:W-:Y:S08]  /*5760*/  HMMA.16816.F32.BF16 R60, R4.reuse, R12, R60 ;  /* 0x0000000c043c723c */ /* 0x040ff0000004183c */
[C---:B------:R-:W-:Y:S01]  /*5770*/  HMMA.16816.F32.BF16 R64, R4.reuse, R14, R64 ;  /* 0x0000000e0440723c */ /* 0x040fe20000041840 */
[----:B------:R-:W2:Y:S07]  /*5780*/  LDSM.16.MT88.4 R12, [R2+0x10800] ;  /* 0x01080000020c783b */ /* 0x000eae0000004200 */
[----:B------:R-:W-:Y:S01]  /*5790*/  HMMA.16816.F32.BF16 R52, R4, R20, R52 ;  /* 0x000000140434723c */ /* 0x000fe20000041834 */
[----:B------:R-:W-:-:S05]  /*57a0*/  LOP3.LUT R20, R225, R221, R217, 0x96, !PT ;  /* 0x000000dde1147212 */ /* 0x000fca00078e96d9 */
[----:B------:R-:W-:Y:S02]  /*57b0*/  IMAD.WIDE.U32 R20, R20, -0x326172a9, RZ ;  /* 0xcd9e8d5714147825 */ /* 0x000fe400078e00ff */
[C---:B-----5:R-:W-:Y:S03]  /*57c0*/  HMMA.16816.F32.BF16 R76, R4.reuse, R8, R76 ;  /* 0x00000008044c723c */ /* 0x060fe6000004184c */
[----:B------:R-:W-:Y:S02]  /*57d0*/  LOP3.LUT R219, R219, R222, R21, 0x96, !PT ;  /* 0x000000dedbdb7212 */ /* 0x000fe400078e9615 */
[----:B------:R-:W-:Y:S01]  /*57e0*/  LOP3.LUT R20, R199, R20, R213, 0x96, !PT ;  /* 0x00000014c7147212 */ /* 0x000fe200078e96d5 */
[----:B------:R-:W-:Y:S02]  /*57f0*/  FFMA.FTZ R199, R228, UR4, -R185 ;  /* 0x00000004e4c77c23 */ /* 0x000fe400080108b9 */
[----:B------:R-:W-:Y:S01]  /*5800*/  HMMA.16816.F32.BF16 R80, R4, R10, R80 ;  /* 0x0000000a0450723c */ /* 0x000fe20000041850 */
[----:B------:R-:W3:Y:S01]  /*5810*/  LDSM.16.MT88.4 R8, [R175+0x10800] ;  /* 0x01080000af08783b */ /* 0x000ee20000004200 */
[----:B------:R-:W-:-:S02]  /*5820*/  IMAD.WIDE.U32 R234, R219, -0x2daee0ad, RZ ;  /* 0xd2511f53dbea7825 */ /* 0x000fc400078e00ff */
[----:B------:R-:W-:Y:S02]  /*5830*/  MUFU.EX2 R199, R199 ;  /* 0x000000c700c77308 */ /* 0x000fe40000000800 */
[----:B------:R-:W-:Y:S01]  /*5840*/  IMAD.WIDE.U32 R20, R20, -0x2daee0ad, RZ ;  /* 0xd2511f5314147825 */ /* 0x000fe200078e00ff */
[----:B------:R-:W-:Y:S01]  /*5850*/  LOP3.LUT R195, R195, R214, R235, 0x96, !PT ;  /* 0x000000d6c3c37212 */ /* 0x000fe200078e96eb */
[----:B------:R-:W-:Y:S03]  /*5860*/  HMMA.16816.F32.BF16 R84, R112, R88, RZ ;  /* 0x000000587054723c */ /* 0x000fe600000418ff */
[----:B------:R-:W-:Y:S01]  /*5870*/  LOP3.LUT R234, R193, R234, R21, 0x96, !PT ;  /* 0x000000eac1ea7212 */ /* 0x000fe200078e9615 */
[----:B------:R-:W-:-:S04]  /*5880*/  IMAD.WIDE.U32 R232, R195, -0x326172a9, RZ ;  /* 0xcd9e8d57c3e87825 */ /* 0x000fc800078e00ff */
[----:B------:R-:W-:Y:S01]  /*5890*/  FFMA.FTZ R193, R154, UR4, -R187 ;  /* 0x000000049ac17c23 */ /* 0x000fe200080108bb */
[----:B------:R-:W-:Y:S01]  /*58a0*/  FFMA.FTZ R195, R220, UR4, -R185 ;  /* 0x00000004dcc37c23 */ /* 0x000fe200080108b9 */
[C---:B------:R-:W-:Y:S01]  /*58b0*/  HMMA.16816.F32.BF16 R88, R112.reuse, R90, RZ ;  /* 0x0000005a7058723c */ /* 0x040fe200000418ff */
[----:B------:R-:W-:Y:S01]  /*58c0*/  IMAD.WIDE.U32 R234, R234, -0x326172a9, RZ ;  /* 0xcd9e8d57eaea7825 */ /* 0x000fe200078e00ff */
[----:B------:R-:W-:Y:S02]  /*58d0*/  LOP3.LUT R189, R189, R212, R233, 0x96, !PT ;  /* 0x000000d4bdbd7212 */ /* 0x000fe400078e96e9 */
[----:B------:R-:W-:Y:S02]  /*58e0*/  MUFU.EX2 R193, R193 ;  /* 0x000000c100c17308 */ /* 0x000fe40000000800 */
[----:B------:R-:W-:Y:S02]  /*58f0*/  LOP3.LUT R232, R155, R232, R235, 0x96, !PT ;  /* 0x000000e89be87212 */ /* 0x000fe400078e96eb */
[----:B------:R-:W-:Y:S01]  /*5900*/  MUFU.EX2 R220, R230 ;  /* 0x000000e600dc7308 */ /* 0x000fe20000000800 */
[C---:B------:R-:W-:Y:S02]  /*5910*/  HMMA.16816.F32.BF16 R92, R112.reuse, R96, RZ ;  /* 0x00000060705c723c */ /* 0x040fe400000418ff */
[----:B------:R-:W-:Y:S01]  /*5920*/  IMAD.WIDE.U32 R232, R232, -0x2daee0ad, RZ ;  /* 0xd2511f53e8e87825 */ /* 0x000fe200078e00ff */
[----:B------:R-:W4:Y:S05]  /*5930*/  MUFU.EX2 R195, R195 ;  /* 0x000000c300c37308 */ /* 0x000f2a0000000800 */
[C---:B------:R-:W-:Y:S08]  /*5940*/  HMMA.16816.F32.BF16 R96, R112.reuse, R98, RZ ;  /* 0x000000627060723c */ /* 0x040ff000000418ff */
[----:B------:R-:W-:Y:S01]  /*5950*/  HMMA.16816.F32.BF16 R108, R112, R120, RZ ;  /* 0x00000078706c723c */ /* 0x000fe200000418ff */
[----:B----4-:R-:W-:-:S07]  /*5960*/  F2FP.BF16.F32.PACK_AB R230, R195, R220 ;  /* 0x000000dcc3e6723e */ /* 0x010fce00000010ff */
[----:B------:R-:W-:Y:S08]  /*5970*/  HMMA.16816.F32.BF16 R120, R112, R122, RZ ;  /* 0x0000007a7078723c */ /* 0x000ff000000418ff */
[C---:B-1----:R-:W-:Y:S08]  /*5980*/  HMMA.16816.F32.BF16 R84, R4.reuse, R16, R84 ;  /* 0x000000100454723c */ /* 0x042ff00000041854 */
[C---:B------:R-:W-:Y:S01]  /*5990*/  HMMA.16816.F32.BF16 R88, R4.reuse, R18, R88 ;  /* 0x000000120458723c */ /* 0x040fe20000041858 */
[----:B------:R-:W1:Y:S07]  /*59a0*/  LDSM.16.MT88.4 R16, [R169+0x10800] ;  /* 0x01080000a910783b */ /* 0x000e6e0000004200 */
[----:B--2---:R-:W-:Y:S01]  /*59b0*/  HMMA.16816.F32.BF16 R92, R4, R12, R92 ;  /* 0x0000000c045c723c */ /* 0x004fe2000004185c */
[----:B------:R-:W-:-:S04]  /*59c0*/  IMAD.WIDE.U32 R12, R189, -0x2daee0ad, RZ ;  /* 0xd2511f53bd0c7825 */ /* 0x000fc800078e00ff */
[----:B------:R-:W-:Y:S01]  /*59d0*/  FFMA.FTZ R189, R152, UR4, -R187 ;  /* 0x0000000498bd7c23 */ /* 0x000fe200080108bb */
[----:B------:R-:W-:Y:S02]  /*59e0*/  LOP3.LUT R153, R153, R12, R233, 0x96, !PT ;  /* 0x0000000c99997212 */ /* 0x000fe400078e96e9 */
[----:B------:R-:W-:Y:S01]  /*59f0*/  LOP3.LUT R226, R151, R20, R13, 0x96, !PT ;  /* 0x0000001497e27212 */ /* 0x000fe200078e960d */
[C---:B------:R-:W-:Y:S02]  /*5a00*/  HMMA.16816.F32.BF16 R96, R4.reuse, R14, R96 ;  /* 0x0000000e0460723c */ /* 0x040fe40000041860 */
[----:B------:R-:W-:Y:S01]  /*5a10*/  MUFU.EX2 R189, R189 ;  /* 0x000000bd00bd7308 */ /* 0x000fe20000000800 */
[----:B------:R-:W-:Y:S02]  /*5a20*/  IMAD.WIDE.U32 R14, R153, -0x326172a9, RZ ;  /* 0xcd9e8d57990e7825 */ /* 0x000fe400078e00ff */
[----:B------:R-:W-:Y:S02]  /*5a30*/  LDSM.16.MT88.4 R152, [R184+0xd000] ;  /* 0x00d00000b898783b */ /* 0x000fe40000004200 */
[----:B------:R-:W-:Y:S01]  /*5a40*/  IMAD.WIDE.U32 R226, R226, -0x326172a9, RZ ;  /* 0xcd9e8d57e2e27825 */ /* 0x000fe200078e00ff */
[C---:B------:R-:W-:Y:S01]  /*5a50*/  PRMT R12, R14.reuse, 0x7773, RZ ;  /* 0x000077730e0c7816 */ /* 0x040fe200000000ff */
[----:B---3--:R-:W-:Y:S01]  /*5a60*/  HMMA.16816.F32.BF16 R108, R4, R8, R108 ;  /* 0x00000008046c723c */ /* 0x008fe2000004186c */
[----:B------:R-:W-:Y:S01]  /*5a70*/  PRMT R219, R14, 0x7772, RZ ;  /* 0x000077720edb7816 */ /* 0x000fe200000000ff */
[----:B------:R-:W-:Y:S01]  /*5a80*/  IMAD.MOV.U32 R8, RZ, RZ, R14 ;  /* 0x000000ffff087224 */ /* 0x000fe200078e000e */
[----:B------:R-:W-:Y:S01]  /*5a90*/  LOP3.LUT R149, R149, R226, R15, 0x96, !PT ;  /* 0x000000e295957212 */ /* 0x000fe200078e960f */
[----:B------:R-:W-:Y:S01]  /*5aa0*/  FFMA.FTZ R226, R150, UR4, -R187 ;  /* 0x0000000496e27c23 */ /* 0x000fe200080108bb */
[----:B------:R-:W-:-:S02]  /*5ab0*/  PRMT R219, R219, 0x5410, R12 ;  /* 0x00005410dbdb7816 */ /* 0x000fc4000000000c */
[----:B------:R-:W-:Y:S01]  /*5ac0*/  SHF.R.U32.HI R229, RZ, 0x18, R149 ;  /* 0x00000018ffe57819 */ /* 0x000fe20000011695 */
[----:B------:R-:W-:Y:S01]  /*5ad0*/  HMMA.16816.F32.BF16 R120, R4, R10, R120 ;  /* 0x0000000a0478723c */ /* 0x000fe20000041878 */
[----:B------:R-:W-:Y:S01]  /*5ae0*/  LOP3.LUT R10, R8, 0xff, RZ, 0xc0, !PT ;  /* 0x000000ff080a7812 */ /* 0x000fe200078ec0ff */
[----:B------:R-:W-:Y:S01]  /*5af0*/  MUFU.EX2 R226, R226 ;  /* 0x000000e200e27308 */ /* 0x000fe20000000800 */
[C---:B------:R-:W-:Y:S02]  /*5b00*/  PRMT R8, R149.reuse, 0x7632, R8 ;  /* 0x0000763295087816 */ /* 0x040fe40000000008 */
[C---:B------:R-:W-:Y:S02]  /*5b10*/  LOP3.LUT R12, R149.reuse, 0xffff, RZ, 0xc0, !PT ;  /* 0x0000ffff950c7812 */ /* 0x040fe400078ec0ff */
[----:B------:R-:W-:Y:S01]  /*5b20*/  LOP3.LUT R8, R8, 0xff, RZ, 0xc0, !PT ;  /* 0x000000ff08087812 */ /* 0x000fe200078ec0ff */
[----:B------:R-:W-:Y:S01]  /*5b30*/  HMMA.16816.F32.BF16 R68, R112, R72, RZ ;  /* 0x000000487044723c */ /* 0x000fe200000418ff */
[----:B------:R-:W-:-:S02]  /*5b40*/  LOP3.LUT R9, R149, 0xff, RZ, 0xc0, !PT ;  /* 0x000000ff95097812 */ /* 0x000fc400078ec0ff */
[----:B------:R-:W-:Y:S01]  /*5b50*/  PRMT R229, R8, 0x5410, R229 ;  /* 0x0000541008e57816 */ /* 0x000fe200000000e5 */
[----:B------:R-:W-:Y:S01]  /*5b60*/  FFMA.FTZ R8, R148, UR4, -R185 ;  /* 0x0000000494087c23 */ /* 0x000fe200080108b9 */
[----:B------:R-:W-:Y:S01]  /*5b70*/  SHF.R.U32.HI R12, RZ, 0x8, R12 ;  /* 0x00000008ff0c7819 */ /* 0x000fe2000001160c */
[----:B------:R-:W2:Y:S01]  /*5b80*/  LDSM.16.MT88.4 R148, [R184+0xf000] ;  /* 0x00f00000b894783b */ /* 0x000ea20000004200 */
[----:B------:R-:W-:Y:S01]  /*5b90*/  PRMT R221, R14, 0x7771, RZ ;  /* 0x000077710edd7816 */ /* 0x000fe200000000ff */
[----:B------:R-:W-:Y:S01]  /*5ba0*/  HMMA.16816.F32.BF16 R100, R112, R104, RZ ;  /* 0x000000687064723c */ /* 0x000fe200000418ff */
[----:B------:R3:W4:Y:S01]  /*5bb0*/  MUFU.EX2 R228, R8 ;  /* 0x0000000800e47308 */ /* 0x0007220000000800 */
[----:B------:R-:W-:Y:S02]  /*5bc0*/  PRMT R9, R9, 0x5410, R12 ;  /* 0x0000541009097816 */ /* 0x000fe4000000000c */
[----:B------:R-:W-:Y:S01]  /*5bd0*/  PRMT R221, R10, 0x5410, R221 ;  /* 0x000054100add7816 */ /* 0x000fe200000000dd */
[----:B------:R-:W5:Y:S01]  /*5be0*/  LDSM.16.MT88.4 R12, [R169+0xf000] ;  /* 0x00f00000a90c783b */ /* 0x000f620000004200 */
[----:B------:R-:W-:-:S02]  /*5bf0*/  LOP3.LUT R197, R197, R234, R227, 0x96, !PT ;  /* 0x000000eac5c57212 */ /* 0x000fc400078e96e3 */
        /* <DEDUP_REMOVED lines=8> */
[----:B------:R-:W-:Y:S07]  /*5c80*/  LDSM.16.MT88.4 R140, [R184+0x11000] ;  /* 0x01100000b88c783b */ /* 0x000fee0000004200 */
[----:B-1----:R-:W-:Y:S01]  /*5c90*/  HMMA.16816.F32.BF16 R116, R4, R16, R116 ;  /* 0x000000100474723c */ /* 0x002fe20000041874 */
[----:B------:R-:W-:-:S02]  /*5ca0*/  HSET2.LE.AND R16, R9, R174, PT ;  /* 0x000000ae09107233 */ /* 0x000fc40003803000 */
[----:B------:R-:W-:Y:S01]  /*5cb0*/  F2FP.BF16.F32.PACK_AB R17, R193, R218 ;  /* 0x000000dac111723e */ /* 0x000fe200000010ff */
[----:B---3--:R-:W1:Y:S03]  /*5cc0*/  LDSM.16.MT88.4 R8, [R2+0x11000] ;  /* 0x011000000208783b */ /* 0x008e660000004200 */
[----:B------:R-:W-:Y:S01]  /*5cd0*/  LOP3.LUT R16, R17, R16, RZ, 0xc0, !PT ;  /* 0x0000001011107212 */ /* 0x000fe200078ec0ff */
[----:B------:R-:W-:Y:S01]  /*5ce0*/  HMMA.16816.F32.BF16 R68, R4, R136, R68 ;  /* 0x000000880444723c */ /* 0x000fe20000041844 */
[----:B------:R-:W-:-:S07]  /*5cf0*/  HSET2.LE.AND R17, R229, R174, PT ;  /* 0x000000aee5117233 */ /* 0x000fce0003803000 */
        /* <DEDUP_REMOVED lines=12> */
[----:B------:R-:W-:Y:S07]  /*5dc0*/  LDSM.16.MT88.4 R20, [R175+0xf000] ;  /* 0x00f00000af14783b */ /* 0x000fee0000004200 */
[----:B------:R-:W-:Y:S01]  /*5dd0*/  HMMA.16816.F32.BF16 R112, R4, R18, R112 ;  /* 0x000000120470723c */ /* 0x000fe20000041870 */
[----:B------:R-:W-:-:S02]  /*5de0*/  HSET2.LE.AND R18, R221, R174, PT ;  /* 0x000000aedd127233 */ /* 0x000fc40003803000 */
[----:B----4-:R-:W-:Y:S02]  /*5df0*/  F2FP.BF16.F32.PACK_AB R4, R199, R228 ;  /* 0x000000e4c704723e */ /* 0x010fe400000010ff */
[----:B------:R-:W-:Y:S02]  /*5e00*/  F2FP.BF16.F32.PACK_AB R5, R226, R189 ;  /* 0x000000bde205723e */ /* 0x000fe400000010ff */
[----:B------:R-:W-:Y:S02]  /*5e10*/  LOP3.LUT R17, R4, R17, RZ, 0xc0, !PT ;  /* 0x0000001104117212 */ /* 0x000fe400078ec0ff */
[----:B------:R-:W-:Y:S02]  /*5e20*/  LOP3.LUT R18, R5, R18, RZ, 0xc0, !PT ;  /* 0x0000001205127212 */ /* 0x000fe400078ec0ff */
[----:B------:R-:W-:Y:S01]  /*5e30*/  LOP3.LUT R19, R219, 0xff00ff, RZ, 0xc0, !PT ;  /* 0x00ff00ffdb137812 */ /* 0x000fe200078ec0ff */
[----:B------:R-:W3:Y:S01]  /*5e40*/  LDSM.16.MT88.4 R4, [R175+0x11000] ;  /* 0x01100000af04783b */ /* 0x000ee20000004200 */
[----:B------:R-:W-:-:S03]  /*5e50*/  FFMA.FTZ R219, R186, UR4, -R185 ;  /* 0x00000004badb7c23 */ /* 0x000fc600080108b9 */
[----:B------:R-:W-:-:S03]  /*5e60*/  HSET2.LE.AND R19, R19, R174, PT ;  /* 0x000000ae13137233 */ /* 0x000fc60003803000 */
[----:B------:R-:W-:Y:S02]  /*5e70*/  MUFU.EX2 R219, R219 ;  /* 0x000000db00db7308 */ /* 0x000fe40000000800 */
[----:B------:R-:W-:-:S07]  /*5e80*/  LOP3.LUT R19, R230, R19, RZ, 0xc0, !PT ;  /* 0x00000013e6137212 */ /* 0x000fce00078ec0ff */
[C---:B--2---:R-:W-:Y:S08]  /*5e90*/  HMMA.16816.F32.BF16 R68, R16.reuse, R148, R68 ;  /* 0x000000941044723c */ /* 0x044ff00000041844 */
[C---:B------:R-:W-:Y:S01]  /*5ea0*/  HMMA.16816.F32.BF16 R72, R16.reuse, R150, R72 ;  /* 0x000000961048723c */ /* 0x040fe20000041848 */
[----:B------:R-:W2:Y:S07]  /*5eb0*/  LDSM.16.MT88.4 R148, [R169+0x11000] ;  /* 0x01100000a994783b */ /* 0x000eae0000004200 */
[----:B-----5:R-:W-:Y:S01]  /*5ec0*/  HMMA.16816.F32.BF16 R84, R16, R12, R84 ;  /* 0x0000000c1054723c */ /* 0x020fe20000041854 */
[----:B------:R-:W-:-:S04]  /*5ed0*/  IMAD.WIDE.U32 R12, R197, -0x2daee0ad, RZ ;  /* 0xd2511f53c50c7825 */ /* 0x000fc800078e00ff */
[----:B------:R-:W-:Y:S01]  /*5ee0*/  VIADD R197, R224, 0x9e3779b9 ;  /* 0x9e3779b9e0c57836 */ /* 0x000fe20000000000 */
[----:B------:R-:W-:Y:S02]  /*5ef0*/  LOP3.LUT R191, R191, R232, R13, 0x96, !PT ;  /* 0x000000e8bfbf7212 */ /* 0x000fe400078e960d */
[----:B-1----:R-:W-:Y:S01]  /*5f00*/  HMMA.16816.F32.BF16 R92, R16, R8, R92 ;  /* 0x00000008105c723c */ /* 0x002fe2000004185c */
[----:B------:R-:W-:Y:S01]  /*5f10*/  PRMT R9, R12, 0x7772, RZ ;  /* 0x000077720c097816 */ /* 0x000fe200000000ff */
[----:B------:R-:W-:-:S05]  /*5f20*/  IMAD.MOV.U32 R8, RZ, RZ, R12 ;  /* 0x000000ffff087224 */ /* 0x000fca00078e000c */
[----:B------:R-:W-:Y:S01]  /*5f30*/  LOP3.LUT R8, R8, 0xff, RZ, 0xc0, !PT ;  /* 0x000000ff08087812 */ /* 0x000fe200078ec0ff */
[----:B------:R-:W-:Y:S01]  /*5f40*/  HMMA.16816.F32.BF16 R96, R16, R10, R96 ;  /* 0x0000000a1060723c */ /* 0x000fe20000041860 */
[----:B------:R-:W-:-:S07]  /*5f50*/  PRMT R10, R12, 0x7773, RZ ;  /* 0x000077730c0a7816 */ /* 0x000fce00000000ff */
[----:B---3--:R-:W-:Y:S01]  /*5f60*/  HMMA.16816.F32.BF16 R120, R16, R6, R120 ;  /* 0x000000061078723c */ /* 0x008fe20000041878 */
[C---:B------:R-:W-:Y:S02]  /*5f70*/  LOP3.LUT R6, R191.reuse, 0xffff, RZ, 0xc0, !PT ;  /* 0x0000ffffbf067812 */ /* 0x040fe400078ec0ff */
[----:B------:R-:W-:-:S05]  /*5f80*/  LOP3.LUT R7, R191, 0xff, RZ, 0xc0, !PT ;  /* 0x000000ffbf077812 */ /* 0x000fca00078ec0ff */
[C---:B------:R-:W-:Y:S01]  /*5f90*/  HMMA.16816.F32.BF16 R36, R16.reuse, R152, R36 ;  /* 0x000000981024723c */ /* 0x040fe20000041824 */
[--C-:B------:R-:W-:Y:S01]  /*5fa0*/  FFMA.FTZ R152, R210, UR4, -R187.reuse ;  /* 0x00000004d2987c23 */ /* 0x100fe200080108bb */
[--C-:B------:R-:W-:Y:S01]  /*5fb0*/  FFMA.FTZ R153, R196, UR4, -R187.reuse ;  /* 0x00000004c4997c23 */ /* 0x100fe200080108bb */
[----:B------:R-:W-:Y:S02]  /*5fc0*/  VIADD R196, R224, 0x3c6ef372 ;  /* 0x3c6ef372e0c47836 */ /* 0x000fe40000000000 */
[----:B------:R-:W-:Y:S02]  /*5fd0*/  IMAD.MOV.U32 R210, RZ, RZ, -0x1 ;  /* 0xffffffffffd27424 */ /* 0x000fe400078e00ff */
[----:B------:R-:W-:Y:S01]  /*5fe0*/  MUFU.EX2 R152, R152 ;  /* 0x0000009800987308 */ /* 0x000fe20000000800 */
[----:B------:R-:W-:Y:S01]  /*5ff0*/  HMMA.16816.F32.BF16 R40, R16, R154, R40 ;  /* 0x0000009a1028723c */ /* 0x000fe20000041828 */
[--C-:B------:R-:W-:Y:S01]  /*6000*/  FFMA.FTZ R155, R200, UR4, -R187.reuse ;  /* 0x00000004c89b7c23 */ /* 0x100fe200080108bb */
[----:B------:R-:W-:Y:S01]  /*6010*/  FFMA.FTZ R154, R194, UR4, -R187 ;  /* 0x00000004c29a7c23 */ /* 0x000fe200080108bb */
[----:B------:R-:W-:Y:S01]  /*6020*/  FFMA.FTZ R187, R192, UR4, -R185 ;  /* 0x00000004c0bb7c23 */ /* 0x000fe200080108b9 */
[----:B------:R-:W-:Y:S01]  /*6030*/  MUFU.EX2 R153, R153 ;  /* 0x0000009900997308 */ /* 0x000fe20000000800 */
[----:B------:R-:W-:-:S02]  /*6040*/  VIADD R194, R224, 0x78dde6e4 ;  /* 0x78dde6e4e0c27836 */ /* 0x000fc40000000000 */
[----:B------:R-:W-:Y:S01]  /*6050*/  VIADD R192, R224, 0xb54cda56 ;  /* 0xb54cda56e0c07836 */ /* 0x000fe20000000000 */
[C---:B------:R-:W-:Y:S01]  /*6060*/  HMMA.16816.F32.BF16 R108, R16.reuse, R4, R108 ;  /* 0x00000004106c723c */ /* 0x040fe2000004186c */
[----:B------:R-:W-:Y:S01]  /*6070*/  PRMT R5, R12, 0x7771, RZ ;  /* 0x000077710c057816 */ /* 0x000fe200000000ff */
[----:B------:R-:W1:Y:S01]  /*6080*/  MUFU.EX2 R154, R154 ;  /* 0x0000009a009a7308 */ /* 0x000e620000000800 */
[----:B------:R-:W-:Y:S02]  /*6090*/  PRMT R4, R9, 0x5410, R10 ;  /* 0x0000541009047816 */ /* 0x000fe4000000000a */
[----:B------:R-:W-:Y:S01]  /*60a0*/  PRMT R9, R191, 0x7632, R9 ;  /* 0x00007632bf097816 */ /* 0x000fe20000000009 */
[----:B------:R-:W-:Y:S01]  /*60b0*/  MUFU.EX2 R187, R187 ;  /* 0x000000bb00bb7308 */ /* 0x000fe20000000800 */
[----:B------:R-:W-:Y:S01]  /*60c0*/  SHF.R.U32.HI R10, RZ, 0x8, R6 ;  /* 0x00000008ff0a7819 */ /* 0x000fe20000011606 */
[----:B------:R-:W-:Y:S01]  /*60d0*/  HMMA.16816.F32.BF16 R88, R16, R14, R88 ;  /* 0x0000000e1058723c */ /* 0x000fe20000041858 */
[----:B------:R-:W3:Y:S01]  /*60e0*/  LDSM.16.MT88.4 R12, [R184+0xf800] ;  /* 0x00f80000b80c783b */ /* 0x000ee20000004200 */
[----:B------:R-:W-:Y:S01]  /*60f0*/  LOP3.LUT R6, R9, 0xff, RZ, 0xc0, !PT ;  /* 0x000000ff09067812 */ /* 0x000fe200078ec0ff */
[----:B------:R-:W-:Y:S01]  /*6100*/  MUFU.EX2 R155, R155 ;  /* 0x0000009b009b7308 */ /* 0x000fe20000000800 */
[----:B------:R-:W-:-:S02]  /*6110*/  PRMT R5, R8, 0x5410, R5 ;  /* 0x0000541008057816 */ /* 0x000fc40000000005 */
[----:B------:R-:W-:Y:S02]  /*6120*/  PRMT R7, R7, 0x5410, R10 ;  /* 0x0000541007077816 */ /* 0x000fe4000000000a */
[----:B------:R-:W-:Y:S01]  /*6130*/  HMMA.16816.F32.BF16 R76, R16, R20, R76 ;  /* 0x00000014104c723c */ /* 0x000fe2000004184c */
[----:B------:R-:W-:Y:S01]  /*6140*/  FFMA.FTZ R20, R188, UR4, -R185 ;  /* 0x00000004bc147c23 */ /* 0x000fe200080108b9 */
[----:B------:R-:W4:Y:S01]  /*6150*/  LDSM.16.MT88.4 R8, [R175+0x11800] ;  /* 0x01180000af08783b */ /* 0x000f220000004200 */
[----:B------:R-:W5:Y:S01]  /*6160*/  MUFU.EX2 R188, R190 ;  /* 0x000000be00bc7308 */ /* 0x000f620000000800 */
[----:B------:R-:W-:-:S04]  /*6170*/  SHF.R.U32.HI R21, RZ, 0x18, R191 ;  /* 0x00000018ff157819 */ /* 0x000fc800000116bf */
[----:B------:R-:W-:Y:S01]  /*6180*/  PRMT R21, R6, 0x5410, R21 ;  /* 0x0000541006157816 */ /* 0x000fe20000000015 */
[C---:B--2---:R-:W-:Y:S01]  /*6190*/  HMMA.16816.F32.BF16 R116, R16.reuse, R148, R116 ;  /* 0x000000941074723c */ /* 0x044fe20000041874 */
[----:B------:R5:W2:Y:S01]  /*61a0*/  MUFU.EX2 R148, R20 ;  /* 0x0000001400947308 */ /* 0x000aa20000000800 */
[--C-:B------:R-:W-:Y:S02]  /*61b0*/  HSET2.LE.AND R6, R5, R174.reuse, PT ;  /* 0x000000ae05067233 */ /* 0x100fe40003803000 */
[----:B------:R-:W-:Y:S02]  /*61c0*/  HSET2.LE.AND R5, R21, R174, PT ;  /* 0x000000ae15057233 */ /* 0x000fe40003803000 */
[----:B-1----:R-:W-:Y:S02]  /*61d0*/  F2FP.BF16.F32.PACK_AB R21, R154, R153 ;  /* 0x000000999a15723e */ /* 0x002fe400000010ff */
[----:B------:R-:W-:Y:S01]  /*61e0*/  HMMA.16816.F32.BF16 R80, R16, R22, R80 ;  /* 0x000000161050723c */ /* 0x000fe20000041850 */
[----:B------:R-:W-:-:S02]  /*61f0*/  LOP3.LUT R23, R4, 0xff00ff, RZ, 0xc0, !PT ;  /* 0x00ff00ff04177812 */ /* 0x000fc400078ec0ff */
[--C-:B------:R-:W-:Y:S02]  /*6200*/  HSET2.LE.AND R4, R7, R174.reuse, PT ;  /* 0x000000ae07047233 */ /* 0x100fe40003803000 */
[----:B------:R-:W-:Y:S02]  /*6210*/  LOP3.LUT R6, R21, R6, RZ, 0xc0, !PT ;  /* 0x0000000615067212 */ /* 0x000fe400078ec0ff */
[----:B-----5:R-:W-:Y:S01]  /*6220*/  F2FP.BF16.F32.PACK_AB R20, R188, R187 ;  /* 0x000000bbbc14723e */ /* 0x020fe200000010ff */
[----:B------:R-:W-:Y:S01]  /*6230*/  HMMA.16816.F32.BF16 R60, R16, R24, R60 ;  /* 0x00000018103c723c */ /* 0x000fe2000004183c */
[----:B------:R-:W-:Y:S02]  /*6240*/  HSET2.LE.AND R7, R23, R174, PT ;  /* 0x000000ae17077233 */ /* 0x000fe40003803000 */
[----:B------:R-:W-:Y:S02]  /*6250*/  LOP3.LUT R5, R20, R5, RZ, 0xc0, !PT ;  /* 0x0000000514057212 */ /* 0x000fe400078ec0ff */
[----:B------:R-:W1:Y:S01]  /*6260*/  LDSM.16.MT88.4 R20, [R169+0xd800] ;  /* 0x00d80000a914783b */ /* 0x000e620000004200 */
[----:B------:R-:W-:-:S02]  /*6270*/  F2FP.BF16.F32.PACK_AB R25, R155, R152 ;  /* 0x000000989b19723e */ /* 0x000fc400000010ff */
[----:B--2---:R-:W-:Y:S01]  /*6280*/  F2FP.BF16.F32.PACK_AB R174, R219, R148 ;  /* 0x00000094dbae723e */ /* 0x004fe200000010ff */
[----:B------:R-:W-:Y:S01]  /*6290*/  HMMA.16816.F32.BF16 R100, R16, R140, R100 ;  /* 0x0000008c1064723c */ /* 0x000fe20000041864 */
[----:B------:R-:W-:Y:S02]  /*62a0*/  LOP3.LUT R4, R25, R4, RZ, 0xc0, !PT ;  /* 0x0000000419047212 */ /* 0x000fe400078ec0ff */
[----:B------:R-:W-:-:S05]  /*62b0*/  LOP3.LUT R7, R174, R7, RZ, 0xc0, !PT ;  /* 0x00000007ae077212 */ /* 0x000fca00078ec0ff */
        /* <DEDUP_REMOVED lines=14> */
[----:B------:R-:W2:Y:S07]  /*63a0*/  LDSM.16.MT88.4 R16, [R2+0xf800] ;  /* 0x00f800000210783b */ /* 0x000eae0000004200 */
[C---:B---3--:R-:W-:Y:S08]  /*63b0*/  HMMA.16816.F32.BF16 R68, R4.reuse, R12, R68 ;  /* 0x0000000c0444723c */ /* 0x048ff00000041844 */
[C---:B------:R-:W-:Y:S01]  /*63c0*/  HMMA.16816.F32.BF16 R72, R4.reuse, R14, R72 ;  /* 0x0000000e0448723c */ /* 0x040fe20000041848 */
[----:B------:R-:W3:Y:S07]  /*63d0*/  LDSM.16.MT88.4 R12, [R169+0xf800] ;  /* 0x00f80000a90c783b */ /* 0x000eee0000004200 */
[C---:B----4-:R-:W-:Y:S08]  /*63e0*/  HMMA.16816.F32.BF16 R108, R4.reuse, R8, R108 ;  /* 0x00000008046c723c */ /* 0x050ff0000004186c */
[C---:B------:R-:W-:Y:S01]  /*63f0*/  HMMA.16816.F32.BF16 R120, R4.reuse, R10, R120 ;  /* 0x0000000a0478723c */ /* 0x040fe20000041878 */
[----:B------:R-:W4:Y:S07]  /*6400*/  LDSM.16.MT88.4 R8, [R2+0x11800] ;  /* 0x011800000208783b */ /* 0x000f2e0000004200 */
[----:B-1----:R-:W-:Y:S01]  /*6410*/  HMMA.16816.F32.BF16 R52, R4, R20, R52 ;  /* 0x000000140434723c */ /* 0x002fe20000041834 */
[----:B------:R-:W-:-:S04]  /*6420*/  FADD.FTZ R20, R166, R171 ;  /* 0x000000aba6147221 */ /* 0x000fc80000010000 */
[----:B------:R-:W-:-:S03]  /*6430*/  FADD.FTZ R20, R163, R20 ;  /* 0x00000014a3147221 */ /* 0x000fc60000010000 */
[----:B--2---:R-:W-:Y:S01]  /*6440*/  HMMA.16816.F32.BF16 R60, R4, R16, R60 ;  /* 0x00000010043c723c */ /* 0x004fe2000004183c */
[----:B------:R-:W-:-:S04]  /*6450*/  FADD.FTZ R159, R159, R20 ;  /* 0x000000149f9f7221 */ /* 0x000fc80000010000 */
[----:B------:R-:W-:-:S03]  /*6460*/  FADD.FTZ R164, R164, R159 ;  /* 0x0000009fa4a47221 */ /* 0x000fc60000010000 */
[C---:B------:R-:W-:Y:S01]  /*6470*/  HMMA.16816.F32.BF16 R64, R4.reuse, R18, R64 ;  /* 0x000000120440723c */ /* 0x040fe20000041840 */
[----:B------:R-:W1:Y:S07]  /*6480*/  LDSM.16.MT88.4 R16, [R169+0x11800] ;  /* 0x01180000a910783b */ /* 0x000e6e0000004200 */
[----:B---3--:R-:W-:Y:S01]  /*6490*/  HMMA.16816.F32.BF16 R84, R4, R12, R84 ;  /* 0x0000000c0454723c */ /* 0x008fe20000041854 */
[----:B------:R-:W-:-:S04]  /*64a0*/  FADD.FTZ R13, R147, R164 ;  /* 0x000000a4930d7221 */ /* 0x000fc80000010000 */
[----:B------:R-:W-:-:S03]  /*64b0*/  FADD.FTZ R13, R160, R13 ;  /* 0x0000000da00d7221 */ /* 0x000fc60000010000 */
[----:B------:R-:W-:Y:S01]  /*64c0*/  HMMA.16816.F32.BF16 R36, R4, R140, R36 ;  /* 0x0000008c0424723c */ /* 0x000fe20000041824 */
[----:B------:R-:W-:-:S04]  /*64d0*/  FADD.FTZ R228, R228, R13 ;  /* 0x0000000de4e47221 */ /* 0x000fc80000010000 */
[----:B------:R-:W-:-:S03]  /*64e0*/  FADD.FTZ R199, R199, R228 ;  /* 0x000000e4c7c77221 */ /* 0x000fc60000010000 */
[----:B----4-:R-:W-:Y:S01]  /*64f0*/  HMMA.16816.F32.BF16 R92, R4, R8, R92 ;  /* 0x00000008045c723c */ /* 0x010fe2000004185c */
[----:B------:R-:W-:-:S04]  /*6500*/  FADD.FTZ R8, R218, R157 ;  /* 0x0000009dda087221 */ /* 0x000fc80000010000 */
[----:B------:R-:W-:Y:S01]  /*6510*/  FADD.FTZ R8, R193, R8 ;  /* 0x00000008c1087221 */ /* 0x000fe20000010000 */
[----:B------:R-:W-:Y:S02]  /*6520*/  VIADD R193, R224, 0x1715609d ;  /* 0x1715609de0c17836 */ /* 0x000fe40000000000 */
[----:B------:R-:W-:Y:S01]  /*6530*/  HMMA.16816.F32.BF16 R40, R4, R142, R40 ;  /* 0x0000008e0428723c */ /* 0x000fe20000041828 */
[----:B------:R-:W-:Y:S01]  /*6540*/  FADD.FTZ R9, R189, R8 ;  /* 0x00000008bd097221 */ /* 0x000fe20000010000 */
[----:B------:R-:W-:-:S03]  /*6550*/  FADD.FTZ R8, R220, R199 ;  /* 0x000000c7dc087221 */ /* 0x000fc60000010000 */
[----:B------:R-:W-:Y:S01]  /*6560*/  FADD.FTZ R9, R226, R9 ;  /* 0x00000009e2097221 */ /* 0x000fe20000010000 */
[----:B------:R-:W-:Y:S01]  /*6570*/  FADD.FTZ R8, R195, R8 ;  /* 0x00000008c3087221 */ /* 0x000fe20000010000 */
[----:B------:R-:W-:Y:S01]  /*6580*/  VIADD R195, R224, 0xdaa66d2b ;  /* 0xdaa66d2be0c37836 */ /* 0x000fe20000000000 */
        /* <DEDUP_REMOVED lines=20> */
[----:B------:R-:W-:Y:S01]  /*66d0*/  HMMA.16816.F32.BF16 R112, R4, R18, R112 ;  /* 0x000000120470723c */ /* 0x000fe20000041870 */
[----:B------:R-:W-:-:S04]  /*66e0*/  NOP ;  /* 0x0000000000007918 */ /* 0x000fc80000000000 */
[----:B------:R-:W-:-:S15]  /*66f0*/  @!P5 BRA `(.L_x_432) ;  /* 0x0000003c005cd947 */ /* 0x000fde0003800000 */
[----:B------:R-:W-:Y:S01]  /*6700*/  VIADD R10, R0, 0xfffffffe ;  /* 0xfffffffe000a7836 */ /* 0x000fe20000000000 */
[----:B------:R-:W1:Y:S01]  /*6710*/  LDCU UR4, c[0x0][0x440] ;  /* 0x00008800ff0477ac */ /* 0x000e620008000800 */
[C---:B------:R-:W-:Y:S01]  /*6720*/  IMAD.SHL.U32 R4, R144.reuse, 0x10, RZ ;  /* 0x0000001090047824 */ /* 0x040fe200078e00ff */
[----:B------:R-:W-:Y:S01]  /*6730*/  SHF.L.U64.HI R9, R144, 0x4, R145 ;  /* 0x0000000490097819 */ /* 0x000fe20000010291 */
[----:B------:R-:W-:Y:S01]  /*6740*/  IMAD R8, R10, R145, RZ ;  /* 0x000000910a087224 */ /* 0x000fe200078e02ff */
[----:B------:R-:W-:-:S04]  /*6750*/  DEPBAR.LE SB0, 0x0 ;  /* 0x000080000000791a */ /* 0x000fc80000000000 */
[----:B------:R-:W-:Y:S01]  /*6760*/  IMAD.WIDE.U32 R10, R10, R144, RZ ;  /* 0x000000900a0a7225 */ /* 0x000fe200078e00ff */
[----:B------:R-:W-:-:S03]  /*6770*/  SHF.R.U32.HI R182, RZ, 0x1, R180 ;  /* 0x00000001ffb67819 */ /* 0x000fc600000116b4 */
[----:B------:R-:W-:Y:S01]  /*6780*/  IMAD.IADD R6, R8, 0x1, R11 ;  /* 0x0000000108067824 */ /* 0x000fe200078e020b */
[----:B------:R-:W-:Y:S01]  /*6790*/  BAR.SYNC.DEFER_BLOCKING 0x0 ;  /* 0x0000000000007b1d */ /* 0x000fe20000010000 */
[----:B------:R-:W-:Y:S01]  /*67a0*/  IMAD.IADD R8, R11, 0x1, R8 ;  /* 0x000000010b087824 */ /* 0x000fe200078e0208 */
[----:B------:R-:W-:Y:S01]  /*67b0*/  LEA R7, P1, R10, R4, 0x6 ;  /* 0x000000040a077211 */ /* 0x000fe200078230ff */
[----:B------:R-:W-:Y:S01]  /*67c0*/  IMAD.SHL.U32 R181, R180, 0x20, RZ ;  /* 0x00000020b4b57824 */ /* 0x000fe200078e00ff */
[C---:B------:R-:W-:Y:S01]  /*67d0*/  LEA R12, P2, R10.reuse, R206, 0x7 ;  /* 0x000000ce0a0c7211 */ /* 0x040fe200078438ff */
[----:B------:R-:W-:Y:S01]  /*67e0*/  IMAD.MOV.U32 R199, RZ, RZ, 0x20 ;  /* 0x00000020ffc77424 */ /* 0x000fe200078e00ff */
[----:B------:R-:W-:Y:S01]  /*67f0*/  LEA.HI.X R6, R10, R9, R6, 0x6, P1 ;  /* 0x000000090a067211 */ /* 0x000fe200008f3406 */
[----:B------:R-:W-:Y:S01]  /*6800*/  VIADD R200, R198, UR5 ;  /* 0x00000005c6c87c36 */ /* 0x000fe20008000000 */
[----:B------:R-:W-:Y:S02]  /*6810*/  LEA.HI.X R13, R10, R205, R8, 0x7, P2 ;  /* 0x000000cd0a0d7211 */ /* 0x000fe400010f3c08 */
[----:B------:R-:W-:-:S02]  /*6820*/  LEA R5, P1, R144, R7, 0x5 ;  /* 0x0000000790057211 */ /* 0x000fc400078228ff */
[C---:B------:R-:W-:Y:S02]  /*6830*/  LEA R10, P3, R7.reuse, R206, 0x1 ;  /* 0x000000ce070a7211 */ /* 0x040fe400078608ff */
[C---:B------:R-:W-:Y:S02]  /*6840*/  IADD3 R4, P2, PT, R7.reuse, R4, RZ ;  /* 0x0000000407047210 */ /* 0x040fe40007f5e0ff */
[----:B------:R-:W-:Y:S02]  /*6850*/  LEA.HI.X R144, R144, R6, R145, 0x5, P1 ;  /* 0x0000000690907211 */ /* 0x000fe400008f2c91 */
[----:B------:R-:W-:Y:S01]  /*6860*/  LEA.HI.X R11, R7, R205, R6, 0x1, P3 ;  /* 0x000000cd070b7211 */ /* 0x000fe200018f0c06 */
[----:B------:R-:W-:Y:S01]  /*6870*/  IMAD.X R6, R6, 0x1, R9, P2 ;  /* 0x0000000106067824 */ /* 0x000fe200010e0609 */
[----:B------:R-:W-:Y:S02]  /*6880*/  LEA R8, P1, R4, R206, 0x1 ;  /* 0x000000ce04087211 */ /* 0x000fe400078208ff */
[----:B-1----:R-:W-:-:S02]  /*6890*/  ISETP.GE.AND P3, PT, R179, UR4, PT ;  /* 0x00000004b3007c0c */ /* 0x002fc4000bf66270 */
[----:B------:R-:W-:Y:S02]  /*68a0*/  ISETP.GE.AND P2, PT, R203, UR4, PT ;  /* 0x00000004cb007c0c */ /* 0x000fe4000bf46270 */
[----:B------:R-:W-:Y:S02]  /*68b0*/  LEA.HI.X R9, R4, R205, R6, 0x1, P1 ;  /* 0x000000cd04097211 */ /* 0x000fe400008f0c06 */
[----:B------:R-:W-:Y:S02]  /*68c0*/  ISETP.GE.AND P1, PT, R202, UR4, PT ;  /* 0x00000004ca007c0c */ /* 0x000fe4000bf26270 */
[----:B------:R-:W-:Y:S02]  /*68d0*/  LOP3.LUT R181, R181, 0x7c00, RZ, 0xc0, !PT ;  /* 0x00007c00b5b57812 */ /* 0x000fe400078ec0ff */
[----:B------:R-:W-:Y:S02]  /*68e0*/  LEA R16, P4, R5, R206, 0x1 ;  /* 0x000000ce05107211 */ /* 0x000fe400078808ff */
[----:B------:R-:W-:Y:S01]  /*68f0*/  LOP3.LUT R7, R182, 0x8, RZ, 0xc0, !PT ;  /* 0x00000008b6077812 */ /* 0x000fe200078ec0ff */
[----:B------:R-:W-:Y:S01]  /*6900*/  @!PT LDS RZ, [RZ] ;  /* 0x00000000fffff984 */ /* 0x000fe20000000800 */
[----:B------:R-:W-:Y:S01]  /*6910*/  @!PT LDS RZ, [RZ] ;  /* 0x00000000fffff984 */ /* 0x000fe20000000800 */
[----:B------:R-:W-:Y:S01]  /*6920*/  @!PT LDS RZ, [RZ] ;  /* 0x00000000fffff984 */ /* 0x000fe20000000800 */
[----:B------:R-:W-:Y:S01]  /*6930*/  @!P3 LDGSTS.E.BYPASS.LTC128B.128 [R211+0xc000], desc[UR16][R12.64] ;  /* 0x0c0000000cd3bfae */ /* 0x000fe2000b981a10 */
[----:B------:R-:W-:-:S02]  /*6940*/  LOP3.LUT R156, R181, 0x200, R156, 0xf8, !PT ;  /* 0x00000200b59c7812 */ /* 0x000fc400078ef89c */
[----:B------:R-:W-:Y:S01]  /*6950*/  LEA.HI.X R17, R5, R205, R144, 0x1, P4 ;  /* 0x000000cd05117211 */ /* 0x000fe200020f0c90 */
[----:B------:R-:W-:Y:S01]  /*6960*/  @P3 STS.128 [R211+0xc000], RZ ;  /* 0x00c000ffd3003388 */ /* 0x000fe20000000c00 */
[----:B------:R-:W-:Y:S02]  /*6970*/  LOP3.LUT R7, R156, R146, R7, 0xf6, !PT ;  /* 0x000000929c077212 */ /* 0x000fe400078ef607 */
[----:B------:R-:W-:Y:S01]  /*6980*/  SEL R199, R199, 0xffffffe0, !P6 ;  /* 0xffffffe0c7c77807 */ /* 0x000fe20007000000 */
[----:B------:R-:W-:Y:S01]  /*6990*/  @!PT LDS RZ, [RZ] ;  /* 0x00000000fffff984 */ /* 0x000fe20000000800 */
[----:B------:R-:W-:Y:S01]  /*69a0*/  @!PT LDS RZ, [RZ] ;  /* 0x00000000fffff984 */ /* 0x000fe20000000800 */
[----:B------:R-:W-:Y:S01]  /*69b0*/  @!PT LDS RZ, [RZ] ;  /* 0x00000000fffff984 */ /* 0x000fe20000000800 */
[----:B------:R-:W-:Y:S01]  /*69c0*/  @!P2 LDGSTS.E.BYPASS.LTC128B.128 [R211+0xe000], desc[UR16][R12.64+0x80] ;  /* 0x0e0000800cd3afae */ /* 0x000fe2000b981a10 */
[----:B------:R-:W-:-:S03]  /*69d0*/  LEA R188, R7, UR5, 0x1 ;  /* 0x0000000507bc7c11 */ /* 0x000fc6000f8e08ff */
[----:B------:R-:W-:Y:S01]  /*69e0*/  @P2 STS.128 [R211+0xe000], RZ ;  /* 0x00e000ffd3002388 */ /* 0x000fe20000000c00 */
[C---:B------:R-:W-:Y:S02]  /*69f0*/  IMAD.IADD R218, R200.reuse, 0x1, R199 ;  /* 0x00000001c8da7824 */ /* 0x040fe400078e02c7 */
[--C-:B------:R-:W-:Y:S01]  /*6a00*/  IMAD.IADD R226, R199, 0x1, R188.reuse ;  /* 0x00000001c7e27824 */ /* 0x100fe200078e02bc */
[----:B------:R-:W-:Y:S01]  /*6a10*/  @!PT LDS RZ, [RZ] ;  /* 0x00000000fffff984 */ /* 0x000fe20000000800 */
[----:B------:R-:W-:Y:S01]  /*6a20*/  @!PT LDS RZ, [RZ] ;  /* 0x00000000fffff984 */ /* 0x000fe20000000800 */
[----:B------:R-:W-:Y:S01]  /*6a30*/  @!PT LDS RZ, [RZ] ;  /* 0x00000000fffff984 */ /* 0x000fe20000000800 */
[----:B------:R1:W-:Y:S01]  /*6a40*/  @!P1 LDGSTS.E.BYPASS.LTC128B.128 [R211+0x10000], desc[UR16][R12.64+0x100] ;  /* 0x100001000cd39fae */ /* 0x0003e2000b981a10 */
[----:B------:R-:W-:Y:S02]  /*6a50*/  IMAD.IADD R220, R165, 0x1, R188 ;  /* 0x00000001a5dc7824 */ /* 0x000fe400078e02bc */
        /* <DEDUP_REMOVED lines=50> */
[----:B-1----:R-:W3:Y:S04]  /*6d80*/  LDSM.16.M88.4 R12, [R198+UR5+0x6000] ;  /* 0x00600005c60c783b */ /* 0x002ee80008000200 */
[----:B------:R-:W1:Y:S04]  /*6d90*/  LDSM.16.M88.4 R156, [R198+UR5+0x6800] ;  /* 0x00680005c69c783b */ /* 0x000e680008000200 */
[----:B------:R-:W4:Y:S04]  /*6da0*/  LDSM.16.M88.4 R148, [R198+UR5+0x7000] ;  /* 0x00700005c694783b */ /* 0x000f280008000200 */
[----:B------:R-:W5:Y:S04]  /*6db0*/  LDSM.16.M88.4 R4, [R198+UR5+0x7800] ;  /* 0x00780005c604783b */ /* 0x000f680008000200 */
[----:B------:R-:W-:Y:S04]  /*6dc0*/  LDSM.16.M88.4 R20, [R226] ;  /* 0x00000000e214783b */ /* 0x000fe80000000200 */
[----:B------:R-:W5:Y:S04]  /*6dd0*/  LDSM.16.M88.4 R24, [R218+0x6000] ;  /* 0x00600000da18783b */ /* 0x000f680000000200 */
        /* <DEDUP_REMOVED lines=10> */
[C---:B-1----:R-:W-:Y:S03]  /*6e80*/  HMMA.16816.F32.BF16 R160, R140.reuse, R156, RZ ;  /* 0x0000009c8ca0723c */ /* 0x042fe600000418ff */
[----:B------:R-:W0:Y:S05]  /*6e90*/  LDGDEPBAR ;  /* 0x00000000000079af */ /* 0x000e2a0000000000 */
[C---:B----4-:R-:W-:Y:S08]  /*6ea0*/  HMMA.16816.F32.BF16 R152, R140.reuse, R148, RZ ;  /* 0x000000948c98723c */ /* 0x050ff000000418ff */
[C---:B------:R-:W-:Y:S08]  /*6eb0*/  HMMA.16816.F32.BF16 R156, R140.reuse, R158, RZ ;  /* 0x0000009e8c9c723c */ /* 0x040ff000000418ff */
[C---:B------:R-:W-:Y:S08]  /*6ec0*/  HMMA.16816.F32.BF16 R148, R140.reuse, R150, RZ ;  /* 0x000000968c94723c */ /* 0x040ff000000418ff */
[C---:B-----5:R-:W-:Y:S08]  /*6ed0*/  HMMA.16816.F32.BF16 R144, R140.reuse, R4, RZ ;  /* 0x000000048c90723c */ /* 0x060ff000000418ff */
        /* <DEDUP_REMOVED lines=86> */
[----:B------:R-:W2:Y:S07]  /*7440*/  LDSM.16.M88.4 R168, [R218+0xb000] ;  /* 0x00b00000daa8783b */ /* 0x000eae0000000200 */
[C---:B-1----:R-:W-:Y:S08]  /*7450*/  HMMA.16816.F32.BF16 R152, R32.reuse, R164, R152 ;  /* 0x000000a42098723c */ /* 0x042ff00000041898 */
[C---:B------:R-:W-:Y:S01]  /*7460*/  HMMA.16816.F32.BF16 R148, R32.reuse, R166, R148 ;  /* 0x000000a62094723c */ /* 0x040fe20000041894 */
[----:B------:R-:W-:Y:S07]  /*7470*/  LDSM.16.M88.4 R164, [R218+0xb800] ;  /* 0x00b80000daa4783b */ /* 0x000fee0000000200 */
[C---:B----4-:R-:W-:Y:S08]  /*7480*/  HMMA.16816.F32.BF16 R144, R32.reuse, R136, R144 ;  /* 0x000000882090723c */ /* 0x050ff00000041890 */
[----:B------:R-:W-:Y:S01]  /*7490*/  HMMA.16816.F32.BF16 R140, R32, R138, R140 ;  /* 0x0000008a208c723c */ /* 0x000fe2000004188c */
[----:B------:R-:W-:Y:S04]  /*74a0*/  LDSM.16.M88.4 R136, [R220+0x4000] ;  /* 0x00400000dc88783b */ /* 0x000fe80000000200 */
[----:B------:R-:W1:Y:S03]  /*74b0*/  LDSM.16.M88.4 R32, [R200+0xa000] ;  /* 0x00a00000c820783b */ /* 0x000e660000000200 */
        /* <DEDUP_REMOVED lines=15> */
[----:B------:R-:W-:Y:S08]  /*75b0*/  HMMA.16816.F32.BF16 R148, R184, R170, R148 ;  /* 0x000000aab894723c */ /* 0x000ff00000041894 */
[----:B-1----:R-:W-:Y:S08]  /*75c0*/  HMMA.16816.F32.BF16 R16, R136, R32, R16 ;  /* 0x000000208810723c */ /* 0x002ff00000041810 */
[C---:B------:R-:W-:Y:S08]  /*75d0*/  HMMA.16816.F32.BF16 R144, R184.reuse, R164, R144 ;  /* 0x000000a4b890723c */ /* 0x040ff00000041890 */
        /* <DEDUP_REMOVED lines=9> */
[----:B------:R-:W-:-:S07]  /*7670*/  IMAD R26, R0, 0x40, R5 ;  /* 0x00000040001a7824 */ /* 0x000fce00078e0205 */
[----:B------:R-:W-:Y:S08]  /*7680*/  HMMA.16816.F32.BF16 R160, R136, R28, R160 ;  /* 0x0000001c88a0723c */ /* 0x000ff000000418a0 */
[----:B------:R-:W-:Y:S01]  /*7690*/  HMMA.16816.F32.BF16 R12, R8, R6, R12 ;  /* 0x00000006080c723c */ /* 0x000fe2000004180c */
[----:B------:R-:W2:Y:S07]  /*76a0*/  LDSM.16.M88.4 R4, [R199+0xb000] ;  /* 0x00b00000c704783b */ /* 0x000eae0000000200 */
[----:B------:R-:W-:Y:S08]  /*76b0*/  HMMA.16816.F32.BF16 R152, R184, R168, R152 ;  /* 0x000000a8b898723c */ /* 0x000ff00000041898 */
[----:B------:R-:W-:Y:S01]  /*76c0*/  HMMA.16816.F32.BF16 R144, R136, R20, R144 ;  /* 0x000000148890723c */ /* 0x000fe20000041890 */
[----:B------:R-:W-:-:S05]  /*76d0*/  VIADD R20, R26, 0xffffff80 ;  /* 0xffffff801a147836 */ /* 0x000fca0000000000 */
[C---:B------:R-:W-:Y:S02]  /*76e0*/  ISETP.GE.AND P5, PT, R20.reuse, R176, PT ;  /* 0x000000b01400720c */ /* 0x040fe40003fa6270 */
[----:B------:R-:W-:Y:S01]  /*76f0*/  HMMA.16816.F32.BF16 R156, R136, R30, R156 ;  /* 0x0000001e889c723c */ /* 0x000fe2000004189c */
[----:B------:R-:W-:Y:S02]  /*7700*/  ISETP.GE.AND P4, PT, R20, R133, PT ;  /* 0x000000851400720c */ /* 0x000fe40003f86270 */
[----:B------:R-:W-:Y:S01]  /*7710*/  FSEL R21, R16, -INF , !P5 ;  /* 0xff80000010157808 */ /* 0x000fe20006800000 */
[----:B------:R-:W-:-:S04]  /*7720*/  VIADD R16, R26, 0xffffff88 ;  /* 0xffffff881a107836 */ /* 0x000fc80000000000 */
[----:B------:R-:W-:Y:S01]  /*7730*/  HMMA.16816.F32.BF16 R140, R136, R22, R140 ;  /* 0x00000016888c723c */ /* 0x000fe2000004188c */
[----:B------:R-:W-:Y:S01]  /*7740*/  VIADD R23, R26, 0xffffff81 ;  /* 0xffffff811a177836 */ /* 0x000fe20000000000 */
[----:B------:R-:W-:-:S04]  /*7750*/  FSEL R22, R18, -INF , !P4 ;  /* 0xff80000012167808 */ /* 0x000fc80006000000 */
[CC--:B------:R-:W-:Y:S02]  /*7760*/  ISETP.GE.AND P5, PT, R23.reuse, R176.reuse, PT ;  /* 0x000000b01700720c */ /* 0x0c0fe40003fa6270 */
[-C--:B------:R-:W-:Y:S01]  /*7770*/  ISETP.GE.AND P4, PT, R23, R133.reuse, PT ;  /* 0x000000851700720c */ /* 0x080fe20003f86270 */
[----:B-1----:R-:W-:Y:S01]  /*7780*/  HMMA.16816.F32.BF16 R160, R8, R164, R160 ;  /* 0x000000a408a0723c */ /* 0x002fe200000418a0 */
[----:B------:R-:W-:Y:S02]  /*7790*/  FSEL R23, R17, -INF , !P5 ;  /* 0xff80000011177808 */ /* 0x000fe40006800000 */
[----:B------:R-:W-:Y:S02]  /*77a0*/  FSEL R20, R19, -INF , !P4 ;  /* 0xff80000013147808 */ /* 0x000fe40006000000 */
[C---:B------:R-:W-:Y:S02]  /*77b0*/  ISETP.GE.AND P5, PT, R16.reuse, R176, PT ;  /* 0x000000b01000720c */ /* 0x040fe40003fa6270 */
[----:B------:R-:W-:Y:S01]  /*77c0*/  ISETP.GE.AND P4, PT, R16, R133, PT ;  /* 0x000000851000720c */ /* 0x000fe20003f86270 */
[----:B------:R-:W-:Y:S01]  /*77d0*/  HMMA.16816.F32.BF16 R152, R136, R24, R152 ;  /* 0x000000188898723c */ /* 0x000fe20000041898 */
[----:B------:R-:W1:Y:S01]  /*77e0*/  LDSM.16.M88.4 R16, [R199+0xb800] ;  /* 0x00b80000c710783b */ /* 0x000e620000000200 */
[----:B------:R-:W-:Y:S01]  /*77f0*/  VIADD R24, R26, 0xffffff89 ;  /* 0xffffff891a187836 */ /* 0x000fe20000000000 */
[----:B------:R-:W-:Y:S01]  /*7800*/  FSEL R25, R12, -INF , !P5 ;  /* 0xff8000000c197808 */ /* 0x000fe20006800000 */
[----:B------:R-:W-:Y:S01]  /*7810*/  VIADD R12, R26, 0xffffff90 ;  /* 0xffffff901a0c7836 */ /* 0x000fe20000000000 */
[----:B------:R-:W-:Y:S01]  /*7820*/  FSEL R14, R14, -INF , !P4 ;  /* 0xff8000000e0e7808 */ /* 0x000fe20006000000 */
[----:B------:R-:W-:-:S04]  /*7830*/  DEPBAR.LE SB0, 0x0 ;  /* 0x000080000000791a */ /* 0x000fc80000000000 */
[----:B------:R-:W-:Y:S01]  /*7840*/  BAR.SYNC.DEFER_BLOCKING 0x0 ;  /* 0x0000000000007b1d */ /* 0x000fe20000010000 */
[CC--:B------:R-:W-:Y:S01]  /*7850*/  ISETP.GE.AND P5, PT, R24.reuse, R176.reuse, PT ;  /* 0x000000b01800720c */ /* 0x0c0fe20003fa6270 */
[C---:B------:R-:W-:Y:S01]  /*7860*/  HMMA.16816.F32.BF16 R156, R8.reuse, R166, R156 ;  /* 0x000000a6089c723c */ /* 0x040fe2000004189c */
[-C--:B------:R-:W-:Y:S02]  /*7870*/  ISETP.GE.AND P4, PT, R24, R133.reuse, PT ;  /* 0x000000851800720c */ /* 0x080fe40003f86270 */
[----:B------:R-:W-:Y:S02]  /*7880*/  FSEL R13, R13, -INF , !P5 ;  /* 0xff8000000d0d7808 */ /* 0x000fe40006800000 */
[----:B------:R-:W-:Y:S01]  /*7890*/  FSEL R24, R15, -INF , !P4 ;  /* 0xff8000000f187808 */ /* 0x000fe20006000000 */
[----:B------:R-:W-:Y:S01]  /*78a0*/  VIADD R15, R26, 0xffffff91 ;  /* 0xffffff911a0f7836 */ /* 0x000fe20000000000 */
[CC--:B------:R-:W-:Y:S01]  /*78b0*/  ISETP.GE.AND P5, PT, R12.reuse, R176.reuse, PT ;  /* 0x000000b00c00720c */ /* 0x0c0fe20003fa6270 */
[C---:B--2---:R-:W-:Y:S01]  /*78c0*/  HMMA.16816.F32.BF16 R152, R8.reuse, R4, R152 ;  /* 0x000000040898723c */ /* 0x044fe20000041898 */
[-C--:B------:R-:W-:Y:S01]  /*78d0*/  ISETP.GE.AND P4, PT, R12, R133.reuse, PT ;  /* 0x000000850c00720c */ /* 0x080fe20003f86270 */
[----:B------:R-:W-:Y:S01]  /*78e0*/  VIADD R12, R26, 0xffffff98 ;  /* 0xffffff981a0c7836 */ /* 0x000fe20000000000 */
[----:B------:R-:W-:Y:S01]  /*78f0*/  FSEL R185, R160, -INF , !P5 ;  /* 0xff800000a0b97808 */ /* 0x000fe20006800000 */
[----:B------:R-:W-:Y:S01]  /*7900*/  VIADD R4, R26, 0xffffff99 ;  /* 0xffffff991a047836 */ /* 0x000fe20000000000 */
[----:B------:R-:W-:Y:S01]  /*7910*/  FSEL R190, R162, -INF , !P4 ;  /* 0xff800000a2be7808 */ /* 0x000fe20006000000 */
[----:B------:R-:W-:Y:S01]  /*7920*/  VIADD R5, R26, 0xffffffa1 ;  /* 0xffffffa11a057836 */ /* 0x000fe20000000000 */
[C---:B------:R-:W-:Y:S01]  /*7930*/  ISETP.GE.AND P5, PT, R15.reuse, R176, PT ;  /* 0x000000b00f00720c */ /* 0x040fe20003fa6270 */
[----:B------:R-:W-:Y:S01]  /*7940*/  HMMA.16816.F32.BF16 R148, R8, R6, R148 ;  /* 0x000000060894723c */ /* 0x000fe20000041894 */
[----:B------:R-:W-:-:S02]  /*7950*/  ISETP.GE.AND P4, PT, R15, R133, PT ;  /* 0x000000850f00720c */ /* 0x000fc40003f86270 */
[----:B------:R-:W-:Y:S02]  /*7960*/  FSEL R227, R161, -INF , !P5 ;  /* 0xff800000a1e37808 */ /* 0x000fe40006800000 */
[----:B------:R-:W-:Y:S02]  /*7970*/  FSEL R210, R163, -INF , !P4 ;  /* 0xff800000a3d27808 */ /* 0x000fe40006000000 */
[CC--:B------:R-:W-:Y:S02]  /*7980*/  ISETP.GE.AND P5, PT, R12.reuse, R176.reuse, PT ;  /* 0x000000b00c00720c */ /* 0x0c0fe40003fa6270 */
[----:B------:R-:W-:Y:S02]  /*7990*/  ISETP.GE.AND P4, PT, R12, R133, PT ;  /* 0x000000850c00720c */ /* 0x000fe40003f86270 */
[----:B------:R-:W-:Y:S02]  /*79a0*/  FSEL R187, R156, -INF , !P5 ;  /* 0xff8000009cbb7808 */ /* 0x000fe40006800000 */
[----:B------:R-:W-:Y:S01]  /*79b0*/  FSEL R218, R158, -INF , !P4 ;  /* 0xff8000009eda7808 */ /* 0x000fe20006000000 */
[----:B-1----:R-:W-:Y:S01]  /*79c0*/  HMMA.16816.F32.BF16 R144, R8, R16, R144 ;  /* 0x000000100890723c */ /* 0x002fe20000041890 */
[----:B------:R-:W-:-:S02]  /*79d0*/  ISETP.GE.AND P5, PT, R4, R176, PT ;  /* 0x000000b00400720c */ /* 0x000fc40003fa6270 */
[-C--:B------:R-:W-:Y:S01]  /*79e0*/  ISETP.GE.AND P4, PT, R4, R133.reuse, PT ;  /* 0x000000850400720c */ /* 0x080fe20003f86270 */
[----:B------:R-:W-:Y:S01]  /*79f0*/  VIADD R4, R26, 0xffffffa0 ;  /* 0xffffffa01a047836 */ /* 0x000fe20000000000 */
[----:B------:R-:W-:Y:S02]  /*7a00*/  FSEL R199, R157, -INF , !P5 ;  /* 0xff8000009dc77808 */ /* 0x000fe40006800000 */
[----:B------:R-:W-:Y:S01]  /*7a10*/  FSEL R188, R159, -INF , !P4 ;  /* 0xff8000009fbc7808 */ /* 0x000fe20006000000 */
[----:B------:R-:W-:Y:S01]  /*7a20*/  HMMA.16816.F32.BF16 R140, R8, R18, R140 ;  /* 0x00000012088c723c */ /* 0x000fe2000004188c */
[C---:B------:R-:W-:Y:S02]  /*7a30*/  ISETP.GE.AND P5, PT, R4.reuse, R176, PT ;  /* 0x000000b00400720c */ /* 0x040fe40003fa6270 */
[----:B------:R-:W-:Y:S01]  /*7a40*/  ISETP.GE.AND P4, PT, R4, R133, PT ;  /* 0x000000850400720c */ /* 0x000fe20003f86270 */
[----:B------:R-:W-:Y:S01]  /*7a50*/  VIADD R4, R26, 0xffffffa9 ;  /* 0xffffffa91a047836 */ /* 0x000fe20000000000 */
[----:B------:R-:W-:-:S02]  /*7a60*/  FSEL R137, R152, -INF , !P5 ;  /* 0xff80000098897808 */ /* 0x000fc40006800000 */
[----:B------:R-:W-:Y:S02]  /*7a70*/  FSEL R138, R154, -INF , !P4 ;  /* 0xff8000009a8a7808 */ /* 0x000fe40006000000 */
[CC--:B------:R-:W-:Y:S02]  /*7a80*/  ISETP.GE.AND P5, PT, R5.reuse, R176.reuse, PT ;  /* 0x000000b00500720c */ /* 0x0c0fe40003fa6270 */
[----:B------:R-:W-:Y:S01]  /*7a90*/  ISETP.GE.AND P4, PT, R5, R133, PT ;  /* 0x000000850500720c */ /* 0x000fe20003f86270 */
[----:B------:R-:W-:Y:S01]  /*7aa0*/  VIADD R5, R26, 0xffffffa8 ;  /* 0xffffffa81a057836 */ /* 0x000fe20000000000 */
[----:B------:R-:W-:Y:S02]  /*7ab0*/  FSEL R139, R153, -INF , !P5 ;  /* 0xff800000998b7808 */ /* 0x000fe40006800000 */
[----:B------:R-:W-:Y:S02]  /*7ac0*/  FSEL R198, R155, -INF , !P4 ;  /* 0xff8000009bc67808 */ /* 0x000fe40006000000 */
[----:B------:R-:W-:-:S02]  /*7ad0*/  ISETP.GE.AND P5, PT, R5, R176, PT ;  /* 0x000000b00500720c */ /* 0x000fc40003fa6270 */
[-C--:B------:R-:W-:Y:S01]  /*7ae0*/  ISETP.GE.AND P4, PT, R5, R133.reuse, PT ;  /* 0x000000850500720c */ /* 0x080fe20003f86270 */
[----:B------:R-:W-:Y:S01]  /*7af0*/  VIADD R5, R26, 0xffffffb1 ;  /* 0xffffffb11a057836 */ /* 0x000fe20000000000 */
[----:B------:R-:W-:Y:S02]  /*7b00*/  FSEL R189, R148, -INF , !P5 ;  /* 0xff80000094bd7808 */ /* 0x000fe40006800000 */
[----:B------:R-:W-:Y:S02]  /*7b10*/  FSEL R136, R150, -INF , !P4 ;  /* 0xff80000096887808 */ /* 0x000fe40006000000 */
        /* <DEDUP_REMOVED lines=8> */
[----:B------:R-:W-:Y:S01]  /*7ba0*/  FSEL R172, R144, -INF , !P4 ;  /* 0xff80000090ac7808 */ /* 0x000fe20006000000 */
[----:B------:R-:W-:Y:S01]  /*7bb0*/  VIADD R26, R26, 0xffffffb9 ;  /* 0xffffffb91a1a7836 */ /* 0x000fe20000000000 */
[----:B------:R-:W-:Y:S02]  /*7bc0*/  ISETP.GE.AND P4, PT, R5, R176, PT ;  /* 0x000000b00500720c */ /* 0x000fe40003f86270 */
[----:B------:R-:W-:-:S02]  /*7bd0*/  FSEL R168, R146, -INF , !P5 ;  /* 0xff80000092a87808 */ /* 0x000fc40006800000 */
[----:B------:R-:W-:Y:S02]  /*7be0*/  FSEL R171, R145, -INF , !P4 ;  /* 0xff80000091ab7808 */ /* 0x000fe40006000000 */
[----:B------:R-:W-:Y:S02]  /*7bf0*/  ISETP.GE.AND P4, PT, R4, R176, PT ;  /* 0x000000b00400720c */ /* 0x000fe40003f86270 */
[-C--:B------:R-:W-:Y:S02]  /*7c00*/  ISETP.GE.AND P5, PT, R5, R133.reuse, PT ;  /* 0x000000850500720c */ /* 0x080fe40003fa6270 */
[----:B------:R-:W-:Y:S02]  /*7c10*/  FSEL R174, R140, -INF , !P4 ;  /* 0xff8000008cae7808 */ /* 0x000fe40006000000 */
[----:B------:R-:W-:Y:S02]  /*7c20*/  ISETP.GE.AND P4, PT, R4, R133, PT ;  /* 0x000000850400720c */ /* 0x000fe40003f86270 */
[----:B------:R-:W-:-:S02]  /*7c30*/  FSEL R167, R147, -INF , !P5 ;  /* 0xff80000093a77808 */ /* 0x000fc40006800000 */
[----:B------:R-:W-:Y:S02]  /*7c40*/  FSEL R170, R142, -INF , !P4 ;  /* 0xff8000008eaa7808 */ /* 0x000fe40006000000 */
[----:B------:R-:W-:Y:S02]  /*7c50*/  ISETP.GE.U32.AND P4, PT, R0, 0x3, PT ;  /* 0x000000030000780c */ /* 0x000fe40003f86070 */
[----:B------:R-:W-:-:S04]  /*7c60*/  ISETP.GE.AND P5, PT, R26, R176, PT ;  /* 0x000000b01a00720c */ /* 0x000fc80003fa6270 */
[----:B------:R-:W-:Y:S02]  /*7c70*/  FSEL R173, R141, -INF , !P5 ;  /* 0xff8000008dad7808 */ /* 0x000fe40006800000 */
[----:B------:R-:W-:-:S04]  /*7c80*/  ISETP.GE.AND P5, PT, R26, R133, PT ;  /* 0x000000851a00720c */ /* 0x000fc80003fa6270 */
[----:B------:R-:W-:Y:S01]  /*7c90*/  FSEL R169, R143, -INF , !P5 ;  /* 0xff8000008fa97808 */ /* 0x000fe20006800000 */
[----:B------:R-:W-:Y:S08]  /*7ca0*/  @!P4 BRA `(.L_x_433) ;  /* 0x000000040050c947 */ /* 0x000ff00003800000 */
[----:B------:R-:W-:Y:S01]  /*7cb0*/  VIADD R4, R0, 0xfffffffd ;  /* 0xfffffffd00047836 */ /* 0x000fe20000000000 */
[----:B------:R-:W-:Y:S03]  /*7cc0*/  BSSY.RECONVERGENT B0, `(.L_x_434) ;  /* 0x0000051000007945 */ /* 0x000fe60003800200 */
[C---:B------:R-:W-:Y:S02]  /*7cd0*/  IMAD R6, R4.reuse, R135, RZ ;  /* 0x0000008704067224 */ /* 0x040fe400078e02ff */
[----:B------:R-:W-:-:S04]  /*7ce0*/  IMAD.WIDE.U32 R16, R4, R134, RZ ;  /* 0x0000008604107225 */ /* 0x000fc800078e00ff */
[----:B------:R-:W-:Y:S01]  /*7cf0*/  IMAD.IADD R8, R17, 0x1, R6 ;  /* 0x0000000111087824 */ /* 0x000fe200078e0206 */
[----:B------:R-:W-:Y:S01]  /*7d00*/  LEA R10, P5, R16, R208, 0x7 ;  /* 0x000000d0100a7211 */ /* 0x000fe200078a38ff */
[----:B------:R-:W-:Y:S01]  /*7d10*/  IMAD.IADD R6, R6, 0x1, R17 ;  /* 0x0000000106067824 */ /* 0x000fe200078e0211 */
[C---:B------:R-:W-:Y:S02]  /*7d20*/  LEA R4, P4, R16.reuse, R183, 0x6 ;  /* 0x000000b710047211 */ /* 0x040fe400078830ff */
[C---:B------:R-:W-:Y:S02]  /*7d30*/  LEA.HI.X R11, R16.reuse, R207, R8, 0x7, P5 ;  /* 0x000000cf100b7211 */ /* 0x040fe400028f3c08 */
[----:B------:R-:W-:Y:S02]  /*7d40*/  LEA.HI.X R6, R16, R177, R6, 0x6, P4 ;  /* 0x000000b110067211 */ /* 0x000fe400020f3406 */
[----:B------:R-:W-:Y:S01]  /*7d50*/  IADD3 R183, P4, PT, R183, R4, RZ ;  /* 0x00000004b7b77210 */ /* 0x000fe20007f9e0ff */
[----:B------:R-:W-:Y:S01]  /*7d60*/  @!PT LDS RZ, [RZ] ;  /* 0x00000000fffff984 */ /* 0x000fe20000000800 */
[----:B------:R-:W-:Y:S01]  /*7d70*/  @!PT LDS RZ, [RZ] ;  /* 0x00000000fffff984 */ /* 0x000fe20000000800 */
[----:B------:R-:W-:Y:S01]  /*7d80*/  @!PT LDS RZ, [RZ] ;  /* 0x00000000fffff984 */ /* 0x000fe20000000800 */
[----:B------:R1:W-:Y:S01]  /*7d90*/  @!P3 LDGSTS.E.BYPASS.LTC128B.128 [R211+0x6000], desc[UR16][R10.64] ;  /* 0x060000000ad3bfae */ /* 0x0003e2000b981a10 */
[----:B------:R-:W-:-:S03]  /*7da0*/  LEA R16, P5, R4, R208, 0x1 ;  /* 0x000000d004107211 */ /* 0x000fc600078a08ff */
[----:B------:R1:W-:Y:S01]  /*7db0*/  @P3 STS.128 [R211+0x6000], RZ ;  /* 0x006000ffd3003388 */ /* 0x0003e20000000c00 */
[-CC-:B------:R-:W-:Y:S01]  /*7dc0*/  LEA.HI.X R17, R4, R207.reuse, R6.reuse, 0x1, P5 ;  /* 0x000000cf04117211 */ /* 0x180fe200028f0c06 */
[----:B------:R-:W-:Y:S01]  /*7dd0*/  IMAD.X R8, R177, 0x1, R6, P4 ;  /* 0x00000001b1087824 */ /* 0x000fe200020e0606 */
[C---:B------:R-:W-:Y:S01]  /*7de0*/  LEA R18, P5, R183.reuse, R208, 0x1 ;  /* 0x000000d0b7127211 */ /* 0x040fe200078a08ff */
[----:B------:R-:W-:Y:S01]  /*7df0*/  @!PT LDS RZ, [RZ] ;  /* 0x00000000fffff984 */ /* 0x000fe20000000800 */
[----:B------:R-:W-:Y:S01]  /*7e00*/  @!PT LDS RZ, [RZ] ;  /* 0x00000000fffff984 */ /* 0x000fe20000000800 */
[----:B------:R-:W-:Y:S01]  /*7e10*/  @!PT LDS RZ, [RZ] ;  /* 0x00000000fffff984 */ /* 0x000fe20000000800 */
[----:B------:R1:W-:Y:S01]  /*7e20*/  @!P2 LDGSTS.E.BYPASS.LTC128B.128 [R211+0x8000], desc[UR16][R10.64+0x80] ;  /* 0x080000800ad3afae */ /* 0x0003e2000b981a10 */
[C---:B------:R-:W-:Y:S02]  /*7e30*/  LEA R5, P4, R134.reuse, R4, 0x5 ;  /* 0x0000000486057211 */ /* 0x040fe400078828ff */
[-C--:B------:R-:W-:Y:S01]  /*7e40*/  LEA.HI.X R19, R183, R207.reuse, R8, 0x1, P5 ;  /* 0x000000cfb7137211 */ /* 0x080fe200028f0c08 */
[----:B------:R1:W-:Y:S01]  /*7e50*/  @P2 STS.128 [R211+0x8000], RZ ;  /* 0x008000ffd3002388 */ /* 0x0003e20000000c00 */
[----:B------:R-:W-:Y:S02]  /*7e60*/  LEA.HI.X R6, R134, R6, R135, 0x5, P4 ;  /* 0x0000000686067211 */ /* 0x000fe400020f2c87 */
[C---:B------:R-:W-:Y:S01]  /*7e70*/  LEA R4, P4, R5.reuse, R208, 0x1 ;  /* 0x000000d005047211 */ /* 0x040fe200078808ff */
        /* <DEDUP_REMOVED lines=52> */
.L_x_435:
[----:B------:R2:W-:Y:S02]  /*81c0*/  STS.128 [R211+0xb800], RZ ;  /* 0x00b800ffd3007388 */ /* 0x0005e40000000c00 */
.L_x_436:
[----:B------:R-:W-:Y:S05]  /*81d0*/  BSYNC.RECONVERGENT B0 ;  /* 0x0000000000007941 */ /* 0x000fea0003800200 */
.L_x_434:
[----:B------:R-:W0:Y:S02]  /*81e0*/  LDGDEPBAR ;  /* 0x00000000000079af */ /* 0x000e240000000000 */
.L_x_433:
[----:B-1-3--:R-:W-:Y:S01]  /*81f0*/  FMNMX3.FTZ R4, R132, R21, R23, !PT ;  /* 0x0000001584047276 */ /* 0x00afe20007810017 */
[----:B------:R-:W1:Y:S01]  /*8200*/  LDCU UR4, c[0x0][0x45c] ;  /* 0x00008b80ff0477ac */ /* 0x000e620008000800 */
        /* <DEDUP_REMOVED lines=15> */
[----:B------:R-:W-:Y:S01]  /*8300*/  SHF.L.U32 R140, R0, 0x1, RZ ;  /* 0x00000001008c7819 */ /* 0x000fe200000006ff */
[----:B------:R-:W3:Y:S01]  /*8310*/  SHFL.BFLY PT, R6, R7, 0x2, 0x1f ;  /* 0x0c401f0007067f89 */ /* 0x000ee200000e0000 */
[----:B------:R-:W-:-:S02]  /*8320*/  IADD3 R141, PT, PT, R225, 0x76cf5d0a, RZ ;  /* 0x76cf5d0ae18d7810 */ /* 0x000fc40007ffe0ff */
[----:B------:R-:W-:Y:S01]  /*8330*/  IADD3 R9, PT, PT, R140, -0x4, RZ ;  /* 0xfffffffc8c097810 */ /* 0x000fe20007ffe0ff */
[----:B------:R-:W4:Y:S01]  /*8340*/  SHFL.BFLY PT, R5, R4, 0x2, 0x1f ;  /* 0x0c401f0004057f89 */ /* 0x000f2200000e0000 */
[C---:B------:R-:W-:Y:S02]  /*8350*/  IADD3 R135, PT, PT, R225.reuse, 0x32370b8f, RZ ;  /* 0x32370b8fe1877810 */ /* 0x040fe40007ffe0ff */
[C---:B------:R-:W-:Y:S02]  /*8360*/  LOP3.LUT R8, R225.reuse, R9, R217, 0x96, !PT ;  /* 0x00000009e1087212 */ /* 0x040fe400078e96d9 */
[C---:B------:R-:W-:Y:S02]  /*8370*/  IADD3 R134, PT, PT, R225.reuse, -0x126145ec, RZ ;  /* 0xed9eba14e1867810 */ /* 0x040fe40007ffe0ff */
[----:B------:R-:W-:Y:S01]  /*8380*/  IADD3 R133, PT, PT, R225, -0x56f99767, RZ ;  /* 0xa9066899e1857810 */ /* 0x000fe20007ffe0ff */
[----:B------:R-:W-:Y:S01]  /*8390*/  IMAD.WIDE.U32 R8, R8, -0x326172a9, RZ ;  /* 0xcd9e8d5708087825 */ /* 0x000fe200078e00ff */
[----:B------:R-:W-:-:S02]  /*83a0*/  SEL R163, R178, 0xffffffe0, !P6 ;  /* 0xffffffe0b2a37807 */ /* 0x000fc40007000000 */
[----:B------:R-:W-:Y:S02]  /*83b0*/  IADD3 R164, PT, PT, R2, 0xc040, RZ ;  /* 0x0000c04002a47810 */ /* 0x000fe40007ffe0ff */
[----:B------:R-:W-:Y:S02]  /*83c0*/  LOP3.LUT R146, R197, R222, R9, 0x96, !PT ;  /* 0x000000dec5927212 */ /* 0x000fe400078e9609 */
[----:B------:R-:W-:Y:S02]  /*83d0*/  LOP3.LUT R144, R196, R8, R213, 0x96, !PT ;  /* 0x00000008c4907212 */ /* 0x000fe400078e96d5 */
[----:B------:R-:W-:Y:S01]  /*83e0*/  IADD3 R166, PT, PT, R163, R2, RZ ;  /* 0x00000002a3a67210 */ /* 0x000fe20007ffe0ff */
[----:B------:R-:W-:Y:S01]  /*83f0*/  IMAD.WIDE.U32 R146, R146, -0x2daee0ad, RZ ;  /* 0xd2511f5392927825 */ /* 0x000fe200078e00ff */
[----:B------:R-:W-:Y:S02]  /*8400*/  IADD3 R191, PT, PT, R225, 0x646e171e, RZ ;  /* 0x646e171ee1bf7810 */ /* 0x000fe40007ffe0ff */
[----:B---3--:R-:W-:Y:S01]  /*8410*/  FMNMX.FTZ R6, R7, R6, !PT ;  /* 0x0000000607067209 */ /* 0x008fe20007810000 */
[----:B------:R-:W-:Y:S01]  /*8420*/  IMAD.WIDE.U32 R144, R144, -0x2daee0ad, RZ ;  /* 0xd2511f5390907825 */ /* 0x000fe200078e00ff */
[----:B----4-:R-:W-:-:S03]  /*8430*/  FMNMX.FTZ R5, R4, R5, !PT ;  /* 0x0000000504057209 */ /* 0x010fc60007810000 */
[----:B------:R-:W3:Y:S01]  /*8440*/  SHFL.BFLY PT, R153, R6, 0x1, 0x1f ;  /* 0x0c201f0006997f89 */ /* 0x000ee200000e0000 */
[----:B------:R-:W-:Y:S02]  /*8450*/  LOP3.LUT R4, R141, R214, R147, 0x96, !PT ;  /* 0x000000d68d047212 */ /* 0x000fe400078e9693 */
[----:B------:R-:W-:Y:S01]  /*8460*/  LOP3.LUT R146, R135, R146, R145, 0x96, !PT ;  /* 0x0000009287927212 */ /* 0x000fe200078e9691 */
[----:B------:R-:W4:Y:S02]  /*8470*/  SHFL.BFLY PT, R152, R5, 0x1, 0x1f ;  /* 0x0c201f0005987f89 */ /* 0x000f2400000e0000 */
[----:B------:R-:W-:-:S04]  /*8480*/  IMAD.WIDE.U32 R142, R4, -0x326172a9, RZ ;  /* 0xcd9e8d57048e7825 */ /* 0x000fc800078e00ff */
[----:B------:R-:W-:Y:S01]  /*8490*/  IMAD.WIDE.U32 R146, R146, -0x326172a9, RZ ;  /* 0xcd9e8d5792927825 */ /* 0x000fe200078e00ff */
[----:B------:R-:W-:-:S04]  /*84a0*/  LOP3.LUT R4, R195, R212, R143, 0x96, !PT ;  /* 0x000000d4c3047212 */ /* 0x000fc800078e968f */
[----:B------:R-:W-:Y:S01]  /*84b0*/  LOP3.LUT R142, R194, R142, R147, 0x96, !PT ;  /* 0x0000008ec28e7212 */ /* 0x000fe200078e9693 */
[----:B------:R-:W-:-:S04]  /*84c0*/  IMAD.WIDE.U32 R8, R4, -0x2daee0ad, RZ ;  /* 0xd2511f5304087825 */ /* 0x000fc800078e00ff */
[----:B------:R-:W-:Y:S01]  /*84d0*/  IMAD.WIDE.U32 R142, R142, -0x2daee0ad, RZ ;  /* 0xd2511f538e8e7825 */ /* 0x000fe200078e00ff */
[----:B------:R-:W-:Y:S02]  /*84e0*/  LOP3.LUT R144, R134, R144, R9, 0x96, !PT ;  /* 0x0000009086907212 */ /* 0x000fe400078e9609 */
[----:B---3--:R-:W-:Y:S02]  /*84f0*/  FMNMX.FTZ R153, R6, R153, !PT ;  /* 0x0000009906997209 */ /* 0x008fe40007810000 */
[----:B------:R-:W-:Y:S01]  /*8500*/  LOP3.LUT R4, R133, R8, R143, 0x96, !PT ;  /* 0x0000000885047212 */ /* 0x000fe200078e968f */
[----:B------:R-:W-:Y:S01]  /*8510*/  IMAD.WIDE.U32 R144, R144, -0x326172a9, RZ ;  /* 0xcd9e8d5790907825 */ /* 0x000fe200078e00ff */
[----:B------:R-:W-:-:S03]  /*8520*/  FSETP.NEU.FTZ.AND P1, PT, R153, -INF , PT ;  /* 0xff8000009900780b */ /* 0x000fc60003f3d000 */
[----:B-1----:R-:W-:Y:S01]  /*8530*/  FMUL.FTZ R176, R153, UR4 ;  /* 0x0000000499b07c20 */ /* 0x002fe20008410000 */
[----:B----4-:R-:W-:Y:S01]  /*8540*/  FMNMX.FTZ R152, R5, R152, !PT ;  /* 0x0000009805987209 */ /* 0x010fe20007810000 */
[----:B------:R-:W-:Y:S01]  /*8550*/  IMAD.WIDE.U32 R6, R4, -0x326172a9, RZ ;  /* 0xcd9e8d5704067825 */ /* 0x000fe200078e00ff */
[----:B------:R-:W-:Y:S02]  /*8560*/  FSEL R9, R153, RZ, P1 ;  /* 0x000000ff99097208 */ /* 0x000fe40000800000 */
[----:B------:R-:W-:Y:S01]  /*8570*/  FSEL R176, R176, RZ, P1 ;  /* 0x000000ffb0b07208 */ /* 0x000fe20000800000 */
[----:B------:R-:W-:Y:S01]  /*8580*/  FMUL.FTZ R175, R152, UR4 ;  /* 0x0000000498af7c20 */ /* 0x000fe20008410000 */
[----:B------:R-:W-:Y:S02]  /*8590*/  LOP3.LUT R7, R192, R144, R7, 0x96, !PT ;  /* 0x00000090c0077212 */ /* 0x000fe400078e9607 */
[C---:B------:R-:W-:Y:S01]  /*85a0*/  FSETP.NEU.FTZ.AND P1, PT, R152.reuse, -INF , PT ;  /* 0xff8000009800780b */ /* 0x040fe20003f3d000 */
[--C-:B------:R-:W-:Y:S01]  /*85b0*/  FFMA.FTZ R159, R13, UR4, -R176.reuse ;  /* 0x000000040d9f7c23 */ /* 0x100fe200080108b0 */
[----:B------:R-:W-:Y:S01]  /*85c0*/  LOP3.LUT R11, R7, 0xffff, RZ, 0xc0, !PT ;  /* 0x0000ffff070b7812 */ /* 0x000fe200078ec0ff */
[--C-:B------:R-:W-:Y:S01]  /*85d0*/  FFMA.FTZ R158, R21, UR4, -R176.reuse ;  /* 0x00000004159e7c23 */ /* 0x100fe200080108b0 */
[----:B------:R-:W-:Y:S01]  /*85e0*/  FSEL R10, R152, RZ, P1 ;  /* 0x000000ff980a7208 */ /* 0x000fe20000800000 */
[--C-:B------:R-:W-:Y:S01]  /*85f0*/  FFMA.FTZ R155, R23, UR4, -R176.reuse ;  /* 0x00000004179b7c23 */ /* 0x100fe200080108b0 */
[C---:B------:R-:W-:Y:S01]  /*8600*/  PRMT R8, R6.reuse, 0x7773, RZ ;  /* 0x0000777306087816 */ /* 0x040fe200000000ff */
[----:B------:R-:W-:Y:S01]  /*8610*/  FFMA.FTZ R154, R25, UR4, -R176 ;  /* 0x00000004199a7c23 */ /* 0x000fe200080108b0 */
[----:B------:R-:W-:Y:S01]  /*8620*/  PRMT R5, R6, 0x7772, RZ ;  /* 0x0000777206057816 */ /* 0x000fe200000000ff */
[----:B------:R-:W-:Y:S01]  /*8630*/  MUFU.EX2 R158, R158 ;  /* 0x0000009e009e7308 */ /* 0x000fe20000000800 */
[----:B------:R-:W-:Y:S01]  /*8640*/  SHF.R.U32.HI R13, RZ, 0x8, R11 ;  /* 0x00000008ff0d7819 */ /* 0x000fe2000001160b */
[----:B------:R-:W-:Y:S01]  /*8650*/  FADD.FTZ R11, R3, -R10 ;  /* 0x8000000a030b7221 */ /* 0x000fe20000010000 */
[----:B------:R-:W-:Y:S01]  /*8660*/  MOV R4, R6 ;  /* 0x0000000600047202 */ /* 0x000fe20000000f00 */
[----:B------:R-:W-:Y:S01]  /*8670*/  MUFU.EX2 R155, R155 ;  /* 0x0000009b009b7308 */ /* 0x000fe20000000800 */
[----:B------:R-:W-:Y:S01]  /*8680*/  PRMT R5, R5, 0x5410, R8 ;  /* 0x0000541005057816 */ /* 0x000fe20000000008 */
[----:B------:R-:W-:Y:S01]  /*8690*/  FADD.FTZ R8, R132, -R9 ;  /* 0x8000000984087221 */ /* 0x000fe20000010000 */
[----:B------:R-:W-:Y:S01]  /*86a0*/  PRMT R16, R7, 0x7632, R16 ;  /* 0x0000763207107816 */ /* 0x000fe20000000010 */
[----:B------:R-:W-:Y:S01]  /*86b0*/  FMUL.FTZ R161, R11, UR4 ;  /* 0x000000040ba17c20 */ /* 0x000fe20008410000 */
[----:B------:R-:W-:Y:S01]  /*86c0*/  LOP3.LUT R15, R4, 0xff, RZ, 0xc0, !PT ;  /* 0x000000ff040f7812 */ /* 0x000fe200078ec0ff */
[----:B------:R-:W-:Y:S01]  /*86d0*/  FMUL.FTZ R8, R8, UR4 ;  /* 0x0000000408087c20 */ /* 0x000fe20008410000 */
[----:B------:R-:W-:Y:S01]  /*86e0*/  FSEL R175, R175, RZ, P1 ;  /* 0x000000ffafaf7208 */ /* 0x000fe20000800000 */
[----:B------:R-:W1:Y:S01]  /*86f0*/  LDC R9, c[0x0][0x4f8] ;  /* 0x00013e00ff097b82 */ /* 0x000e620000000800 */
[----:B------:R-:W-:Y:S01]  /*8700*/  LOP3.LUT R4, R7, 0xff, RZ, 0xc0, !PT ;  /* 0x000000ff07047812 */ /* 0x000fe200078ec0ff */
[----:B------:R3:W4:Y:S01]  /*8710*/  MUFU.EX2 R162, R8 ;  /* 0x0000000800a27308 */ /* 0x0007220000000800 */
[----:B------:R-:W-:Y:S01]  /*8720*/  SHF.R.U32.HI R7, RZ, 0x18, R7 ;  /* 0x00000018ff077819 */ /* 0x000fe20000011607 */
[--C-:B------:R-:W-:Y:S01]  /*8730*/  FFMA.FTZ R160, R22, UR4, -R175.reuse ;  /* 0x0000000416a07c23 */ /* 0x100fe200080108af */
[----:B------:R-:W-:Y:S01]  /*8740*/  LOP3.LUT R16, R16, 0xff, RZ, 0xc0, !PT ;  /* 0x000000ff10107812 */ /* 0x000fe200078ec0ff */
[----:B------:R-:W5:Y:S01]  /*8750*/  MUFU.EX2 R161, R161 ;  /* 0x000000a100a17308 */ /* 0x000f620000000800 */
[--C-:B------:R-:W-:Y:S01]  /*8760*/  FFMA.FTZ R157, R20, UR4, -R175.reuse ;  /* 0x00000004149d7c23 */ /* 0x100fe200080108af */
[--C-:B------:R-:W-:Y:S01]  /*8770*/  FFMA.FTZ R156, R14, UR4, -R175.reuse ;  /* 0x000000040e9c7c23 */ /* 0x100fe200080108af */
[----:B------:R-:W2:Y:S01]  /*8780*/  LDSM.16.MT88.4 R20, [R166+0xc000] ;  /* 0x00c00000a614783b */ /* 0x000ea20000004200 */
[----:B------:R-:W-:Y:S01]  /*8790*/  FFMA.FTZ R3, R24, UR4, -R175 ;  /* 0x0000000418037c23 */ /* 0x000fe200080108af */
[----:B------:R-:W-:Y:S01]  /*87a0*/  MUFU.EX2 R154, R154 ;  /* 0x0000009a009a7308 */ /* 0x000fe20000000800 */
[----:B------:R-:W-:Y:S01]  /*87b0*/  PRMT R6, R6, 0x7771, RZ ;  /* 0x0000777106067816 */ /* 0x000fe200000000ff */
[----:B------:R-:W-:Y:S01]  /*87c0*/  FFMA.FTZ R186, R187, UR4, -R176 ;  /* 0x00000004bbba7c23 */ /* 0x000fe200080108b0 */
[----:B------:R-:W-:Y:S01]  /*87d0*/  PRMT R4, R4, 0x5410, R13 ;  /* 0x0000541004047816 */ /* 0x000fe2000000000d */
[----:B------:R-:W1:Y:S01]  /*87e0*/  MUFU.EX2 R159, R159 ;  /* 0x0000009f009f7308 */ /* 0x000e620000000800 */
[----:B---3--:R-:W-:Y:S01]  /*87f0*/  PRMT R8, R16, 0x5410, R7 ;  /* 0x0000541010087816 */ /* 0x008fe20000000007 */
[-C--:B----4-:R-:W-:Y:S01]  /*8800*/  FMUL.FTZ R17, R37, R162.reuse ;  /* 0x000000a225117220 */ /* 0x090fe20000410000 */
[----:B------:R-:W-:Y:S01]  /*8810*/  IADD3 R16, PT, PT, R2, 0xc000, RZ ;  /* 0x0000c00002107810 */ /* 0x000fe20007ffe0ff */
[----:B------:R-:W-:Y:S01]  /*8820*/  MUFU.EX2 R160, R160 ;  /* 0x000000a000a07308 */ /* 0x000fe20000000800 */
[-C--:B-----5:R-:W-:Y:S01]  /*8830*/  FMUL.FTZ R18, R38, R161.reuse ;  /* 0x000000a126127220 */ /* 0x0a0fe20000410000 */
[-C--:B------:R-:W-:Y:S01]  /*8840*/  FMUL.FTZ R19, R39, R161.reuse ;  /* 0x000000a127137220 */ /* 0x080fe20000410000 */
[----:B------:R-:W-:Y:S01]  /*8850*/  @P0 IADD3 R164, PT, PT, R16, -0x40, RZ ;  /* 0xffffffc010a40810 */ /* 0x000fe20007ffe0ff */
[-C--:B------:R-:W-:Y:S01]  /*8860*/  FMUL.FTZ R16, R36, R162.reuse ;  /* 0x000000a224107220 */ /* 0x080fe20000410000 */
[----:B------:R-:W-:Y:S01]  /*8870*/  MUFU.EX2 R156, R156 ;  /* 0x0000009c009c7308 */ /* 0x000fe20000000800 */
[----:B------:R-:W-:Y:S01]  /*8880*/  FMUL.FTZ R24, R44, R162 ;  /* 0x000000a22c187220 */ /* 0x000fe20000410000 */
[----:B------:R-:W-:Y:S01]  /*8890*/  IADD3 R163, PT, PT, R163, R164, RZ ;  /* 0x000000a4a3a37210 */ /* 0x000fe20007ffe0ff */
[----:B------:R-:W3:Y:S01]  /*88a0*/  LDSM.16.MT88.4 R28, [R164] ;  /* 0x00000000a41c783b */ /* 0x000ee20000004200 */
[----:B------:R-:W4:Y:S01]  /*88b0*/  MUFU.EX2 R3, R3 ;  /* 0x0000000300037308 */ /* 0x000f220000000800 */
[-C--:B------:R-:W-:Y:S01]  /*88c0*/  FMUL.FTZ R25, R45, R162.reuse ;  /* 0x000000a22d197220 */ /* 0x080fe20000410000 */
[-C--:B------:R-:W-:Y:S01]  /*88d0*/  FMUL.FTZ R26, R46, R161.reuse ;  /* 0x000000a12e1a7220 */ /* 0x080fe20000410000 */
[----:B------:R-:W5:Y:S01]  /*88e0*/  LDSM.16.MT88.4 R36, [R163] ;  /* 0x00000000a324783b */ /* 0x000f620000004200 */
[----:B------:R-:W4:Y:S01]  /*88f0*/  MUFU.EX2 R157, R157 ;  /* 0x0000009d009d7308 */ /* 0x000f220000000800 */
[----:B------:R-:W-:Y:S01]  /*8900*/  FMUL.FTZ R27, R47, R161 ;  /* 0x000000a12f1b7220 */ /* 0x000fe20000410000 */
[----:B-1----:R-:W-:Y:S01]  /*8910*/  LOP3.LUT R9, R9, 0xff, RZ, 0xc0, !PT ;  /* 0x000000ff09097812 */ /* 0x002fe200078ec0ff */
[----:B------:R-:W1:Y:S01]  /*8920*/  LDSM.16.MT88.4 R44, [R2+0xe000] ;  /* 0x00e00000022c783b */ /* 0x000e620000004200 */
[----:B------:R-:W-:Y:S01]  /*8930*/  PRMT R6, R15, 0x5410, R6 ;  /* 0x000054100f067816 */ /* 0x000fe20000000006 */
[-C--:B------:R-:W-:Y:S01]  /*8940*/  FMUL.FTZ R40, R40, R162.reuse ;  /* 0x000000a228287220 */ /* 0x080fe20000410000 */
[----:B------:R-:W-:Y:S01]  /*8950*/  LEA R165, R9, R9, 0x10 ;  /* 0x0000000909a57211 */ /* 0x000fe200078e80ff */
[----:B------:R-:W-:Y:S01]  /*8960*/  FMUL.FTZ R41, R41, R162 ;  /* 0x000000a229297220 */ /* 0x000fe20000410000 */
[----:B------:R-:W-:Y:S01]  /*8970*/  LOP3.LUT R10, R5, 0xff00ff, RZ, 0xc0, !PT ;  /* 0x00ff00ff050a7812 */ /* 0x000fe200078ec0ff */
[-C--:B------:R-:W-:Y:S01]  /*8980*/  FMUL.FTZ R42, R42, R161.reuse ;  /* 0x000000a12a2a7220 */ /* 0x080fe20000410000 */
[----:B------:R-:W-:Y:S01]  /*8990*/  F2FP.BF16.F32.PACK_AB R9, R155, R158 ;  /* 0x0000009e9b09723e */ /* 0x000fe200000010ff */
[-C--:B------:R-:W-:Y:S01]  /*89a0*/  FMUL.FTZ R43, R43, R161.reuse ;  /* 0x000000a12b2b7220 */ /* 0x080fe20000410000 */
[--C-:B------:R-:W-:Y:S01]  /*89b0*/  HSET2.LE.AND R6, R6, R165.reuse, PT ;  /* 0x000000a506067233 */ /* 0x100fe20003803000 */
[-C--:B------:R-:W-:Y:S01]  /*89c0*/  FMUL.FTZ R32, R52, R162.reuse ;  /* 0x000000a234207220 */ /* 0x080fe20000410000 */
[--C-:B------:R-:W-:Y:S01]  /*89d0*/  HSET2.LE.AND R7, R10, R165.reuse, PT ;  /* 0x000000a50a077233 */ /* 0x100fe20003803000 */
[----:B------:R-:W-:Y:S01]  /*89e0*/  FMUL.FTZ R33, R53, R162 ;  /* 0x000000a235217220 */ /* 0x000fe20000410000 */
[--C-:B------:R-:W-:Y:S01]  /*89f0*/  HSET2.LE.AND R4, R4, R165.reuse, PT ;  /* 0x000000a504047233 */ /* 0x100fe20003803000 */
[-C--:B------:R-:W-:Y:S01]  /*8a00*/  FMUL.FTZ R34, R54, R161.reuse ;  /* 0x000000a136227220 */ /* 0x080fe20000410000 */
[----:B------:R-:W-:Y:S01]  /*8a10*/  HSET2.LE.AND R5, R8, R165, PT ;  /* 0x000000a508057233 */ /* 0x000fe20003803000 */
[-C--:B------:R-:W-:Y:S01]  /*8a20*/  FMUL.FTZ R35, R55, R161.reuse ;  /* 0x000000a137237220 */ /* 0x080fe20000410000 */
[----:B------:R-:W-:Y:S01]  /*8a30*/  F2FP.BF16.F32.PACK_AB R11, R159, R154 ;  /* 0x0000009a9f0b723e */ /* 0x000fe200000010ff */
[----:B------:R-:W1:Y:S01]  /*8a40*/  LDSM.16.MT88.4 R52, [R166+0xe000] ;  /* 0x00e00000a634783b */ /* 0x000e620000004200 */
[----:B----4-:R-:W-:Y:S01]  /*8a50*/  F2FP.BF16.F32.PACK_AB R10, R3, R156 ;  /* 0x0000009c030a723e */ /* 0x010fe200000010ff */
[----:B------:R-:W-:Y:S01]  /*8a60*/  FMUL.FTZ R48, R48, R162 ;  /* 0x000000a230307220 */ /* 0x000fe20000410000 */
[----:B------:R-:W-:Y:S01]  /*8a70*/  F2FP.BF16.F32.PACK_AB R8, R157, R160 ;  /* 0x000000a09d08723e */ /* 0x000fe200000010ff */
[----:B------:R-:W-:Y:S01]  /*8a80*/  FMUL.FTZ R49, R49, R162 ;  /* 0x000000a231317220 */ /* 0x000fe20000410000 */
[----:B------:R-:W-:Y:S01]  /*8a90*/  LOP3.LUT R6, R11, R6, RZ, 0xc0, !PT ;  /* 0x000000060b067212 */ /* 0x000fe200078ec0ff */
[----:B------:R-:W-:Y:S01]  /*8aa0*/  FMUL.FTZ R50, R50, R161 ;  /* 0x000000a132327220 */ /* 0x000fe20000410000 */
[----:B------:R-:W-:Y:S01]  /*8ab0*/  LOP3.LUT R7, R10, R7, RZ, 0xc0, !PT ;  /* 0x000000070a077212 */ /* 0x000fe200078ec0ff */
[----:B------:R-:W-:Y:S01]  /*8ac0*/  FMUL.FTZ R51, R51, R161 ;  /* 0x000000a133337220 */ /* 0x000fe20000410000 */
[----:B------:R-:W-:Y:S01]  /*8ad0*/  LOP3.LUT R4, R9, R4, RZ, 0xc0, !PT ;  /* 0x0000000409047212 */ /* 0x000fe200078ec0ff */
[-C--:B------:R-:W-:Y:S01]  /*8ae0*/  FMUL.FTZ R56, R56, R162.reuse ;  /* 0x000000a238387220 */ /* 0x080fe20000410000 */
[----:B------:R-:W-:Y:S01]  /*8af0*/  LOP3.LUT R5, R8, R5, RZ, 0xc0, !PT ;  /* 0x0000000508057212 */ /* 0x000fe200078ec0ff */
[-C--:B------:R-:W-:Y:S01]  /*8b00*/  FMUL.FTZ R57, R57, R162.reuse ;  /* 0x000000a239397220 */ /* 0x080fe20000410000 */
[-C--:B------:R-:W-:Y:S01]  /*8b10*/  FMUL.FTZ R58, R58, R161.reuse ;  /* 0x000000a13a3a7220 */ /* 0x080fe20000410000 */
[-C--:B------:R-:W-:Y:S01]  /*8b20*/  FMUL.FTZ R59, R59, R161.reuse ;  /* 0x000000a13b3b7220 */ /* 0x080fe20000410000 */
[-C--:B------:R-:W-:Y:S01]  /*8b30*/  FMUL.FTZ R64, R64, R162.reuse ;  /* 0x000000a240407220 */ /* 0x080fe20000410000 */
[-C--:B------:R-:W-:Y:S01]  /*8b40*/  FMUL.FTZ R65, R65, R162.reuse ;  /* 0x000000a241417220 */ /* 0x080fe20000410000 */
        /* <DEDUP_REMOVED lines=16> */
[-C--:B------:R-:W-:Y:S01]  /*8c50*/  FMUL.FTZ R83, R83, R161.reuse ;  /* 0x000000a153537220 */ /* 0x080fe20000410000 */
[C---:B---3--:R-:W-:Y:S01]  /*8c60*/  HMMA.16816.F32.BF16 R24, R4.reuse, R28, R24 ;  /* 0x0000001c0418723c */ /* 0x048fe20000041818 */
[----:B------:R-:W-:Y:S01]  /*8c70*/  LOP3.LUT R144, R193, R146, R145, 0x96, !PT ;  /* 0x00000092c1907212 */ /* 0x000fe200078e9691 */
[----:B------:R-:W-:Y:S01]  /*8c80*/  LDSM.16.MT88.4 R12, [R2+0xc000] ;  /* 0x00c00000020c783b */ /* 0x000fe20000004200 */
[-C--:B------:R-:W-:Y:S01]  /*8c90*/  FMUL.FTZ R88, R88, R162.reuse ;  /* 0x000000a258587220 */ /* 0x080fe20000410000 */
[-C--:B------:R-:W-:Y:S01]  /*8ca0*/  FMUL.FTZ R89, R89, R162.reuse ;  /* 0x000000a259597220 */ /* 0x080fe20000410000 */
[-C--:B------:R-:W-:Y:S01]  /*8cb0*/  FMUL.FTZ R90, R90, R161.reuse ;  /* 0x000000a15a5a7220 */ /* 0x080fe20000410000 */
[-C--:B------:R-:W-:Y:S01]  /*8cc0*/  FMUL.FTZ R91, R91, R161.reuse ;  /* 0x000000a15b5b7220 */ /* 0x080fe20000410000 */
[-C--:B------:R-:W-:Y:S01]  /*8cd0*/  FMUL.FTZ R96, R96, R162.reuse ;  /* 0x000000a260607220 */ /* 0x080fe20000410000 */
[----:B-----5:R-:W-:Y:S01]  /*8ce0*/  HMMA.16816.F32.BF16 R32, R4, R36, R32 ;  /* 0x000000240420723c */ /* 0x020fe20000041820 */
[----:B------:R-:W-:Y:S01]  /*8cf0*/  FMUL.FTZ R97, R97, R162 ;  /* 0x000000a261617220 */ /* 0x000fe20000410000 */
[-C--:B------:R-:W-:Y:S01]  /*8d00*/  FMUL.FTZ R98, R98, R161.reuse ;  /* 0x000000a162627220 */ /* 0x080fe20000410000 */
[----:B------:R-:W-:Y:S01]  /*8d10*/  FMUL.FTZ R99, R99, R161 ;  /* 0x000000a163637220 */ /* 0x000fe20000410000 */
[----:B------:R-:W-:-:S04]  /*8d20*/  IMAD.WIDE.U32 R144, R144, -0x2daee0ad, RZ ;  /* 0xd2511f5390907825 */ /* 0x000fc800078e00ff */
        /* <DEDUP_REMOVED lines=9> */
[----:B------:R-:W3:Y:S01]  /*8dc0*/  LDSM.16.MT88.4 R68, [R163+0x2000] ;  /* 0x00200000a344783b */ /* 0x000ee20000004200 */
[----:B------:R-:W-:Y:S01]  /*8dd0*/  LOP3.LUT R142, R191, R142, R145, 0x96, !PT ;  /* 0x0000008ebf8e7212 */ /* 0x000fe200078e9691 */
[C---:B------:R-:W-:Y:S01]  /*8de0*/  HMMA.16816.F32.BF16 R36, R4.reuse, R38, R56 ;  /* 0x000000260424723c */ /* 0x040fe20000041838 */
[-C--:B------:R-:W-:Y:S01]  /*8df0*/  FMUL.FTZ R56, R76, R162.reuse ;  /* 0x000000a24c387220 */ /* 0x080fe20000410000 */
[-C--:B------:R-:W-:Y:S01]  /*8e00*/  FMUL.FTZ R57, R77, R162.reuse ;  /* 0x000000a24d397220 */ /* 0x080fe20000410000 */
[-C--:B------:R-:W-:Y:S01]  /*8e10*/  FMUL.FTZ R58, R78, R161.reuse ;  /* 0x000000a14e3a7220 */ /* 0x080fe20000410000 */
[-C--:B------:R-:W-:Y:S01]  /*8e20*/  FMUL.FTZ R59, R79, R161.reuse ;  /* 0x000000a14f3b7220 */ /* 0x080fe20000410000 */
[----:B------:R-:W-:Y:S01]  /*8e30*/  PRMT R132, R144, 0x7771, RZ ;  /* 0x0000777190847816 */ /* 0x000fe200000000ff */
[----:B------:R-:W4:Y:S01]  /*8e40*/  LDSM.16.MT88.4 R76, [R2+0x10000] ;  /* 0x01000000024c783b */ /* 0x000f220000004200 */
[--C-:B------:R-:W-:Y:S01]  /*8e50*/  FFMA.FTZ R183, R199, UR4, -R176.reuse ;  /* 0x00000004c7b77c23 */ /* 0x100fe200080108b0 */
[C---:B-1----:R-:W-:Y:S01]  /*8e60*/  HMMA.16816.F32.BF16 R40, R4.reuse, R44, R40 ;  /* 0x0000002c0428723c */ /* 0x042fe20000041828 */
[--C-:B------:R-:W-:Y:S01]  /*8e70*/  FFMA.FTZ R177, R185, UR4, -R176.reuse ;  /* 0x00000004b9b17c23 */ /* 0x100fe200080108b0 */
[--C-:B------:R-:W-:Y:S01]  /*8e80*/  FFMA.FTZ R185, R188, UR4, -R175.reuse ;  /* 0x00000004bcb97c23 */ /* 0x100fe200080108af */
[--C-:B------:R-:W-:Y:S01]  /*8e90*/  FFMA.FTZ R218, R218, UR4, -R175.reuse ;  /* 0x00000004dada7c23 */ /* 0x100fe200080108af */
[--C-:B------:R-:W-:Y:S01]  /*8ea0*/  FFMA.FTZ R184, R227, UR4, -R176.reuse ;  /* 0x00000004e3b87c23 */ /* 0x100fe200080108b0 */
        /* <DEDUP_REMOVED lines=11> */
[C---:B------:R-:W-:Y:S01]  /*8f60*/  HMMA.16816.F32.BF16 R48, R4.reuse, R52, R48 ;  /* 0x000000340430723c */ /* 0x040fe20000041830 */
[----:B------:R5:W-:Y:S01]  /*8f70*/  MUFU.EX2 R188, R218 ;  /* 0x000000da00bc7308 */ /* 0x000be20000000800 */
[-C--:B------:R-:W-:Y:S01]  /*8f80*/  FMUL.FTZ R9, R129, R162.reuse ;  /* 0x000000a281097220 */ /* 0x080fe20000410000 */
[-C--:B------:R-:W-:Y:S01]  /*8f90*/  FMUL.FTZ R10, R130, R161.reuse ;  /* 0x000000a1820a7220 */ /* 0x080fe20000410000 */
[-C--:B------:R-:W-:Y:S01]  /*8fa0*/  FMUL.FTZ R11, R131, R161.reuse ;  /* 0x000000a1830b7220 */ /* 0x080fe20000410000 */
[----:B------:R-:W-:Y:S01]  /*8fb0*/  MUFU.EX2 R185, R185 ;  /* 0x000000b900b97308 */ /* 0x000fe20000000800 */
        /* <DEDUP_REMOVED lines=10> */
[C---:B--2---:R-:W-:Y:S01]  /*9060*/  HMMA.16816.F32.BF16 R56, R4.reuse, R60, R56 ;  /* 0x0000003c0438723c */ /* 0x044fe20000041838 */
[----:B------:R-:W-:Y:S01]  /*9070*/  MUFU.EX2 R177, R177 ;  /* 0x000000b100b17308 */ /* 0x000fe20000000800 */
        /* <DEDUP_REMOVED lines=12> */
[----:B------:R-:W2:Y:S01]  /*9140*/  LDSM.16.MT88.4 R100, [R163+0x4000] ;  /* 0x00400000a364783b */ /* 0x000ea20000004200 */
[-C--:B------:R-:W-:Y:S01]  /*9150*/  FMUL.FTZ R113, R113, R162.reuse ;  /* 0x000000a271717220 */ /* 0x080fe20000410000 */
[C---:B---3--:R-:W-:Y:S01]  /*9160*/  HMMA.16816.F32.BF16 R64, R4.reuse, R68, R64 ;  /* 0x000000440440723c */ /* 0x048fe20000041840 */
[----:B------:R-:W3:Y:S01]  /*9170*/  MUFU.EX2 R187, R187 ;  /* 0x000000bb00bb7308 */ /* 0x000ee20000000800 */
[-C--:B------:R-:W-:Y:S01]  /*9180*/  FMUL.FTZ R114, R114, R161.reuse ;  /* 0x000000a172727220 */ /* 0x080fe20000410000 */
[-C--:B------:R-:W-:Y:S01]  /*9190*/  FMUL.FTZ R115, R115, R161.reuse ;  /* 0x000000a173737220 */ /* 0x080fe20000410000 */
[----:B------:R-:W-:Y:S01]  /*91a0*/  LDSM.16.MT88.4 R128, [R166+0xc800] ;  /* 0x00c80000a680783b */ /* 0x000fe20000004200 */
[--C-:B-----5:R-:W-:Y:S01]  /*91b0*/  FFMA.FTZ R218, R137, UR4, -R176.reuse ;  /* 0x0000000489da7c23 */ /* 0x120fe200080108b0 */
[--C-:B------:R-:W-:Y:S01]  /*91c0*/  FFMA.FTZ R199, R139, UR4, -R176.reuse ;  /* 0x000000048bc77c23 */ /* 0x100fe200080108b0 */
[--C-:B------:R-:W-:Y:S01]  /*91d0*/  FFMA.FTZ R210, R189, UR4, -R176.reuse ;  /* 0x00000004bdd27c23 */ /* 0x100fe200080108b0 */
[C---:B----4-:R-:W-:Y:S01]  /*91e0*/  HMMA.16816.F32.BF16 R72, R4.reuse, R76, R72 ;  /* 0x0000004c0448723c */ /* 0x050fe20000041848 */
[----:B------:R-:W-:Y:S01]  /*91f0*/  FFMA.FTZ R189, R149, UR4, -R176 ;  /* 0x0000000495bd7c23 */ /* 0x000fe200080108b0 */
[--C-:B------:R-:W-:Y:S01]  /*9200*/  FFMA.FTZ R220, R138, UR4, -R175.reuse ;  /* 0x000000048adc7c23 */ /* 0x100fe200080108af */
[----:B------:R-:W-:Y:S01]  /*9210*/  MUFU.EX2 R218, R218 ;  /* 0x000000da00da7308 */ /* 0x000fe20000000800 */
[----:B------:R-:W-:Y:S01]  /*9220*/  LDSM.16.MT88.4 R148, [R166+0xd000] ;  /* 0x00d00000a694783b */ /* 0x000fe20000004200 */
[----:B------:R-:W-:Y:S01]  /*9230*/  FFMA.FTZ R169, R169, UR4, -R175 ;  /* 0x00000004a9a97c23 */ /* 0x000fe200080108af */
[----:B------:R-:W-:Y:S01]  /*9240*/  FFMA.FTZ R158, R221, R162, R158 ;  /* 0x000000a2dd9e7223 */ /* 0x000fe2000001009e */
[----:B---3--:R-:W-:Y:S01]  /*9250*/  F2FP.BF16.F32.PACK_AB R143, R187, R190 ;  /* 0x000000bebb8f723e */ /* 0x008fe200000010ff */
[C---:B------:R-:W-:Y:S01]  /*9260*/  HMMA.16816.F32.BF16 R68, R4.reuse, R70, R88 ;  /* 0x000000460444723c */ /* 0x040fe20000041858 */
[-C--:B------:R-:W-:Y:S01]  /*9270*/  FMUL.FTZ R90, R110, R161.reuse ;  /* 0x000000a16e5a7220 */ /* 0x080fe20000410000 */
[----:B------:R-:W-:Y:S01]  /*9280*/  LOP3.LUT R110, R142, 0xffff, RZ, 0xc0, !PT ;  /* 0x0000ffff8e6e7812 */ /* 0x000fe200078ec0ff */
[-C--:B------:R-:W-:Y:S01]  /*9290*/  FMUL.FTZ R88, R108, R162.reuse ;  /* 0x000000a26c587220 */ /* 0x080fe20000410000 */
[----:B------:R-:W-:Y:S01]  /*92a0*/  FMUL.FTZ R89, R109, R162 ;  /* 0x000000a26d597220 */ /* 0x000fe20000410000 */
[-C--:B------:R-:W-:Y:S01]  /*92b0*/  FMUL.FTZ R91, R111, R161.reuse ;  /* 0x000000a16f5b7220 */ /* 0x080fe20000410000 */
[----:B------:R-:W-:Y:S01]  /*92c0*/  SHF.R.U32.HI R110, RZ, 0x8, R110 ;  /* 0x00000008ff6e7819 */ /* 0x000fe2000001166e */
[----:B------:R-:W3:Y:S01]  /*92d0*/  MUFU.EX2 R199, R199 ;  /* 0x000000c700c77308 */ /* 0x000ee20000000800 */
[C---:B------:R-:W-:Y:S01]  /*92e0*/  HMMA.16816.F32.BF16 R76, R4.reuse, R78, R96 ;  /* 0x0000004e044c723c */ /* 0x040fe20000041860 */
[----:B------:R-:W-:Y:S01]  /*92f0*/  MOV R96, R144 ;  /* 0x0000009000607202 */ /* 0x000fe20000000f00 */
[----:B------:R-:W-:Y:S01]  /*9300*/  FMUL.FTZ R97, R117, R162 ;  /* 0x000000a275617220 */ /* 0x000fe20000410000 */
[----:B------:R-:W-:Y:S01]  /*9310*/  PRMT R108, R144, 0x7772, RZ ;  /* 0x00007772906c7816 */ /* 0x000fe200000000ff */
[-C--:B------:R-:W-:Y:S01]  /*9320*/  FMUL.FTZ R98, R118, R161.reuse ;  /* 0x000000a176627220 */ /* 0x080fe20000410000 */
[-C--:B------:R-:W-:Y:S01]  /*9330*/  FMUL.FTZ R99, R119, R161.reuse ;  /* 0x000000a177637220 */ /* 0x080fe20000410000 */
[----:B------:R-:W-:Y:S01]  /*9340*/  PRMT R109, R142, 0x7632, R109 ;  /* 0x000076328e6d7816 */ /* 0x000fe2000000006d */
[----:B------:R-:W-:Y:S01]  /*9350*/  MUFU.EX2 R210, R210 ;  /* 0x000000d200d27308 */ /* 0x000fe20000000800 */
[----:B-1----:R-:W-:Y:S01]  /*9360*/  HMMA.16816.F32.BF16 R80, R4, R84, R80 ;  /* 0x000000540450723c */ /* 0x002fe20000041850 */
[----:B------:R-:W-:Y:S01]  /*9370*/  FFMA.FTZ R160, R219, R161, R160 ;  /* 0x000000a1dba07223 */ /* 0x000fe200000100a0 */
[----:B------:R-:W-:Y:S01]  /*9380*/  LOP3.LUT R109, R109, 0xff, RZ, 0xc0, !PT ;  /* 0x000000ff6d6d7812 */ /* 0x000fe200078ec0ff */
[----:B------:R-:W-:Y:S01]  /*9390*/  MUFU.EX2 R189, R189 ;  /* 0x000000bd00bd7308 */ /* 0x000fe20000000800 */
[----:B------:R-:W-:Y:S01]  /*93a0*/  FADD.FTZ R155, R155, R158 ;  /* 0x0000009e9b9b7221 */ /* 0x000fe20000010000 */
[----:B------:R-:W-:-:S02]  /*93b0*/  FADD.FTZ R157, R157, R160 ;  /* 0x000000a09d9d7221 */ /* 0x000fc40000010000 */
[----:B------:R-:W-:Y:S01]  /*93c0*/  MUFU.EX2 R220, R220 ;  /* 0x000000dc00dc7308 */ /* 0x000fe20000000800 */
[C---:B------:R-:W-:Y:S01]  /*93d0*/  HMMA.16816.F32.BF16 R84, R4.reuse, R86, R104 ;  /* 0x000000560454723c */ /* 0x040fe20000041868 */
[----:B------:R-:W-:Y:S01]  /*93e0*/  LOP3.LUT R107, R96, 0xff, RZ, 0xc0, !PT ;  /* 0x000000ff606b7812 */ /* 0x000fe200078ec0ff */
[----:B------:R-:W-:Y:S01]  /*93f0*/  FMUL.FTZ R96, R116, R162 ;  /* 0x000000a274607220 */ /* 0x000fe20000410000 */
[----:B------:R-:W-:Y:S01]  /*9400*/  LOP3.LUT R105, R142, 0xff, RZ, 0xc0, !PT ;  /* 0x000000ff8e697812 */ /* 0x000fe200078ec0ff */
[----:B------:R-:W-:Y:S01]  /*9410*/  LDSM.16.MT88.4 R116, [R2+0xe800] ;  /* 0x00e800000274783b */ /* 0x000fe20000004200 */
[----:B------:R-:W-:Y:S01]  /*9420*/  PRMT R132, R107, 0x5410, R132 ;  /* 0x000054106b847816 */ /* 0x000fe20000000084 */
[----:B------:R-:W-:Y:S01]  /*9430*/  MUFU.EX2 R169, R169 ;  /* 0x000000a900a97308 */ /* 0x000fe20000000800 */
[----:B------:R-:W-:Y:S01]  /*9440*/  PRMT R110, R105, 0x5410, R110 ;  /* 0x00005410696e7816 */ /* 0x000fe2000000006e */
[C---:B------:R-:W-:Y:S01]  /*9450*/  HMMA.16816.F32.BF16 R88, R4.reuse, R92, R88 ;  /* 0x0000005c0458723c */ /* 0x040fe20000041858 */
[----:B------:R-:W1:Y:S01]  /*9460*/  LDSM.16.MT88.4 R104, [R2+0xc800] ;  /* 0x00c800000268783b */ /* 0x000e620000004200 */
[----:B------:R-:W-:Y:S01]  /*9470*/  PRMT R93, R144, 0x7773, RZ ;  /* 0x00007773905d7816 */ /* 0x000fe200000000ff */
[----:B------:R-:W-:Y:S01]  /*9480*/  FADD.FTZ R154, R154, R155 ;  /* 0x0000009b9a9a7221 */ /* 0x000fe20000010000 */
[----:B------:R-:W-:Y:S01]  /*9490*/  HSET2.LE.AND R132, R132, R165, PT ;  /* 0x000000a584847233 */ /* 0x000fe20003803000 */
[----:B------:R-:W-:Y:S01]  /*94a0*/  LDSM.16.MT88.4 R144, [R164+0x1000] ;  /* 0x00100000a490783b */ /* 0x000fe20000004200 */
[----:B------:R-:W-:Y:S01]  /*94b0*/  PRMT R108, R108, 0x5410, R93 ;  /* 0x000054106c6c7816 */ /* 0x000fe2000000005d */
[----:B------:R-:W-:Y:S01]  /*94c0*/  FADD.FTZ R156, R156, R157 ;  /* 0x0000009d9c9c7221 */ /* 0x000fe20000010000 */
[----:B--2---:R-:W-:Y:S01]  /*94d0*/  HMMA.16816.F32.BF16 R96, R4, R100, R96 ;  /* 0x000000640460723c */ /* 0x004fe20000041860 */
[----:B------:R-:W-:Y:S01]  /*94e0*/  SHF.R.U32.HI R100, RZ, 0x18, R142 ;  /* 0x00000018ff647819 */ /* 0x000fe2000001168e */
[----:B------:R-:W-:Y:S01]  /*94f0*/  FADD.FTZ R154, R159, R154 ;  /* 0x0000009a9f9a7221 */ /* 0x000fe20000010000 */
[----:B------:R-:W-:Y:S01]  /*9500*/  LOP3.LUT R108, R108, 0xff00ff, RZ, 0xc0, !PT ;  /* 0x00ff00ff6c6c7812 */ /* 0x000fe200078ec0ff */
[----:B------:R-:W-:Y:S01]  /*9510*/  FADD.FTZ R3, R3, R156 ;  /* 0x0000009c03037221 */ /* 0x000fe20000010000 */
[----:B------:R-:W-:-:S02]  /*9520*/  F2FP.BF16.F32.PACK_AB R101, R183, R186 ;  /* 0x000000bab765723e */ /* 0x000fc400000010ff */
[----:B------:R-:W-:Y:S01]  /*9530*/  PRMT R100, R109, 0x5410, R100 ;  /* 0x000054106d647816 */ /* 0x000fe20000000064 */
[----:B------:R-:W-:Y:S01]  /*9540*/  HMMA.16816.F32.BF16 R8, R4, R12, R8 ;  /* 0x0000000c0408723c */ /* 0x000fe20000041808 */
[----:B------:R-:W-:Y:S01]  /*9550*/  HSET2.LE.AND R142, R110, R165, PT ;  /* 0x000000a56e8e7233 */ /* 0x000fe20003803000 */
[----:B------:R-:W-:Y:S01]  /*9560*/  FADD.FTZ R190, R190, R3 ;  /* 0x00000003bebe7221 */ /* 0x000fe20000010000 */
[----:B------:R-:W-:-:S03]  /*9570*/  MOV R3, R152 ;  /* 0x0000009800037202 */ /* 0x000fc60000000f00 */
[----:B------:R-:W-:Y:S02]  /*9580*/  FADD.FTZ R187, R187, R190 ;  /* 0x000000bebbbb7221 */ /* 0x000fe40000010000 */
[C---:B------:R-:W-:Y:S01]  /*9590*/  HMMA.16816.F32.BF16 R12, R4.reuse, R14, R124 ;  /* 0x0000000e040c723c */ /* 0x040fe2000004187c */
[----:B------:R-:W-:Y:S07]  /*95a0*/  LDSM.16.MT88.4 R124, [R164+0x800] ;  /* 0x00080000a47c783b */ /* 0x000fee0000004200 */
[C---:B------:R-:W-:Y:S01]  /*95b0*/  HMMA.16816.F32.BF16 R92, R4.reuse, R94, R120 ;  /* 0x0000005e045c723c */ /* 0x040fe20000041878 */
[----:B------:R-:W2:Y:S07]  /*95c0*/  LDSM.16.MT88.4 R120, [R163+0x800] ;  /* 0x00080000a378783b */ /* 0x000eae0000004200 */
[----:B------:R-:W-:Y:S01]  /*95d0*/  HMMA.16816.F32.BF16 R4, R4, R102, R112 ;  /* 0x000000660404723c */ /* 0x000fe20000041870 */
[----:B------:R-:W-:Y:S01]  /*95e0*/  HSET2.LE.AND R103, R108, R165, PT ;  /* 0x000000a56c677233 */ /* 0x000fe20003803000 */
[----:B------:R-:W4:Y:S01]  /*95f0*/  LDSM.16.MT88.4 R112, [R166+0xe800] ;  /* 0x00e80000a670783b */ /* 0x000f220000004200 */
[----:B------:R-:W-:Y:S01]  /*9600*/  F2FP.BF16.F32.PACK_AB R108, R185, R188 ;  /* 0x000000bcb96c723e */ /* 0x000fe200000010ff */
[----:B------:R-:W-:Y:S01]  /*9610*/  FADD.FTZ R188, R188, R187 ;  /* 0x000000bbbcbc7221 */ /* 0x000fe20000010000 */
[----:B------:R-:W-:-:S02]  /*9620*/  LOP3.LUT R102, R101, R132, RZ, 0xc0, !PT ;  /* 0x0000008465667212 */ /* 0x000fc400078ec0ff */
[----:B------:R-:W-:Y:S01]  /*9630*/  F2FP.BF16.F32.PACK_AB R101, R184, R177 ;  /* 0x000000b1b865723e */ /* 0x000fe200000010ff */
[----:B------:R-:W-:Y:S01]  /*9640*/  FADD.FTZ R177, R177, R154 ;  /* 0x0000009ab1b17221 */ /* 0x000fe20000010000 */
[----:B------:R-:W-:Y:S01]  /*9650*/  HSET2.LE.AND R132, R100, R165, PT ;  /* 0x000000a564847233 */ /* 0x000fe20003803000 */
[----:B------:R-:W-:Y:S01]  /*9660*/  FADD.FTZ R185, R185, R188 ;  /* 0x000000bcb9b97221 */ /* 0x000fe20000010000 */
[----:B------:R-:W-:Y:S01]  /*9670*/  LOP3.LUT R103, R108, R103, RZ, 0xc0, !PT ;  /* 0x000000676c677212 */ /* 0x000fe200078ec0ff */
[----:B------:R-:W-:Y:S01]  /*9680*/  FADD.FTZ R177, R184, R177 ;  /* 0x000000b1b8b17221 */ /* 0x000fe20000010000 */
[----:B------:R-:W5:Y:S01]  /*9690*/  LDSM.16.MT88.4 R108, [R164+0x2800] ;  /* 0x00280000a46c783b */ /* 0x000f620000004200 */
[----:B------:R-:W-:Y:S02]  /*96a0*/  LOP3.LUT R100, R101, R142, RZ, 0xc0, !PT ;  /* 0x0000008e65647212 */ /* 0x000fe400078ec0ff */
[----:B------:R-:W-:Y:S01]  /*96b0*/  LOP3.LUT R101, R143, R132, RZ, 0xc0, !PT ;  /* 0x000000848f657212 */ /* 0x000fe200078ec0ff */
[----:B------:R-:W-:-:S04]  /*96c0*/  FADD.FTZ R186, R186, R177 ;  /* 0x000000b1baba7221 */ /* 0x000fc80000010000 */
[----:B------:R-:W-:Y:S02]  /*96d0*/  FADD.FTZ R183, R183, R186 ;  /* 0x000000bab7b77221 */ /* 0x000fe40000010000 */
[C---:B-1----:R-:W-:Y:S08]  /*96e0*/  HMMA.16816.F32.BF16 R8, R100.reuse, R104, R8 ;  /* 0x000000686408723c */ /* 0x042ff00000041808 */
[C---:B------:R-:W-:Y:S01]  /*96f0*/  HMMA.16816.F32.BF16 R12, R100.reuse, R106, R12 ;  /* 0x0000006a640c723c */ /* 0x040fe2000004180c */
[----:B------:R-:W1:Y:S07]  /*9700*/  LDSM.16.MT88.4 R104, [R163+0x2800] ;  /* 0x00280000a368783b */ /* 0x000e6e0000004200 */
[C---:B--2---:R-:W-:Y:S08]  /*9710*/  HMMA.16816.F32.BF16 R32, R100.reuse, R120, R32 ;  /* 0x000000786420723c */ /* 0x044ff00000041820 */
[----:B----4-:R-:W-:Y:S01]  /*9720*/  HMMA.16816.F32.BF16 R48, R100, R112, R48 ;  /* 0x000000706430723c */ /* 0x010fe20000041830 */
[----:B------:R-:W-:-:S07]  /*9730*/  IADD3 R113, PT, PT, R140, -0x3, RZ ;  /* 0xfffffffd8c717810 */ /* 0x000fce0007ffe0ff */
[----:B-----5:R-:W-:Y:S01]  /*9740*/  HMMA.16816.F32.BF16 R56, R100, R108, R56 ;  /* 0x0000006c6438723c */ /* 0x020fe20000041838 */
[----:B------:R-:W-:-:S05]  /*9750*/  LOP3.LUT R108, R225, R113, R217, 0x96, !PT ;  /* 0x00000071e16c7212 */ /* 0x000fca00078e96d9 */
[----:B------:R-:W-:Y:S02]  /*9760*/  IMAD.WIDE.U32 R108, R108, -0x326172a9, RZ ;  /* 0xcd9e8d576c6c7825 */ /* 0x000fe400078e00ff */
[C---:B------:R-:W-:Y:S01]  /*9770*/  HMMA.16816.F32.BF16 R52, R100.reuse, R114, R52 ;  /* 0x000000726434723c */ /* 0x040fe20000041834 */
[----:B------:R-:W2:Y:S07]  /*9780*/  LDSM.16.MT88.4 R112, [R166+0x10800] ;  /* 0x01080000a670783b */ /* 0x000eae0000004200 */
[C---:B------:R-:W-:Y:S01]  /*9790*/  HMMA.16816.F32.BF16 R36, R100.reuse, R122, R36 ;  /* 0x0000007a6424723c */ /* 0x040fe20000041824 */
[----:B------:R-:W4:Y:S07]  /*97a0*/  LDSM.16.MT88.4 R120, [R2+0x10800] ;  /* 0x010800000278783b */ /* 0x000f2e0000004200 */
[----:B-1----:R-:W-:Y:S01]  /*97b0*/  HMMA.16816.F32.BF16 R64, R100, R104, R64 ;  /* 0x000000686440723c */ /* 0x002fe20000041840 */
[----:B------:R-:W-:-:S02]  /*97c0*/  LOP3.LUT R105, R197, R222, R109, 0x96, !PT ;  /* 0x000000dec5697212 */ /* 0x000fc400078e966d */
[----:B------:R-:W-:-:S03]  /*97d0*/  LOP3.LUT R104, R196, R108, R213, 0x96, !PT ;  /* 0x0000006cc4687212 */ /* 0x000fc600078e96d5 */
[----:B------:R-:W-:Y:S02]  /*97e0*/  IMAD.WIDE.U32 R228, R105, -0x2daee0ad, RZ ;  /* 0xd2511f5369e47825 */ /* 0x000fe400078e00ff */
[----:B------:R-:W-:Y:S02]  /*97f0*/  HMMA.16816.F32.BF16 R40, R100, R116, R40 ;  /* 0x000000746428723c */ /* 0x000fe40000041828 */
[----:B------:R-:W-:Y:S01]  /*9800*/  IMAD.WIDE.U32 R104, R104, -0x2daee0ad, RZ ;  /* 0xd2511f5368687825 */ /* 0x000fe200078e00ff */
[----:B------:R-:W-:-:S04]  /*9810*/  LOP3.LUT R141, R141, R214, R229, 0x96, !PT ;  /* 0x000000d68d8d7212 */ /* 0x000fc800078e96e5 */
[----:B------:R-:W-:Y:S01]  /*9820*/  LOP3.LUT R228, R135, R228, R105, 0x96, !PT ;  /* 0x000000e487e47212 */ /* 0x000fe200078e9669 */
[----:B------:R-:W-:Y:S01]  /*9830*/  IMAD.WIDE.U32 R226, R141, -0x326172a9, RZ ;  /* 0xcd9e8d578de27825 */ /* 0x000fe200078e00ff */
[C---:B------:R-:W-:Y:S01]  /*9840*/  HMMA.16816.F32.BF16 R44, R100.reuse, R118, R44 ;  /* 0x00000076642c723c */ /* 0x040fe2000004182c */
[----:B------:R-:W1:Y:S02]  /*9850*/  LDSM.16.MT88.4 R116, [R164+0x4800] ;  /* 0x00480000a474783b */ /* 0x000e640000004200 */
[----:B------:R-:W-:Y:S01]  /*9860*/  IMAD.WIDE.U32 R228, R228, -0x326172a9, RZ ;  /* 0xcd9e8d57e4e47825 */ /* 0x000fe200078e00ff */
[----:B------:R-:W-:Y:S01]  /*9870*/  LOP3.LUT R105, R195, R212, R227, 0x96, !PT ;  /* 0x000000d4c3697212 */ /* 0x000fe200078e96e3 */
[----:B------:R-:W-:Y:S03]  /*9880*/  LDSM.16.MT88.4 R140, [R163+0x1000] ;  /* 0x00100000a38c783b */ /* 0x000fe60000004200 */
[----:B------:R-:W-:Y:S01]  /*9890*/  LOP3.LUT R226, R194, R226, R229, 0x96, !PT ;  /* 0x000000e2c2e27212 */ /* 0x000fe200078e96e5 */
[----:B------:R-:W-:Y:S01]  /*98a0*/  IMAD.WIDE.U32 R230, R105, -0x2daee0ad, RZ ;  /* 0xd2511f5369e67825 */ /* 0x000fe200078e00ff */
[C---:B------:R-:W-:Y:S03]  /*98b0*/  HMMA.16816.F32.BF16 R16, R100.reuse, R128, R16 ;  /* 0x000000806410723c */ /* 0x040fe60000041810 */
[----:B------:R-:W-:Y:S01]  /*98c0*/  FFMA.FTZ R229, R136, UR4, -R175 ;  /* 0x0000000488e57c23 */ /* 0x000fe200080108af */
[----:B------:R-:W-:Y:S01]  /*98d0*/  IMAD.WIDE.U32 R226, R226, -0x2daee0ad, RZ ;  /* 0xd2511f53e2e27825 */ /* 0x000fe200078e00ff */
[----:B------:R-:W-:Y:S04]  /*98e0*/  LDSM.16.MT88.4 R136, [R166+0xf000] ;  /* 0x00f00000a688783b */ /* 0x000fe80000004200 */
[----:B------:R-:W-:Y:S01]  /*98f0*/  MUFU.EX2 R229, R229 ;  /* 0x000000e500e57308 */ /* 0x000fe20000000800 */
[C---:B------:R-:W-:Y:S01]  /*9900*/  HMMA.16816.F32.BF16 R20, R100.reuse, R130, R20 ;  /* 0x000000826414723c */ /* 0x040fe20000041814 */
[----:B------:R-:W5:Y:S01]  /*9910*/  LDSM.16.MT88.4 R128, [R163+0x4800] ;  /* 0x00480000a380783b */ /* 0x000f620000004200 */
[----:B------:R-:W-:Y:S01]  /*9920*/  LOP3.LUT R108, R133, R230, R227, 0x96, !PT ;  /* 0x000000e6856c7212 */ /* 0x000fe200078e96e3 */
[----:B------:R-:W-:Y:S01]  /*9930*/  FFMA.FTZ R227, R198, UR4, -R175 ;  /* 0x00000004c6e37c23 */ /* 0x000fe200080108af */
[----:B------:R-:W-:Y:S01]  /*9940*/  LOP3.LUT R230, R134, R104, R231, 0x96, !PT ;  /* 0x0000006886e67212 */ /* 0x000fe200078e96e7 */
[----:B------:R-:W-:Y:S01]  /*9950*/  FFMA.FTZ R198, R200, UR4, -R175 ;  /* 0x00000004c8c67c23 */ /* 0x000fe200080108af */
[----:B------:R-:W5:Y:S01]  /*9960*/  LDSM.16.MT88.4 R132, [R2+0xd000] ;  /* 0x00d000000284783b */ /* 0x000f620000004200 */
[----:B------:R-:W-:Y:S01]  /*9970*/  IMAD.WIDE.U32 R108, R108, -0x326172a9, RZ ;  /* 0xcd9e8d576c6c7825 */ /* 0x000fe200078e00ff */
[----:B------:R-:W-:Y:S01]  /*9980*/  HMMA.16816.F32.BF16 R68, R100, R106, R68 ;  /* 0x0000006a6444723c */ /* 0x000fe20000041844 */
[----:B------:R-:W1:Y:S02]  /*9990*/  MUFU.EX2 R227, R227 ;  /* 0x000000e300e37308 */ /* 0x000e640000000800 */
[----:B------:R-:W-:-:S02]  /*99a0*/  IMAD.WIDE.U32 R230, R230, -0x326172a9, RZ ;  /* 0xcd9e8d57e6e67825 */ /* 0x000fc400078e00ff */
[----:B------:R-:W5:Y:S03]  /*99b0*/  MUFU.EX2 R198, R198 ;  /* 0x000000c600c67308 */ /* 0x000f660000000800 */
[C---:B--2---:R-:W-:Y:S01]  /*99c0*/  HMMA.16816.F32.BF16 R104, R100.reuse, R114, R84 ;  /* 0x000000726468723c */ /* 0x044fe20000041854 */
[----:B------:R-:W-:Y:S02]  /*99d0*/  MOV R84, R108 ;  /* 0x0000006c00547202 */ /* 0x000fe40000000f00 */
[----:B------:R-:W-:Y:S02]  /*99e0*/  PRMT R86, R108, 0x7773, RZ ;  /* 0x000077736c567816 */ /* 0x000fe400000000ff */
[----:B------:R-:W-:Y:S02]  /*99f0*/  LOP3.LUT R85, R84, 0xff, RZ, 0xc0, !PT ;  /* 0x000000ff54557812 */ /* 0x000fe400078ec0ff */
[----:B------:R-:W-:Y:S01]  /*9a00*/  LOP3.LUT R84, R192, R230, R109, 0x96, !PT ;  /* 0x000000e6c0547212 */ /* 0x000fe200078e966d */
[----:B----4-:R-:W-:Y:S01]  /*9a10*/  HMMA.16816.F32.BF16 R72, R100, R120, R72 ;  /* 0x000000786448723c */ /* 0x010fe20000041848 */
[----:B------:R-:W-:-:S02]  /*9a20*/  PRMT R121, R108, 0x7772, RZ ;  /* 0x000077726c797816 */ /* 0x000fc400000000ff */
[C---:B------:R-:W-:Y:S02]  /*9a30*/  LOP3.LUT R87, R84.reuse, 0xffff, RZ, 0xc0, !PT ;  /* 0x0000ffff54577812 */ /* 0x040fe400078ec0ff */
[----:B------:R-:W-:Y:S02]  /*9a40*/  PRMT R121, R121, 0x5410, R86 ;  /* 0x0000541079797816 */ /* 0x000fe40000000056 */
[----:B------:R-:W-:Y:S01]  /*9a50*/  LOP3.LUT R86, R84, 0xff, RZ, 0xc0, !PT ;  /* 0x000000ff54567812 */ /* 0x000fe200078ec0ff */
[----:B------:R-:W-:Y:S01]  /*9a60*/  HMMA.16816.F32.BF16 R76, R100, R122, R76 ;  /* 0x0000007a644c723c */ /* 0x000fe2000004184c */
[----:B------:R-:W-:Y:S02]  /*9a70*/  PRMT R122, R108, 0x7771, RZ ;  /* 0x000077716c7a7816 */ /* 0x000fe400000000ff */
[----:B------:R-:W-:Y:S02]  /*9a80*/  SHF.R.U32.HI R87, RZ, 0x8, R87 ;  /* 0x00000008ff577819 */ /* 0x000fe40000011657 */
[----:B------:R-:W-:-:S02]  /*9a90*/  PRMT R122, R85, 0x5410, R122 ;  /* 0x00005410557a7816 */ /* 0x000fc4000000007a */
[----:B------:R-:W-:Y:S01]  /*9aa0*/  PRMT R85, R84, 0x7632, R85 ;  /* 0x0000763254557816 */ /* 0x000fe20000000055 */
[C---:B------:R-:W-:Y:S01]  /*9ab0*/  HMMA.16816.F32.BF16 R24, R100.reuse, R124, R24 ;  /* 0x0000007c6418723c */ /* 0x040fe20000041818 */
[----:B------:R-:W-:Y:S02]  /*9ac0*/  SHF.R.U32.HI R230, RZ, 0x18, R84 ;  /* 0x00000018ffe67819 */ /* 0x000fe40000011654 */
[----:B------:R-:W-:Y:S02]  /*9ad0*/  LOP3.LUT R85, R85, 0xff, RZ, 0xc0, !PT ;  /* 0x000000ff55557812 */ /* 0x000fe400078ec0ff */
[----:B------:R-:W-:Y:S02]  /*9ae0*/  PRMT R84, R86, 0x5410, R87 ;  /* 0x0000541056547816 */ /* 0x000fe40000000057 */
[----:B------:R-:W-:Y:S01]  /*9af0*/  PRMT R230, R85, 0x5410, R230 ;  /* 0x0000541055e67816 */ /* 0x000fe200000000e6 */
[----:B------:R-:W-:Y:S01]  /*9b00*/  HMMA.16816.F32.BF16 R28, R100, R126, R28 ;  /* 0x0000007e641c723c */ /* 0x000fe2000004181c */
[----:B------:R-:W2:Y:S01]  /*9b10*/  LDSM.16.MT88.4 R124, [R164+0x3000] ;  /* 0x00300000a47c783b */ /* 0x000ea20000004200 */
[----:B------:R-:W-:-:S02]  /*9b20*/  HSET2.LE.AND R84, R84, R165, PT ;  /* 0x000000a554547233 */ /* 0x000fc40003803000 */
[----:B---3--:R-:W-:Y:S01]  /*9b30*/  F2FP.BF16.F32.PACK_AB R85, R199, R218 ;  /* 0x000000dac755723e */ /* 0x008fe200000010ff */
[----:B------:R-:W-:Y:S01]  /*9b40*/  FADD.FTZ R218, R218, R183 ;  /* 0x000000b7dada7221 */ /* 0x000fe20000010000 */
[----:B------:R-:W-:Y:S02]  /*9b50*/  HSET2.LE.AND R122, R122, R165, PT ;  /* 0x000000a57a7a7233 */ /* 0x000fe40003803000 */
[----:B------:R-:W-:Y:S01]  /*9b60*/  HMMA.16816.F32.BF16 R60, R100, R110, R60 ;  /* 0x0000006e643c723c */ /* 0x000fe2000004183c */
[----:B------:R-:W-:Y:S01]  /*9b70*/  LOP3.LUT R120, R85, R84, RZ, 0xc0, !PT ;  /* 0x0000005455787212 */ /* 0x000fe200078ec0ff */
[----:B------:R-:W-:Y:S01]  /*9b80*/  FADD.FTZ R199, R199, R218 ;  /* 0x000000dac7c77221 */ /* 0x000fe20000010000 */
[----:B------:R-:W3:Y:S01]  /*9b90*/  LDSM.16.MT88.4 R84, [R2+0xf000] ;  /* 0x00f000000254783b */ /* 0x000ee20000004200 */
[----:B-1----:R-:W-:Y:S01]  /*9ba0*/  F2FP.BF16.F32.PACK_AB R200, R227, R220 ;  /* 0x000000dce3c8723e */ /* 0x002fe200000010ff */
[----:B------:R-:W-:-:S03]  /*9bb0*/  FADD.FTZ R220, R220, R185 ;  /* 0x000000b9dcdc7221 */ /* 0x000fc60000010000 */
[----:B------:R-:W-:Y:S01]  /*9bc0*/  HMMA.16816.F32.BF16 R108, R100, R116, R88 ;  /* 0x00000074646c723c */ /* 0x000fe20000041858 */
[----:B------:R-:W1:Y:S01]  /*9bd0*/  LDSM.16.MT88.4 R88, [R163+0x3000] ;  /* 0x00300000a358783b */ /* 0x000e620000004200 */
[----:B------:R-:W-:-:S06]  /*9be0*/  FADD.FTZ R220, R227, R220 ;  /* 0x000000dce3dc7221 */ /* 0x000fcc0000010000 */
[C---:B-----5:R-:W-:Y:S01]  /*9bf0*/  HMMA.16816.F32.BF16 R96, R100.reuse, R128, R96 ;  /* 0x000000806460723c */ /* 0x060fe20000041860 */
[----:B------:R-:W-:Y:S02]  /*9c00*/  LOP3.LUT R128, R121, 0xff00ff, RZ, 0xc0, !PT ;  /* 0x00ff00ff79807812 */ /* 0x000fe400078ec0ff */
[--C-:B------:R-:W-:Y:S02]  /*9c10*/  HSET2.LE.AND R121, R230, R165.reuse, PT ;  /* 0x000000a5e6797233 */ /* 0x100fe40003803000 */
[----:B------:R-:W-:Y:S01]  /*9c20*/  F2FP.BF16.F32.PACK_AB R129, R189, R210 ;  /* 0x000000d2bd81723e */ /* 0x000fe200000010ff */
[----:B------:R-:W-:Y:S01]  /*9c30*/  FADD.FTZ R210, R210, R199 ;  /* 0x000000c7d2d27221 */ /* 0x000fe20000010000 */
[----:B------:R-:W-:Y:S01]  /*9c40*/  HSET2.LE.AND R123, R128, R165, PT ;  /* 0x000000a5807b7233 */ /* 0x000fe20003803000 */
[C---:B------:R-:W-:Y:S01]  /*9c50*/  HMMA.16816.F32.BF16 R80, R100.reuse, R112, R80 ;  /* 0x000000706450723c */ /* 0x040fe20000041850 */
[----:B------:R-:W-:Y:S01]  /*9c60*/  F2FP.BF16.F32.PACK_AB R128, R198, R229 ;  /* 0x000000e5c680723e */ /* 0x000fe200000010ff */
[----:B------:R-:W-:Y:S01]  /*9c70*/  LDSM.16.MT88.4 R112, [R166+0x11000] ;  /* 0x01100000a670783b */ /* 0x000fe20000004200 */
[----:B------:R-:W-:Y:S01]  /*9c80*/  LOP3.LUT R121, R200, R121, RZ, 0xc0, !PT ;  /* 0x00000079c8797212 */ /* 0x000fe200078ec0ff */
[----:B------:R-:W-:Y:S01]  /*9c90*/  FADD.FTZ R229, R229, R220 ;  /* 0x000000dce5e57221 */ /* 0x000fe20000010000 */
[----:B------:R-:W-:Y:S01]  /*9ca0*/  LOP3.LUT R122, R129, R122, RZ, 0xc0, !PT ;  /* 0x0000007a817a7212 */ /* 0x000fe200078ec0ff */
[----:B------:R-:W-:Y:S01]  /*9cb0*/  FADD.FTZ R210, R189, R210 ;  /* 0x000000d2bdd27221 */ /* 0x000fe20000010000 */
[----:B------:R-:W-:Y:S01]  /*9cc0*/  LOP3.LUT R123, R128, R123, RZ, 0xc0, !PT ;  /* 0x0000007b807b7212 */ /* 0x000fe200078ec0ff */
[----:B------:R-:W-:Y:S01]  /*9cd0*/  HMMA.16816.F32.BF16 R92, R100, R118, R92 ;  /* 0x00000076645c723c */ /* 0x000fe2000004185c */
[----:B------:R-:W4:Y:S01]  /*9ce0*/  LDSM.16.MT88.4 R116, [R2+0x11000] ;  /* 0x011000000274783b */ /* 0x000f220000004200 */
[----:B------:R-:W-:-:S06]  /*9cf0*/  FADD.FTZ R229, R198, R229 ;  /* 0x000000e5c6e57221 */ /* 0x000fcc0000010000 */
[----:B------:R-:W-:Y:S08]  /*9d00*/  HMMA.16816.F32.BF16 R100, R100, R130, R4 ;  /* 0x000000826464723c */ /* 0x000ff00000041804 */
[C---:B------:R-:W-:Y:S08]  /*9d10*/  HMMA.16816.F32.BF16 R128, R120.reuse, R132, R8 ;  /* 0x000000847880723c */ /* 0x040ff00000041808 */
[C---:B------:R-:W-:Y:S01]  /*9d20*/  HMMA.16816.F32.BF16 R12, R120.reuse, R134, R12 ;  /* 0x00000086780c723c */ /* 0x040fe2000004180c */
[----:B------:R-:W5:Y:S07]  /*9d30*/  LDSM.16.MT88.4 R132, [R164+0x5000] ;  /* 0x00500000a484783b */ /* 0x000f6e0000004200 */
[C---:B--2---:R-:W-:Y:S01]  /*9d40*/  HMMA.16816.F32.BF16 R8, R120.reuse, R126, R60 ;  /* 0x0000007e7808723c */ /* 0x044fe2000004183c */
[----:B------:R-:W2:Y:S07]  /*9d50*/  LDSM.16.MT88.4 R60, [R163+0x5000] ;  /* 0x00500000a33c783b */ /* 0x000eae0000004200 */
[C---:B---3--:R-:W-:Y:S08]  /*9d60*/  HMMA.16816.F32.BF16 R40, R120.reuse, R84, R40 ;  /* 0x000000547828723c */ /* 0x048ff00000041828 */
[C---:B------:R-:W-:Y:S08]  /*9d70*/  HMMA.16816.F32.BF16 R44, R120.reuse, R86, R44 ;  /* 0x00000056782c723c */ /* 0x040ff0000004182c */
[----:B-1----:R-:W-:Y:S01]  /*9d80*/  HMMA.16816.F32.BF16 R84, R120, R88, R64 ;  /* 0x000000587854723c */ /* 0x002fe20000041840 */
[----:B------:R-:W-:Y:S01]  /*9d90*/  LOP3.LUT R64, R193, R228, R231, 0x96, !PT ;  /* 0x000000e4c1407212 */ /* 0x000fe200078e96e7 */
[--C-:B------:R-:W-:Y:S01]  /*9da0*/  FFMA.FTZ R66, R172, UR4, -R176.reuse ;  /* 0x00000004ac427c23 */ /* 0x100fe200080108b0 */
[----:B------:R-:W-:-:S03]  /*9db0*/  FFMA.FTZ R172, R171, UR4, -R176 ;  /* 0x00000004abac7c23 */ /* 0x000fc600080108b0 */
[----:B------:R-:W-:Y:S01]  /*9dc0*/  IMAD.WIDE.U32 R64, R64, -0x2daee0ad, RZ ;  /* 0xd2511f5340407825 */ /* 0x000fe200078e00ff */
[----:B------:R-:W-:Y:S01]  /*9dd0*/  MUFU.EX2 R171, R66 ;  /* 0x0000004200ab7308 */ /* 0x000fe20000000800 */
[C---:B------:R-:W-:Y:S03]  /*9de0*/  HMMA.16816.F32.BF16 R88, R120.reuse, R90, R68 ;  /* 0x0000005a7858723c */ /* 0x040fe60000041844 */
[----:B------:R-:W-:Y:S01]  /*9df0*/  LOP3.LUT R191, R191, R226, R65, 0x96, !PT ;  /* 0x000000e2bfbf7212 */ /* 0x000fe200078e9641 */
[--C-:B------:R-:W-:Y:S01]  /*9e00*/  FFMA.FTZ R65, R174, UR4, -R176.reuse ;  /* 0x00000004ae417c23 */ /* 0x100fe200080108b0 */
[----:B------:R-:W-:Y:S01]  /*9e10*/  MOV R68, R64 ;  /* 0x0000004000447202 */ /* 0x000fe20000000f00 */
[----:B------:R-:W-:Y:S01]  /*9e20*/  FFMA.FTZ R176, R173, UR4, -R176 ;  /* 0x00000004adb07c23 */ /* 0x000fe200080108b0 */
[C---:B------:R-:W-:Y:S01]  /*9e30*/  LOP3.LUT R71, R191.reuse, 0xffff, RZ, 0xc0, !PT ;  /* 0x0000ffffbf477812 */ /* 0x040fe200078ec0ff */
[C---:B------:R-:W-:Y:S01]  /*9e40*/  HMMA.16816.F32.BF16 R4, R120.reuse, R142, R36 ;  /* 0x0000008e7804723c */ /* 0x040fe20000041824 */
[----:B------:R-:W-:Y:S01]  /*9e50*/  PRMT R69, R191, 0x7632, R69 ;  /* 0x00007632bf457816 */ /* 0x000fe20000000045 */
[--C-:B------:R-:W-:Y:S01]  /*9e60*/  FFMA.FTZ R174, R168, UR4, -R175.reuse ;  /* 0x00000004a8ae7c23 */ /* 0x100fe200080108af */
[----:B------:R-:W-:Y:S01]  /*9e70*/  PRMT R70, R64, 0x7772, RZ ;  /* 0x0000777240467816 */ /* 0x000fe200000000ff */
[----:B------:R-:W-:Y:S01]  /*9e80*/  FFMA.FTZ R173, R167, UR4, -R175 ;  /* 0x00000004a7ad7c23 */ /* 0x000fe200080108af */
[----:B------:R-:W-:Y:S01]  /*9e90*/  SHF.R.U32.HI R71, RZ, 0x8, R71 ;  /* 0x00000008ff477819 */ /* 0x000fe20000011647 */
[----:B------:R-:W-:Y:S01]  /*9ea0*/  FFMA.FTZ R168, R170, UR4, -R175 ;  /* 0x00000004aaa87c23 */ /* 0x000fe200080108af */
[----:B------:R-:W-:Y:S01]  /*9eb0*/  LOP3.LUT R69, R69, 0xff, RZ, 0xc0, !PT ;  /* 0x000000ff45457812 */ /* 0x000fe200078ec0ff */
[C---:B------:R-:W-:Y:S01]  /*9ec0*/  HMMA.16816.F32.BF16 R48, R120.reuse, R136, R48 ;  /* 0x000000887830723c */ /* 0x040fe20000041830 */
[----:B------:R1:W-:Y:S04]  /*9ed0*/  MUFU.EX2 R167, R65 ;  /* 0x0000004100a77308 */ /* 0x0003e80000000800 */
[----:B------:R-:W-:Y:S03]  /*9ee0*/  MUFU.EX2 R170, R176 ;  /* 0x000000b000aa7308 */ /* 0x000fe60000000800 */
[C---:B------:R-:W-:Y:S01]  /*9ef0*/  HMMA.16816.F32.BF16 R52, R120.reuse, R138, R52 ;  /* 0x0000008a7834723c */ /* 0x040fe20000041834 */
[----:B------:R-:W-:Y:S04]  /*9f00*/  MUFU.EX2 R168, R168 ;  /* 0x000000a800a87308 */ /* 0x000fe80000000800 */
[----:B------:R-:W3:Y:S03]  /*9f10*/  MUFU.EX2 R172, R172 ;  /* 0x000000ac00ac7308 */ /* 0x000ee60000000800 */
[----:B----4-:R-:W-:Y:S01]  /*9f20*/  HMMA.16816.F32.BF16 R36, R120, R118, R76 ;  /* 0x000000767824723c */ /* 0x010fe2000004184c */
[----:B------:R-:W-:Y:S01]  /*9f30*/  PRMT R77, R64, 0x7773, RZ ;  /* 0x00007773404d7816 */ /* 0x000fe200000000ff */
[----:B------:R-:W-:Y:S01]  /*9f40*/  MUFU.EX2 R174, R174 ;  /* 0x000000ae00ae7308 */ /* 0x000fe20000000800 */
[----:B------:R-:W-:-:S02]  /*9f50*/  SHF.R.U32.HI R78, RZ, 0x18, R191 ;  /* 0x00000018ff4e7819 */ /* 0x000fc400000116bf */
[----:B------:R-:W-:Y:S01]  /*9f60*/  LOP3.LUT R79, R68, 0xff, RZ, 0xc0, !PT ;  /* 0x000000ff444f7812 */ /* 0x000fe200078ec0ff */
[----:B------:R-:W4:Y:S01]  /*9f70*/  MUFU.EX2 R173, R173 ;  /* 0x000000ad00ad7308 */ /* 0x000f220000000800 */
[----:B------:R-:W-:Y:S01]  /*9f80*/  PRMT R77, R70, 0x5410, R77 ;  /* 0x00005410464d7816 */ /* 0x000fe2000000004d */
[C---:B-----5:R-:W-:Y:S01]  /*9f90*/  HMMA.16816.F32.BF16 R136, R120.reuse, R134, R92 ;  /* 0x000000867888723c */ /* 0x060fe2000004185c */
[----:B------:R-:W-:Y:S02]  /*9fa0*/  LOP3.LUT R92, R191, 0xff, RZ, 0xc0, !PT ;  /* 0x000000ffbf5c7812 */ /* 0x000fe400078ec0ff */
[----:B------:R-:W-:Y:S02]  /*9fb0*/  PRMT R78, R69, 0x5410, R78 ;  /* 0x00005410454e7816 */ /* 0x000fe4000000004e */
[----:B------:R-:W-:Y:S02]  /*9fc0*/  PRMT R92, R92, 0x5410, R71 ;  /* 0x000054105c5c7816 */ /* 0x000fe40000000047 */
[----:B------:R-:W-:Y:S01]  /*9fd0*/  LDSM.16.MT88.4 R68, [R166+0xd800] ;  /* 0x00d80000a644783b */ /* 0x000fe20000004200 */
[----:B------:R-:W-:Y:S01]  /*9fe0*/  HMMA.16816.F32.BF16 R72, R120, R116, R72 ;  /* 0x000000747848723c */ /* 0x000fe20000041848 */
[----:B------:R-:W-:-:S02]  /*9ff0*/  PRMT R76, R64, 0x7771, RZ ;  /* 0x00007771404c7816 */ /* 0x000fc400000000ff */
[----:B-1----:R-:W-:Y:S01]  /*a000*/  LDSM.16.MT88.4 R64, [R2+0xf800] ;  /* 0x00f800000240783b */ /* 0x002fe20000004200 */
[--C-:B------:R-:W-:Y:S02]  /*a010*/  HSET2.LE.AND R92, R92, R165.reuse, PT ;  /* 0x000000a55c5c7233 */ /* 0x100fe40003803000 */
[----:B------:R-:W-:Y:S02]  /*a020*/  PRMT R76, R79, 0x5410, R76 ;  /* 0x000054104f4c7816 */ /* 0x000fe4000000004c */
[C---:B--2---:R-:W-:Y:S01]  /*a030*/  HMMA.16816.F32.BF16 R116, R120.reuse, R60, R96 ;  /* 0x0000003c7874723c */ /* 0x044fe20000041860 */
[----:B------:R-:W1:Y:S01]  /*a040*/  LDSM.16.MT88.4 R96, [R2+0x11800] ;  /* 0x011800000260783b */ /* 0x000e620000004200 */
[----:B------:R-:W-:Y:S02]  /*a050*/  LOP3.LUT R60, R77, 0xff00ff, RZ, 0xc0, !PT ;  /* 0x00ff00ff4d3c7812 */ /* 0x000fe400078ec0ff */
[--C-:B------:R-:W-:Y:S02]  /*a060*/  HSET2.LE.AND R77, R76, R165.reuse, PT ;  /* 0x000000a54c4d7233 */ /* 0x100fe40003803000 */
[----:B---3--:R-:W-:Y:S01]  /*a070*/  F2FP.BF16.F32.PACK_AB R61, R172, R171 ;  /* 0x000000abac3d723e */ /* 0x008fe200000010ff */
[----:B------:R-:W-:Y:S01]  /*a080*/  FADD.FTZ R171, R171, R210 ;  /* 0x000000d2abab7221 */ /* 0x000fe20000010000 */
[----:B------:R-:W-:Y:S01]  /*a090*/  HMMA.16816.F32.BF16 R24, R120, R144, R24 ;  /* 0x000000907818723c */ /* 0x000fe20000041818 */
[----:B------:R-:W-:-:S02]  /*a0a0*/  HSET2.LE.AND R60, R60, R165, PT ;  /* 0x000000a53c3c7233 */ /* 0x000fc40003803000 */
[----:B------:R-:W-:Y:S01]  /*a0b0*/  FADD.FTZ R172, R172, R171 ;  /* 0x000000abacac7221 */ /* 0x000fe20000010000 */
[----:B------:R-:W-:-:S04]  /*a0c0*/  IADD3 R210, PT, PT, R0, -0x3, RZ ;  /* 0xfffffffd00d27810 */ /* 0x000fc80007ffe0ff */
[C---:B------:R-:W-:Y:S01]  /*a0d0*/  HMMA.16816.F32.BF16 R28, R120.reuse, R146, R28 ;  /* 0x00000092781c723c */ /* 0x040fe2000004181c */
[----:B------:R-:W-:Y:S07]  /*a0e0*/  LDSM.16.MT88.4 R144, [R166+0x11800] ;  /* 0x01180000a690783b */ /* 0x000fee0000004200 */
[C---:B------:R-:W-:Y:S01]  /*a0f0*/  HMMA.16816.F32.BF16 R56, R120.reuse, R124, R56 ;  /* 0x0000007c7838723c */ /* 0x040fe20000041838 */
[----:B------:R4:W2:Y:S07]  /*a100*/  LDSM.16.MT88.4 R124, [R2+0xd800] ;  /* 0x00d80000027c783b */ /* 0x0008ae0000004200 */
[C---:B------:R-:W-:Y:S01]  /*a110*/  HMMA.16816.F32.BF16 R32, R120.reuse, R140, R32 ;  /* 0x0000008c7820723c */ /* 0x040fe20000041820 */
[----:B------:R-:W3:Y:S07]  /*a120*/  LDSM.16.MT88.4 R140, [R164+0x3800] ;  /* 0x00380000a48c783b */ /* 0x000eee0000004200 */
[----:B------:R-:W-:Y:S01]  /*a130*/  HMMA.16816.F32.BF16 R80, R120, R112, R80 ;  /* 0x000000707850723c */ /* 0x000fe20000041850 */
[----:B------:R-:W-:-:S02]  /*a140*/  HSET2.LE.AND R113, R78, R165, PT ;  /* 0x000000a54e717233 */ /* 0x000fc40003803000 */
[----:B------:R-:W-:-:S05]  /*a150*/  LOP3.LUT R112, R61, R92, RZ, 0xc0, !PT ;  /* 0x0000005c3d707212 */ /* 0x000fca00078ec0ff */
[----:B------:R-:W-:Y:S01]  /*a160*/  HMMA.16816.F32.BF16 R16, R120, R148, R16 ;  /* 0x000000947810723c */ /* 0x000fe20000041810 */
[----:B----4-:R-:W-:Y:S01]  /*a170*/  F2FP.BF16.F32.PACK_AB R2, R173, R174 ;  /* 0x000000aead02723e */ /* 0x010fe200000010ff */
[----:B------:R-:W-:-:S03]  /*a180*/  FADD.FTZ R174, R174, R229 ;  /* 0x000000e5aeae7221 */ /* 0x000fc60000010000 */
[----:B------:R-:W-:Y:S01]  /*a190*/  LOP3.LUT R113, R2, R113, RZ, 0xc0, !PT ;  /* 0x0000007102717212 */ /* 0x000fe200078ec0ff */
[----:B------:R-:W-:Y:S02]  /*a1a0*/  FADD.FTZ R173, R173, R174 ;  /* 0x000000aeadad7221 */ /* 0x000fe40000010000 */
[C---:B------:R-:W-:Y:S01]  /*a1b0*/  HMMA.16816.F32.BF16 R104, R120.reuse, R114, R104 ;  /* 0x000000727868723c */ /* 0x040fe20000041868 */
[----:B------:R-:W-:Y:S01]  /*a1c0*/  F2FP.BF16.F32.PACK_AB R114, R170, R167 ;  /* 0x000000a7aa72723e */ /* 0x000fe200000010ff */
[----:B------:R-:W-:Y:S01]  /*a1d0*/  FADD.FTZ R167, R167, R172 ;  /* 0x000000aca7a77221 */ /* 0x000fe20000010000 */
[----:B------:R-:W-:Y:S01]  /*a1e0*/  F2FP.BF16.F32.PACK_AB R115, R169, R168 ;  /* 0x000000a8a973723e */ /* 0x000fe200000010ff */
[----:B------:R-:W-:Y:S01]  /*a1f0*/  FADD.FTZ R168, R168, R173 ;  /* 0x000000ada8a87221 */ /* 0x000fe20000010000 */
[----:B------:R-:W-:Y:S01]  /*a200*/  LOP3.LUT R114, R114, R77, RZ, 0xc0, !PT ;  /* 0x0000004d72727212 */ /* 0x000fe200078ec0ff */
[----:B------:R-:W-:Y:S01]  /*a210*/  FADD.FTZ R221, R170, R167 ;  /* 0x000000a7aadd7221 */ /* 0x000fe20000010000 */
[----:B------:R-:W-:Y:S01]  /*a220*/  LOP3.LUT R115, R115, R60, RZ, 0xc0, !PT ;  /* 0x0000003c73737212 */ /* 0x000fe200078ec0ff */
[----:B------:R-:W-:Y:S01]  /*a230*/  HMMA.16816.F32.BF16 R20, R120, R150, R20 ;  /* 0x000000967814723c */ /* 0x000fe20000041814 */
[----:B------:R-:W4:Y:S01]  /*a240*/  LDSM.16.MT88.4 R148, [R166+0xf800] ;  /* 0x00f80000a694783b */ /* 0x000f220000004200 */
[----:B------:R-:W-:-:S03]  /*a250*/  FADD.FTZ R219, R169, R168 ;  /* 0x000000a8a9db7221 */ /* 0x000fc60000010000 */
[----:B------:R-:W5:Y:S03]  /*a260*/  LDSM.16.MT88.4 R76, [R164+0x1800] ;  /* 0x00180000a44c783b */ /* 0x000f660000004200 */
[C---:B------:R-:W-:Y:S08]  /*a270*/  HMMA.16816.F32.BF16 R108, R120.reuse, R132, R108 ;  /* 0x00000084786c723c */ /* 0x040ff0000004186c */
[----:B------:R-:W-:Y:S01]  /*a280*/  HMMA.16816.F32.BF16 R132, R120, R62, R100 ;  /* 0x0000003e7884723c */ /* 0x000fe20000041864 */
[----:B------:R-:W5:Y:S07]  /*a290*/  LDSM.16.MT88.4 R120, [R164+0x5800] ;  /* 0x00580000a478783b */ /* 0x000f6e0000004200 */
[C---:B-1----:R-:W-:Y:S08]  /*a2a0*/  HMMA.16816.F32.BF16 R92, R112.reuse, R96, R72 ;  /* 0x00000060705c723c */ /* 0x042ff00000041848 */
[C---:B--2---:R-:W-:Y:S08]  /*a2b0*/  HMMA.16816.F32.BF16 R128, R112.reuse, R124, R128 ;  /* 0x0000007c7080723c */ /* 0x044ff00000041880 */
[C---:B------:R-:W-:Y:S08]  /*a2c0*/  HMMA.16816.F32.BF16 R96, R112.reuse, R98, R36 ;  /* 0x000000627060723c */ /* 0x040ff00000041824 */
[C---:B------:R-:W-:Y:S08]  /*a2d0*/  HMMA.16816.F32.BF16 R100, R112.reuse, R144, R80 ;  /* 0x000000907064723c */ /* 0x040ff00000041850 */
[C---:B------:R-:W-:Y:S01]  /*a2e0*/  HMMA.16816.F32.BF16 R124, R112.reuse, R126, R12 ;  /* 0x0000007e707c723c */ /* 0x040fe2000004180c */
[----:B------:R-:W1:Y:S07]  /*a2f0*/  LDSM.16.MT88.4 R12, [R163+0x1800] ;  /* 0x00180000a30c783b */ /* 0x000e6e0000004200 */
[C---:B------:R-:W-:Y:S01]  /*a300*/  HMMA.16816.F32.BF16 R36, R112.reuse, R68, R16 ;  /* 0x000000447024723c */ /* 0x040fe20000041810 */
[----:B------:R-:W2:Y:S07]  /*a310*/  LDSM.16.MT88.4 R16, [R163+0x3800] ;  /* 0x00380000a310783b */ /* 0x000eae0000004200 */
[C---:B---3--:R-:W-:Y:S01]  /*a320*/  HMMA.16816.F32.BF16 R80, R112.reuse, R142, R8 ;  /* 0x0000008e7050723c */ /* 0x048fe20000041808 */
[----:B------:R-:W3:Y:S07]  /*a330*/  LDSM.16.MT88.4 R8, [R163+0x5800] ;  /* 0x00580000a308783b */ /* 0x000eee0000004200 */
[C---:B------:R-:W-:Y:S08]  /*a340*/  HMMA.16816.F32.BF16 R60, R112.reuse, R64, R40 ;  /* 0x00000040703c723c */ /* 0x040ff00000041828 */
[C---:B------:R-:W-:Y:S08]  /*a350*/  HMMA.16816.F32.BF16 R40, R112.reuse, R70, R20 ;  /* 0x000000467028723c */ /* 0x040ff00000041814 */
[C---:B------:R-:W-:Y:S08]  /*a360*/  HMMA.16816.F32.BF16 R64, R112.reuse, R66, R44 ;  /* 0x000000427040723c */ /* 0x040ff0000004182c */
[C---:B----4-:R-:W-:Y:S08]  /*a370*/  HMMA.16816.F32.BF16 R68, R112.reuse, R148, R48 ;  /* 0x000000947044723c */ /* 0x050ff00000041830 */
        /* <DEDUP_REMOVED lines=13> */
[----:B------:R-:W-:-:S15]  /*a450*/  MOV R132, R153 ;  /* 0x0000009900847202 */ /* 0x000fde0000000f00 */
[----:B------:R-:W-:-:S04]  /*a460*/  NOP ;  /* 0x0000000000007918 */ /* 0x000fc80000000000 */
.L_x_432:
[----:B------:R-:W-:-:S13]  /*a470*/  ISETP.GE.AND P1, PT, R210, RZ, PT ;  /* 0x000000ffd200720c */ /* 0x000fda0003f26270 */
[----:B------:R-:W-:Y:S05]  /*a480*/  @!P1 BRA `(.L_x_437) ;  /* 0x0000003800689947 */ /* 0x000fea0003800000 */
[----:B------:R-:W1:Y:S01]  /*a490*/  S2R R180, SR_TID.X ;  /* 0x0000000000b47919 */ /* 0x000e620000002100 */
[----:B------:R-:W2:Y:S01]  /*a4a0*/  LDC.64 R190, c[0x0][0x3c0] ;  /* 0x0000f000ffbe7b82 */ /* 0x000ea20000000a00 */
[----:B------:R-:W3:Y:S01]  /*a4b0*/  LDCU UR4, c[0x0][0x440] ;  /* 0x00008800ff0477ac */ /* 0x000ee20008000800 */
[----:B------:R-:W-:Y:S02]  /*a4c0*/  IMAD.MOV.U32 R0, RZ, RZ, R3 ;  /* 0x000000ffff007224 */ /* 0x000fe400078e0003 */
[----:B------:R-:W-:Y:S01]  /*a4d0*/  IMAD.MOV.U32 R133, RZ, RZ, R132 ;  /* 0x000000ffff857224 */ /* 0x000fe200078e0084 */
[----:B------:R-:W-:Y:S01]  /*a4e0*/  UMOV UR7, 0x400 ;  /* 0x0000040000077882 */ /* 0x000fe20000000000 */
[----:B------:R-:W-:Y:S01]  /*a4f0*/  IMAD.MOV.U32 R177, RZ, RZ, 0x40 ;  /* 0x00000040ffb17424 */ /* 0x000fe200078e00ff */
[----:B------:R-:W4:Y:S01]  /*a500*/  LDCU UR6, c[0x0][0x440] ;  /* 0x00008800ff0677ac */ /* 0x000f220008000800 */
[----:B------:R-:W5:Y:S01]  /*a510*/  S2UR UR5, SR_CgaCtaId ;  /* 0x00000000000579c3 */ /* 0x000f620000008800 */
[----:B---3--:R-:W-:Y:S01]  /*a520*/  ISETP.GE.AND P1, PT, R179, UR4, PT ;  /* 0x00000004b3007c0c */ /* 0x008fe2000bf26270 */
[----:B------:R-:W3:Y:S01]  /*a530*/  LDCU UR4, c[0x0][0x45c] ;  /* 0x00008b80ff0477ac */ /* 0x000ee20008000800 */
[----:B--2---:R-:W-:-:S02]  /*a540*/  SHF.L.U64.HI R200, R190, 0x4, R191 ;  /* 0x00000004bec87819 */ /* 0x004fc400000102bf */
[----:B------:R-:W-:Y:S02]  /*a550*/  SHF.L.U32 R199, R190, 0x4, RZ ;  /* 0x00000004bec77819 */ /* 0x000fe400000006ff */
[C---:B-1----:R-:W-:Y:S01]  /*a560*/  LOP3.LUT P0, RZ, R180.reuse, 0x2, RZ, 0xc0, !PT ;  /* 0x00000002b4ff7812 */ /* 0x042fe2000780c0ff */
[C---:B------:R-:W-:Y:S01]  /*a570*/  IMAD.SHL.U32 R198, R180.reuse, 0x20, RZ ;  /* 0x00000020b4c67824 */ /* 0x040fe200078e00ff */
[----:B------:R-:W-:Y:S01]  /*a580*/  SHF.L.U32 R176, R180, 0x6, RZ ;  /* 0x00000006b4b07819 */ /* 0x000fe200000006ff */
[----:B-----5:R-:W-:Y:S01]  /*a590*/  ULEA UR5, UR5, UR7, 0x18 ;  /* 0x0000000705057291 */ /* 0x020fe2000f8ec0ff */
[----:B------:R-:W-:Y:S02]  /*a5a0*/  SEL R134, R178, 0xffffffe0, !P0 ;  /* 0xffffffe0b2867807 */ /* 0x000fe40004000000 */
[----:B------:R-:W-:Y:S01]  /*a5b0*/  LOP3.LUT R135, R176, 0x400, RZ, 0xc0, !PT ;  /* 0x00000400b0877812 */ /* 0x000fe200078ec0ff */
[----:B---34-:R-:W-:Y:S08]  /*a5c0*/  BRA `(.L_x_438) ;  /* 0x0000000400587947 */ /* 0x018ff00003800000 */
.L_x_440:
[----:B------:R-:W1:Y:S01]  /*a5d0*/  LDC.64 R136, c[0x0][0x3b8] ;  /* 0x0000ee00ff887b82 */ /* 0x000e620000000a00 */
[----:B------:R-:W-:Y:S04]  /*a5e0*/  VIADD R139, R210, 0xffffffff ;  /* 0xffffffffd28b7836 */ /* 0x000fe80000000000 */
[C---:B-1----:R-:W-:Y:S01]  /*a5f0*/  IMAD.WIDE.U32 R142, R139.reuse, R136, RZ ;  /* 0x000000888b8e7225 */ /* 0x042fe200078e00ff */
[----:B------:R-:W-:Y:S03]  /*a600*/  SHF.L.U64.HI R141, R136, 0x4, R137 ;  /* 0x00000004888d7819 */ /* 0x000fe60000010289 */
[----:B------:R-:W-:Y:S01]  /*a610*/  IMAD R140, R139, R137, R143 ;  /* 0x000000898b8c7224 */ /* 0x000fe200078e028f */
[----:B------:R-:W-:Y:S01]  /*a620*/  LOP3.LUT R143, R204, 0x1f8, RZ, 0xc0, !PT ;  /* 0x000001f8cc8f7812 */ /* 0x000fe200078ec0ff */
[----:B------:R-:W-:Y:S01]  /*a630*/  IMAD.SHL.U32 R138, R136, 0x10, RZ ;  /* 0x00000010888a7824 */ /* 0x000fe200078e00ff */
[C---:B------:R-:W-:Y:S02]  /*a640*/  LEA R144, P4, R142.reuse, R208, 0x7 ;  /* 0x000000d08e907211 */ /* 0x040fe400078838ff */
[----:B------:R-:W-:Y:S02]  /*a650*/  LOP3.LUT R143, R143, 0x38, R180, 0x78, !PT ;  /* 0x000000388f8f7812 */ /* 0x000fe400078e78b4 */
[C---:B------:R-:W-:Y:S02]  /*a660*/  LEA.HI.X R145, R142.reuse, R207, R140, 0x7, P4 ;  /* 0x000000cf8e917211 */ /* 0x040fe400020f3c8c */
[----:B------:R-:W-:Y:S02]  /*a670*/  LOP3.LUT R143, R143, 0x1e00, R204, 0xf8, !PT ;  /* 0x00001e008f8f7812 */ /* 0x000fe400078ef8cc */
[C---:B------:R-:W-:Y:S02]  /*a680*/  LEA R139, P5, R142.reuse, R138, 0x6 ;  /* 0x0000008a8e8b7211 */ /* 0x040fe400078a30ff */
[----:B------:R-:W-:Y:S02]  /*a690*/  LEA R211, R143, UR5, 0x1 ;  /* 0x000000058fd37c11 */ /* 0x000fe4000f8e08ff */
[----:B------:R-:W-:Y:S02]  /*a6a0*/  LEA.HI.X R2, R142, R141, R140, 0x6, P5 ;  /* 0x0000008d8e027211 */ /* 0x000fe400028f348c */
[CC--:B------:R-:W-:Y:S01]  /*a6b0*/  LEA R142, P6, R139.reuse, R208.reuse, 0x1 ;  /* 0x000000d08b8e7211 */ /* 0x0c0fe200078c08ff */
[----:B------:R-:W-:Y:S01]  /*a6c0*/  @!PT LDS RZ, [RZ] ;  /* 0x00000000fffff984 */ /* 0x000fe20000000800 */
[----:B------:R-:W-:Y:S01]  /*a6d0*/  @!PT LDS RZ, [RZ] ;  /* 0x00000000fffff984 */ /* 0x000fe20000000800 */
[----:B------:R-:W-:Y:S01]  /*a6e0*/  @!PT LDS RZ, [RZ] ;  /* 0x00000000fffff984 */ /* 0x000fe20000000800 */
[----:B------:R1:W-:Y:S01]  /*a6f0*/  @!P1 LDGSTS.E.BYPASS.LTC128B.128 [R211+0x6000], desc[UR16][R144.64] ;  /* 0x0600000090d39fae */ /* 0x0003e2000b981a10 */
[----:B------:R-:W-:Y:S02]  /*a700*/  IADD3 R138, P4, PT, R138, R139, RZ ;  /* 0x0000008b8a8a7210 */ /* 0x000fe40007f9e0ff */
[--C-:B------:R-:W-:Y:S01]  /*a710*/  LEA.HI.X R143, R139, R207, R2.reuse, 0x1, P6 ;  /* 0x000000cf8b8f7211 */ /* 0x100fe200030f0c02 */
[----:B------:R1:W-:Y:S01]  /*a720*/  @P1 STS.128 [R211+0x6000], RZ ;  /* 0x006000ffd3001388 */ /* 0x0003e20000000c00 */
[----:B------:R-:W-:Y:S01]  /*a730*/  LEA R132, P5, R136, R139, 0x5 ;  /* 0x0000008b88847211 */ /* 0x000fe200078a28ff */
[----:B------:R-:W-:Y:S02]  /*a740*/  IMAD.X R141, R141, 0x1, R2, P4 ;  /* 0x000000018d8d7824 */ /* 0x000fe400020e0602 */
[----:B------:R-:W-:Y:S01]  /*a750*/  @!PT LDS RZ, [RZ] ;  /* 0x00000000fffff984 */ /* 0x000fe20000000800 */
[----:B------:R-:W-:Y:S01]  /*a760*/  @!PT LDS RZ, [RZ] ;  /* 0x00000000fffff984 */ /* 0x000fe20000000800 */
[----:B------:R-:W-:Y:S01]  /*a770*/  @!PT LDS RZ, [RZ] ;  /* 0x00000000fffff984 */ /* 0x000fe20000000800 */
[----:B------:R1:W-:Y:S01]  /*a780*/  @!P3 LDGSTS.E.BYPASS.LTC128B.128 [R211+0x8000], desc[UR16][R144.64+0x80] ;  /* 0x0800008090d3bfae */ /* 0x0003e2000b981a10 */
[----:B------:R-:W-:Y:S02]  /*a790*/  LEA R140, P4, R132, R208, 0x1 ;  /* 0x000000d0848c7211 */ /* 0x000fe400078808ff */
[----:B------:R-:W-:Y:S01]  /*a7a0*/  LEA.HI.X R136, R136, R2, R137, 0x5, P5 ;  /* 0x0000000288887211 */ /* 0x000fe200028f2c89 */
[----:B------:R1:W-:Y:S01]  /*a7b0*/  @P3 STS.128 [R211+0x8000], RZ ;  /* 0x008000ffd3003388 */ /* 0x0003e20000000c00 */
[C---:B------:R-:W-:Y:S03]  /*a7c0*/  LEA R146, P5, R138.reuse, R208, 0x1 ;  /* 0x000000d08a927211 */ /* 0x040fe600078a08ff */
[----:B------:R-:W-:Y:S01]  /*a7d0*/  @!PT LDS RZ, [RZ] ;  /* 0x00000000fffff984 */ /* 0x000fe20000000800 */
[----:B------:R-:W-:Y:S01]  /*a7e0*/  @!PT LDS RZ, [RZ] ;  /* 0x00000000fffff984 */ /* 0x000fe20000000800 */
[----:B------:R-:W-:Y:S01]  /*a7f0*/  @!PT LDS RZ, [RZ] ;  /* 0x00000000fffff984 */ /* 0x000fe20000000800 */
[----:B------:R1:W-:Y:S01]  /*a800*/  @!P2 LDGSTS.E.BYPASS.LTC128B.128 [R211+0xa000], desc[UR16][R144.64+0x100] ;  /* 0x0a00010090d3afae */ /* 0x0003e2000b981a10 */
[-C--:B------:R-:W-:Y:S02]  /*a810*/  LEA.HI.X R147, R138, R207.reuse, R141, 0x1, P5 ;  /* 0x000000cf8a937211 */ /* 0x080fe400028f0c8d */
        /* <DEDUP_REMOVED lines=49> */
.L_x_438:
[----:B------:R-:W-:Y:S04]  /*ab30*/  DEPBAR.LE SB0, 0x0 ;  /* 0x000080000000791a */ /* 0x000fe80000000000 */
[----:B------:R-:W-:Y:S01]  /*ab40*/  BAR.SYNC.DEFER_BLOCKING 0x0 ;  /* 0x0000000000007b1d */ /* 0x000fe20000010000 */
[----:B------:R-:W-:Y:S01]  /*ab50*/  IMAD.SHL.U32 R204, R180, 0x8, RZ ;  /* 0x00000008b4cc7824 */ /* 0x000fe200078e00ff */
[----:B------:R-:W-:Y:S01]  /*ab60*/  SHF.R.U32.HI R182, RZ, 0x1, R180 ;  /* 0x00000001ffb67819 */ /* 0x000fe200000116b4 */
[----:B------:R-:W-:Y:S01]  /*ab70*/  IMAD.WIDE.U32 R2, R210, R190, RZ ;  /* 0x000000bed2027225 */ /* 0x000fe200078e00ff */
[----:B------:R-:W-:Y:S02]  /*ab80*/  LOP3.LUT R181, R198, 0x7c00, RZ, 0xc0, !PT ;  /* 0x00007c00c6b57812 */ /* 0x000fe400078ec0ff */
[----:B------:R-:W-:Y:S01]  /*ab90*/  LOP3.LUT R179, R204, 0x38, RZ, 0xc0, !PT ;  /* 0x00000038ccb37812 */ /* 0x000fe200078ec0ff */
[----:B------:R-:W-:Y:S01]  /*aba0*/  IMAD R3, R210, R191, R3 ;  /* 0x000000bfd2037224 */ /* 0x000fe200078e0203 */
[CC--:B------:R-:W-:Y:S02]  /*abb0*/  LEA R228, P2, R2.reuse, R206.reuse, 0x7 ;  /* 0x000000ce02e47211 */ /* 0x0c0fe400078438ff */
[----:B------:R-:W-:Y:S02]  /*abc0*/  LOP3.LUT R203, R179, 0x40, RZ, 0xfc, !PT ;  /* 0x00000040b3cb7812 */ /* 0x000fe400078efcff */
[C-C-:B------:R-:W-:Y:S02]  /*abd0*/  LEA.HI.X R229, R2.reuse, R205, R3.reuse, 0x7, P2 ;  /* 0x000000cd02e57211 */ /* 0x140fe400010f3c03 */
[----:B------:R-:W-:Y:S02]  /*abe0*/  ISETP.GE.AND P3, PT, R203, UR6, PT ;  /* 0x00000006cb007c0c */ /* 0x000fe4000bf66270 */
[C---:B------:R-:W-:Y:S02]  /*abf0*/  LOP3.LUT R202, R179.reuse, 0x80, RZ, 0xfc, !PT ;  /* 0x00000080b3ca7812 */ /* 0x040fe400078efcff */
[-C--:B------:R-:W-:Y:S02]  /*ac00*/  LEA R172, P0, R2, R199.reuse, 0x6 ;  /* 0x000000c702ac7211 */ /* 0x080fe400078030ff */
[----:B------:R-:W-:Y:S02]  /*ac10*/  ISETP.GE.AND P2, PT, R202, UR6, PT ;  /* 0x00000006ca007c0c */ /* 0x000fe4000bf46270 */
[----:B------:R-:W-:Y:S01]  /*ac20*/  LEA R226, P5, R172, R206, 0x1 ;  /* 0x000000ceace27211 */ /* 0x000fe200078a08ff */
[----:B------:R-:W-:Y:S01]  /*ac30*/  @!PT LDS RZ, [RZ] ;  /* 0x00000000fffff984 */ /* 0x000fe20000000800 */
[----:B------:R-:W-:Y:S01]  /*ac40*/  @!PT LDS RZ, [RZ] ;  /* 0x00000000fffff984 */ /* 0x000fe20000000800 */
[----:B------:R-:W-:Y:S01]  /*ac50*/  @!PT LDS RZ, [RZ] ;  /* 0x00000000fffff984 */ /* 0x000fe20000000800 */
[----:B------:R-:W-:Y:S01]  /*ac60*/  @!P1 LDGSTS.E.BYPASS.LTC128B.128 [R211+0xc000], desc[UR16][R228.64] ;  /* 0x0c000000e4d39fae */ /* 0x000fe2000b981a10 */
[----:B------:R-:W-:Y:S02]  /*ac70*/  LEA.HI.X R3, R2, R200, R3, 0x6, P0 ;  /* 0x000000c802037211 */ /* 0x000fe400000f3403 */
[C---:B------:R-:W-:Y:S01]  /*ac80*/  IADD3 R169, P4, PT, R172.reuse, R199, RZ ;  /* 0x000000c7aca97210 */ /* 0x040fe20007f9e0ff */
[----:B------:R-:W-:Y:S01]  /*ac90*/  @P1 STS.128 [R211+0xc000], RZ ;  /* 0x00c000ffd3001388 */ /* 0x000fe20000000c00 */
[----:B------:R-:W-:Y:S02]  /*aca0*/  ISETP.GE.AND P1, PT, R179, UR6, PT ;  /* 0x00000006b3007c0c */ /* 0x000fe4000bf26270 */
[-C--:B------:R-:W-:Y:S01]  /*acb0*/  LEA.HI.X R227, R172, R205.reuse, R3, 0x1, P5 ;  /* 0x000000cdace37211 */ /* 0x080fe200028f0c03 */
[----:B------:R-:W-:Y:S01]  /*acc0*/  @!PT LDS RZ, [RZ] ;  /* 0x00000000fffff984 */ /* 0x000fe20000000800 */
[----:B------:R-:W-:Y:S01]  /*acd0*/  @!PT LDS RZ, [RZ] ;  /* 0x00000000fffff984 */ /* 0x000fe20000000800 */
[----:B------:R-:W-:Y:S01]  /*ace0*/  @!PT LDS RZ, [RZ] ;  /* 0x00000000fffff984 */ /* 0x000fe20000000800 */
[----:B------:R-:W-:Y:S01]  /*acf0*/  @!P3 LDGSTS.E.BYPASS.LTC128B.128 [R211+0xe000], desc[UR16][R228.64+0x80] ;  /* 0x0e000080e4d3bfae */ /* 0x000fe2000b981a10 */
[----:B------:R-:W-:Y:S01]  /*ad00*/  IMAD.X R174, R3, 0x1, R200, P4 ;  /* 0x0000000103ae7824 */ /* 0x000fe200020e06c8 */
[C---:B------:R-:W-:Y:S02]  /*ad10*/  LEA R170, P4, R169.reuse, R206, 0x1 ;  /* 0x000000cea9aa7211 */ /* 0x040fe400078808ff */
[----:B------:R-:W-:Y:S01]  /*ad20*/  @P3 STS.128 [R211+0xe000], RZ ;  /* 0x00e000ffd3003388 */ /* 0x000fe20000000c00 */
[C---:B------:R-:W-:Y:S02]  /*ad30*/  LEA R173, P0, R190.reuse, R172, 0x5 ;  /* 0x000000acbead7211 */ /* 0x040fe400078028ff */
[----:B------:R-:W-:Y:S01]  /*ad40*/  LEA.HI.X R171, R169, R205, R174, 0x1, P4 ;  /* 0x000000cda9ab7211 */ /* 0x000fe200020f0cae */
[----:B------:R-:W-:Y:S01]  /*ad50*/  @!PT LDS RZ, [RZ] ;  /* 0x00000000fffff984 */ /* 0x000fe20000000800 */
[----:B------:R-:W-:Y:S01]  /*ad60*/  @!PT LDS RZ, [RZ] ;  /* 0x00000000fffff984 */ /* 0x000fe20000000800 */
[----:B------:R-:W-:Y:S01]  /*ad70*/  @!PT LDS RZ, [RZ] ;  /* 0x00000000fffff984 */ /* 0x000fe20000000800 */
[----:B------:R1:W-:Y:S01]  /*ad80*/  @!P2 LDGSTS.E.BYPASS.LTC128B.128 [R211+0x10000], desc[UR16][R228.64+0x100] ;  /* 0x10000100e4d3afae */ /* 0x0003e2000b981a10 */
[----:B------:R-:W-:Y:S02]  /*ad90*/  LEA.HI.X R218, R190, R3, R191, 0x5, P0 ;  /* 0x00000003beda7211 */ /* 0x000fe400000f2cbf */
[----:B------:R-:W-:Y:S01]  /*ada0*/  LEA R168, P0, R173, R206, 0x1 ;  /* 0x000000ceada87211 */ /* 0x000fe200078008ff */
[----:B------:R-:W-:Y:S01]  /*adb0*/  @P2 STS.128 [R211+0x10000], RZ ;  /* 0x010000ffd3002388 */ /* 0x000fe20000000c00 */
[----:B------:R-:W-:Y:S02]  /*adc0*/  LOP3.LUT R137, R179, 0x1c0, R176, 0xf8, !PT ;  /* 0x000001c0b3897812 */ /* 0x000fe400078ef8b0 */
[----:B------:R-:W-:Y:S01]  /*add0*/  LEA.HI.X R169, R173, R205, R218, 0x1, P0 ;  /* 0x000000cdada97211 */ /* 0x000fe200000f0cda */
[----:B------:R-:W-:Y:S01]  /*ade0*/  @!PT LDS RZ, [RZ] ;  /* 0x00000000fffff984 */ /* 0x000fe20000000800 */
[----:B------:R-:W-:Y:S01]  /*adf0*/  @!PT LDS RZ, [RZ] ;  /* 0x00000000fffff984 */ /* 0x000fe20000000800 */
[----:B------:R-:W-:Y:S01]  /*ae00*/  @!PT LDS RZ, [RZ] ;  /* 0x00000000fffff984 */ /* 0x000fe20000000800 */
[----:B------:R-:W-:Y:S01]  /*ae10*/  @!P1 LDGSTS.E.BYPASS.LTC128B.128 [R211+0xc800], desc[UR16][R226.64] ;  /* 0x0c800000e2d39fae */ /* 0x000fe2000b981a10 */
[----:B------:R-:W-:Y:S02]  /*ae20*/  LOP3.LUT R132, R182, 0x8, RZ, 0xc0, !PT ;  /* 0x00000008b6847812 */ /* 0x000fe400078ec0ff */
[----:B------:R-:W-:Y:S01]  /*ae30*/  LOP3.LUT R2, R181, 0x200, R176, 0xf8, !PT ;  /* 0x00000200b5027812 */ /* 0x000fe200078ef8b0 */
[----:B------:R-:W-:Y:S01]  /*ae40*/  @P1 STS.128 [R211+0xc800], RZ ;  /* 0x00c800ffd3001388 */ /* 0x000fe20000000c00 */
[C---:B------:R-:W-:Y:S02]  /*ae50*/  LOP3.LUT R183, R137.reuse, R132, RZ, 0x3c, !PT ;  /* 0x0000008489b77212 */ /* 0x040fe400078e3cff */
[----:B------:R-:W-:Y:S01]  /*ae60*/  LOP3.LUT R188, R137, 0x8, R180, 0x78, !PT ;  /* 0x0000000889bc7812 */ /* 0x000fe200078e78b4 */
[----:B------:R-:W-:Y:S01]  /*ae70*/  @!PT LDS RZ, [RZ] ;  /* 0x00000000fffff984 */ /* 0x000fe20000000800 */
[----:B------:R-:W-:Y:S01]  /*ae80*/  @!PT LDS RZ, [RZ] ;  /* 0x00000000fffff984 */ /* 0x000fe20000000800 */
[----:B------:R-:W-:Y:S01]  /*ae90*/  @!PT LDS RZ, [RZ] ;  /* 0x00000000fffff984 */ /* 0x000fe20000000800 */
[----:B------:R-:W-:Y:S01]  /*aea0*/  @!P3 LDGSTS.E.BYPASS.LTC128B.128 [R211+0xe800], desc[UR16][R226.64+0x80] ;  /* 0x0e800080e2d3bfae */ /* 0x000fe2000b981a10 */
[----:B------:R-:W-:Y:S02]  /*aeb0*/  LOP3.LUT R189, R2, R183, RZ, 0xfc, !PT ;  /* 0x000000b702bd7212 */ /* 0x000fe400078efcff */
[----:B------:R-:W-:Y:S01]  /*aec0*/  LOP3.LUT P0, RZ, R180, 0x4, RZ, 0xc0, !PT ;  /* 0x00000004b4ff7812 */ /* 0x000fe2000780c0ff */
[----:B------:R-:W-:Y:S01]  /*aed0*/  @P3 STS.128 [R211+0xe800], RZ ;  /* 0x00e800ffd3003388 */ /* 0x000fe20000000c00 */
[----:B------:R-:W-:Y:S01]  /*aee0*/  IMAD R188, R188, 0x2, R135 ;  /* 0x00000002bcbc7824 */ /* 0x000fe200078e0287 */
[----:B------:R-:W-:Y:S02]  /*aef0*/  LEA R189, R189, UR5, 0x1 ;  /* 0x00000005bdbd7c11 */ /* 0x000fe4000f8e08ff */
[----:B------:R-:W-:Y:S01]  /*af00*/  @!PT LDS RZ, [RZ] ;  /* 0x00000000fffff984 */ /* 0x000fe20000000800 */
[----:B------:R-:W-:Y:S01]  /*af10*/  @!PT LDS RZ, [RZ] ;  /* 0x00000000fffff984 */ /* 0x000fe20000000800 */
[----:B------:R-:W-:Y:S01]  /*af20*/  @!PT LDS RZ, [RZ] ;  /* 0x00000000fffff984 */ /* 0x000fe20000000800 */
[----:B------:R-:W-:Y:S01]  /*af30*/  @!P2 LDGSTS.E.BYPASS.LTC128B.128 [R211+0x10800], desc[UR16][R226.64+0x100] ;  /* 0x10800100e2d3afae */ /* 0x000fe2000b981a10 */
[----:B------:R-:W-:Y:S01]  /*af40*/  VIADD R185, R188, UR5 ;  /* 0x00000005bcb97c36 */ /* 0x000fe20008000000 */
[----:B------:R-:W-:Y:S01]  /*af50*/  SEL R2, R177, 0xffffffc0, !P0 ;  /* 0xffffffc0b1027807 */ /* 0x000fe20004000000 */
[--C-:B------:R-:W-:Y:S01]  /*af60*/  IMAD.IADD R186, R134, 0x1, R189.reuse ;  /* 0x0000000186ba7824 */ /* 0x100fe200078e02bd */
[----:B------:R-:W-:Y:S01]  /*af70*/  @P2 STS.128 [R211+0x10800], RZ ;  /* 0x010800ffd3002388 */ /* 0x000fe20000000c00 */
[C---:B------:R-:W-:Y:S01]  /*af80*/  IMAD.IADD R184, R185.reuse, 0x1, R134 ;  /* 0x00000001b9b87824 */ /* 0x040fe200078e0286 */
[----:B------:R-:W-:Y:S01]  /*af90*/  ISETP.NE.AND P4, PT, R210, RZ, PT ;  /* 0x000000ffd200720c */ /* 0x000fe20003f85270 */
        /* <DEDUP_REMOVED lines=8> */
[----:B------:R-:W-:Y:S02]  /*b020*/  IMAD.IADD R2, R134, 0x1, R185 ;  /* 0x0000000186027824 */ /* 0x000fe400078e02b9 */
[----:B-1----:R-:W-:Y:S01]  /*b030*/  IMAD.SHL.U32 R229, R210, 0x2, RZ ;  /* 0x00000002d2e57824 */ /* 0x002fe200078e00ff */
        /* <DEDUP_REMOVED lines=26> */
[----:B------:R-:W2:Y:S04]  /*b1e0*/  LDSM.16.M88.4 R140, [R188+UR5+0x6000] ;  /* 0x00600005bc8c783b */ /* 0x000ea80008000200 */
[----:B------:R-:W3:Y:S04]  /*b1f0*/  LDSM.16.M88.4 R144, [R188+UR5+0x6800] ;  /* 0x00680005bc90783b */ /* 0x000ee80008000200 */
[----:B------:R-:W4:Y:S04]  /*b200*/  LDSM.16.M88.4 R148, [R188+UR5+0x7000] ;  /* 0x00700005bc94783b */ /* 0x000f280008000200 */
[----:B------:R-:W0:Y:S04]  /*b210*/  LDGDEPBAR ;  /* 0x00000000000079af */ /* 0x000e280000000000 */
[----:B------:R-:W5:Y:S04]  /*b220*/  LDSM.16.M88.4 R152, [R188+UR5+0x7800] ;  /* 0x00780005bc98783b */ /* 0x000f680008000200 */
[----:B------:R-:W-:Y:S04]  /*b230*/  LDSM.16.M88.4 R156, [R186] ;  /* 0x00000000ba9c783b */ /* 0x000fe80000000200 */
[----:B------:R-:W5:Y:S04]  /*b240*/  LDSM.16.M88.4 R160, [R184+0x6000] ;  /* 0x00600000b8a0783b */ /* 0x000f680000000200 */
[----:B------:R-:W-:Y:S04]  /*b250*/  LDSM.16.M88.4 R164, [R132] ;  /* 0x0000000084a4783b */ /* 0x000fe80000000200 */
[----:B-1----:R-:W-:Y:S04]  /*b260*/  LDSM.16.M88.4 R168, [R2+0x6000] ;  /* 0x0060000002a8783b */ /* 0x002fe80000000200 */
[----:B------:R-:W-:Y:S01]  /*b270*/  LDSM.16.M88.4 R172, [R2+0x6800] ;  /* 0x0068000002ac783b */ /* 0x000fe20000000200 */
[C---:B--2---:R-:W-:Y:S08]  /*b280*/  HMMA.16816.F32.BF16 R4, R136.reuse, R140, RZ ;  /* 0x0000008c8804723c */ /* 0x044ff000000418ff */
        /* <DEDUP_REMOVED lines=10> */
[----:B------:R-:W3:Y:S04]  /*b330*/  LDSM.16.M88.4 R136, [R184+0x7800] ;  /* 0x00780000b888783b */ /* 0x000ee80000000200 */
[----:B------:R-:W4:Y:S03]  /*b340*/  LDSM.16.M88.4 R152, [R185+0x6000] ;  /* 0x00600000b998783b */ /* 0x000f260000000200 */
        /* <DEDUP_REMOVED lines=24> */
[----:B------:R-:W2:Y:S04]  /*b4d0*/  LDSM.16.M88.4 R148, [R188+UR5+0x8800] ;  /* 0x00880005bc94783b */ /* 0x000ea80008000200 */
[----:B------:R-:W-:Y:S03]  /*b4e0*/  LDSM.16.M88.4 R160, [R184+0x8000] ;  /* 0x00800000b8a0783b */ /* 0x000fe60000000200 */
        /* <DEDUP_REMOVED lines=11> */
[----:B------:R-:W4:Y:S04]  /*b5a0*/  LDSM.16.M88.4 R152, [R186+0x2000] ;  /* 0x00200000ba98783b */ /* 0x000f280000000200 */
        /* <DEDUP_REMOVED lines=12> */
[----:B------:R-:W-:Y:S04]  /*b670*/  LDSM.16.M88.4 R136, [R187+0x2000] ;  /* 0x00200000bb88783b */ /* 0x000fe80000000200 */
[----:B------:R-:W3:Y:S03]  /*b680*/  LDSM.16.M88.4 R140, [R185+0x8000] ;  /* 0x00800000b98c783b */ /* 0x000ee60000000200 */
        /* <DEDUP_REMOVED lines=11> */
[----:B------:R-:W-:Y:S04]  /*b740*/  LDSM.16.M88.4 R152, [R2+0x9000] ;  /* 0x009000000298783b */ /* 0x000fe80000000200 */
[----:B------:R-:W-:Y:S03]  /*b750*/  LDSM.16.M88.4 R156, [R2+0x9800] ;  /* 0x00980000029c783b */ /* 0x000fe60000000200 */
        /* <DEDUP_REMOVED lines=11> */
[----:B------:R-:W1:Y:S04]  /*b810*/  LDSM.16.M88.4 R136, [R189+0x4000] ;  /* 0x00400000bd88783b */ /* 0x000e680000000200 */
[----:B------:R-:W-:Y:S03]  /*b820*/  LDSM.16.M88.4 R148, [R188+UR5+0xb000] ;  /* 0x00b00005bc94783b */ /* 0x000fe60008000200 */
        /* <DEDUP_REMOVED lines=24> */
[----:B------:R-:W2:Y:S04]  /*b9b0*/  LDSM.16.M88.4 R136, [R187+0x4000] ;  /* 0x00400000bb88783b */ /* 0x000ea80000000200 */
[----:B------:R-:W-:Y:S03]  /*b9c0*/  LDSM.16.M88.4 R160, [R185+0xb800] ;  /* 0x00b80000b9a0783b */ /* 0x000fe60000000200 */
        /* <DEDUP_REMOVED lines=10> */
[----:B------:R-:W1:Y:S04]  /*ba70*/  LDSM.16.M88.4 R144, [R2+0xa800] ;  /* 0x00a800000290783b */ /* 0x000e680000000200 */
[----:B------:R-:W4:Y:S03]  /*ba80*/  LDSM.16.M88.4 R152, [R2+0xb000] ;  /* 0x00b000000298783b */ /* 0x000f260000000200 */
        /* <DEDUP_REMOVED lines=33> */
[----:B------:R-:W-:Y:S01]  /*bca0*/  FMNMX3.FTZ R168, R168, R32, R33, !PT ;  /* 0x00000020a8a87276 */ /* 0x000fe20007810021 */
[----:B------:R-:W-:Y:S06]  /*bcb0*/  @P4 BRA `(.L_x_440) ;  /* 0xffffffe800444947 */ /* 0x000fec000383ffff */
.L_x_439:
[----:B------:R-:W2:Y:S01]  /*bcc0*/  SHFL.BFLY PT, R137, R168, 0x2, 0x1f ;  /* 0x0c401f00a8897f89 */ /* 0x000ea200000e0000 */
[----:B------:R-:W-:Y:S02]  /*bcd0*/  LOP3.LUT R2, R229, R217, R225, 0x96, !PT ;  /* 0x000000d9e5027212 */ /* 0x000fe400078e96e1 */
[----:B------:R-:W-:Y:S02]  /*bce0*/  FMNMX3.FTZ R3, R3, R34, R35, !PT ;  /* 0x0000002203037276 */ /* 0x000fe40007810023 */
[C---:B------:R-:W-:Y:S01]  /*bcf0*/  IADD3 R161, PT, PT, R225.reuse, 0x76cf5d0a, RZ ;  /* 0x76cf5d0ae1a17810 */ /* 0x040fe20007ffe0ff */
[----:B------:R-:W-:Y:S01]  /*bd00*/  IMAD.WIDE.U32 R152, R2, -0x326172a9, RZ ;  /* 0xcd9e8d5702987825 */ /* 0x000fe200078e00ff */
[C---:B------:R-:W-:Y:S01]  /*bd10*/  IADD3 R159, PT, PT, R225.reuse, 0x32370b8f, RZ ;  /* 0x32370b8fe19f7810 */ /* 0x040fe20007ffe0ff */
[----:B------:R-:W3:Y:S01]  /*bd20*/  SHFL.BFLY PT, R2, R3, 0x2, 0x1f ;  /* 0x0c401f0003027f89 */ /* 0x000ee200000e0000 */
[----:B------:R-:W-:Y:S02]  /*bd30*/  IADD3 R157, PT, PT, R225, -0x56f99767, RZ ;  /* 0xa9066899e19d7810 */ /* 0x000fe40007ffe0ff */
[----:B------:R-:W-:Y:S02]  /*bd40*/  LOP3.LUT R132, R222, R197, R153, 0x96, !PT ;  /* 0x000000c5de847212 */ /* 0x000fe400078e9699 */
[----:B------:R-:W-:Y:S02]  /*bd50*/  LOP3.LUT R152, R213, R196, R152, 0x96, !PT ;  /* 0x000000c4d5987212 */ /* 0x000fe400078e9698 */
[----:B------:R-:W-:Y:S01]  /*bd60*/  IADD3 R158, PT, PT, R225, -0x126145ec, RZ ;  /* 0xed9eba14e19e7810 */ /* 0x000fe20007ffe0ff */
[----:B------:R-:W-:Y:S01]  /*bd70*/  IMAD.WIDE.U32 R150, R132, -0x2daee0ad, RZ ;  /* 0xd2511f5384967825 */ /* 0x000fe200078e00ff */
[----:B------:R-:W-:Y:S02]  /*bd80*/  LOP3.LUT R165, R183, 0x200, R176, 0xf8, !PT ;  /* 0x00000200b7a57812 */ /* 0x000fe400078ef8b0 */
[----:B------:R-:W-:Y:S01]  /*bd90*/  IADD3 R226, PT, PT, R225, 0x646e171e, RZ ;  /* 0x646e171ee1e27810 */ /* 0x000fe20007ffe0ff */
[----:B------:R-:W-:Y:S01]  /*bda0*/  IMAD.WIDE.U32 R152, R152, -0x2daee0ad, RZ ;  /* 0xd2511f5398987825 */ /* 0x000fe200078e00ff */
[----:B------:R-:W-:Y:S02]  /*bdb0*/  LOP3.LUT R132, R214, R161, R151, 0x96, !PT ;  /* 0x000000a1d6847212 */ /* 0x000fe400078e9697 */
[----:B------:R-:W-:Y:S02]  /*bdc0*/  LEA R165, R165, UR5, 0x1 ;  /* 0x00000005a5a57c11 */ /* 0x000fe4000f8e08ff */
[----:B------:R-:W-:Y:S01]  /*bdd0*/  LOP3.LUT R150, R159, R150, R153, 0x96, !PT ;  /* 0x000000969f967212 */ /* 0x000fe200078e9699 */
[----:B------:R-:W-:Y:S01]  /*bde0*/  IMAD.WIDE.U32 R148, R132, -0x326172a9, RZ ;  /* 0xcd9e8d5784947825 */ /* 0x000fe200078e00ff */
[----:B------:R-:W-:Y:S02]  /*bdf0*/  IADD3 R164, PT, PT, R134, R165, RZ ;  /* 0x000000a586a47210 */ /* 0x000fe40007ffe0ff */
[----:B------:R-:W-:Y:S01]  /*be00*/  IADD3 R229, PT, PT, R229, 0x1, RZ ;  /* 0x00000001e5e57810 */ /* 0x000fe20007ffe0ff */
[----:B------:R-:W-:Y:S01]  /*be10*/  IMAD.WIDE.U32 R150, R150, -0x326172a9, RZ ;  /* 0xcd9e8d5796967825 */ /* 0x000fe200078e00ff */
[----:B------:R-:W-:Y:S01]  /*be20*/  LOP3.LUT R136, R212, R195, R149, 0x96, !PT ;  /* 0x000000c3d4887212 */ /* 0x000fe200078e9695 */
[----:B-1----:R-:W-:Y:S03]  /*be30*/  LDSM.16.MT88.4 R144, [R164+0xc000] ;  /* 0x00c00000a490783b */ /* 0x002fe60000004200 */
[----:B------:R-:W-:Y:S01]  /*be40*/  LOP3.LUT R148, R194, R148, R151, 0x96, !PT ;  /* 0x00000094c2947212 */ /* 0x000fe200078e9697 */
[----:B------:R-:W-:Y:S04]  /*be50*/  IMAD.WIDE.U32 R138, R136, -0x2daee0ad, RZ ;  /* 0xd2511f53888a7825 */ /* 0x000fe800078e00ff */
[----:B------:R-:W-:Y:S01]  /*be60*/  IMAD.WIDE.U32 R148, R148, -0x2daee0ad, RZ ;  /* 0xd2511f5394947825 */ /* 0x000fe200078e00ff */
[----:B------:R-:W-:Y:S04]  /*be70*/  LOP3.LUT R152, R158, R152, R139, 0x96, !PT ;  /* 0x000000989e987212 */ /* 0x000fe800078e968b */
[----:B------:R-:W-:Y:S01]  /*be80*/  LOP3.LUT R136, R157, R138, R149, 0x96, !PT ;  /* 0x0000008a9d887212 */ /* 0x000fe200078e9695 */
[----:B------:R-:W-:Y:S04]  /*be90*/  IMAD.WIDE.U32 R152, R152, -0x326172a9, RZ ;  /* 0xcd9e8d5798987825 */ /* 0x000fe800078e00ff */
[----:B------:R-:W-:Y:S01]  /*bea0*/  IMAD.WIDE.U32 R142, R136, -0x326172a9, RZ ;  /* 0xcd9e8d57888e7825 */ /* 0x000fe200078e00ff */
[----:B------:R-:W-:Y:S02]  /*beb0*/  LOP3.LUT R150, R193, R150, R153, 0x96, !PT ;  /* 0x00000096c1967212 */ /* 0x000fe400078e9699 */
[----:B------:R-:W-:Y:S03]  /*bec0*/  PRMT R139, R142, 0x7773, RZ ;  /* 0x000077738e8b7816 */ /* 0x000fe600000000ff */
[----:B------:R-:W-:Y:S01]  /*bed0*/  IMAD.WIDE.U32 R150, R150, -0x2daee0ad, RZ ;  /* 0xd2511f5396967825 */ /* 0x000fe200078e00ff */
[----:B------:R-:W-:Y:S02]  /*bee0*/  PRMT R138, R142, 0x7772, RZ ;  /* 0x000077728e8a7816 */ /* 0x000fe400000000ff */
[----:B------:R-:W-:Y:S02]  /*bef0*/  LOP3.LUT R136, R192, R152, R143, 0x96, !PT ;  /* 0x00000098c0887212 */ /* 0x000fe400078e968f */
[----:B------:R-:W-:Y:S01]  /*bf00*/  MOV R140, R142 ;  /* 0x0000008e008c7202 */ /* 0x000fe20000000f00 */
[----:B------:R-:W-:Y:S01]  /*bf10*/  LDSM.16.MT88.4 R152, [R164+0xe800] ;  /* 0x00e80000a498783b */ /* 0x000fe20000004200 */
[----:B------:R-:W-:Y:S02]  /*bf20*/  LOP3.LUT R148, R226, R148, R151, 0x96, !PT ;  /* 0x00000094e2947212 */ /* 0x000fe400078e9697 */
[----:B------:R-:W-:Y:S02]  /*bf30*/  LOP3.LUT R140, R140, 0xff, RZ, 0xc0, !PT ;  /* 0x000000ff8c8c7812 */ /* 0x000fe400078ec0ff */
[----:B------:R-:W-:Y:S02]  /*bf40*/  LOP3.LUT R149, R148, 0xff, RZ, 0xc0, !PT ;  /* 0x000000ff94957812 */ /* 0x000fe400078ec0ff */
[----:B------:R-:W-:Y:S02]  /*bf50*/  SHF.R.U32.HI R163, RZ, 0x18, R148 ;  /* 0x00000018ffa37819 */ /* 0x000fe40000011694 */
[----:B--2---:R-:W-:Y:S02]  /*bf60*/  FMNMX.FTZ R137, R168, R137, !PT ;  /* 0x00000089a8897209 */ /* 0x004fe40007810000 */
[----:B---3--:R-:W-:Y:S03]  /*bf70*/  FMNMX.FTZ R2, R3, R2, !PT ;  /* 0x0000000203027209 */ /* 0x008fe60007810000 */
[----:B------:R-:W1:Y:S08]  /*bf80*/  SHFL.BFLY PT, R132, R137, 0x1, 0x1f ;  /* 0x0c201f0089847f89 */ /* 0x000e7000000e0000 */
[----:B------:R-:W2:Y:S01]  /*bf90*/  SHFL.BFLY PT, R3, R2, 0x1, 0x1f ;  /* 0x0c201f0002037f89 */ /* 0x000ea200000e0000 */
[----:B-1----:R-:W-:Y:S02]  /*bfa0*/  FMNMX.FTZ R132, R137, R132, !PT ;  /* 0x0000008489847209 */ /* 0x002fe40007810000 */
[----:B------:R-:W-:Y:S02]  /*bfb0*/  PRMT R137, R142, 0x7771, RZ ;  /* 0x000077718e897816 */ /* 0x000fe400000000ff */
[C---:B------:R-:W-:Y:S01]  /*bfc0*/  FSETP.NEU.FTZ.AND P2, PT, R132.reuse, -INF , PT ;  /* 0xff8000008400780b */ /* 0x040fe20003f5d000 */
[----:B------:R-:W-:Y:S01]  /*bfd0*/  FMUL.FTZ R185, R132, UR4 ;  /* 0x0000000484b97c20 */ /* 0x000fe20008410000 */
[----:B--2---:R-:W-:Y:S02]  /*bfe0*/  FMNMX.FTZ R3, R2, R3, !PT ;  /* 0x0000000302037209 */ /* 0x004fe40007810000 */
[----:B------:R-:W-:Y:S02]  /*bff0*/  PRMT R2, R138, 0x5410, R139 ;  /* 0x000054108a027816 */ /* 0x000fe4000000008b */
[----:B------:R-:W-:Y:S01]  /*c000*/  FSEL R185, R185, RZ, P2 ;  /* 0x000000ffb9b97208 */ /* 0x000fe20001000000 */
[----:B------:R-:W1:Y:S01]  /*c010*/  LDC R138, c[0x0][0x4f8] ;  /* 0x00013e00ff8a7b82 */ /* 0x000e620000000800 */
[----:B------:R-:W-:Y:S01]  /*c020*/  LOP3.LUT R139, R136, 0xffff, RZ, 0xc0, !PT ;  /* 0x0000ffff888b7812 */ /* 0x000fe200078ec0ff */
[C---:B------:R-:W-:Y:S01]  /*c030*/  FMUL.FTZ R184, R3.reuse, UR4 ;  /* 0x0000000403b87c20 */ /* 0x040fe20008410000 */
[----:B------:R-:W-:Y:S01]  /*c040*/  FSETP.NEU.FTZ.AND P2, PT, R3, -INF , PT ;  /* 0xff8000000300780b */ /* 0x000fe20003f5d000 */
[--C-:B------:R-:W-:Y:S01]  /*c050*/  FFMA.FTZ R167, R8, UR4, -R185.reuse ;  /* 0x0000000408a77c23 */ /* 0x100fe200080108b9 */
[--C-:B------:R-:W-:Y:S01]  /*c060*/  FFMA.FTZ R168, R9, UR4, -R185.reuse ;  /* 0x0000000409a87c23 */ /* 0x100fe200080108b9 */
[----:B------:R-:W-:Y:S01]  /*c070*/  LOP3.LUT R8, R136, 0xff, RZ, 0xc0, !PT ;  /* 0x000000ff88087812 */ /* 0x000fe200078ec0ff */
[----:B------:R-:W-:Y:S01]  /*c080*/  FFMA.FTZ R173, R4, UR4, -R185 ;  /* 0x0000000404ad7c23 */ /* 0x000fe200080108b9 */
[----:B------:R-:W-:Y:S01]  /*c090*/  SHF.R.U32.HI R9, RZ, 0x8, R139 ;  /* 0x00000008ff097819 */ /* 0x000fe2000001168b */
[----:B------:R-:W-:Y:S01]  /*c0a0*/  FFMA.FTZ R172, R5, UR4, -R185 ;  /* 0x0000000405ac7c23 */ /* 0x000fe200080108b9 */
[----:B------:R-:W-:Y:S01]  /*c0b0*/  FSEL R184, R184, RZ, P2 ;  /* 0x000000ffb8b87208 */ /* 0x000fe20001000000 */
[----:B------:R-:W-:Y:S01]  /*c0c0*/  FADD.FTZ R5, -R132, R133 ;  /* 0x0000008584057221 */ /* 0x000fe20000010100 */
[----:B------:R-:W-:Y:S01]  /*c0d0*/  PRMT R9, R8, 0x5410, R9 ;  /* 0x0000541008097816 */ /* 0x000fe20000000009 */
[----:B------:R-:W-:Y:S01]  /*c0e0*/  MUFU.EX2 R167, R167 ;  /* 0x000000a700a77308 */ /* 0x000fe20000000800 */
[----:B------:R-:W-:Y:S01]  /*c0f0*/  PRMT R8, R136, 0x7632, R8 ;  /* 0x0000763288087816 */ /* 0x000fe20000000008 */
[--C-:B------:R-:W-:Y:S01]  /*c100*/  FFMA.FTZ R170, R11, UR4, -R184.reuse ;  /* 0x000000040baa7c23 */ /* 0x100fe200080108b8 */
[----:B------:R-:W-:Y:S01]  /*c110*/  PRMT R137, R140, 0x5410, R137 ;  /* 0x000054108c897816 */ /* 0x000fe20000000089 */
[----:B------:R-:W-:Y:S01]  /*c120*/  FFMA.FTZ R169, R10, UR4, -R184 ;  /* 0x000000040aa97c23 */ /* 0x000fe200080108b8 */
[----:B------:R-:W2:Y:S01]  /*c130*/  LDSM.16.MT88.4 R140, [R165+0xc000] ;  /* 0x00c00000a58c783b */ /* 0x000ea20000004200 */
[----:B------:R-:W-:Y:S01]  /*c140*/  SHF.R.U32.HI R11, RZ, 0x18, R136 ;  /* 0x00000018ff0b7819 */ /* 0x000fe20000011688 */
[--C-:B------:R-:W-:Y:S01]  /*c150*/  FFMA.FTZ R175, R6, UR4, -R184.reuse ;  /* 0x0000000406af7c23 */ /* 0x100fe200080108b8 */
[----:B------:R-:W-:Y:S01]  /*c160*/  LOP3.LUT R4, R8, 0xff, RZ, 0xc0, !PT ;  /* 0x000000ff08047812 */ /* 0x000fe200078ec0ff */
[----:B------:R-:W-:Y:S01]  /*c170*/  FFMA.FTZ R171, R7, UR4, -R184 ;  /* 0x0000000407ab7c23 */ /* 0x000fe200080108b8 */
[----:B------:R-:W-:Y:S01]  /*c180*/  LOP3.LUT R139, R2, 0xff00ff, RZ, 0xc0, !PT ;  /* 0x00ff00ff028b7812 */ /* 0x000fe200078ec0ff */
[----:B------:R-:W-:Y:S01]  /*c190*/  FMUL.FTZ R2, R5, UR4 ;  /* 0x0000000405027c20 */ /* 0x000fe20008410000 */
[----:B------:R-:W-:Y:S01]  /*c1a0*/  PRMT R11, R4, 0x5410, R11 ;  /* 0x00005410040b7816 */ /* 0x000fe2000000000b */
[----:B------:R-:W-:Y:S01]  /*c1b0*/  FADD.FTZ R4, -R3, R0 ;  /* 0x0000000003047221 */ /* 0x000fe20000010100 */
[----:B------:R-:W3:Y:S01]  /*c1c0*/  MUFU.EX2 R168, R168 ;  /* 0x000000a800a87308 */ /* 0x000ee20000000800 */
[----:B-1----:R-:W-:Y:S01]  /*c1d0*/  LOP3.LUT R138, R138, 0xff, RZ, 0xc0, !PT ;  /* 0x000000ff8a8a7812 */ /* 0x002fe200078ec0ff */
[--C-:B------:R-:W-:Y:S01]  /*c1e0*/  FFMA.FTZ R232, R24, UR4, -R185.reuse ;  /* 0x0000000418e87c23 */ /* 0x100fe200080108b9 */
[----:B------:R-:W-:Y:S07]  /*c1f0*/  FMUL.FTZ R0, R4, UR4 ;  /* 0x0000000404007c20 */ /* 0x000fee0008410000 */
[----:B------:R-:W-:Y:S01]  /*c200*/  MUFU.EX2 R169, R169 ;  /* 0x000000a900a97308 */ /* 0x000fe20000000800 */
[----:B------:R-:W-:Y:S01]  /*c210*/  LEA R174, R138, R138, 0x10 ;  /* 0x0000008a8aae7211 */ /* 0x000fe200078e80ff */
[--C-:B------:R-:W-:Y:S01]  /*c220*/  FFMA.FTZ R235, R25, UR4, -R185.reuse ;  /* 0x0000000419eb7c23 */ /* 0x100fe200080108b9 */
[C---:B------:R-:W-:Y:S07]  /*c230*/  IADD3 R8, PT, PT, R165.reuse, 0xc000, RZ ;  /* 0x0000c000a5087810 */ /* 0x040fee0007ffe0ff */
[----:B------:R-:W1:Y:S01]  /*c240*/  MUFU.EX2 R170, R170 ;  /* 0x000000aa00aa7308 */ /* 0x000e620000000800 */
[----:B------:R-:W-:Y:S01]  /*c250*/  IADD3 R133, PT, PT, R165, 0xc040, RZ ;  /* 0x0000c040a5857810 */ /* 0x000fe20007ffe0ff */
[--C-:B------:R-:W-:Y:S01]  /*c260*/  FFMA.FTZ R234, R26, UR4, -R184.reuse ;  /* 0x000000041aea7c23 */ /* 0x100fe200080108b8 */
[--C-:B------:R-:W-:Y:S07]  /*c270*/  HSET2.LE.AND R138, R137, R174.reuse, PT ;  /* 0x000000ae898a7233 */ /* 0x100fee0003803000 */
[----:B------:R-:W-:Y:S01]  /*c280*/  MUFU.EX2 R173, R173 ;  /* 0x000000ad00ad7308 */ /* 0x000fe20000000800 */
[--C-:B------:R-:W-:Y:S01]  /*c290*/  HSET2.LE.AND R136, R9, R174.reuse, PT ;  /* 0x000000ae09887233 */ /* 0x100fe20003803000 */
[--C-:B------:R-:W-:Y:S01]  /*c2a0*/  FFMA.FTZ R233, R27, UR4, -R184.reuse ;  /* 0x000000041be97c23 */ /* 0x100fe200080108b8 */
[--C-:B------:R-:W-:Y:S07]  /*c2b0*/  HSET2.LE.AND R137, R11, R174.reuse, PT ;  /* 0x000000ae0b897233 */ /* 0x100fee0003803000 */
[----:B------:R-:W4:Y:S01]  /*c2c0*/  MUFU.EX2 R172, R172 ;  /* 0x000000ac00ac7308 */ /* 0x000f220000000800 */
[--C-:B------:R-:W-:Y:S01]  /*c2d0*/  HSET2.LE.AND R139, R139, R174.reuse, PT ;  /* 0x000000ae8b8b7233 */ /* 0x100fe20003803000 */
[----:B------:R-:W-:Y:S01]  /*c2e0*/  LDSM.16.MT88.4 R24, [R164+0xd000] ;  /* 0x00d00000a418783b */ /* 0x000fe20000004200 */
[----:B---3--:R-:W-:Y:S07]  /*c2f0*/  F2FP.BF16.F32.PACK_AB R7, R168, R167 ;  /* 0x000000a7a807723e */ /* 0x008fee00000010ff */
[----:B------:R-:W-:Y:S01]  /*c300*/  MUFU.EX2 R175, R175 ;  /* 0x000000af00af7308 */ /* 0x000fe20000000800 */
[----:B------:R-:W-:Y:S01]  /*c310*/  @P0 IADD3 R133, PT, PT, R8, -0x40, RZ ;  /* 0xffffffc008850810 */ /* 0x000fe20007ffe0ff */
[--C-:B------:R-:W-:Y:S01]  /*c320*/  FFMA.FTZ R183, R16, UR4, -R185.reuse ;  /* 0x0000000410b77c23 */ /* 0x100fe200080108b9 */
[----:B-1----:R-:W-:Y:S07]  /*c330*/  F2FP.BF16.F32.PACK_AB R6, R170, R169 ;  /* 0x000000a9aa06723e */ /* 0x002fee00000010ff */
[----:B------:R-:W1:Y:S01]  /*c340*/  MUFU.EX2 R171, R171 ;  /* 0x000000ab00ab7308 */ /* 0x000e620000000800 */
[----:B------:R-:W-:Y:S01]  /*c350*/  LOP3.LUT R138, R7, R138, RZ, 0xc0, !PT ;  /* 0x0000008a078a7212 */ /* 0x000fe200078ec0ff */
[--C-:B------:R-:W-:Y:S01]  /*c360*/  FFMA.FTZ R186, R17, UR4, -R185.reuse ;  /* 0x0000000411ba7c23 */ /* 0x100fe200080108b9 */
[----:B------:R-:W-:Y:S07]  /*c370*/  LOP3.LUT R139, R6, R139, RZ, 0xc0, !PT ;  /* 0x0000008b068b7212 */ /* 0x000fee00078ec0ff */
[----:B------:R-:W3:Y:S01]  /*c380*/  MUFU.EX2 R2, R2 ;  /* 0x0000000200027308 */ /* 0x000ee20000000800 */
[----:B------:R-:W-:Y:S01]  /*c390*/  IADD3 R166, PT, PT, R134, R133, RZ ;  /* 0x0000008586a67210 */ /* 0x000fe20007ffe0ff */
[--C-:B------:R-:W-:Y:S01]  /*c3a0*/  FFMA.FTZ R188, R18, UR4, -R184.reuse ;  /* 0x0000000412bc7c23 */ /* 0x100fe200080108b8 */
[----:B----4-:R-:W-:Y:S07]  /*c3b0*/  F2FP.BF16.F32.PACK_AB R5, R172, R173 ;  /* 0x000000adac05723e */ /* 0x010fee00000010ff */
[----:B------:R-:W4:Y:S01]  /*c3c0*/  MUFU.EX2 R0, R0 ;  /* 0x0000000000007308 */ /* 0x000f220000000800 */
[--C-:B------:R-:W-:Y:S01]  /*c3d0*/  FFMA.FTZ R187, R19, UR4, -R184.reuse ;  /* 0x0000000413bb7c23 */ /* 0x100fe200080108b8 */
[--C-:B------:R-:W-:Y:S01]  /*c3e0*/  FFMA.FTZ R218, R12, UR4, -R185.reuse ;  /* 0x000000040cda7c23 */ /* 0x100fe200080108b9 */
[----:B------:R-:W-:Y:S01]  /*c3f0*/  LOP3.LUT R136, R5, R136, RZ, 0xc0, !PT ;  /* 0x0000008805887212 */ /* 0x000fe200078ec0ff */
[--C-:B------:R-:W-:Y:S01]  /*c400*/  FFMA.FTZ R227, R13, UR4, -R185.reuse ;  /* 0x000000040de37c23 */ /* 0x100fe200080108b9 */
[--C-:B------:R-:W-:Y:S01]  /*c410*/  FFMA.FTZ R220, R14, UR4, -R184.reuse ;  /* 0x000000040edc7c23 */ /* 0x100fe200080108b8 */
[----:B-1----:R-:W-:Y:S01]  /*c420*/  F2FP.BF16.F32.PACK_AB R4, R171, R175 ;  /* 0x000000afab04723e */ /* 0x002fe200000010ff */
[--C-:B------:R-:W-:Y:S03]  /*c430*/  FFMA.FTZ R189, R15, UR4, -R184.reuse ;  /* 0x000000040fbd7c23 */ /* 0x100fe600080108b8 */
[----:B------:R-:W-:Y:S01]  /*c440*/  MUFU.EX2 R218, R218 ;  /* 0x000000da00da7308 */ /* 0x000fe20000000800 */
[----:B------:R-:W-:Y:S01]  /*c450*/  FFMA.FTZ R228, R20, UR4, -R185 ;  /* 0x0000000414e47c23 */ /* 0x000fe200080108b9 */
[----:B------:R-:W-:Y:S01]  /*c460*/  LOP3.LUT R137, R4, R137, RZ, 0xc0, !PT ;  /* 0x0000008904897212 */ /* 0x000fe200078ec0ff */
[C---:B---3--:R-:W-:Y:S01]  /*c470*/  FMUL.FTZ R4, R2.reuse, R128 ;  /* 0x0000008002047220 */ /* 0x048fe20000410000 */
[C---:B------:R-:W-:Y:S01]  /*c480*/  FMUL.FTZ R5, R2.reuse, R129 ;  /* 0x0000008102057220 */ /* 0x040fe20000410000 */
[----:B------:R-:W-:Y:S01]  /*c490*/  FMUL.FTZ R8, R2, R124 ;  /* 0x0000007c02087220 */ /* 0x000fe20000410000 */
[C---:B----4-:R-:W-:Y:S01]  /*c4a0*/  FMUL.FTZ R6, R0.reuse, R130 ;  /* 0x0000008200067220 */ /* 0x050fe20000410000 */
[----:B------:R-:W-:Y:S01]  /*c4b0*/  FMUL.FTZ R7, R0, R131 ;  /* 0x0000008300077220 */ /* 0x000fe20000410000 */
[----:B------:R-:W-:Y:S01]  /*c4c0*/  FMUL.FTZ R9, R2, R125 ;  /* 0x0000007d02097220 */ /* 0x000fe20000410000 */
[----:B------:R-:W1:Y:S01]  /*c4d0*/  LDSM.16.MT88.4 R128, [R133] ;  /* 0x000000008580783b */ /* 0x000e620000004200 */
[C---:B------:R-:W-:Y:S01]  /*c4e0*/  FMUL.FTZ R10, R0.reuse, R126 ;  /* 0x0000007e000a7220 */ /* 0x040fe20000410000 */
[----:B------:R-:W-:Y:S01]  /*c4f0*/  FMUL.FTZ R11, R0, R127 ;  /* 0x0000007f000b7220 */ /* 0x000fe20000410000 */
[C---:B------:R-:W-:Y:S01]  /*c500*/  FMUL.FTZ R16, R2.reuse, R120 ;  /* 0x0000007802107220 */ /* 0x040fe20000410000 */
[----:B------:R-:W-:Y:S01]  /*c510*/  FMUL.FTZ R17, R2, R121 ;  /* 0x0000007902117220 */ /* 0x000fe20000410000 */
[C---:B--2---:R-:W-:Y:S01]  /*c520*/  HMMA.16816.F32.BF16 R4, R136.reuse, R140, R4 ;  /* 0x0000008c8804723c */ /* 0x044fe20000041804 */
[----:B------:R-:W-:Y:S02]  /*c530*/  MUFU.EX2 R227, R227 ;  /* 0x000000e300e37308 */ /* 0x000fe40000000800 */
[----:B------:R-:W2:Y:S02]  /*c540*/  LDSM.16.MT88.4 R124, [R166] ;  /* 0x00000000a67c783b */ /* 0x000ea40000004200 */
[C---:B------:R-:W-:Y:S01]  /*c550*/  FMUL.FTZ R18, R0.reuse, R122 ;  /* 0x0000007a00127220 */ /* 0x040fe20000410000 */
[----:B------:R-:W-:Y:S01]  /*c560*/  FMUL.FTZ R19, R0, R123 ;  /* 0x0000007b00137220 */ /* 0x000fe20000410000 */
[C---:B------:R-:W-:Y:S01]  /*c570*/  FMUL.FTZ R36, R2.reuse, R36 ;  /* 0x0000002402247220 */ /* 0x040fe20000410000 */
[C---:B------:R-:W-:Y:S03]  /*c580*/  HMMA.16816.F32.BF16 R8, R136.reuse, R142, R8 ;  /* 0x0000008e8808723c */ /* 0x040fe60000041808 */
[----:B------:R-:W-:Y:S01]  /*c590*/  MUFU.EX2 R220, R220 ;  /* 0x000000dc00dc7308 */ /* 0x000fe20000000800 */
[----:B------:R-:W-:Y:S01]  /*c5a0*/  FMUL.FTZ R37, R2, R37 ;  /* 0x0000002502257220 */ /* 0x000fe20000410000 */
[C---:B------:R-:W-:Y:S01]  /*c5b0*/  FMUL.FTZ R38, R0.reuse, R38 ;  /* 0x0000002600267220 */ /* 0x040fe20000410000 */
[----:B------:R-:W-:Y:S01]  /*c5c0*/  FMUL.FTZ R39, R0, R39 ;  /* 0x0000002700277220 */ /* 0x000fe20000410000 */
[----:B------:R-:W3:Y:S01]  /*c5d0*/  LDSM.16.MT88.4 R140, [R165+0xe000] ;  /* 0x00e00000a58c783b */ /* 0x000ee20000004200 */
[C---:B------:R-:W-:Y:S01]  /*c5e0*/  FMUL.FTZ R40, R2.reuse, R40 ;  /* 0x0000002802287220 */ /* 0x040fe20000410000 */
[----:B------:R-:W-:Y:S01]  /*c5f0*/  FMUL.FTZ R41, R2, R41 ;  /* 0x0000002902297220 */ /* 0x000fe20000410000 */
[C---:B------:R-:W-:Y:S01]  /*c600*/  FMUL.FTZ R42, R0.reuse, R42 ;  /* 0x0000002a002a7220 */ /* 0x040fe20000410000 */
[----:B------:R-:W-:Y:S01]  /*c610*/  FMUL.FTZ R43, R0, R43 ;  /* 0x0000002b002b7220 */ /* 0x000fe20000410000 */
[----:B------:R-:W-:Y:S01]  /*c620*/  FMUL.FTZ R44, R2, R44 ;  /* 0x0000002c022c7220 */ /* 0x000fe20000410000 */
[C---:B------:R-:W-:Y:S01]  /*c630*/  HMMA.16816.F32.BF16 R36, R136.reuse, R144, R36 ;  /* 0x000000908824723c */ /* 0x040fe20000041824 */
[----:B------:R-:W-:Y:S01]  /*c640*/  MUFU.EX2 R189, R189 ;  /* 0x000000bd00bd7308 */ /* 0x000fe20000000800 */
[----:B------:R-:W-:Y:S01]  /*c650*/  LDSM.16.MT88.4 R120, [R165+0xc800] ;  /* 0x00c80000a578783b */ /* 0x000fe20000004200 */
[----:B------:R-:W-:Y:S01]  /*c660*/  PRMT R144, R150, 0x7772, RZ ;  /* 0x0000777296907816 */ /* 0x000fe200000000ff */
[----:B------:R-:W-:Y:S01]  /*c670*/  FMUL.FTZ R45, R2, R45 ;  /* 0x0000002d022d7220 */ /* 0x000fe20000410000 */
        /* <DEDUP_REMOVED lines=8> */
[C---:B------:R-:W-:Y:S01]  /*c700*/  FMUL.FTZ R52, R2.reuse, R52 ;  /* 0x0000003402347220 */ /* 0x040fe20000410000 */
[----:B------:R-:W-:Y:S01]  /*c710*/  FMUL.FTZ R53, R2, R53 ;  /* 0x0000003502357220 */ /* 0x000fe20000410000 */
[C---:B-1----:R-:W-:Y:S04]  /*c720*/  HMMA.16816.F32.BF16 R44, R136.reuse, R128, R44 ;  /* 0x00000080882c723c */ /* 0x042fe8000004182c */
[----:B------:R-:W-:Y:S01]  /*c730*/  MUFU.EX2 R186, R186 ;  /* 0x000000ba00ba7308 */ /* 0x000fe20000000800 */
[C---:B------:R-:W-:Y:S01]  /*c740*/  FMUL.FTZ R54, R0.reuse, R54 ;  /* 0x0000003600367220 */ /* 0x040fe20000410000 */
[----:B------:R-:W-:Y:S01]  /*c750*/  FMUL.FTZ R55, R0, R55 ;  /* 0x0000003700377220 */ /* 0x000fe20000410000 */
[C---:B------:R-:W-:Y:S01]  /*c760*/  FMUL.FTZ R56, R2.reuse, R56 ;  /* 0x0000003802387220 */ /* 0x040fe20000410000 */
[----:B------:R-:W-:Y:S01]  /*c770*/  FMUL.FTZ R57, R2, R57 ;  /* 0x0000003902397220 */ /* 0x000fe20000410000 */
[C---:B------:R-:W-:Y:S01]  /*c780*/  FMUL.FTZ R58, R0.reuse, R58 ;  /* 0x0000003a003a7220 */ /* 0x040fe20000410000 */
[C---:B------:R-:W-:Y:S01]  /*c790*/  HMMA.16816.F32.BF16 R48, R136.reuse, R130, R48 ;  /* 0x000000828830723c */ /* 0x040fe20000041830 */
[----:B------:R-:W1:Y:S03]  /*c7a0*/  LDSM.16.MT88.4 R128, [R164+0xe000] ;  /* 0x00e00000a480783b */ /* 0x000e660000004200 */
[----:B------:R-:W-:Y:S01]  /*c7b0*/  MUFU.EX2 R188, R188 ;  /* 0x000000bc00bc7308 */ /* 0x000fe20000000800 */
[----:B------:R-:W-:Y:S01]  /*c7c0*/  FMUL.FTZ R59, R0, R59 ;  /* 0x0000003b003b7220 */ /* 0x000fe20000410000 */
[C---:B------:R-:W-:Y:S01]  /*c7d0*/  FMUL.FTZ R60, R2.reuse, R60 ;  /* 0x0000003c023c7220 */ /* 0x040fe20000410000 */
[----:B------:R-:W-:Y:S01]  /*c7e0*/  FMUL.FTZ R61, R2, R61 ;  /* 0x0000003d023d7220 */ /* 0x000fe20000410000 */
[C---:B------:R-:W-:Y:S01]  /*c7f0*/  FMUL.FTZ R62, R0.reuse, R62 ;  /* 0x0000003e003e7220 */ /* 0x040fe20000410000 */
[----:B------:R-:W-:Y:S01]  /*c800*/  FMUL.FTZ R63, R0, R63 ;  /* 0x0000003f003f7220 */ /* 0x000fe20000410000 */
[C---:B--2---:R-:W-:Y:S04]  /*c810*/  HMMA.16816.F32.BF16 R52, R136.reuse, R124, R52 ;  /* 0x0000007c8834723c */ /* 0x044fe80000041834 */
[----:B------:R-:W2:Y:S01]  /*c820*/  MUFU.EX2 R187, R187 ;  /* 0x000000bb00bb7308 */ /* 0x000ea20000000800 */
[C---:B------:R-:W-:Y:S01]  /*c830*/  FMUL.FTZ R64, R2.reuse, R64 ;  /* 0x0000004002407220 */ /* 0x040fe20000410000 */
[----:B------:R-:W-:Y:S01]  /*c840*/  FMUL.FTZ R65, R2, R65 ;  /* 0x0000004102417220 */ /* 0x000fe20000410000 */
[C---:B------:R-:W-:Y:S01]  /*c850*/  FMUL.FTZ R66, R0.reuse, R66 ;  /* 0x0000004200427220 */ /* 0x040fe20000410000 */
[----:B------:R-:W-:Y:S01]  /*c860*/  FMUL.FTZ R67, R0, R67 ;  /* 0x0000004300437220 */ /* 0x000fe20000410000 */
[C---:B------:R-:W-:Y:S01]  /*c870*/  FMUL.FTZ R68, R2.reuse, R68 ;  /* 0x0000004402447220 */ /* 0x040fe20000410000 */
[C---:B------:R-:W-:Y:S01]  /*c880*/  HMMA.16816.F32.BF16 R56, R136.reuse, R126, R56 ;  /* 0x0000007e8838723c */ /* 0x040fe20000041838 */
[----:B------:R-:W4:Y:S03]  /*c890*/  LDSM.16.MT88.4 R124, [R133+0x2000] ;  /* 0x00200000857c783b */ /* 0x000f260000004200 */
[----:B------:R-:W-:Y:S01]  /*c8a0*/  MUFU.EX2 R228, R228 ;  /* 0x000000e400e47308 */ /* 0x000fe20000000800 */
[----:B------:R-:W-:Y:S01]  /*c8b0*/  FMUL.FTZ R69, R2, R69 ;  /* 0x0000004502457220 */ /* 0x000fe20000410000 */
[C---:B------:R-:W-:Y:S01]  /*c8c0*/  FMUL.FTZ R70, R0.reuse, R70 ;  /* 0x0000004600467220 */ /* 0x040fe20000410000 */
[----:B------:R-:W-:Y:S01]  /*c8d0*/  FMUL.FTZ R71, R0, R71 ;  /* 0x0000004700477220 */ /* 0x000fe20000410000 */
[C---:B------:R-:W-:Y:S01]  /*c8e0*/  FMUL.FTZ R72, R2.reuse, R72 ;  /* 0x0000004802487220 */ /* 0x040fe20000410000 */
[----:B------:R-:W-:Y:S01]  /*c8f0*/  FMUL.FTZ R73, R2, R73 ;  /* 0x0000004902497220 */ /* 0x000fe20000410000 */
[C---:B---3--:R-:W-:Y:S04]  /*c900*/  HMMA.16816.F32.BF16 R60, R136.reuse, R140, R60 ;  /* 0x0000008c883c723c */ /* 0x048fe8000004183c */
[----:B------:R-:W-:Y:S01]  /*c910*/  MUFU.EX2 R232, R232 ;  /* 0x000000e800e87308 */ /* 0x000fe20000000800 */
[C---:B------:R-:W-:Y:S01]  /*c920*/  FMUL.FTZ R74, R0.reuse, R74 ;  /* 0x0000004a004a7220 */ /* 0x040fe20000410000 */
[----:B------:R-:W-:Y:S01]  /*c930*/  FMUL.FTZ R75, R0, R75 ;  /* 0x0000004b004b7220 */ /* 0x000fe20000410000 */
[C---:B------:R-:W-:Y:S01]  /*c940*/  FMUL.FTZ R76, R2.reuse, R76 ;  /* 0x0000004c024c7220 */ /* 0x040fe20000410000 */
[----:B------:R-:W-:Y:S01]  /*c950*/  FMUL.FTZ R77, R2, R77 ;  /* 0x0000004d024d7220 */ /* 0x000fe20000410000 */
[C---:B------:R-:W-:Y:S01]  /*c960*/  FMUL.FTZ R78, R0.reuse, R78 ;  /* 0x0000004e004e7220 */ /* 0x040fe20000410000 */
[C---:B------:R-:W-:Y:S01]  /*c970*/  HMMA.16816.F32.BF16 R64, R136.reuse, R142, R64 ;  /* 0x0000008e8840723c */ /* 0x040fe20000041840 */
[----:B------:R-:W3:Y:S03]  /*c980*/  LDSM.16.MT88.4 R140, [R166+0x2000] ;  /* 0x00200000a68c783b */ /* 0x000ee60000004200 */
[----:B------:R-:W-:Y:S01]  /*c990*/  MUFU.EX2 R235, R235 ;  /* 0x000000eb00eb7308 */ /* 0x000fe20000000800 */
[----:B------:R-:W-:Y:S01]  /*c9a0*/  FMUL.FTZ R79, R0, R79 ;  /* 0x0000004f004f7220 */ /* 0x000fe20000410000 */
[C---:B------:R-:W-:Y:S01]  /*c9b0*/  FMUL.FTZ R80, R2.reuse, R80 ;  /* 0x0000005002507220 */ /* 0x040fe20000410000 */
[----:B------:R-:W-:Y:S01]  /*c9c0*/  FMUL.FTZ R81, R2, R81 ;  /* 0x0000005102517220 */ /* 0x000fe20000410000 */
[C---:B------:R-:W-:Y:S01]  /*c9d0*/  FMUL.FTZ R82, R0.reuse, R82 ;  /* 0x0000005200527220 */ /* 0x040fe20000410000 */
[----:B------:R-:W-:Y:S01]  /*c9e0*/  FMUL.FTZ R83, R0, R83 ;  /* 0x0000005300537220 */ /* 0x000fe20000410000 */
[C---:B------:R-:W-:Y:S01]  /*c9f0*/  FMUL.FTZ R92, R2.reuse, R92 ;  /* 0x0000005c025c7220 */ /* 0x040fe20000410000 */
[C---:B-1----:R-:W-:Y:S03]  /*ca00*/  HMMA.16816.F32.BF16 R68, R136.reuse, R128, R68 ;  /* 0x000000808844723c */ /* 0x042fe60000041844 */
[----:B------:R-:W-:Y:S01]  /*ca10*/  MUFU.EX2 R234, R234 ;  /* 0x000000ea00ea7308 */ /* 0x000fe20000000800 */
[----:B------:R-:W-:Y:S01]  /*ca20*/  FMUL.FTZ R93, R2, R93 ;  /* 0x0000005d025d7220 */ /* 0x000fe20000410000 */
[C---:B------:R-:W-:Y:S01]  /*ca30*/  FMUL.FTZ R94, R0.reuse, R94 ;  /* 0x0000005e005e7220 */ /* 0x040fe20000410000 */
[----:B------:R-:W-:Y:S01]  /*ca40*/  FMUL.FTZ R95, R0, R95 ;  /* 0x0000005f005f7220 */ /* 0x000fe20000410000 */
[C---:B------:R-:W-:Y:S01]  /*ca50*/  FMUL.FTZ R96, R2.reuse, R96 ;  /* 0x0000006002607220 */ /* 0x040fe20000410000 */
[----:B------:R-:W-:Y:S01]  /*ca60*/  FMUL.FTZ R97, R2, R97 ;  /* 0x0000006102617220 */ /* 0x000fe20000410000 */
[C---:B------:R-:W-:Y:S01]  /*ca70*/  HMMA.16816.F32.BF16 R72, R136.reuse, R130, R72 ;  /* 0x000000828848723c */ /* 0x040fe20000041848 */
[----:B------:R-:W1:Y:S03]  /*ca80*/  LDSM.16.MT88.4 R128, [R165+0x10000] ;  /* 0x01000000a580783b */ /* 0x000e660000004200 */
[----:B------:R-:W-:Y:S01]  /*ca90*/  MUFU.EX2 R233, R233 ;  /* 0x000000e900e97308 */ /* 0x000fe20000000800 */
[C---:B------:R-:W-:Y:S01]  /*caa0*/  FMUL.FTZ R98, R0.reuse, R98 ;  /* 0x0000006200627220 */ /* 0x040fe20000410000 */
[----:B------:R-:W-:Y:S01]  /*cab0*/  FMUL.FTZ R99, R0, R99 ;  /* 0x0000006300637220 */ /* 0x000fe20000410000 */
[C---:B------:R-:W-:Y:S01]  /*cac0*/  FMUL.FTZ R104, R2.reuse, R104 ;  /* 0x0000006802687220 */ /* 0x040fe20000410000 */
[----:B------:R-:W-:Y:S01]  /*cad0*/  FMUL.FTZ R105, R2, R105 ;  /* 0x0000006902697220 */ /* 0x000fe20000410000 */
[C---:B------:R-:W-:Y:S01]  /*cae0*/  FMUL.FTZ R106, R0.reuse, R106 ;  /* 0x0000006a006a7220 */ /* 0x040fe20000410000 */
[C---:B----4-:R-:W-:Y:S03]  /*caf0*/  HMMA.16816.F32.BF16 R76, R136.reuse, R124, R76 ;  /* 0x0000007c884c723c */ /* 0x050fe6000004184c */
        /* <DEDUP_REMOVED lines=11> */
[----:B------:R-:W-:Y:S01]  /*cbb0*/  FMUL.FTZ R12, R2, R116 ;  /* 0x00000074020c7220 */ /* 0x000fe20000410000 */
[C---:B------:R-:W-:Y:S01]  /*cbc0*/  FMUL.FTZ R14, R0.reuse, R118 ;  /* 0x00000076000e7220 */ /* 0x040fe20000410000 */
[----:B------:R-:W-:Y:S01]  /*cbd0*/  FMUL.FTZ R15, R0, R119 ;  /* 0x00000077000f7220 */ /* 0x000fe20000410000 */
[C---:B------:R-:W-:Y:S01]  /*cbe0*/  FMUL.FTZ R112, R2.reuse, R112 ;  /* 0x0000007002707220 */ /* 0x040fe20000410000 */
[----:B------:R-:W-:Y:S01]  /*cbf0*/  FMUL.FTZ R113, R2, R113 ;  /* 0x0000007102717220 */ /* 0x000fe20000410000 */
[----:B------:R-:W-:Y:S01]  /*cc00*/  FMUL.FTZ R114, R0, R114 ;  /* 0x0000007200727220 */ /* 0x000fe20000410000 */
[C---:B---3--:R-:W-:Y:S03]  /*cc10*/  HMMA.16816.F32.BF16 R84, R136.reuse, R140, R84 ;  /* 0x0000008c8854723c */ /* 0x048fe60000041854 */
[C---:B------:R-:W-:Y:S01]  /*cc20*/  FMUL.FTZ R88, R2.reuse, R88 ;  /* 0x0000005802587220 */ /* 0x040fe20000410000 */
[----:B------:R-:W-:Y:S01]  /*cc30*/  FMUL.FTZ R89, R2, R89 ;  /* 0x0000005902597220 */ /* 0x000fe20000410000 */
[C---:B------:R-:W-:Y:S01]  /*cc40*/  FMUL.FTZ R90, R0.reuse, R90 ;  /* 0x0000005a005a7220 */ /* 0x040fe20000410000 */
[C---:B------:R-:W-:Y:S01]  /*cc50*/  FMUL.FTZ R91, R0.reuse, R91 ;  /* 0x0000005b005b7220 */ /* 0x040fe20000410000 */
[----:B------:R-:W-:Y:S01]  /*cc60*/  MOV R140, R150 ;  /* 0x00000096008c7202 */ /* 0x000fe20000000f00 */
[----:B------:R-:W-:Y:S01]  /*cc70*/  FMUL.FTZ R115, R0, R115 ;  /* 0x0000007300737220 */ /* 0x000fe20000410000 */
[----:B------:R-:W-:Y:S01]  /*cc80*/  PRMT R141, R150, 0x7771, RZ ;  /* 0x00007771968d7816 */ /* 0x000fe200000000ff */
[--C-:B------:R-:W-:Y:S01]  /*cc90*/  FFMA.FTZ R230, R22, UR4, -R184.reuse ;  /* 0x0000000416e67c23 */ /* 0x100fe200080108b8 */
[----:B--2---:R-:W-:Y:S01]  /*cca0*/  F2FP.BF16.F32.PACK_AB R156, R187, R188 ;  /* 0x000000bcbb9c723e */ /* 0x004fe200000010ff */
[----:B------:R-:W-:Y:S01]  /*ccb0*/  FFMA.FTZ R231, R23, UR4, -R184 ;  /* 0x0000000417e77c23 */ /* 0x000fe200080108b8 */
[C---:B------:R-:W-:Y:S03]  /*ccc0*/  HMMA.16816.F32.BF16 R88, R136.reuse, R142, R88 ;  /* 0x0000008e8858723c */ /* 0x040fe60000041858 */
[----:B------:R-:W-:Y:S01]  /*ccd0*/  PRMT R143, R150, 0x7773, RZ ;  /* 0x00007773968f7816 */ /* 0x000fe200000000ff */
[C---:B------:R-:W-:Y:S01]  /*cce0*/  FMUL.FTZ R100, R2.reuse, R100 ;  /* 0x0000006402647220 */ /* 0x040fe20000410000 */
[----:B------:R-:W-:Y:S01]  /*ccf0*/  FMUL.FTZ R101, R2, R101 ;  /* 0x0000006502657220 */ /* 0x000fe20000410000 */
[----:B------:R-:W-:Y:S01]  /*cd00*/  FMUL.FTZ R102, R0, R102 ;  /* 0x0000006600667220 */ /* 0x000fe20000410000 */
[----:B------:R-:W-:Y:S01]  /*cd10*/  PRMT R144, R144, 0x5410, R143 ;  /* 0x0000541090907816 */ /* 0x000fe2000000008f */
[C---:B-1----:R-:W-:Y:S01]  /*cd20*/  HMMA.16816.F32.BF16 R92, R136.reuse, R128, R92 ;  /* 0x00000080885c723c */ /* 0x042fe2000004185c */
[----:B------:R-:W-:Y:S02]  /*cd30*/  MUFU.EX2 R230, R230 ;  /* 0x000000e600e67308 */ /* 0x000fe40000000800 */
[----:B------:R-:W-:Y:S01]  /*cd40*/  LOP3.LUT R119, R144, 0xff00ff, RZ, 0xc0, !PT ;  /* 0x00ff00ff90777812 */ /* 0x000fe200078ec0ff */
[----:B------:R-:W-:Y:S01]  /*cd50*/  FMUL.FTZ R103, R0, R103 ;  /* 0x0000006700677220 */ /* 0x000fe20000410000 */
[----:B------:R-:W-:Y:S01]  /*cd60*/  LDSM.16.MT88.4 R144, [R166+0x800] ;  /* 0x00080000a690783b */ /* 0x000fe20000004200 */
[----:B------:R-:W-:Y:S01]  /*cd70*/  FMUL.FTZ R13, R2, R117 ;  /* 0x00000075020d7220 */ /* 0x000fe20000410000 */
[----:B------:R-:W-:Y:S01]  /*cd80*/  F2FP.BF16.F32.PACK_AB R117, R186, R183 ;  /* 0x000000b7ba75723e */ /* 0x000fe200000010ff */
[C---:B------:R-:W-:Y:S03]  /*cd90*/  HMMA.16816.F32.BF16 R96, R136.reuse, R130, R96 ;  /* 0x000000828860723c */ /* 0x040fe60000041860 */
[----:B------:R-:W1:Y:S01]  /*cda0*/  MUFU.EX2 R231, R231 ;  /* 0x000000e700e77308 */ /* 0x000e620000000800 */
[--C-:B------:R-:W-:Y:S01]  /*cdb0*/  HSET2.LE.AND R119, R119, R174.reuse, PT ;  /* 0x000000ae77777233 */ /* 0x100fe20003803000 */
[----:B------:R-:W-:Y:S01]  /*cdc0*/  FFMA.FTZ R173, R2, R221, R173 ;  /* 0x000000dd02ad7223 */ /* 0x000fe200000100ad */
[----:B------:R-:W2:Y:S01]  /*cdd0*/  LDSM.16.MT88.4 R128, [R133+0x4000] ;  /* 0x004000008580783b */ /* 0x000ea20000004200 */
[----:B------:R-:W-:Y:S01]  /*cde0*/  ISETP.NE.AND P2, PT, R210, RZ, PT ;  /* 0x000000ffd200720c */ /* 0x000fe20003f45270 */
[----:B------:R-:W-:Y:S01]  /*cdf0*/  FFMA.FTZ R175, R0, R219, R175 ;  /* 0x000000db00af7223 */ /* 0x000fe200000100af */
[C---:B----4-:R-:W-:Y:S03]  /*ce00*/  HMMA.16816.F32.BF16 R100, R136.reuse, R124, R100 ;  /* 0x0000007c8864723c */ /* 0x050fe60000041864 */
[----:B------:R-:W-:Y:S01]  /*ce10*/  LOP3.LUT R124, R140, 0xff, RZ, 0xc0, !PT ;  /* 0x000000ff8c7c7812 */ /* 0x000fe200078ec0ff */
[----:B------:R-:W-:Y:S01]  /*ce20*/  FADD.FTZ R172, R172, R173 ;  /* 0x000000adacac7221 */ /* 0x000fe20000010000 */
[----:B------:R-:W-:Y:S01]  /*ce30*/  LOP3.LUT R125, R148, 0xffff, RZ, 0xc0, !PT ;  /* 0x0000ffff947d7812 */ /* 0x000fe200078ec0ff */
[----:B------:R-:W-:Y:S01]  /*ce40*/  FADD.FTZ R0, R171, R175 ;  /* 0x000000afab007221 */ /* 0x000fe20000010000 */
[----:B------:R-:W-:Y:S01]  /*ce50*/  PRMT R141, R124, 0x5410, R141 ;  /* 0x000054107c8d7816 */ /* 0x000fe2000000008d */
[C---:B------:R-:W-:Y:S03]  /*ce60*/  HMMA.16816.F32.BF16 R104, R136.reuse, R126, R104 ;  /* 0x0000007e8868723c */ /* 0x040fe60000041868 */
[----:B------:R-:W-:Y:S01]  /*ce70*/  SHF.R.U32.HI R142, RZ, 0x8, R125 ;  /* 0x00000008ff8e7819 */ /* 0x000fe2000001167d */
[----:B------:R-:W-:Y:S01]  /*ce80*/  FADD.FTZ R169, R169, R0 ;  /* 0x00000000a9a97221 */ /* 0x000fe20000010000 */
[----:B------:R-:W3:Y:S01]  /*ce90*/  LDSM.16.MT88.4 R124, [R166+0x4000] ;  /* 0x00400000a67c783b */ /* 0x000ee20000004200 */
[----:B------:R-:W-:Y:S02]  /*cea0*/  LOP3.LUT R119, R156, R119, RZ, 0xc0, !PT ;  /* 0x000000779c777212 */ /* 0x000fe400078ec0ff */
[----:B------:R-:W-:Y:S01]  /*ceb0*/  PRMT R149, R149, 0x5410, R142 ;  /* 0x0000541095957816 */ /* 0x000fe2000000008e */
[----:B------:R-:W-:Y:S01]  /*cec0*/  FADD.FTZ R169, R170, R169 ;  /* 0x000000a9aaa97221 */ /* 0x000fe20000010000 */
[----:B------:R-:W-:Y:S02]  /*ced0*/  PRMT R140, R148, 0x7632, R140 ;  /* 0x00007632948c7816 */ /* 0x000fe4000000008c */
[--C-:B------:R-:W-:Y:S02]  /*cee0*/  HSET2.LE.AND R148, R141, R174.reuse, PT ;  /* 0x000000ae8d947233 */ /* 0x100fe40003803000 */
[----:B------:R-:W-:Y:S02]  /*cef0*/  LOP3.LUT R140, R140, 0xff, RZ, 0xc0, !PT ;  /* 0x000000ff8c8c7812 */ /* 0x000fe400078ec0ff */
[--C-:B------:R-:W-:Y:S02]  /*cf00*/  HSET2.LE.AND R116, R149, R174.reuse, PT ;  /* 0x000000ae95747233 */ /* 0x100fe40003803000 */
[----:B------:R-:W-:Y:S02]  /*cf10*/  PRMT R163, R140, 0x5410, R163 ;  /* 0x000054108ca37816 */ /* 0x000fe400000000a3 */
[----:B------:R-:W-:Y:S01]  /*cf20*/  LDSM.16.MT88.4 R140, [R133+0x800] ;  /* 0x00080000858c783b */ /* 0x000fe20000004200 */
[----:B------:R-:W-:Y:S02]  /*cf30*/  LOP3.LUT R118, R117, R148, RZ, 0xc0, !PT ;  /* 0x0000009475767212 */ /* 0x000fe400078ec0ff */
[--C-:B------:R-:W-:Y:S02]  /*cf40*/  HSET2.LE.AND R117, R163, R174.reuse, PT ;  /* 0x000000aea3757233 */ /* 0x100fe40003803000 */
[----:B-1----:R-:W-:Y:S02]  /*cf50*/  F2FP.BF16.F32.PACK_AB R22, R231, R230 ;  /* 0x000000e6e716723e */ /* 0x002fe400000010ff */
[----:B------:R-:W-:Y:S01]  /*cf60*/  IADD3 R210, PT, PT, R210, -0x1, RZ ;  /* 0xffffffffd2d27810 */ /* 0x000fe20007ffe0ff */
[----:B------:R-:W-:Y:S01]  /*cf70*/  LDSM.16.MT88.4 R148, [R165+0xe800] ;  /* 0x00e80000a594783b */ /* 0x000fe20000004200 */
[C---:B--2---:R-:W-:Y:S08]  /*cf80*/  HMMA.16816.F32.BF16 R108, R136.reuse, R128, R108 ;  /* 0x00000080886c723c */ /* 0x044ff0000004186c */
[C---:B------:R-:W-:Y:S01]  /*cf90*/  HMMA.16816.F32.BF16 R16, R136.reuse, R130, R16 ;  /* 0x000000828810723c */ /* 0x040fe20000041810 */
[----:B------:R-:W1:Y:S07]  /*cfa0*/  LDSM.16.MT88.4 R128, [R164+0xc800] ;  /* 0x00c80000a480783b */ /* 0x000e6e0000004200 */
[C---:B---3--:R-:W-:Y:S03]  /*cfb0*/  HMMA.16816.F32.BF16 R12, R136.reuse, R124, R12 ;  /* 0x0000007c880c723c */ /* 0x048fe6000004180c */
[----:B------:R-:W-:Y:S02]  /*cfc0*/  F2FP.BF16.F32.PACK_AB R125, R227, R218 ;  /* 0x000000dae37d723e */ /* 0x000fe400000010ff */
[----:B------:R-:W-:Y:S01]  /*cfd0*/  F2FP.BF16.F32.PACK_AB R124, R189, R220 ;  /* 0x000000dcbd7c723e */ /* 0x000fe200000010ff */
[----:B------:R-:W-:Y:S01]  /*cfe0*/  FADD.FTZ R220, R220, R169 ;  /* 0x000000a9dcdc7221 */ /* 0x000fe20000010000 */
[----:B------:R-:W-:Y:S01]  /*cff0*/  LOP3.LUT R116, R125, R116, RZ, 0xc0, !PT ;  /* 0x000000747d747212 */ /* 0x000fe200078ec0ff */
[----:B------:R-:W-:Y:S03]  /*d000*/  HMMA.16816.F32.BF16 R112, R136, R126, R112 ;  /* 0x0000007e8870723c */ /* 0x000fe60000041870 */
[----:B------:R-:W-:Y:S01]  /*d010*/  LOP3.LUT R117, R124, R117, RZ, 0xc0, !PT ;  /* 0x000000757c757212 */ /* 0x000fe200078ec0ff */
[----:B------:R-:W-:Y:S01]  /*d020*/  FADD.FTZ R189, R189, R220 ;  /* 0x000000dcbdbd7221 */ /* 0x000fe20000010000 */
[----:B------:R-:W2:Y:S03]  /*d030*/  LDSM.16.MT88.4 R124, [R133+0x2800] ;  /* 0x00280000857c783b */ /* 0x000ea60000004200 */
[----:B------:R-:W-:Y:S02]  /*d040*/  FADD.FTZ R188, R188, R189 ;  /* 0x000000bdbcbc7221 */ /* 0x000fe40000010000 */
[C---:B------:R-:W-:Y:S05]  /*d050*/  HMMA.16816.F32.BF16 R4, R116.reuse, R120, R4 ;  /* 0x000000787404723c */ /* 0x040fea0000041804 */
[----:B------:R-:W-:Y:S03]  /*d060*/  FADD.FTZ R187, R187, R188 ;  /* 0x000000bcbbbb7221 */ /* 0x000fe60000010000 */
[C---:B------:R-:W-:Y:S01]  /*d070*/  HMMA.16816.F32.BF16 R8, R116.reuse, R122, R8 ;  /* 0x0000007a7408723c */ /* 0x040fe20000041808 */
[----:B------:R-:W3:Y:S02]  /*d080*/  LDSM.16.MT88.4 R120, [R166+0x2800] ;  /* 0x00280000a678783b */ /* 0x000ee40000004200 */
[----:B------:R-:W-:Y:S04]  /*d090*/  FADD.FTZ R230, R230, R187 ;  /* 0x000000bbe6e67221 */ /* 0x000fe80000010000 */
[----:B------:R-:W-:Y:S01]  /*d0a0*/  FADD.FTZ R231, R231, R230 ;  /* 0x000000e6e7e77221 */ /* 0x000fe20000010000 */
[C---:B-1----:R-:W-:Y:S03]  /*d0b0*/  HMMA.16816.F32.BF16 R36, R116.reuse, R128, R36 ;  /* 0x000000807424723c */ /* 0x042fe60000041824 */
[----:B------:R-:W-:Y:S01]  /*d0c0*/  LOP3.LUT R128, R217, R225, R229, 0x96, !PT ;  /* 0x000000e1d9807212 */ /* 0x000fe200078e96e5 */
[----:B------:R-:W-:Y:S04]  /*d0d0*/  FFMA.FTZ R229, R21, UR4, -R185 ;  /* 0x0000000415e57c23 */ /* 0x000fe800080108b9 */
[C---:B------:R-:W-:Y:S02]  /*d0e0*/  HMMA.16816.F32.BF16 R40, R116.reuse, R130, R40 ;  /* 0x000000827428723c */ /* 0x040fe40000041828 */
[----:B------:R-:W1:Y:S01]  /*d0f0*/  MUFU.EX2 R229, R229 ;  /* 0x000000e500e57308 */ /* 0x000e620000000800 */
[----:B------:R-:W-:Y:S02]  /*d100*/  IMAD.WIDE.U32 R136, R128, -0x326172a9, RZ ;  /* 0xcd9e8d5780887825 */ /* 0x000fe400078e00ff */
[----:B------:R-:W4:Y:S03]  /*d110*/  LDSM.16.MT88.4 R128, [R165+0x10800] ;  /* 0x01080000a580783b */ /* 0x000f260000004200 */
[C---:B------:R-:W-:Y:S03]  /*d120*/  HMMA.16816.F32.BF16 R44, R116.reuse, R140, R44 ;  /* 0x0000008c742c723c */ /* 0x040fe6000004182c */
[----:B------:R-:W-:Y:S05]  /*d130*/  LOP3.LUT R136, R213, R196, R136, 0x96, !PT ;  /* 0x000000c4d5887212 */ /* 0x000fea00078e9688 */
        /* <DEDUP_REMOVED lines=11> */
[C---:B--2---:R-:W-:Y:S03]  /*d1f0*/  HMMA.16816.F32.BF16 R76, R116.reuse, R124, R76 ;  /* 0x0000007c744c723c */ /* 0x044fe6000004184c */
[----:B------:R-:W-:Y:S01]  /*d200*/  LOP3.LUT R124, R222, R197, R137, 0x96, !PT ;  /* 0x000000c5de7c7212 */ /* 0x000fe200078e9689 */
[----:B------:R-:W-:Y:S04]  /*d210*/  IMAD.WIDE.U32 R136, R136, -0x2daee0ad, RZ ;  /* 0xd2511f5388887825 */ /* 0x000fe800078e00ff */
[C---:B------:R-:W-:Y:S03]  /*d220*/  HMMA.16816.F32.BF16 R80, R116.reuse, R126, R80 ;  /* 0x0000007e7450723c */ /* 0x040fe60000041850 */
[----:B------:R-:W-:Y:S02]  /*d230*/  IMAD.WIDE.U32 R238, R124, -0x2daee0ad, RZ ;  /* 0xd2511f537cee7825 */ /* 0x000fe400078e00ff */
[----:B------:R-:W2:Y:S03]  /*d240*/  LDSM.16.MT88.4 R124, [R164+0x10800] ;  /* 0x01080000a47c783b */ /* 0x000ea60000004200 */
[C---:B---3--:R-:W-:Y:S03]  /*d250*/  HMMA.16816.F32.BF16 R84, R116.reuse, R120, R84 ;  /* 0x000000787454723c */ /* 0x048fe60000041854 */
[----:B------:R-:W-:Y:S02]  /*d260*/  LOP3.LUT R161, R214, R161, R239, 0x96, !PT ;  /* 0x000000a1d6a17212 */ /* 0x000fe400078e96ef */
[----:B------:R-:W-:Y:S03]  /*d270*/  LOP3.LUT R238, R159, R238, R137, 0x96, !PT ;  /* 0x000000ee9fee7212 */ /* 0x000fe600078e9689 */
[C---:B------:R-:W-:Y:S03]  /*d280*/  HMMA.16816.F32.BF16 R88, R116.reuse, R122, R88 ;  /* 0x0000007a7458723c */ /* 0x040fe60000041858 */
[----:B------:R-:W-:Y:S04]  /*d290*/  IMAD.WIDE.U32 R236, R161, -0x326172a9, RZ ;  /* 0xcd9e8d57a1ec7825 */ /* 0x000fe800078e00ff */
[----:B------:R-:W-:Y:S01]  /*d2a0*/  IMAD.WIDE.U32 R238, R238, -0x326172a9, RZ ;  /* 0xcd9e8d57eeee7825 */ /* 0x000fe200078e00ff */
[C---:B----4-:R-:W-:Y:S03]  /*d2b0*/  HMMA.16816.F32.BF16 R92, R116.reuse, R128, R92 ;  /* 0x00000080745c723c */ /* 0x050fe6000004185c */
[----:B------:R-:W-:Y:S02]  /*d2c0*/  LOP3.LUT R120, R212, R195, R237, 0x96, !PT ;  /* 0x000000c3d4787212 */ /* 0x000fe400078e96ed */
[----:B------:R-:W-:Y:S03]  /*d2d0*/  LOP3.LUT R236, R194, R236, R239, 0x96, !PT ;  /* 0x000000ecc2ec7212 */ /* 0x000fe600078e96ef */
[C---:B------:R-:W-:Y:S03]  /*d2e0*/  HMMA.16816.F32.BF16 R96, R116.reuse, R130, R96 ;  /* 0x000000827460723c */ /* 0x040fe60000041860 */
[----:B------:R-:W-:Y:S02]  /*d2f0*/  IMAD.WIDE.U32 R138, R120, -0x2daee0ad, RZ ;  /* 0xd2511f53788a7825 */ /* 0x000fe400078e00ff */
[----:B------:R-:W3:Y:S02]  /*d300*/  LDSM.16.MT88.4 R120, [R133+0x4800] ;  /* 0x004800008578783b */ /* 0x000ee40000004200 */
[----:B------:R-:W-:Y:S01]  /*d310*/  IMAD.WIDE.U32 R236, R236, -0x2daee0ad, RZ ;  /* 0xd2511f53ecec7825 */ /* 0x000fe200078e00ff */
[----:B------:R-:W-:Y:S04]  /*d320*/  LOP3.LUT R240, R158, R136, R139, 0x96, !PT ;  /* 0x000000889ef07212 */ /* 0x000fe800078e968b */
[----:B------:R-:W-:Y:S01]  /*d330*/  LOP3.LUT R157, R157, R138, R237, 0x96, !PT ;  /* 0x0000008a9d9d7212 */ /* 0x000fe200078e96ed */
[C---:B--2---:R-:W-:Y:S03]  /*d340*/  HMMA.16816.F32.BF16 R100, R116.reuse, R124, R100 ;  /* 0x0000007c7464723c */ /* 0x044fe60000041864 */
[----:B------:R-:W-:Y:S04]  /*d350*/  IMAD.WIDE.U32 R240, R240, -0x326172a9, RZ ;  /* 0xcd9e8d57f0f07825 */ /* 0x000fe800078e00ff */
[----:B------:R-:W-:Y:S01]  /*d360*/  IMAD.WIDE.U32 R128, R157, -0x326172a9, RZ ;  /* 0xcd9e8d579d807825 */ /* 0x000fe200078e00ff */
[C---:B------:R-:W-:Y:S04]  /*d370*/  HMMA.16816.F32.BF16 R104, R116.reuse, R126, R104 ;  /* 0x0000007e7468723c */ /* 0x040fe80000041868 */
[----:B------:R-:W-:Y:S02]  /*d380*/  LOP3.LUT R136, R192, R240, R129, 0x96, !PT ;  /* 0x000000f0c0887212 */ /* 0x000fe400078e9681 */
[----:B------:R-:W-:Y:S02]  /*d390*/  MOV R138, R128 ;  /* 0x00000080008a7202 */ /* 0x000fe40000000f00 */
[C---:B------:R-:W-:Y:S02]  /*d3a0*/  PRMT R139, R128.reuse, 0x7773, RZ ;  /* 0x00007773808b7816 */ /* 0x040fe400000000ff */
[C---:B------:R-:W-:Y:S02]  /*d3b0*/  PRMT R156, R128.reuse, 0x7772, RZ ;  /* 0x00007772809c7816 */ /* 0x040fe400000000ff */
[----:B------:R-:W-:Y:S02]  /*d3c0*/  PRMT R161, R128, 0x7771, RZ ;  /* 0x0000777180a17816 */ /* 0x000fe400000000ff */
[----:B------:R-:W2:Y:S01]  /*d3d0*/  LDSM.16.MT88.4 R128, [R166+0x4800] ;  /* 0x00480000a680783b */ /* 0x000ea20000004200 */
[C---:B------:R-:W-:Y:S02]  /*d3e0*/  LOP3.LUT R137, R136.reuse, 0xffff, RZ, 0xc0, !PT ;  /* 0x0000ffff88897812 */ /* 0x040fe400078ec0ff */
[C---:B------:R-:W-:Y:S02]  /*d3f0*/  LOP3.LUT R124, R136.reuse, 0xff, RZ, 0xc0, !PT ;  /* 0x000000ff887c7812 */ /* 0x040fe400078ec0ff */
[----:B------:R-:W-:Y:S02]  /*d400*/  SHF.R.U32.HI R137, RZ, 0x8, R137 ;  /* 0x00000008ff897819 */ /* 0x000fe40000011689 */
[----:B------:R-:W-:Y:S02]  /*d410*/  PRMT R20, R136, 0x7632, R20 ;  /* 0x0000763288147816 */ /* 0x000fe40000000014 */
[----:B------:R-:W-:Y:S01]  /*d420*/  PRMT R21, R124, 0x5410, R137 ;  /* 0x000054107c157816 */ /* 0x000fe20000000089 */
[C---:B---3--:R-:W-:Y:S01]  /*d430*/  HMMA.16816.F32.BF16 R108, R116.reuse, R120, R108 ;  /* 0x00000078746c723c */ /* 0x048fe2000004186c */
[----:B------:R-:W3:Y:S02]  /*d440*/  LDSM.16.MT88.4 R124, [R165+0xd000] ;  /* 0x00d00000a57c783b */ /* 0x000ee40000004200 */
[----:B------:R-:W-:Y:S02]  /*d450*/  SHF.R.U32.HI R23, RZ, 0x18, R136 ;  /* 0x00000018ff177819 */ /* 0x000fe40000011688 */
[----:B------:R-:W-:Y:S02]  /*d460*/  LOP3.LUT R20, R20, 0xff, RZ, 0xc0, !PT ;  /* 0x000000ff14147812 */ /* 0x000fe400078ec0ff */
[----:B------:R-:W-:Y:S01]  /*d470*/  LOP3.LUT R138, R138, 0xff, RZ, 0xc0, !PT ;  /* 0x000000ff8a8a7812 */ /* 0x000fe200078ec0ff */
[C---:B------:R-:W-:Y:S01]  /*d480*/  HMMA.16816.F32.BF16 R16, R116.reuse, R122, R16 ;  /* 0x0000007a7410723c */ /* 0x040fe20000041810 */
[----:B------:R-:W4:Y:S02]  /*d490*/  LDSM.16.MT88.4 R120, [R133+0x1000] ;  /* 0x001000008578783b */ /* 0x000f240000004200 */
[----:B------:R-:W-:Y:S02]  /*d4a0*/  PRMT R23, R20, 0x5410, R23 ;  /* 0x0000541014177816 */ /* 0x000fe40000000017 */
[--C-:B------:R-:W-:Y:S02]  /*d4b0*/  HSET2.LE.AND R20, R21, R174.reuse, PT ;  /* 0x000000ae15147233 */ /* 0x100fe40003803000 */
[----:B-1----:R-:W-:Y:S02]  /*d4c0*/  F2FP.BF16.F32.PACK_AB R21, R229, R228 ;  /* 0x000000e4e515723e */ /* 0x002fe400000010ff */
[----:B------:R-:W-:Y:S02]  /*d4d0*/  PRMT R156, R156, 0x5410, R139 ;  /* 0x000054109c9c7816 */ /* 0x000fe4000000008b */
[----:B------:R-:W-:Y:S02]  /*d4e0*/  LOP3.LUT R20, R21, R20, RZ, 0xc0, !PT ;  /* 0x0000001415147212 */ /* 0x000fe400078ec0ff */
[--C-:B------:R-:W-:Y:S02]  /*d4f0*/  HSET2.LE.AND R21, R23, R174.reuse, PT ;  /* 0x000000ae17157233 */ /* 0x100fe40003803000 */
[----:B------:R-:W-:Y:S02]  /*d500*/  PRMT R161, R138, 0x5410, R161 ;  /* 0x000054108aa17816 */ /* 0x000fe400000000a1 */
[----:B------:R-:W-:Y:S01]  /*d510*/  LOP3.LUT R23, R156, 0xff00ff, RZ, 0xc0, !PT ;  /* 0x00ff00ff9c177812 */ /* 0x000fe200078ec0ff */
[----:B------:R-:W1:Y:S01]  /*d520*/  LDSM.16.MT88.4 R136, [R166+0x1000] ;  /* 0x00100000a688783b */ /* 0x000e620000004200 */
[----:B------:R-:W-:Y:S02]  /*d530*/  LOP3.LUT R21, R22, R21, RZ, 0xc0, !PT ;  /* 0x0000001516157212 */ /* 0x000fe400078ec0ff */
[--C-:B------:R-:W-:Y:S01]  /*d540*/  HSET2.LE.AND R22, R161, R174.reuse, PT ;  /* 0x000000aea1167233 */ /* 0x100fe20003803000 */
[C---:B--2---:R-:W-:Y:S03]  /*d550*/  HMMA.16816.F32.BF16 R12, R116.reuse, R128, R12 ;  /* 0x00000080740c723c */ /* 0x044fe6000004180c */
[--C-:B------:R-:W-:Y:S01]  /*d560*/  HSET2.LE.AND R23, R23, R174.reuse, PT ;  /* 0x000000ae17177233 */ /* 0x100fe20003803000 */
[----:B------:R-:W2:Y:S01]  /*d570*/  LDSM.16.MT88.4 R156, [R165+0x11000] ;  /* 0x01100000a59c783b */ /* 0x000ea20000004200 */
[----:B------:R-:W-:Y:S02]  /*d580*/  F2FP.BF16.F32.PACK_AB R129, R235, R232 ;  /* 0x000000e8eb81723e */ /* 0x000fe400000010ff */
[----:B------:R-:W-:Y:S01]  /*d590*/  F2FP.BF16.F32.PACK_AB R128, R233, R234 ;  /* 0x000000eae980723e */ /* 0x000fe200000010ff */
[----:B------:R-:W-:Y:S03]  /*d5a0*/  HMMA.16816.F32.BF16 R112, R116, R130, R112 ;  /* 0x000000827470723c */ /* 0x000fe60000041870 */
[----:B------:R-:W-:Y:S01]  /*d5b0*/  LOP3.LUT R22, R129, R22, RZ, 0xc0, !PT ;  /* 0x0000001681167212 */ /* 0x000fe200078ec0ff */
[----:B------:R-:W5:Y:S01]  /*d5c0*/  LDSM.16.MT88.4 R160, [R164+0x11000] ;  /* 0x01100000a4a0783b */ /* 0x000f620000004200 */
[----:B------:R-:W-:Y:S01]  /*d5d0*/  LOP3.LUT R23, R128, R23, RZ, 0xc0, !PT ;  /* 0x0000001780177212 */ /* 0x000fe200078ec0ff */
[----:B------:R-:W-:Y:S04]  /*d5e0*/  FADD.FTZ R234, R234, R231 ;  /* 0x000000e7eaea7221 */ /* 0x000fe80000010000 */
[----:B------:R-:W-:Y:S02]  /*d5f0*/  FADD.FTZ R233, R233, R234 ;  /* 0x000000eae9e97221 */ /* 0x000fe40000010000 */
[C---:B---3--:R-:W-:Y:S01]  /*d600*/  HMMA.16816.F32.BF16 R4, R20.reuse, R124, R4 ;  /* 0x0000007c1404723c */ /* 0x048fe20000041804 */
[----:B------:R-:W3:Y:S07]  /*d610*/  LDSM.16.MT88.4 R116, [R133+0x5000] ;  /* 0x005000008574783b */ /* 0x000eee0000004200 */
[C---:B------:R-:W-:Y:S01]  /*d620*/  HMMA.16816.F32.BF16 R8, R20.reuse, R126, R8 ;  /* 0x0000007e1408723c */ /* 0x040fe20000041808 */
[----:B------:R-:W-:Y:S07]  /*d630*/  LDSM.16.MT88.4 R124, [R165+0xd800] ;  /* 0x00d80000a57c783b */ /* 0x000fee0000004200 */
[C---:B------:R-:W-:Y:S08]  /*d640*/  HMMA.16816.F32.BF16 R36, R20.reuse, R24, R36 ;  /* 0x000000181424723c */ /* 0x040ff00000041824 */
[C---:B------:R-:W-:Y:S01]  /*d650*/  HMMA.16816.F32.BF16 R40, R20.reuse, R26, R40 ;  /* 0x0000001a1428723c */ /* 0x040fe20000041828 */
[----:B------:R-:W3:Y:S07]  /*d660*/  LDSM.16.MT88.4 R24, [R166+0x5000] ;  /* 0x00500000a618783b */ /* 0x000eee0000004200 */
[C---:B----4-:R-:W-:Y:S08]  /*d670*/  HMMA.16816.F32.BF16 R44, R20.reuse, R120, R44 ;  /* 0x00000078142c723c */ /* 0x050ff0000004182c */
[C---:B------:R-:W-:Y:S03]  /*d680*/  HMMA.16816.F32.BF16 R48, R20.reuse, R122, R48 ;  /* 0x0000007a1430723c */ /* 0x040fe60000041830 */
[----:B------:R-:W-:Y:S05]  /*d690*/  LOP3.LUT R122, R193, R238, R241, 0x96, !PT ;  /* 0x000000eec17a7212 */ /* 0x000fea00078e96f1 */
[C---:B-1----:R-:W-:Y:S03]  /*d6a0*/  HMMA.16816.F32.BF16 R52, R20.reuse, R136, R52 ;  /* 0x000000881434723c */ /* 0x042fe60000041834 */
[----:B------:R-:W-:Y:S05]  /*d6b0*/  IMAD.WIDE.U32 R122, R122, -0x2daee0ad, RZ ;  /* 0xd2511f537a7a7825 */ /* 0x000fea00078e00ff */
[C---:B------:R-:W-:Y:S01]  /*d6c0*/  HMMA.16816.F32.BF16 R56, R20.reuse, R138, R56 ;  /* 0x0000008a1438723c */ /* 0x040fe20000041838 */
[----:B------:R-:W-:Y:S02]  /*d6d0*/  LDSM.16.MT88.4 R136, [R166+0x1800] ;  /* 0x00180000a688783b */ /* 0x000fe40000004200 */
[----:B------:R-:W-:Y:S02]  /*d6e0*/  LOP3.LUT R226, R226, R236, R123, 0x96, !PT ;  /* 0x000000ece2e27212 */ /* 0x000fe400078e967b */
[----:B------:R-:W-:Y:S02]  /*d6f0*/  MOV R120, R122 ;  /* 0x0000007a00787202 */ /* 0x000fe40000000f00 */
[C---:B------:R-:W-:Y:S01]  /*d700*/  PRMT R121, R122.reuse, 0x7773, RZ ;  /* 0x000077737a797816 */ /* 0x040fe200000000ff */
[C---:B------:R-:W-:Y:S03]  /*d710*/  HMMA.16816.F32.BF16 R60, R20.reuse, R140, R60 ;  /* 0x0000008c143c723c */ /* 0x040fe6000004183c */
[C---:B------:R-:W-:Y:S02]  /*d720*/  PRMT R128, R122.reuse, 0x7772, RZ ;  /* 0x000077727a807816 */ /* 0x040fe400000000ff */
[----:B------:R-:W-:Y:S02]  /*d730*/  PRMT R129, R122, 0x7771, RZ ;  /* 0x000077717a817816 */ /* 0x000fe400000000ff */
[----:B------:R-:W-:Y:S01]  /*d740*/  PRMT R128, R128, 0x5410, R121 ;  /* 0x0000541080807816 */ /* 0x000fe20000000079 */
        /* <DEDUP_REMOVED lines=9> */
[----:B------:R-:W-:Y:S01]  /*d7e0*/  FFMA.FTZ R153, R31, UR4, -R184 ;  /* 0x000000041f997c23 */ /* 0x000fe200080108b8 */
[--C-:B------:R-:W-:Y:S01]  /*d7f0*/  FFMA.FTZ R152, R28, UR4, -R185.reuse ;  /* 0x000000041c987c23 */ /* 0x100fe200080108b9 */
[C---:B------:R-:W-:Y:S02]  /*d800*/  LOP3.LUT R31, R226.reuse, 0xff, RZ, 0xc0, !PT ;  /* 0x000000ffe21f7812 */ /* 0x040fe400078ec0ff */
[----:B------:R-:W-:Y:S01]  /*d810*/  PRMT R28, R226, 0x7632, R28 ;  /* 0x00007632e21c7816 */ /* 0x000fe2000000001c */
[C---:B------:R-:W-:Y:S01]  /*d820*/  HMMA.16816.F32.BF16 R88, R20.reuse, R154, R88 ;  /* 0x0000009a1458723c */ /* 0x040fe20000041858 */
[----:B------:R-:W-:Y:S02]  /*d830*/  MUFU.EX2 R153, R153 ;  /* 0x0000009900997308 */ /* 0x000fe40000000800 */
[--C-:B------:R-:W-:Y:S01]  /*d840*/  FFMA.FTZ R155, R34, UR4, -R184.reuse ;  /* 0x00000004229b7c23 */ /* 0x100fe200080108b8 */
[----:B------:R-:W-:Y:S01]  /*d850*/  FFMA.FTZ R154, R32, UR4, -R185 ;  /* 0x00000004209a7c23 */ /* 0x000fe200080108b9 */
[----:B------:R-:W-:Y:S06]  /*d860*/  LOP3.LUT R32, R120, 0xff, RZ, 0xc0, !PT ;  /* 0x000000ff78207812 */ /* 0x000fec00078ec0ff */
[----:B------:R-:W-:Y:S01]  /*d870*/  MUFU.EX2 R152, R152 ;  /* 0x0000009800987308 */ /* 0x000fe20000000800 */
[----:B------:R-:W-:Y:S01]  /*d880*/  LDSM.16.MT88.4 R120, [R133+0x1800] ;  /* 0x001800008578783b */ /* 0x000fe20000004200 */
[C---:B--2---:R-:W-:Y:S08]  /*d890*/  HMMA.16816.F32.BF16 R92, R20.reuse, R156, R92 ;  /* 0x0000009c145c723c */ /* 0x044ff0000004185c */
[----:B------:R-:W-:Y:S01]  /*d8a0*/  MUFU.EX2 R154, R154 ;  /* 0x0000009a009a7308 */ /* 0x000fe20000000800 */
[----:B------:R-:W-:Y:S01]  /*d8b0*/  PRMT R131, R32, 0x5410, R129 ;  /* 0x0000541020837816 */ /* 0x000fe20000000081 */
[--C-:B------:R-:W-:Y:S01]  /*d8c0*/  FFMA.FTZ R156, R30, UR4, -R184.reuse ;  /* 0x000000041e9c7c23 */ /* 0x100fe200080108b8 */
[----:B------:R-:W-:Y:S01]  /*d8d0*/  FFMA.FTZ R184, R35, UR4, -R184 ;  /* 0x0000000423b87c23 */ /* 0x000fe200080108b8 */
[--C-:B------:R-:W-:Y:S01]  /*d8e0*/  FFMA.FTZ R157, R29, UR4, -R185.reuse ;  /* 0x000000041d9d7c23 */ /* 0x100fe200080108b9 */
[----:B------:R-:W-:Y:S01]  /*d8f0*/  FFMA.FTZ R185, R33, UR4, -R185 ;  /* 0x0000000421b97c23 */ /* 0x000fe200080108b9 */
[C---:B------:R-:W-:Y:S01]  /*d900*/  HMMA.16816.F32.BF16 R96, R20.reuse, R158, R96 ;  /* 0x0000009e1460723c */ /* 0x040fe20000041860 */
[----:B------:R-:W-:Y:S03]  /*d910*/  LDSM.16.MT88.4 R32, [R165+0xf800] ;  /* 0x00f80000a520783b */ /* 0x000fe60000004200 */
[----:B------:R-:W-:Y:S01]  /*d920*/  MUFU.EX2 R156, R156 ;  /* 0x0000009c009c7308 */ /* 0x000fe20000000800 */
[----:B------:R-:W-:Y:S02]  /*d930*/  LOP3.LUT R30, R226, 0xffff, RZ, 0xc0, !PT ;  /* 0x0000ffffe21e7812 */ /* 0x000fe400078ec0ff */
[----:B------:R-:W-:Y:S07]  /*d940*/  LOP3.LUT R28, R28, 0xff, RZ, 0xc0, !PT ;  /* 0x000000ff1c1c7812 */ /* 0x000fee00078ec0ff */
[----:B------:R-:W1:Y:S01]  /*d950*/  MUFU.EX2 R157, R157 ;  /* 0x0000009d009d7308 */ /* 0x000e620000000800 */
[----:B------:R-:W-:Y:S01]  /*d960*/  SHF.R.U32.HI R30, RZ, 0x8, R30 ;  /* 0x00000008ff1e7819 */ /* 0x000fe2000001161e */
[C---:B-----5:R-:W-:Y:S08]  /*d970*/  HMMA.16816.F32.BF16 R100, R20.reuse, R160, R100 ;  /* 0x000000a01464723c */ /* 0x060ff00000041864 */
[----:B------:R-:W2:Y:S01]  /*d980*/  MUFU.EX2 R185, R185 ;  /* 0x000000b900b97308 */ /* 0x000ea20000000800 */
[----:B------:R-:W-:Y:S02]  /*d990*/  PRMT R129, R31, 0x5410, R30 ;  /* 0x000054101f817816 */ /* 0x000fe4000000001e */
[----:B------:R-:W-:Y:S07]  /*d9a0*/  LOP3.LUT R31, R128, 0xff00ff, RZ, 0xc0, !PT ;  /* 0x00ff00ff801f7812 */ /* 0x000fee00078ec0ff */
[----:B------:R-:W-:Y:S01]  /*d9b0*/  MUFU.EX2 R155, R155 ;  /* 0x0000009b009b7308 */ /* 0x000fe20000000800 */
[--C-:B------:R-:W-:Y:S01]  /*d9c0*/  HSET2.LE.AND R30, R131, R174.reuse, PT ;  /* 0x000000ae831e7233 */ /* 0x100fe20003803000 */
[C---:B------:R-:W-:Y:S08]  /*d9d0*/  HMMA.16816.F32.BF16 R104, R20.reuse, R162, R104 ;  /* 0x000000a21468723c */ /* 0x040ff00000041868 */
[----:B------:R-:W4:Y:S01]  /*d9e0*/  MUFU.EX2 R184, R184 ;  /* 0x000000b800b87308 */ /* 0x000f220000000800 */
[--C-:B------:R-:W-:Y:S02]  /*d9f0*/  HSET2.LE.AND R31, R31, R174.reuse, PT ;  /* 0x000000ae1f1f7233 */ /* 0x100fe40003803000 */
[----:B------:R-:W-:Y:S01]  /*da00*/  SHF.R.U32.HI R29, RZ, 0x18, R226 ;  /* 0x00000018ff1d7819 */ /* 0x000fe200000116e2 */
[C---:B---3--:R-:W-:Y:S03]  /*da10*/  HMMA.16816.F32.BF16 R108, R20.reuse, R116, R108 ;  /* 0x00000074146c723c */ /* 0x048fe6000004186c */
[----:B------:R-:W-:Y:S02]  /*da20*/  PRMT R29, R28, 0x5410, R29 ;  /* 0x000054101c1d7816 */ /* 0x000fe4000000001d */
[--C-:B------:R-:W-:Y:S02]  /*da30*/  HSET2.LE.AND R28, R129, R174.reuse, PT ;  /* 0x000000ae811c7233 */ /* 0x100fe40003803000 */
[----:B-1----:R-:W-:Y:S01]  /*da40*/  F2FP.BF16.F32.PACK_AB R129, R157, R152 ;  /* 0x000000989d81723e */ /* 0x002fe200000010ff */
[C---:B------:R-:W-:Y:S01]  /*da50*/  HMMA.16816.F32.BF16 R16, R20.reuse, R118, R16 ;  /* 0x000000761410723c */ /* 0x040fe20000041810 */
[----:B------:R-:W1:Y:S02]  /*da60*/  LDSM.16.MT88.4 R116, [R164+0xd800] ;  /* 0x00d80000a474783b */ /* 0x000e640000004200 */
[----:B------:R-:W-:Y:S02]  /*da70*/  LOP3.LUT R28, R129, R28, RZ, 0xc0, !PT ;  /* 0x0000001c811c7212 */ /* 0x000fe400078ec0ff */
[----:B------:R-:W-:Y:S03]  /*da80*/  HSET2.LE.AND R29, R29, R174, PT ;  /* 0x000000ae1d1d7233 */ /* 0x000fe60003803000 */
[C---:B------:R-:W-:Y:S03]  /*da90*/  HMMA.16816.F32.BF16 R12, R20.reuse, R24, R12 ;  /* 0x00000018140c723c */ /* 0x040fe6000004180c */
[----:B------:R-:W-:Y:S01]  /*daa0*/  F2FP.BF16.F32.PACK_AB R24, R153, R156 ;  /* 0x0000009c9918723e */ /* 0x000fe200000010ff */
[----:B------:R-:W-:Y:S01]  /*dab0*/  FADD.FTZ R156, R156, R233 ;  /* 0x000000e99c9c7221 */ /* 0x000fe20000010000 */
[----:B--2---:R-:W-:Y:S02]  /*dac0*/  F2FP.BF16.F32.PACK_AB R25, R185, R154 ;  /* 0x0000009ab919723e */ /* 0x004fe400000010ff */
[----:B------:R-:W-:Y:S01]  /*dad0*/  LOP3.LUT R29, R24, R29, RZ, 0xc0, !PT ;  /* 0x0000001d181d7212 */ /* 0x000fe200078ec0ff */
[----:B------:R-:W-:Y:S01]  /*dae0*/  HMMA.16816.F32.BF16 R112, R20, R26, R112 ;  /* 0x0000001a1470723c */ /* 0x000fe20000041870 */
[----:B------:R-:W2:Y:S02]  /*daf0*/  LDSM.16.MT88.4 R20, [R165+0x11800] ;  /* 0x01180000a514783b */ /* 0x000ea40000004200 */
[----:B----4-:R-:W-:Y:S01]  /*db00*/  F2FP.BF16.F32.PACK_AB R24, R184, R155 ;  /* 0x0000009bb818723e */ /* 0x010fe200000010ff */
[----:B------:R-:W-:Y:S01]  /*db10*/  FADD.FTZ R156, R153, R156 ;  /* 0x0000009c999c7221 */ /* 0x000fe20000010000 */
[----:B------:R-:W-:Y:S02]  /*db20*/  LOP3.LUT R30, R25, R30, RZ, 0xc0, !PT ;  /* 0x0000001e191e7212 */ /* 0x000fe400078ec0ff */
[----:B------:R-:W-:Y:S01]  /*db30*/  LOP3.LUT R31, R24, R31, RZ, 0xc0, !PT ;  /* 0x0000001f181f7212 */ /* 0x000fe200078ec0ff */
[----:B------:R-:W-:Y:S04]  /*db40*/  FADD.FTZ R155, R155, R156 ;  /* 0x0000009c9b9b7221 */ /* 0x000fe80000010000 */
[----:B------:R-:W-:Y:S02]  /*db50*/  FADD.FTZ R219, R184, R155 ;  /* 0x0000009bb8db7221 */ /* 0x000fe40000010000 */
[C---:B------:R-:W-:Y:S01]  /*db60*/  HMMA.16816.F32.BF16 R128, R28.reuse, R124, R4 ;  /* 0x0000007c1c80723c */ /* 0x040fe20000041804 */
[----:B------:R-:W3:Y:S07]  /*db70*/  LDSM.16.MT88.4 R4, [R164+0x11800] ;  /* 0x01180000a404783b */ /* 0x000eee0000004200 */
[C---:B------:R-:W-:Y:S01]  /*db80*/  HMMA.16816.F32.BF16 R124, R28.reuse, R126, R8 ;  /* 0x0000007e1c7c723c */ /* 0x040fe20000041808 */
[----:B------:R-:W-:Y:S07]  /*db90*/  LDSM.16.MT88.4 R8, [R166+0x5800] ;  /* 0x00580000a608783b */ /* 0x000fee0000004200 */
[C---:B-1----:R-:W-:Y:S08]  /*dba0*/  HMMA.16816.F32.BF16 R36, R28.reuse, R116, R36 ;  /* 0x000000741c24723c */ /* 0x042ff00000041824 */
[C---:B------:R-:W-:Y:S08]  /*dbb0*/  HMMA.16816.F32.BF16 R40, R28.reuse, R118, R40 ;  /* 0x000000761c28723c */ /* 0x040ff00000041828 */
[C---:B------:R-:W-:Y:S08]  /*dbc0*/  HMMA.16816.F32.BF16 R44, R28.reuse, R120, R44 ;  /* 0x000000781c2c723c */ /* 0x040ff0000004182c */
[C---:B------:R-:W-:Y:S01]  /*dbd0*/  HMMA.16816.F32.BF16 R48, R28.reuse, R122, R48 ;  /* 0x0000007a1c30723c */ /* 0x040fe20000041830 */
[----:B------:R1:W4:Y:S07]  /*dbe0*/  LDSM.16.MT88.4 R120, [R133+0x5800] ;  /* 0x005800008578783b */ /* 0x00032e0000004200 */
[C---:B------:R-:W-:Y:S08]  /*dbf0*/  HMMA.16816.F32.BF16 R52, R28.reuse, R136, R52 ;  /* 0x000000881c34723c */ /* 0x040ff00000041834 */
[C---:B------:R-:W-:Y:S08]  /*dc00*/  HMMA.16816.F32.BF16 R56, R28.reuse, R138, R56 ;  /* 0x0000008a1c38723c */ /* 0x040ff00000041838 */
[C---:B------:R-:W-:Y:S03]  /*dc10*/  HMMA.16816.F32.BF16 R60, R28.reuse, R32, R60 ;  /* 0x000000201c3c723c */ /* 0x040fe6000004183c */
[----:B-1----:R-:W-:Y:S05]  /*dc20*/  MOV R133, R132 ;  /* 0x0000008400857202 */ /* 0x002fea0000000f00 */
[C---:B------:R-:W-:Y:S08]  /*dc30*/  HMMA.16816.F32.BF16 R64, R28.reuse, R34, R64 ;  /* 0x000000221c40723c */ /* 0x040ff00000041840 */
[C---:B------:R-:W-:Y:S08]  /*dc40*/  HMMA.16816.F32.BF16 R68, R28.reuse, R140, R68 ;  /* 0x0000008c1c44723c */ /* 0x040ff00000041844 */
[C---:B------:R-:W-:Y:S08]  /*dc50*/  HMMA.16816.F32.BF16 R72, R28.reuse, R142, R72 ;  /* 0x0000008e1c48723c */ /* 0x040ff00000041848 */
[C---:B------:R-:W-:Y:S08]  /*dc60*/  HMMA.16816.F32.BF16 R76, R28.reuse, R144, R76 ;  /* 0x000000901c4c723c */ /* 0x040ff0000004184c */
[C---:B------:R-:W-:Y:S08]  /*dc70*/  HMMA.16816.F32.BF16 R80, R28.reuse, R146, R80 ;  /* 0x000000921c50723c */ /* 0x040ff00000041850 */
[C---:B------:R-:W-:Y:S08]  /*dc80*/  HMMA.16816.F32.BF16 R84, R28.reuse, R148, R84 ;  /* 0x000000941c54723c */ /* 0x040ff00000041854 */
[C---:B------:R-:W-:Y:S08]  /*dc90*/  HMMA.16816.F32.BF16 R88, R28.reuse, R150, R88 ;  /* 0x000000961c58723c */ /* 0x040ff00000041858 */
[C---:B--2---:R-:W-:Y:S03]  /*dca0*/  HMMA.16816.F32.BF16 R92, R28.reuse, R20, R92 ;  /* 0x000000141c5c723c */ /* 0x044fe6000004185c */
[----:B------:R-:W-:Y:S04]  /*dcb0*/  FADD.FTZ R21, R167, R172 ;  /* 0x000000aca7157221 */ /* 0x000fe80000010000 */
[----:B------:R-:W-:Y:S01]  /*dcc0*/  FADD.FTZ R21, R168, R21 ;  /* 0x00000015a8157221 */ /* 0x000fe20000010000 */
[C---:B------:R-:W-:Y:S03]  /*dcd0*/  HMMA.16816.F32.BF16 R96, R28.reuse, R22, R96 ;  /* 0x000000161c60723c */ /* 0x040fe60000041860 */
[----:B------:R-:W-:Y:S04]  /*dce0*/  FADD.FTZ R0, R218, R21 ;  /* 0x00000015da007221 */ /* 0x000fe80000010000 */
[----:B------:R-:W-:Y:S01]  /*dcf0*/  FADD.FTZ R0, R227, R0 ;  /* 0x00000000e3007221 */ /* 0x000fe20000010000 */
[C---:B---3--:R-:W-:Y:S03]  /*dd00*/  HMMA.16816.F32.BF16 R100, R28.reuse, R4, R100 ;  /* 0x000000041c64723c */ /* 0x048fe60000041864 */
[----:B------:R-:W-:Y:S01]  /*dd10*/  FADD.FTZ R5, R183, R0 ;  /* 0x00000000b7057221 */ /* 0x000fe20000010000 */
[----:B------:R-:W-:Y:S03]  /*dd20*/  MOV R0, R3 ;  /* 0x0000000300007202 */ /* 0x000fe60000000f00 */
        /* <DEDUP_REMOVED lines=10> */
[C---:B------:R-:W-:Y:S03]  /*ddd0*/  HMMA.16816.F32.BF16 R116, R28.reuse, R8, R12 ;  /* 0x000000081c74723c */ /* 0x040fe6000004180c */
[----:B------:R-:W-:Y:S04]  /*dde0*/  FADD.FTZ R154, R154, R157 ;  /* 0x0000009d9a9a7221 */ /* 0x000fe80000010000 */
[----:B------:R-:W-:Y:S01]  /*ddf0*/  FADD.FTZ R221, R185, R154 ;  /* 0x0000009ab9dd7221 */ /* 0x000fe20000010000 */
[----:B------:R-:W-:Y:S01]  /*de00*/  HMMA.16816.F32.BF16 R112, R28, R10, R112 ;  /* 0x0000000a1c70723c */ /* 0x000fe20000041870 */
[----:B------:R-:W-:Y:S08]  /*de10*/  @!UPT UIADD3 URZ, UPT, UPT, URZ, URZ, URZ ;  /* 0x000000fffffff290 */ /* 0x000ff0000fffe0ff */
[----:B------:R-:W-:Y:S11]  /*de20*/  @P2 BRA `(.L_x_438) ;  /* 0xffffffcc00402947 */ /* 0x000ff6000383ffff */
.L_x_437:
[----:B------:R-:W1:Y:S01]  /*de30*/  SHFL.BFLY PT, R8, R221, 0x2, 0x1f ;  /* 0x0c401f00dd087f89 */ /* 0x000e6200000e0000 */
[C---:B------:R-:W-:Y:S01]  /*de40*/  SHF.L.U32 R7, R180.reuse, 0x4, RZ ;  /* 0x00000004b4077819 */ /* 0x040fe200000006ff */
[----:B------:R-:W2:Y:S01]  /*de50*/  LDCU UR4, c[0x0][0x4fc] ;  /* 0x00009f80ff0477ac */ /* 0x000ea20008000800 */
[C---:B------:R-:W-:Y:S01]  /*de60*/  LOP3.LUT P3, RZ, R180.reuse, 0x10, RZ, 0xc0, !PT ;  /* 0x00000010b4ff7812 */ /* 0x040fe2000786c0ff */
[----:B------:R-:W3:Y:S01]  /*de70*/  SHFL.BFLY PT, R0, R219, 0x2, 0x1f ;  /* 0x0c401f00db007f89 */ /* 0x000ee200000e0000 */
[----:B------:R-:W-:Y:S01]  /*de80*/  LOP3.LUT R7, R7, 0x1c0, RZ, 0xc0, !PT ;  /* 0x000001c007077812 */ /* 0x000fe200078ec0ff */
[----:B------:R-:W4:Y:S01]  /*de90*/  LDC R10, c[0x0][0x434] ;  /* 0x00010d00ff0a7b82 */ /* 0x000f220000000800 */
[----:B------:R-:W-:-:S04]  /*dea0*/  LOP3.LUT P4, RZ, R180, 0x8, RZ, 0xc0, !PT ;  /* 0x00000008b4ff7812 */ /* 0x000fc8000788c0ff */
[----:B------:R-:W-:-:S03]  /*deb0*/  SEL R178, R178, 0xffffffe0, !P4 ;  /* 0xffffffe0b2b27807 */ /* 0x000fc60006000000 */
[----:B------:R-:W2:Y:S01]  /*dec0*/  LDC.U8 R20, c[0x0][0x548] ;  /* 0x00015200ff147b82 */ /* 0x000ea20000000000 */
[----:B-1----:R-:W-:Y:S01]  /*ded0*/  FADD.FTZ R8, R8, R221 ;  /* 0x000000dd08087221 */ /* 0x002fe20000010000 */
[----:B---3--:R-:W-:-:S04]  /*dee0*/  FADD.FTZ R9, R0, R219 ;  /* 0x000000db00097221 */ /* 0x008fc80000010000 */
[----:B------:R-:W1:Y:S01]  /*def0*/  SHFL.BFLY PT, R5, R8, 0x1, 0x1f ;  /* 0x0c201f0008057f89 */ /* 0x000e6200000e0000 */
[----:B------:R-:W-:-:S03]  /*df00*/  SHF.L.U32 R0, R180, 0x1, RZ ;  /* 0x00000001b4007819 */ /* 0x000fc600000006ff */
[----:B------:R-:W3:Y:S01]  /*df10*/  SHFL.BFLY PT, R4, R9, 0x1, 0x1f ;  /* 0x0c201f0009047f89 */ /* 0x000ee200000e0000 */
[--C-:B------:R-:W-:Y:S02]  /*df20*/  LOP3.LUT R181, R181, 0x6, R0.reuse, 0xf8, !PT ;  /* 0x00000006b5b57812 */ /* 0x100fe400078ef800 */
[----:B------:R-:W-:-:S04]  /*df30*/  LOP3.LUT R0, R7, 0x38, R0, 0xf8, !PT ;  /* 0x0000003807007812 */ /* 0x000fc800078ef800 */
[----:B------:R-:W-:-:S04]  /*df40*/  LOP3.LUT R0, R181, R0, RZ, 0xfc, !PT ;  /* 0x00000000b5007212 */ /* 0x000fc800078efcff */
[----:B------:R-:W-:Y:S02]  /*df50*/  LEA R7, R0, UR5, 0x1 ;  /* 0x0000000500077c11 */ /* 0x000fe4000f8e08ff */
[----:B------:R-:W5:Y:S02]  /*df60*/  LDC.U8 R0, c[0x0][0x549] ;  /* 0x00015240ff007b82 */ /* 0x000f640000000000 */
[C---:B------:R-:W-:Y:S02]  /*df70*/  IADD3 R13, PT, PT, R7.reuse, 0x40, RZ ;  /* 0x00000040070d7810 */ /* 0x040fe40007ffe0ff */
[C---:B------:R-:W-:Y:S02]  /*df80*/  IADD3 R11, PT, PT, R7.reuse, R178, RZ ;  /* 0x000000b2070b7210 */ /* 0x040fe40007ffe0ff */
[----:B------:R-:W-:Y:S01]  /*df90*/  @P3 IADD3 R13, PT, PT, R7, -0x40, RZ ;  /* 0xffffffc0070d3810 */ /* 0x000fe20007ffe0ff */
[----:B-1----:R-:W-:-:S03]  /*dfa0*/  FADD.FTZ R5, R8, R5 ;  /* 0x0000000508057221 */ /* 0x002fc60000010000 */
[----:B------:R-:W-:Y:S01]  /*dfb0*/  IADD3 R19, PT, PT, R178, R13, RZ ;  /* 0x0000000db2137210 */ /* 0x000fe20007ffe0ff */
[----:B---3--:R-:W-:Y:S01]  /*dfc0*/  FADD.FTZ R4, R9, R4 ;  /* 0x0000000409047221 */ /* 0x008fe20000010000 */
[----:B------:R-:W1:Y:S01]  /*dfd0*/  MUFU.RCP R2, R5 ;  /* 0x0000000500027308 */ /* 0x000e620000001000 */
[----:B------:R-:W-:-:S03]  /*dfe0*/  FSETP.NE.FTZ.AND P2, PT, R5, RZ, PT ;  /* 0x000000ff0500720b */ /* 0x000fc60003f55000 */
[----:B------:R-:W-:-:S04]  /*dff0*/  FSETP.NE.FTZ.AND P1, PT, R4, RZ, PT ;  /* 0x000000ff0400720b */ /* 0x000fc80003f35000 */
[----:B------:R-:W3:Y:S01]  /*e000*/  MUFU.RCP R6, R4 ;  /* 0x0000000400067308 */ /* 0x000ee20000001000 */
[----:B-----5:R-:W-:Y:S02]  /*e010*/  ISETP.NE.AND P3, PT, R0, RZ, PT ;  /* 0x000000ff0000720c */ /* 0x020fe40003f65270 */
[----:B------:R-:W4:Y:S05]  /*e020*/  S2R R0, SR_CTAID.X ;  /* 0x0000000000007919 */ /* 0x000f2a0000002500 */
[----:B------:R-:W4:Y:S01]  /*e030*/  @P2 MUFU.LG2 R5, R5 ;  /* 0x0000000500052308 */ /* 0x000f220000000c00 */
[----:B-1----:R-:W-:-:S05]  /*e040*/  FSEL R2, R2, 1, P2 ;  /* 0x3f80000002027808 */ /* 0x002fca0001000000 */
[----:B--2---:R-:W-:Y:S01]  /*e050*/  FMUL.FTZ R2, R2, UR4 ;  /* 0x0000000402027c20 */ /* 0x004fe20008410000 */
[----:B------:R-:W4:Y:S01]  /*e060*/  @P3 LDC R23, c[0x0][0x430] ;  /* 0x00010c00ff173b82 */ /* 0x000f220000000800 */
[----:B---3--:R-:W-:Y:S02]  /*e070*/  FSEL R6, R6, 1, P1 ;  /* 0x3f80000006067808 */ /* 0x008fe40000800000 */
[C---:B------:R-:W-:Y:S01]  /*e080*/  FMUL.FTZ R128, R2.reuse, R128 ;  /* 0x0000008002807220 */ /* 0x040fe20000410000 */
[C---:B------:R-:W-:Y:S01]  /*e090*/  FMUL.FTZ R129, R2.reuse, R129 ;  /* 0x0000008102817220 */ /* 0x040fe20000410000 */
[C---:B------:R-:W-:Y:S01]  /*e0a0*/  FMUL.FTZ R124, R2.reuse, R124 ;  /* 0x0000007c027c7220 */ /* 0x040fe20000410000 */
[----:B------:R-:W-:Y:S01]  /*e0b0*/  FMUL.FTZ R125, R2, R125 ;  /* 0x0000007d027d7220 */ /* 0x000fe20000410000 */
[----:B------:R-:W-:Y:S01]  /*e0c0*/  FMUL.FTZ R6, R6, UR4 ;  /* 0x0000000406067c20 */ /* 0x000fe20008410000 */
        /* <DEDUP_REMOVED lines=44> */
[----:B------:R-:W-:Y:S01]  /*e390*/  MOV R2, 0x10 ;  /* 0x0000001000027802 */ /* 0x000fe20000000f00 */
[C---:B------:R-:W-:Y:S01]  /*e3a0*/  FMUL.FTZ R130, R6.reuse, R130 ;  /* 0x0000008206827220 */ /* 0x040fe20000410000 */
[C---:B------:R-:W-:Y:S01]  /*e3b0*/  FMUL.FTZ R131, R6.reuse, R131 ;  /* 0x0000008306837220 */ /* 0x040fe20000410000 */
[C---:B------:R-:W-:Y:S01]  /*e3c0*/  FMUL.FTZ R126, R6.reuse, R126 ;  /* 0x0000007e067e7220 */ /* 0x040fe20000410000 */
[C---:B------:R-:W-:Y:S01]  /*e3d0*/  FMUL.FTZ R127, R6.reuse, R127 ;  /* 0x0000007f067f7220 */ /* 0x040fe20000410000 */
[C---:B------:R-:W-:Y:S01]  /*e3e0*/  FMUL.FTZ R38, R6.reuse, R38 ;  /* 0x0000002606267220 */ /* 0x040fe20000410000 */
[----:B------:R-:W-:Y:S01]  /*e3f0*/  FMUL.FTZ R39, R6, R39 ;  /* 0x0000002706277220 */ /* 0x000fe20000410000 */
[----:B------:R-:W-:Y:S01]  /*e400*/  SEL R2, R2, 0xfffffff0, !P0 ;  /* 0xfffffff002027807 */ /* 0x000fe20004000000 */
[C---:B------:R-:W-:Y:S01]  /*e410*/  FMUL.FTZ R42, R6.reuse, R42 ;  /* 0x0000002a062a7220 */ /* 0x040fe20000410000 */
[C---:B------:R-:W-:Y:S01]  /*e420*/  FMUL.FTZ R43, R6.reuse, R43 ;  /* 0x0000002b062b7220 */ /* 0x040fe20000410000 */
[C---:B------:R-:W-:Y:S01]  /*e430*/  FMUL.FTZ R46, R6.reuse, R46 ;  /* 0x0000002e062e7220 */ /* 0x040fe20000410000 */
[C---:B------:R-:W-:Y:S01]  /*e440*/  FMUL.FTZ R47, R6.reuse, R47 ;  /* 0x0000002f062f7220 */ /* 0x040fe20000410000 */
[C---:B------:R-:W-:Y:S01]  /*e450*/  FMUL.FTZ R50, R6.reuse, R50 ;  /* 0x0000003206327220 */ /* 0x040fe20000410000 */
[C---:B------:R-:W-:Y:S01]  /*e460*/  FMUL.FTZ R51, R6.reuse, R51 ;  /* 0x0000003306337220 */ /* 0x040fe20000410000 */
[----:B------:R-:W-:Y:S01]  /*e470*/  F2FP.BF16.F32.PACK_AB R128, R129, R128 ;  /* 0x000000808180723e */ /* 0x000fe200000010ff */
[C---:B------:R-:W-:Y:S01]  /*e480*/  FMUL.FTZ R54, R6.reuse, R54 ;  /* 0x0000003606367220 */ /* 0x040fe20000410000 */
[----:B------:R-:W-:Y:S01]  /*e490*/  F2FP.BF16.F32.PACK_AB R130, R131, R130 ;  /* 0x000000828382723e */ /* 0x000fe200000010ff */
[C---:B------:R-:W-:Y:S01]  /*e4a0*/  FMUL.FTZ R55, R6.reuse, R55 ;  /* 0x0000003706377220 */ /* 0x040fe20000410000 */
[----:B------:R-:W-:Y:S01]  /*e4b0*/  F2FP.BF16.F32.PACK_AB R124, R125, R124 ;  /* 0x0000007c7d7c723e */ /* 0x000fe200000010ff */
[C---:B------:R-:W-:Y:S01]  /*e4c0*/  FMUL.FTZ R58, R6.reuse, R58 ;  /* 0x0000003a063a7220 */ /* 0x040fe20000410000 */
[----:B------:R-:W-:Y:S01]  /*e4d0*/  F2FP.BF16.F32.PACK_AB R126, R127, R126 ;  /* 0x0000007e7f7e723e */ /* 0x000fe200000010ff */
[C---:B------:R-:W-:Y:S01]  /*e4e0*/  FMUL.FTZ R59, R6.reuse, R59 ;  /* 0x0000003b063b7220 */ /* 0x040fe20000410000 */
[----:B------:R-:W-:Y:S01]  /*e4f0*/  IADD3 R9, PT, PT, R7, R2, RZ ;  /* 0x0000000207097210 */ /* 0x000fe20007ffe0ff */
        /* <DEDUP_REMOVED lines=8> */
[----:B------:R-:W-:Y:S01]  /*e580*/  FMUL.FTZ R70, R6, R70 ;  /* 0x0000004606467220 */ /* 0x000fe20000410000 */
[----:B------:R-:W-:Y:S01]  /*e590*/  IADD3 R15, PT, PT, R2, R11, RZ ;  /* 0x0000000b020f7210 */ /* 0x000fe20007ffe0ff */
[C---:B------:R-:W-:Y:S01]  /*e5a0*/  FMUL.FTZ R71, R6.reuse, R71 ;  /* 0x0000004706477220 */ /* 0x040fe20000410000 */
[----:B------:R-:W-:Y:S01]  /*e5b0*/  F2FP.BF16.F32.PACK_AB R44, R45, R44 ;  /* 0x0000002c2d2c723e */ /* 0x000fe200000010ff */
[----:B------:R-:W-:Y:S01]  /*e5c0*/  STS [R7], R128 ;  /* 0x0000008007007388 */ /* 0x000fe20000000800 */
[----:B------:R-:W-:Y:S01]  /*e5d0*/  F2FP.BF16.F32.PACK_AB R46, R47, R46 ;  /* 0x0000002e2f2e723e */ /* 0x000fe200000010ff */
[C---:B------:R-:W-:Y:S01]  /*e5e0*/  FMUL.FTZ R74, R6.reuse, R74 ;  /* 0x0000004a064a7220 */ /* 0x040fe20000410000 */
[----:B------:R-:W-:Y:S01]  /*e5f0*/  F2FP.BF16.F32.PACK_AB R48, R49, R48 ;  /* 0x000000303130723e */ /* 0x000fe200000010ff */
[----:B------:R-:W-:Y:S01]  /*e600*/  STS [R7+0x400], R130 ;  /* 0x0004008207007388 */ /* 0x000fe20000000800 */
[----:B------:R-:W-:Y:S01]  /*e610*/  F2FP.BF16.F32.PACK_AB R50, R51, R50 ;  /* 0x000000323332723e */ /* 0x000fe200000010ff */
[----:B------:R-:W-:Y:S01]  /*e620*/  FMUL.FTZ R75, R6, R75 ;  /* 0x0000004b064b7220 */ /* 0x000fe20000410000 */
[----:B------:R-:W-:Y:S01]  /*e630*/  IADD3 R17, PT, PT, R2, R13, RZ ;  /* 0x0000000d02117210 */ /* 0x000fe20007ffe0ff */
[----:B------:R-:W-:Y:S01]  /*e640*/  STS [R9], R124 ;  /* 0x0000007c09007388 */ /* 0x000fe20000000800 */
[----:B------:R-:W-:Y:S01]  /*e650*/  F2FP.BF16.F32.PACK_AB R52, R53, R52 ;  /* 0x000000343534723e */ /* 0x000fe200000010ff */
[C---:B------:R-:W-:Y:S01]  /*e660*/  FMUL.FTZ R78, R6.reuse, R78 ;  /* 0x0000004e064e7220 */ /* 0x040fe20000410000 */
[----:B------:R-:W-:Y:S01]  /*e670*/  F2FP.BF16.F32.PACK_AB R54, R55, R54 ;  /* 0x000000363736723e */ /* 0x000fe200000010ff */
[----:B------:R-:W-:Y:S01]  /*e680*/  STS [R9+0x400], R126 ;  /* 0x0004007e09007388 */ /* 0x000fe20000000800 */
[C---:B------:R-:W-:Y:S01]  /*e690*/  FMUL.FTZ R79, R6.reuse, R79 ;  /* 0x0000004f064f7220 */ /* 0x040fe20000410000 */
[----:B------:R-:W-:Y:S01]  /*e6a0*/  F2FP.BF16.F32.PACK_AB R56, R57, R56 ;  /* 0x000000383938723e */ /* 0x000fe200000010ff */
[----:B------:R-:W-:Y:S01]  /*e6b0*/  FMUL.FTZ R82, R6, R82 ;  /* 0x0000005206527220 */ /* 0x000fe20000410000 */
[----:B------:R-:W-:Y:S01]  /*e6c0*/  F2FP.BF16.F32.PACK_AB R58, R59, R58 ;  /* 0x0000003a3b3a723e */ /* 0x000fe200000010ff */
[----:B------:R-:W-:Y:S01]  /*e6d0*/  STS [R11], R36 ;  /* 0x000000240b007388 */ /* 0x000fe20000000800 */
[----:B------:R-:W-:Y:S01]  /*e6e0*/  IADD3 R21, PT, PT, R2, R19, RZ ;  /* 0x0000001302157210 */ /* 0x000fe20007ffe0ff */
[C---:B------:R-:W-:Y:S01]  /*e6f0*/  FMUL.FTZ R83, R6.reuse, R83 ;  /* 0x0000005306537220 */ /* 0x040fe20000410000 */
[----:B------:R-:W-:Y:S01]  /*e700*/  F2FP.BF16.F32.PACK_AB R60, R61, R60 ;  /* 0x0000003c3d3c723e */ /* 0x000fe200000010ff */
[----:B------:R-:W-:Y:S01]  /*e710*/  STS [R11+0x400], R38 ;  /* 0x000400260b007388 */ /* 0x000fe20000000800 */
[----:B------:R-:W-:Y:S01]  /*e720*/  F2FP.BF16.F32.PACK_AB R62, R63, R62 ;  /* 0x0000003e3f3e723e */ /* 0x000fe200000010ff */
[C---:B------:R-:W-:Y:S01]  /*e730*/  FMUL.FTZ R86, R6.reuse, R86 ;  /* 0x0000005606567220 */ /* 0x040fe20000410000 */
[C---:B------:R-:W-:Y:S01]  /*e740*/  FMUL.FTZ R87, R6.reuse, R87 ;  /* 0x0000005706577220 */ /* 0x040fe20000410000 */
[----:B------:R-:W-:Y:S01]  /*e750*/  STS [R15], R40 ;  /* 0x000000280f007388 */ /* 0x000fe20000000800 */
[----:B------:R-:W-:Y:S01]  /*e760*/  F2FP.BF16.F32.PACK_AB R64, R65, R64 ;  /* 0x000000404140723e */ /* 0x000fe200000010ff */
[C---:B------:R-:W-:Y:S01]  /*e770*/  FMUL.FTZ R90, R6.reuse, R90 ;  /* 0x0000005a065a7220 */ /* 0x040fe20000410000 */
[----:B------:R-:W-:Y:S01]  /*e780*/  F2FP.BF16.F32.PACK_AB R66, R67, R66 ;  /* 0x000000424342723e */ /* 0x000fe200000010ff */
[----:B------:R-:W-:Y:S01]  /*e790*/  STS [R15+0x400], R42 ;  /* 0x0004002a0f007388 */ /* 0x000fe20000000800 */
[C---:B------:R-:W-:Y:S01]  /*e7a0*/  FMUL.FTZ R91, R6.reuse, R91 ;  /* 0x0000005b065b7220 */ /* 0x040fe20000410000 */
[----:B------:R-:W-:Y:S01]  /*e7b0*/  F2FP.BF16.F32.PACK_AB R68, R69, R68 ;  /* 0x000000444544723e */ /* 0x000fe200000010ff */
[C---:B------:R-:W-:Y:S01]  /*e7c0*/  FMUL.FTZ R94, R6.reuse, R94 ;  /* 0x0000005e065e7220 */ /* 0x040fe20000410000 */
[----:B------:R-:W-:Y:S01]  /*e7d0*/  STS [R13], R44 ;  /* 0x0000002c0d007388 */ /* 0x000fe20000000800 */
[----:B------:R-:W-:Y:S01]  /*e7e0*/  F2FP.BF16.F32.PACK_AB R70, R71, R70 ;  /* 0x000000464746723e */ /* 0x000fe200000010ff */
        /* <DEDUP_REMOVED lines=27> */
[----:B------:R-:W-:Y:S01]  /*e9a0*/  ISETP.NE.AND P0, PT, R209, -0x1, PT ;  /* 0xffffffffd100780c */ /* 0x000fe20003f05270 */
[C---:B------:R-:W-:Y:S01]  /*e9b0*/  FMUL.FTZ R123, R6.reuse, R123 ;  /* 0x0000007b067b7220 */ /* 0x040fe20000410000 */
[----:B------:R-:W-:Y:S01]  /*e9c0*/  F2FP.BF16.F32.PACK_AB R92, R93, R92 ;  /* 0x0000005c5d5c723e */ /* 0x000fe200000010ff */
[----:B------:R-:W-:Y:S01]  /*e9d0*/  STS [R7+0x2000], R60 ;  /* 0x0020003c07007388 */ /* 0x000fe20000000800 */
[----:B------:R-:W-:Y:S01]  /*e9e0*/  F2FP.BF16.F32.PACK_AB R94, R95, R94 ;  /* 0x0000005e5f5e723e */ /* 0x000fe200000010ff */
[C---:B------:R-:W-:Y:S01]  /*e9f0*/  FMUL.FTZ R118, R6.reuse, R118 ;  /* 0x0000007606767220 */ /* 0x040fe20000410000 */
[C---:B------:R-:W-:Y:S01]  /*ea00*/  FMUL.FTZ R119, R6.reuse, R119 ;  /* 0x0000007706777220 */ /* 0x040fe20000410000 */
[----:B------:R-:W-:Y:S01]  /*ea10*/  STS [R7+0x2400], R62 ;  /* 0x0024003e07007388 */ /* 0x000fe20000000800 */
[----:B------:R-:W-:Y:S01]  /*ea20*/  F2FP.BF16.F32.PACK_AB R96, R97, R96 ;  /* 0x000000606160723e */ /* 0x000fe200000010ff */
[C---:B------:R-:W-:Y:S01]  /*ea30*/  FMUL.FTZ R114, R6.reuse, R114 ;  /* 0x0000007206727220 */ /* 0x040fe20000410000 */
[----:B------:R-:W-:Y:S01]  /*ea40*/  F2FP.BF16.F32.PACK_AB R98, R99, R98 ;  /* 0x000000626362723e */ /* 0x000fe200000010ff */
[----:B------:R-:W-:Y:S01]  /*ea50*/  STS [R9+0x2000], R64 ;  /* 0x0020004009007388 */ /* 0x000fe20000000800 */
[----:B------:R-:W-:Y:S01]  /*ea60*/  FMUL.FTZ R115, R6, R115 ;  /* 0x0000007306737220 */ /* 0x000fe20000410000 */
[----:B------:R-:W-:Y:S01]  /*ea70*/  F2FP.BF16.F32.PACK_AB R100, R101, R100 ;  /* 0x000000646564723e */ /* 0x000fe200000010ff */
[----:B------:R-:W4:Y:S01]  /*ea80*/  LDC R2, c[0x0][0x434] ;  /* 0x00010d00ff027b82 */ /* 0x000f220000000800 */
        /* <DEDUP_REMOVED lines=16> */
[----:B------:R-:W-:Y:S01]  /*eb90*/  F2FP.BF16.F32.PACK_AB R114, R115, R114 ;  /* 0x000000727372723e */ /* 0x000fe200000010ff */
[----:B----4-:R-:W-:Y:S02]  /*eba0*/  @P3 IMAD R10, R23, R2, RZ ;  /* 0x00000002170a3224 */ /* 0x010fe400078e02ff */
[----:B------:R-:W-:Y:S01]  /*ebb0*/  STS [R13+0x2400], R78 ;  /* 0x0024004e0d007388 */ /* 0x000fe20000000800 */
[----:B------:R-:W-:-:S03]  /*ebc0*/  @P3 MOV R18, 0x1 ;  /* 0x0000000100123802 */ /* 0x000fc60000000f00 */
[----:B------:R-:W-:Y:S04]  /*ebd0*/  STS [R17+0x2000], R80 ;  /* 0x0020005011007388 */ /* 0x000fe80000000800 */
[----:B------:R-:W-:Y:S04]  /*ebe0*/  STS [R17+0x2400], R82 ;  /* 0x0024005211007388 */ /* 0x000fe80000000800 */
[----:B------:R-:W-:Y:S04]  /*ebf0*/  STS [R19+0x2000], R84 ;  /* 0x0020005413007388 */ /* 0x000fe80000000800 */
[----:B------:R-:W-:Y:S04]  /*ec00*/  STS [R19+0x2400], R86 ;  /* 0x0024005613007388 */ /* 0x000fe80000000800 */
[----:B------:R-:W-:Y:S04]  /*ec10*/  STS [R21+0x2000], R88 ;  /* 0x0020005815007388 */ /* 0x000fe80000000800 */
[----:B------:R-:W-:Y:S04]  /*ec20*/  STS [R21+0x2400], R90 ;  /* 0x0024005a15007388 */ /* 0x000fe80000000800 */
[----:B------:R-:W-:Y:S04]  /*ec30*/  STS [R7+0x4000], R92 ;  /* 0x0040005c07007388 */ /* 0x000fe80000000800 */
[----:B------:R1:W-:Y:S04]  /*ec40*/  STS [R7+0x4400], R94 ;  /* 0x0044005e07007388 */ /* 0x0003e80000000800 */
[----:B------:R-:W-:Y:S04]  /*ec50*/  STS [R9+0x4000], R96 ;  /* 0x0040006009007388 */ /* 0x000fe80000000800 */
[----:B------:R2:W-:Y:S04]  /*ec60*/  STS [R9+0x4400], R98 ;  /* 0x0044006209007388 */ /* 0x0005e80000000800 */
[----:B------:R-:W-:Y:S04]  /*ec70*/  STS [R11+0x4000], R100 ;  /* 0x004000640b007388 */ /* 0x000fe80000000800 */
[----:B------:R3:W-:Y:S04]  /*ec80*/  STS [R11+0x4400], R102 ;  /* 0x004400660b007388 */ /* 0x0007e80000000800 */
[----:B------:R-:W-:Y:S04]  /*ec90*/  STS [R15+0x4000], R104 ;  /* 0x004000680f007388 */ /* 0x000fe80000000800 */
[----:B------:R-:W-:Y:S01]  /*eca0*/  STS [R15+0x4400], R106 ;  /* 0x0044006a0f007388 */ /* 0x000fe20000000800 */
[----:B-1----:R-:W1:Y:S03]  /*ecb0*/  @P0 LDC.64 R6, c[0x0][0x408] ;  /* 0x00010200ff060b82 */ /* 0x002e660000000a00 */
[----:B------:R-:W-:Y:S04]  /*ecc0*/  STS [R13+0x4000], R108 ;  /* 0x0040006c0d007388 */ /* 0x000fe80000000800 */
[----:B------:R4:W-:Y:S01]  /*ecd0*/  STS [R13+0x4400], R110 ;  /* 0x0044006e0d007388 */ /* 0x0009e20000000800 */
[----:B--2---:R-:W2:Y:S03]  /*ece0*/  @!P0 LDC.64 R8, c[0x0][0x400] ;  /* 0x00010000ff088b82 */ /* 0x004ea60000000a00 */
[----:B------:R-:W-:Y:S04]  /*ecf0*/  STS [R17+0x4000], R120 ;  /* 0x0040007811007388 */ /* 0x000fe80000000800 */
[----:B------:R5:W-:Y:S04]  /*ed00*/  STS [R17+0x4400], R122 ;  /* 0x0044007a11007388 */ /* 0x000be80000000800 */
[----:B------:R-:W-:Y:S04]  /*ed10*/  STS [R19+0x4000], R116 ;  /* 0x0040007413007388 */ /* 0x000fe80000000800 */
[----:B------:R1:W-:Y:S01]  /*ed20*/  STS [R19+0x4400], R118 ;  /* 0x0044007613007388 */ /* 0x0003e20000000800 */
[----:B---3--:R-:W3:Y:S03]  /*ed30*/  S2R R11, SR_CTAID.Y ;  /* 0x00000000000b7919 */ /* 0x008ee60000002600 */
[----:B------:R2:W-:Y:S01]  /*ed40*/  STS [R21+0x4000], R112 ;  /* 0x0040007015007388 */ /* 0x0005e20000000800 */
[----:B----4-:R-:W-:-:S03]  /*ed50*/  LOP3.LUT R13, R204, 0x1f8, RZ, 0xc0, !PT ;  /* 0x000001f8cc0d7812 */ /* 0x010fc600078ec0ff */
[----:B------:R4:W-:Y:S01]  /*ed60*/  STS [R21+0x4400], R114 ;  /* 0x0044007215007388 */ /* 0x0009e20000000800 */
[----:B------:R-:W-:Y:S01]  /*ed70*/  LOP3.LUT R13, R13, 0x38, R180, 0x78, !PT ;  /* 0x000000380d0d7812 */ /* 0x000fe200078e78b4 */
[----:B-----5:R-:W2:Y:S03]  /*ed80*/  S2R R17, SR_CTAID.Z ;  /* 0x0000000000117919 */ /* 0x020ea60000002700 */
[----:B------:R-:W-:-:S04]  /*ed90*/  LOP3.LUT R16, R13, 0x1e00, R204, 0xf8, !PT ;  /* 0x00001e000d107812 */ /* 0x000fc800078ef8cc */
[----:B------:R-:W-:Y:S01]  /*eda0*/  LEA R16, R16, UR5, 0x1 ;  /* 0x0000000510107c11 */ /* 0x000fe2000f8e08ff */
[----:B-1----:R-:W1:Y:S01]  /*edb0*/  @P3 LDC R19, c[0x0][0x430] ;  /* 0x00010c00ff133b82 */ /* 0x002e620000000800 */
[----:B------:R-:W-:Y:S05]  /*edc0*/  @P3 BRA `(.L_x_441) ;  /* 0x0000000000203947 */ /* 0x000fea0003800000 */
[----:B------:R-:W-:Y:S01]  /*edd0*/  ISETP.NE.AND P4, PT, R20, RZ, PT ;  /* 0x000000ff1400720c */ /* 0x000fe20003f85270 */
[----:B------:R-:W5:-:S12]  /*ede0*/  LDC R13, c[0x0][0x3e0] ;  /* 0x0000f800ff0d7b82 */ /* 0x000f580000000800 */
[----:B------:R-:W5:Y:S01]  /*edf0*/  @P4 LDC R18, c[0x0][0x454] ;  /* 0x00011500ff124b82 */ /* 0x000f620000000800 */
[----:B-1----:R-:W-:Y:S02]  /*ee00*/  @P4 MOV R19, 0x1 ;  /* 0x0000000100134802 */ /* 0x002fe40000000f00 */
[----:B------:R-:W-:-:S05]  /*ee10*/  @!P4 MOV R19, 0x1 ;  /* 0x000000010013c802 */ /* 0x000fca0000000f00 */
[----:B------:R-:W1:Y:S01]  /*ee20*/  @P4 LDC R10, c[0x0][0x454] ;  /* 0x00011500ff0a4b82 */ /* 0x000e620000000800 */
[-C--:B-----5:R-:W-:Y:S02]  /*ee30*/  @P4 IMAD R18, R18, R13.reuse, RZ ;  /* 0x0000000d12124224 */ /* 0x0a0fe400078e02ff */
[----:B------:R-:W-:-:S07]  /*ee40*/  @!P4 IMAD R18, R2, R13, RZ ;  /* 0x0000000d0212c224 */ /* 0x000fce00078e02ff */
.L_x_441:
[----:B------:R-:W-:Y:S01]  /*ee50*/  BAR.SYNC.DEFER_BLOCKING 0x0 ;  /* 0x0000000000007b1d */ /* 0x000fe20000010000 */
[----:B------:R-:W-:Y:S01]  /*ee60*/  ISETP.NE.AND P4, PT, R209, -0x1, PT ;  /* 0xffffffffd100780c */ /* 0x000fe20003f85270 */
[----:B--23--:R-:W-:Y:S01]  /*ee70*/  @!P0 IMAD.WIDE.U32 R24, R11, R8, RZ ;  /* 0x000000080b188225 */ /* 0x00cfe200078e00ff */
[----:B------:R-:W-:-:S03]  /*ee80*/  ISETP.NE.AND P3, PT, R20, RZ, !P3 ;  /* 0x000000ff1400720c */ /* 0x000fc60005f65270 */
[----:B------:R-:W-:Y:S01]  /*ee90*/  @P2 FMUL.FTZ R5, R5, 0.69314718246459960938 ;  /* 0x3f31721805052820 */ /* 0x000fe20000410000 */
[----:B------:R-:W-:Y:S01]  /*eea0*/  SHF.R.U32.HI R20, RZ, 0x2, R180 ;  /* 0x00000002ff147819 */ /* 0x000fe200000116b4 */
[----:B----4-:R-:W2:Y:S01]  /*eeb0*/  @P2 LDC R21, c[0x0][0x458] ;  /* 0x00011600ff152b82 */ /* 0x010ea20000000800 */
[----:B------:R-:W3:Y:S01]  /*eec0*/  @P1 MUFU.LG2 R4, R4 ;  /* 0x0000000400041308 */ /* 0x000ee20000000c00 */
[----:B------:R-:W-:Y:S01]  /*eed0*/  @!P0 IMAD R9, R11, R9, R25 ;  /* 0x000000090b098224 */ /* 0x000fe200078e0219 */
[----:B------:R-:W-:Y:S01]  /*eee0*/  LOP3.LUT R25, R182, 0x30, RZ, 0xc0, !PT ;  /* 0x00000030b6197812 */ /* 0x000fe200078ec0ff */
[----:B------:R-:W-:Y:S01]  /*eef0*/  @P0 IMAD.WIDE.U32 R22, R209, R6, RZ ;  /* 0x00000006d1160225 */ /* 0x000fe200078e00ff */
[----:B------:R-:W-:Y:S01]  /*ef00*/  LOP3.LUT P5, RZ, R180, 0x3, RZ, 0xc0, !PT ;  /* 0x00000003b4ff7812 */ /* 0x000fe200078ac0ff */
[----:B------:R-:W-:Y:S01]  /*ef10*/  BSSY.RECONVERGENT B0, `(.L_x_442) ;  /* 0x0000028000007945 */ /* 0x000fe20003800200 */
[----:B------:R-:W-:Y:S01]  /*ef20*/  LOP3.LUT R6, R25, 0x7, R20, 0xf8, !PT ;  /* 0x0000000719067812 */ /* 0x000fe200078ef814 */
[----:B------:R-:W4:Y:S01]  /*ef30*/  @P1 LDC R8, c[0x0][0x458] ;  /* 0x00011600ff081b82 */ /* 0x000f220000000800 */
[----:B------:R-:W-:Y:S01]  /*ef40*/  @P0 IMAD R9, R209, R7, R23 ;  /* 0x00000007d1090224 */ /* 0x000fe200078e0217 */
[----:B------:R-:W-:Y:S01]  /*ef50*/  MOV R7, 0x7f800000 ;  /* 0x7f80000000077802 */ /* 0x000fe20000000f00 */
[----:B------:R-:W-:-:S02]  /*ef60*/  @!P4 IMAD R209, R11, R2, RZ ;  /* 0x000000020bd1c224 */ /* 0x000fc400078e02ff */
[----:B-1----:R-:W-:Y:S02]  /*ef70*/  IMAD R10, R17, R10, RZ ;  /* 0x0000000a110a7224 */ /* 0x002fe400078e02ff */
[----:B------:R-:W-:Y:S01]  /*ef80*/  IMAD R25, R0, R19, RZ ;  /* 0x0000001300197224 */ /* 0x000fe200078e02ff */
[----:B------:R-:W-:Y:S01]  /*ef90*/  SHF.R.S32.HI R2, RZ, 0x1f, R209 ;  /* 0x0000001fff027819 */ /* 0x000fe200000114d1 */
[----:B------:R-:W-:Y:S01]  /*efa0*/  @!P3 IMAD R10, R11, R18, R10 ;  /* 0x000000120b0ab224 */ /* 0x000fe200078e020a */
[----:B------:R1:W1:Y:S01]  /*efb0*/  LDS.128 R12, [R16+0x1800] ;  /* 0x00180000100c7984 */ /* 0x0002620000000c00 */
[----:B------:R-:W-:Y:S01]  /*efc0*/  IMAD.SHL.U32 R25, R25, 0x40, RZ ;  /* 0x0000004019197824 */ /* 0x000fe200078e00ff */
[----:B------:R-:W-:Y:S01]  /*efd0*/  SEL R18, R209, RZ, P3 ;  /* 0x000000ffd1127207 */ /* 0x000fe20001800000 */
[----:B---3--:R-:W-:Y:S01]  /*efe0*/  @P1 FMUL.FTZ R4, R4, 0.69314718246459960938 ;  /* 0x3f31721804041820 */ /* 0x008fe20000410000 */
[----:B------:R-:W-:Y:S01]  /*eff0*/  SEL R2, R2, RZ, P3 ;  /* 0x000000ff02027207 */ /* 0x000fe20001800000 */
[----:B------:R-:W-:Y:S01]  /*f000*/  IMAD.MOV.U32 R11, RZ, RZ, 0x7f800000 ;  /* 0x7f800000ff0b7424 */ /* 0x000fe200078e00ff */
[--C-:B------:R-:W-:Y:S01]  /*f010*/  IADD3 R18, P4, P3, R25, R18, R10.reuse ;  /* 0x0000001219127210 */ /* 0x100fe20007b9e00a */
[----:B--2---:R-:W-:Y:S01]  /*f020*/  @P2 FFMA.FTZ R11, R132, R21, R5 ;  /* 0x00000015840b2223 */ /* 0x004fe20000010005 */
[----:B------:R-:W-:-:S02]  /*f030*/  SHF.R.S32.HI R27, RZ, 0x1f, R10 ;  /* 0x0000001fff1b7819 */ /* 0x000fc4000001140a */
[----:B------:R-:W-:Y:S01]  /*f040*/  SHF.R.S32.HI R25, RZ, 0x1f, R25 ;  /* 0x0000001fff197819 */ /* 0x000fe20000011419 */
[----:B----4-:R-:W-:-:S03]  /*f050*/  @P1 FFMA.FTZ R7, R3, R8, R4 ;  /* 0x0000000803071223 */ /* 0x010fc60000010004 */
[----:B------:R-:W-:Y:S01]  /*f060*/  IADD3.X R25, PT, PT, R25, R2, R27, P4, P3 ;  /* 0x0000000219197210 */ /* 0x000fe200027e641b */
[----:B-1----:R-:W-:Y:S06]  /*f070*/  @P5 BRA `(.L_x_443) ;  /* 0x0000000000445947 */ /* 0x002fec0003800000 */
[C---:B------:R-:W-:Y:S01]  /*f080*/  VIADD R8, R6.reuse, 0x8 ;  /* 0x0000000806087836 */ /* 0x040fe20000000000 */
[----:B------:R-:W-:-:S04]  /*f090*/  ISETP.GE.AND P4, PT, R6, R201, PT ;  /* 0x000000c90600720c */ /* 0x000fc80003f86270 */
[----:B------:R-:W-:-:S09]  /*f0a0*/  ISETP.GE.AND P3, PT, R8, R201, PT ;  /* 0x000000c90800720c */ /* 0x000fd20003f66270 */
[----:B------:R-:W1:Y:S01]  /*f0b0*/  @!P4 LDC.64 R4, c[0x0][0x420] ;  /* 0x00010800ff04cb82 */ /* 0x000e620000000a00 */
[----:B------:R-:W-:-:S03]  /*f0c0*/  @!P4 IMAD R6, R6, R19, RZ ;  /* 0x000000130606c224 */ /* 0x000fc600078e02ff */
[----:B------:R-:W-:Y:S02]  /*f0d0*/  @!P3 IMAD R19, R8, R19, RZ ;  /* 0x000000130813b224 */ /* 0x000fe400078e02ff */
[CC--:B------:R-:W-:Y:S02]  /*f0e0*/  @!P4 IADD3 R8, P2, PT, R6.reuse, R18.reuse, RZ ;  /* 0x000000120608c210 */ /* 0x0c0fe40007f5e0ff */
[----:B------:R-:W2:Y:S01]  /*f0f0*/  @!P3 LDC.64 R2, c[0x0][0x420] ;  /* 0x00010800ff02bb82 */ /* 0x000ea20000000a00 */
[C---:B------:R-:W-:Y:S02]  /*f100*/  @!P3 IADD3 R18, P1, PT, R19.reuse, R18, RZ ;  /* 0x000000121312b210 */ /* 0x040fe40007f3e0ff */
        /* <DEDUP_REMOVED lines=8> */
.L_x_443:
[----:B------:R-:W-:Y:S05]  /*f190*/  BSYNC.RECONVERGENT B0 ;  /* 0x0000000000007941 */ /* 0x000fea0003800200 */
.L_x_442:
[----:B------:R-:W-:Y:S01]  /*f1a0*/  SHF.R.U32.HI R18, RZ, 0x3, R180 ;  /* 0x00000003ff127819 */ /* 0x000fe200000116b4 */
[----:B------:R-:W-:Y:S01]  /*f1b0*/  @P0 IMAD.MOV.U32 R24, RZ, RZ, R22 ;  /* 0x000000ffff180224 */ /* 0x000fe200078e0016 */
[----:B------:R-:W2:Y:S01]  /*f1c0*/  LDCU.64 UR4, c[0x0][0x410] ;  /* 0x00008200ff0477ac */ /* 0x000ea20008000a00 */
[----:B------:R3:W4:Y:S01]  /*f1d0*/  LDS.128 R20, [R16] ;  /* 0x0000000010147984 */ /* 0x0007220000000c00 */
[C---:B-1----:R-:W-:Y:S01]  /*f1e0*/  IADD3 R4, PT, PT, R18.reuse, 0x20, RZ ;  /* 0x0000002012047810 */ /* 0x042fe20007ffe0ff */
[C---:B------:R-:W-:Y:S01]  /*f1f0*/  VIADD R6, R18.reuse, 0x10 ;  /* 0x0000001012067836 */ /* 0x040fe20000000000 */
[----:B------:R-:W-:Y:S01]  /*f200*/  IADD3 R24, P0, PT, R179, R24, RZ ;  /* 0x00000018b3187210 */ /* 0x000fe20007f1e0ff */
[----:B------:R-:W-:Y:S01]  /*f210*/  VIADD R2, R18, 0x30 ;  /* 0x0000003012027836 */ /* 0x000fe20000000000 */
[----:B------:R-:W-:Y:S01]  /*f220*/  ISETP.GE.AND P1, PT, R4, R201, PT ;  /* 0x000000c90400720c */ /* 0x000fe20003f26270 */
[----:B------:R-:W-:Y:S01]  /*f230*/  IMAD.MOV.U32 R19, RZ, RZ, RZ ;  /* 0x000000ffff137224 */ /* 0x000fe200078e00ff */
[----:B------:R-:W-:Y:S01]  /*f240*/  IADD3.X R25, PT, PT, RZ, R9, RZ, P0, !PT ;  /* 0x00000009ff197210 */ /* 0x000fe200007fe4ff */
[----:B------:R-:W-:Y:S01]  /*f250*/  BSSY.RECONVERGENT B0, `(.L_x_444) ;  /* 0x000001a000007945 */ /* 0x000fe20003800200 */
[-C--:B------:R-:W-:Y:S01]  /*f260*/  ISETP.GE.AND P2, PT, R6, R201.reuse, PT ;  /* 0x000000c90600720c */ /* 0x080fe20003f46270 */
[----:B------:R3:W1:Y:S01]  /*f270*/  LDS.128 R8, [R16+0x2000] ;  /* 0x0020000010087984 */ /* 0x0006620000000c00 */
[-C--:B------:R-:W-:Y:S01]  /*f280*/  ISETP.GE.AND P3, PT, R18, R201.reuse, PT ;  /* 0x000000c91200720c */ /* 0x080fe20003f66270 */
[----:B------:R-:W-:Y:S01]  /*f290*/  IMAD.WIDE.U32 R18, R0, 0x40, R18 ;  /* 0x0000004000127825 */ /* 0x000fe200078e0012 */
[----:B------:R-:W-:Y:S01]  /*f2a0*/  ISETP.GE.AND P0, PT, R2, R201, PT ;  /* 0x000000c90200720c */ /* 0x000fe20003f06270 */
[----:B------:R3:W1:Y:S02]  /*f2b0*/  LDS.128 R4, [R16+0x4000] ;  /* 0x0040000010047984 */ /* 0x0006640000000c00 */
[----:B--2---:R-:W-:-:S04]  /*f2c0*/  IMAD.WIDE.U32 R2, R17, UR4, R24 ;  /* 0x0000000411027c25 */ /* 0x004fc8000f8e0018 */
[----:B------:R-:W-:-:S04]  /*f2d0*/  IMAD R25, R17, UR5, R3 ;  /* 0x0000000511197c24 */ /* 0x000fc8000f8e0203 */
[----:B------:R-:W-:Y:S05]  /*f2e0*/  @P3 BRA `(.L_x_445) ;  /* 0x0000000000403947 */ /* 0x000fea0003800000 */
[----:B------:R-:W2:Y:S01]  /*f2f0*/  LDCU.64 UR6, c[0x0][0x408] ;  /* 0x00008100ff0677ac */ /* 0x000ea20008000a00 */
[----:B------:R-:W-:Y:S01]  /*f300*/  IMAD.MOV.U32 R24, RZ, RZ, R2 ;  /* 0x000000ffff187224 */ /* 0x000fe200078e0002 */
[----:B------:R-:W5:Y:S01]  /*f310*/  LDCU UR8, c[0x0][0x440] ;  /* 0x00008800ff0877ac */ /* 0x000f620008000800 */
[----:B------:R-:W3:Y:S01]  /*f320*/  LDCU.64 UR4, c[0x0][0x3f0] ;  /* 0x00007e00ff0477ac */ /* 0x000ee20008000a00 */
[----:B--2---:R-:W-:Y:S02]  /*f330*/  IMAD R17, R19, UR6, RZ ;  /* 0x0000000613117c24 */ /* 0x004fe4000f8e02ff */
[----:B------:R-:W-:Y:S01]  /*f340*/  IMAD.WIDE.U32 R26, R18, UR6, R24 ;  /* 0x00000006121a7c25 */ /* 0x000fe2000f8e0018 */
[----:B-----5:R-:W-:-:S03]  /*f350*/  ISETP.GE.AND P5, PT, R179, UR8, PT ;  /* 0x00000008b3007c0c */ /* 0x020fc6000bfa6270 */
[----:B------:R-:W-:Y:S01]  /*f360*/  IMAD R0, R18, UR7, R17 ;  /* 0x0000000712007c24 */ /* 0x000fe2000f8e0211 */
[----:B------:R-:W-:Y:S02]  /*f370*/  ISETP.GE.AND P4, PT, R203, UR8, PT ;  /* 0x00000008cb007c0c */ /* 0x000fe4000bf86270 */
[----:B------:R-:W-:Y:S01]  /*f380*/  ISETP.GE.AND P3, PT, R202, UR8, PT ;  /* 0x00000008ca007c0c */ /* 0x000fe2000bf66270 */
[----:B------:R-:W-:Y:S01]  /*f390*/  IMAD.IADD R0, R0, 0x1, R27 ;  /* 0x0000000100007824 */ /* 0x000fe200078e021b */
[----:B---3--:R-:W-:-:S04]  /*f3a0*/  LEA R28, P6, R26, UR4, 0x1 ;  /* 0x000000041a1c7c11 */ /* 0x008fc8000f8c08ff */
[----:B------:R-:W-:-:S05]  /*f3b0*/  LEA.HI.X R29, R26, UR5, R0, 0x1, P6 ;  /* 0x000000051a1d7c11 */ /* 0x000fca000b0f0c00 */
[----:B----4-:R2:W-:Y:S04]  /*f3c0*/  @!P5 STG.E.128 desc[UR16][R28.64], R20 ;  /* 0x000000141c00d986 */ /* 0x0105e8000c101d10 */
[----:B-1----:R2:W-:Y:S04]  /*f3d0*/  @!P4 STG.E.128 desc[UR16][R28.64+0x80], R8 ;  /* 0x000080081c00c986 */ /* 0x0025e8000c101d10 */
[----:B------:R2:W-:Y:S02]  /*f3e0*/  @!P3 STG.E.128 desc[UR16][R28.64+0x100], R4 ;  /* 0x000100041c00b986 */ /* 0x0005e4000c101d10 */
.L_x_445:
[----:B------:R-:W-:Y:S05]  /*f3f0*/  BSYNC.RECONVERGENT B0 ;  /* 0x0000000000007941 */ /* 0x000fea0003800200 */
.L_x_444:
[----:B--2-4-:R2:W4:Y:S01]  /*f400*/  LDS.128 R20, [R16+0x800] ;  /* 0x0008000010147984 */ /* 0x0145220000000c00 */
[----:B------:R-:W-:Y:S03]  /*f410*/  BSSY.RECONVERGENT B0, `(.L_x_446) ;  /* 0x0000017000007945 */ /* 0x000fe60003800200 */
[----:B-1----:R2:W1:Y:S04]  /*f420*/  LDS.128 R8, [R16+0x2800] ;  /* 0x0028000010087984 */ /* 0x0024680000000c00 */
[----:B------:R2:W1:Y:S01]  /*f430*/  LDS.128 R4, [R16+0x4800] ;  /* 0x0048000010047984 */ /* 0x0004620000000c00 */
[----:B------:R-:W-:Y:S05]  /*f440*/  @P2 BRA `(.L_x_447) ;  /* 0x00000000004c2947 */ /* 0x000fea0003800000 */
[----:B------:R-:W5:Y:S01]  /*f450*/  LDCU.64 UR6, c[0x0][0x408] ;  /* 0x00008100ff0677ac */ /* 0x000f620008000a00 */
[----:B------:R-:W-:Y:S01]  /*f460*/  IADD3 R17, P2, PT, R18, 0x10, RZ ;  /* 0x0000001012117810 */ /* 0x000fe20007f5e0ff */
[----:B------:R-:W-:Y:S01]  /*f470*/  IMAD.MOV.U32 R26, RZ, RZ, R2 ;  /* 0x000000ffff1a7224 */ /* 0x000fe200078e0002 */
[----:B------:R-:W-:Y:S01]  /*f480*/  MOV R27, R25 ;  /* 0x00000019001b7202 */ /* 0x000fe20000000f00 */
[----:B------:R-:W3:Y:S02]  /*f490*/  LDCU UR8, c[0x0][0x440] ;  /* 0x00008800ff0877ac */ /* 0x000ee40008000800 */
[----:B------:R-:W-:Y:S01]  /*f4a0*/  IMAD.X R0, RZ, RZ, R19, P2 ;  /* 0x000000ffff007224 */ /* 0x000fe200010e0613 */
[----:B------:R-:W2:Y:S03]  /*f4b0*/  LDCU.64 UR4, c[0x0][0x3f0] ;  /* 0x00007e00ff0477ac */ /* 0x000ea60008000a00 */
[----:B-----5:R-:W-:-:S02]  /*f4c0*/  IMAD R0, R0, UR6, RZ ;  /* 0x0000000600007c24 */ /* 0x020fc4000f8e02ff */
[----:B------:R-:W-:Y:S01]  /*f4d0*/  IMAD.WIDE.U32 R26, R17, UR6, R26 ;  /* 0x00000006111a7c25 */ /* 0x000fe2000f8e001a */
[----:B---3--:R-:W-:-:S03]  /*f4e0*/  ISETP.GE.AND P4, PT, R179, UR8, PT ;  /* 0x00000008b3007c0c */ /* 0x008fc6000bf86270 */
[----:B------:R-:W-:Y:S01]  /*f4f0*/  IMAD R0, R17, UR7, R0 ;  /* 0x0000000711007c24 */ /* 0x000fe2000f8e0200 */
[----:B------:R-:W-:Y:S02]  /*f500*/  ISETP.GE.AND P3, PT, R203, UR8, PT ;  /* 0x00000008cb007c0c */ /* 0x000fe4000bf66270 */
[----:B------:R-:W-:Y:S01]  /*f510*/  ISETP.GE.AND P2, PT, R202, UR8, PT ;  /* 0x00000008ca007c0c */ /* 0x000fe2000bf46270 */
[----:B------:R-:W-:Y:S01]  /*f520*/  IMAD.IADD R0, R0, 0x1, R27 ;  /* 0x0000000100007824 */ /* 0x000fe200078e021b */
[----:B--2---:R-:W-:-:S04]  /*f530*/  LEA R28, P5, R26, UR4, 0x1 ;  /* 0x000000041a1c7c11 */ /* 0x004fc8000f8a08ff */
[----:B------:R-:W-:-:S05]  /*f540*/  LEA.HI.X R29, R26, UR5, R0, 0x1, P5 ;  /* 0x000000051a1d7c11 */ /* 0x000fca000a8f0c00 */
[----:B----4-:R2:W-:Y:S04]  /*f550*/  @!P4 STG.E.128 desc[UR16][R28.64], R20 ;  /* 0x000000141c00c986 */ /* 0x0105e8000c101d10 */
[----:B-1----:R2:W-:Y:S04]  /*f560*/  @!P3 STG.E.128 desc[UR16][R28.64+0x80], R8 ;  /* 0x000080081c00b986 */ /* 0x0025e8000c101d10 */
[----:B------:R2:W-:Y:S02]  /*f570*/  @!P2 STG.E.128 desc[UR16][R28.64+0x100], R4 ;  /* 0x000100041c00a986 */ /* 0x0005e4000c101d10 */
.L_x_447:
[----:B------:R-:W-:Y:S05]  /*f580*/  BSYNC.RECONVERGENT B0 ;  /* 0x0000000000007941 */ /* 0x000fea0003800200 */
.L_x_446:
        /* <DEDUP_REMOVED lines=24> */
.L_x_449:
[----:B------:R-:W-:Y:S05]  /*f710*/  BSYNC.RECONVERGENT B0 ;  /* 0x0000000000007941 */ /* 0x000fea0003800200 */
.L_x_448:
[----:B-12---:R1:W2:Y:S01]  /*f720*/  LDS.128 R4, [R16+0x3800] ;  /* 0x0038000010047984 */ /* 0x0062a20000000c00 */
[----:B------:R-:W-:Y:S05]  /*f730*/  @P0 EXIT ;  /* 0x000000000000094d */ /* 0x000fea0003800000 */
[----:B------:R-:W5:Y:S01]  /*f740*/  LDCU.64 UR6, c[0x0][0x408] ;  /* 0x00008100ff0677ac */ /* 0x000f620008000a00 */
[----:B------:R1:W1:Y:S01]  /*f750*/  LDS.128 R8, [R16+0x5800] ;  /* 0x0058000010087984 */ /* 0x0002620000000c00 */
[----:B------:R-:W-:Y:S01]  /*f760*/  IADD3 R0, P0, PT, R18, 0x30, RZ ;  /* 0x0000003012007810 */ /* 0x000fe20007f1e0ff */
[----:B------:R-:W-:Y:S01]  /*f770*/  IMAD.MOV.U32 R18, RZ, RZ, R2 ;  /* 0x000000ffff127224 */ /* 0x000fe200078e0002 */
[----:B------:R-:W3:Y:S03]  /*f780*/  LDCU UR8, c[0x0][0x440] ;  /* 0x00008800ff0877ac */ /* 0x000ee60008000800 */
[----:B------:R-:W-:Y:S01]  /*f790*/  IMAD.X R3, RZ, RZ, R19, P0 ;  /* 0x000000ffff037224 */ /* 0x000fe200000e0613 */
[----:B------:R-:W4:Y:S01]  /*f7a0*/  LDCU.64 UR4, c[0x0][0x3f0] ;  /* 0x00007e00ff0477ac */ /* 0x000f220008000a00 */
[----:B------:R-:W-:Y:S02]  /*f7b0*/  MOV R19, R25 ;  /* 0x0000001900137202 */ /* 0x000fe40000000f00 */
[----:B-----5:R-:W-:-:S02]  /*f7c0*/  IMAD R3, R3, UR6, RZ ;  /* 0x0000000603037c24 */ /* 0x020fc4000f8e02ff */
[----:B------:R-:W-:Y:S01]  /*f7d0*/  IMAD.WIDE.U32 R18, R0, UR6, R18 ;  /* 0x0000000600127c25 */ /* 0x000fe2000f8e0012 */
[----:B---3--:R-:W-:-:S03]  /*f7e0*/  ISETP.GE.AND P2, PT, R179, UR8, PT ;  /* 0x00000008b3007c0c */ /* 0x008fc6000bf46270 */
[----:B------:R-:W-:Y:S01]  /*f7f0*/  IMAD R3, R0, UR7, R3 ;  /* 0x0000000700037c24 */ /* 0x000fe2000f8e0203 */
[----:B------:R-:W-:Y:S02]  /*f800*/  ISETP.GE.AND P1, PT, R203, UR8, PT ;  /* 0x00000008cb007c0c */ /* 0x000fe4000bf26270 */
[----:B------:R-:W-:Y:S01]  /*f810*/  ISETP.GE.AND P0, PT, R202, UR8, PT ;  /* 0x00000008ca007c0c */ /* 0x000fe2000bf06270 */
[----:B------:R-:W-:Y:S01]  /*f820*/  IMAD.IADD R3, R3, 0x1, R19 ;  /* 0x0000000103037824 */ /* 0x000fe200078e0213 */
[----:B----4-:R-:W-:-:S04]  /*f830*/  LEA R2, P3, R18, UR4, 0x1 ;  /* 0x0000000412027c11 */ /* 0x010fc8000f8608ff */
[----:B------:R-:W-:-:S05]  /*f840*/  LEA.HI.X R3, R18, UR5, R3, 0x1, P3 ;  /* 0x0000000512037c11 */ /* 0x000fca00098f0c03 */
[----:B------:R3:W-:Y:S04]  /*f850*/  @!P2 STG.E.128 desc[UR16][R2.64], R12 ;  /* 0x0000000c0200a986 */ /* 0x0007e8000c101d10 */
[----:B--2---:R3:W-:Y:S01]  /*f860*/  @!P1 STG.E.128 desc[UR16][R2.64+0x80], R4 ;  /* 0x0000800402009986 */ /* 0x0047e2000c101d10 */
[----:B-1----:R-:W-:Y:S05]  /*f870*/  @P0 EXIT ;  /* 0x000000000000094d */ /* 0x002fea0003800000 */
[----:B------:R-:W-:Y:S01]  /*f880*/  STG.E.128 desc[UR16][R2.64+0x100], R8 ;  /* 0x0001000802007986 */ /* 0x000fe2000c101d10 */
[----:B------:R-:W-:Y:S05]  /*f890*/  EXIT ;  /* 0x000000000000794d */ /* 0x000fea0003800000 */
.L_x_450:
        /* <DEDUP_REMOVED lines=14> */
.L_x_938:


//--------------------- .text._ZN5flash16flash_fwd_kernelI23Flash_fwd_kernel_traitsILi192ELi64ELi64ELi4ELb0ELb0EN7cutlass10bfloat16_tE19Flash_kernel_traitsILi192ELi64ELi64ELi4ES3_EELb1ELb1ELb0ELb0ELb0ELb1ELb0ELb0EEEvNS_16Flash_fwd_paramsE --------------------------
	.section	.text._ZN5flash16flash_fwd_kernelI23Flash_fwd_kernel_traitsILi192ELi64ELi64ELi4ELb0ELb0EN7cutlass10bfloat16_tE19Flash_kernel_traitsILi192ELi64ELi64ELi4ES3_EELb1ELb1ELb0ELb0ELb0ELb1ELb0ELb0EEEvNS_16Flash_fwd_paramsE,"ax",@progbits
	.align	128
        .global         _ZN5flash16flash_fwd_kernelI23Flash_fwd_kernel_traitsILi192ELi64ELi64ELi4ELb0ELb0EN7cutlass10bfloat16_tE19Flash_kernel_traitsILi192ELi64ELi64ELi4ES3_EELb1ELb1ELb0ELb0ELb0ELb1ELb0ELb0EEEvNS_16Flash_fwd_paramsE
        .type           _ZN5flash16flash_fwd_kernelI23Flash_fwd_kernel_traitsILi192ELi64ELi64ELi4ELb0ELb0EN7cutlass10bfloat16_tE19Flash_kernel_traitsILi192ELi64ELi64ELi4ES3_EELb1ELb1ELb0ELb0ELb0ELb1ELb0ELb0EEEvNS_16Flash_fwd_paramsE,@function
        .size           _ZN5flash16flash_fwd_kernelI23Flash_fwd_kernel_traitsILi192ELi64ELi64ELi4ELb0ELb0EN7cutlass10bfloat16_tE19Flash_kernel_traitsILi192ELi64ELi64ELi4ES3_EELb1ELb1ELb0ELb0ELb0ELb1ELb0ELb0EEEvNS_16Flash_fwd_paramsE,(.L_x_939 - _ZN5flash16flash_fwd_kernelI23Flash_fwd_kernel_traitsILi192ELi64ELi64ELi4ELb0ELb0EN7cutlass10bfloat16_tE19Flash_kernel_traitsILi192ELi64ELi64ELi4ES3_EELb1ELb1ELb0ELb0ELb0ELb1ELb0ELb0EEEvNS_16Flash_fwd_paramsE)
        .other          _ZN5flash16flash_fwd_kernelI23Flash_fwd_kernel_traitsILi192ELi64ELi64ELi4ELb0ELb0EN7cutlass10bfloat16_tE19Flash_kernel_traitsILi192ELi64ELi64ELi4ES3_EELb1ELb1ELb0ELb0ELb0ELb1ELb0ELb0EEEvNS_16Flash_fwd_paramsE,@"STO_CUDA_ENTRY STV_DEFAULT"
_ZN5flash16flash_fwd_kernelI23Flash_fwd_kernel_traitsILi192ELi64ELi64ELi4ELb0ELb0EN7cutlass10bfloat16_tE19Flash_kernel_traitsILi192ELi64ELi64ELi4ES3_EELb1ELb1ELb0ELb0ELb0ELb1ELb0ELb0EEEvNS_16Flash_fwd_paramsE:
.text._ZN5flash16flash_fwd_kernelI23Flash_fwd_kernel_traitsILi192ELi64ELi64ELi4ELb0ELb0EN7cutlass10bfloat16_tE19Flash_kernel_traitsILi192ELi64ELi64ELi4ES3_EELb1ELb1ELb0ELb0ELb0ELb1ELb0ELb0EEEvNS_16Flash_fwd_paramsE:
[----:B------:R-:W-:Y:S01]  /*0000*/  LDC R1, c[0x0][0x37c] ;  /* 0x0000df00ff017b82 */ /* 0x000fe20000000800 */
[----:B------:R-:W1:Y:S07]  /*0010*/  LDCU.U8 UR4, c[0x0][0x524] ;  /* 0x0000a480ff0477ac */ /* 0x000e6e0008000000 */
[----:B------:R-:W2:Y:S01]  /*0020*/  LDC R92, c[0x0][0x518] ;  /* 0x00014600ff5c7b82 */ /* 0x000ea20000000800 */
[----:B------:R-:W3:Y:S07]  /*0030*/  LDCU.64 UR10, c[0x0][0x358] ;  /* 0x00006b00ff0a77ac */ /* 0x000eee0008000a00 */
[----:B------:R-:W3:Y:S01]  /*0040*/  LDC R87, c[0x0][0x51c] ;  /* 0x00014700ff577b82 */ /* 0x000ee20000000800 */
[----:B------:R-:W4:Y:S01]  /*0050*/  S2R R91, SR_CTAID.X ;  /* 0x00000000005b7919 */ /* 0x000f220000002500 */
[----:B------:R-:W4:Y:S01]  /*0060*/  LDCU.64 UR6, c[0x0][0x470] ;  /* 0x00008e00ff0677ac */ /* 0x000f220008000a00 */
[----:B------:R-:W4:Y:S05]  /*0070*/  S2R R95, SR_CTAID.Y ;  /* 0x00000000005f7919 */ /* 0x000f2a0000002600 */
[----:B------:R-:W4:Y:S01]  /*0080*/  LDC.64 R2, c[0x0][0x460] ;  /* 0x00011800ff027b82 */ /* 0x000f220000000a00 */
[----:B-1----:R-:W-:Y:S01]  /*0090*/  ISETP.NE.AND P4, PT, RZ, UR4, PT ;  /* 0x00000004ff007c0c */ /* 0x002fe2000bf85270 */
[----:B------:R-:W1:Y:S01]  /*00a0*/  LDCU.64 UR4, c[0x0][0x510] ;  /* 0x0000a200ff0477ac */ /* 0x000e620008000a00 */
[----:B------:R-:W4:Y:S01]  /*00b0*/  S2R R96, SR_CTAID.Z ;  /* 0x0000000000607919 */ /* 0x000f220000002700 */
[----:B------:R-:W4:Y:S04]  /*00c0*/  S2R R165, SR_TID.X ;  /* 0x0000000000a57919 */ /* 0x000f280000002100 */
[----:B------:R-:W4:Y:S06]  /*00d0*/  LDC.64 R4, c[0x0][0x460] ;  /* 0x00011800ff047b82 */ /* 0x000f2c0000000a00 */
[----:B--2---:R-:W-:-:S05]  /*00e0*/  @P4 IMAD.MOV.U32 R86, RZ, RZ, R92 ;  /* 0x000000ffff564224 */ /* 0x004fca00078e005c */
[----:B---3--:R-:W2:Y:S01]  /*00f0*/  @P4 LDG.E.64 R8, desc[UR10][R86.64] ;  /* 0x0000000a56084981 */ /* 0x008ea2000c1e1b00 */
[----:B-1----:R-:W-:Y:S02]  /*0100*/  IMAD.U32 R208, RZ, RZ, UR4 ;  /* 0x00000004ffd07e24 */ /* 0x002fe4000f8e00ff */
[----:B------:R-:W-:Y:S01]  /*0110*/  IMAD.U32 R209, RZ, RZ, UR5 ;  /* 0x00000005ffd17e24 */ /* 0x000fe2000f8e00ff */
[----:B------:R-:W1:Y:S05]  /*0120*/  LDCU.64 UR4, c[0x0][0x478] ;  /* 0x00008f00ff0477ac */ /* 0x000e6a0008000a00 */
[----:B------:R-:W3:Y:S01]  /*0130*/  @P4 LDG.E.64 R208, desc[UR10][R208.64] ;  /* 0x0000000ad0d04981 */ /* 0x000ee2000c1e1b00 */
[C---:B----4-:R-:W-:Y:S01]  /*0140*/  ISETP.NE.U32.AND P3, PT, R2.reuse, RZ, PT ;  /* 0x000000ff0200720c */ /* 0x050fe20003f65070 */
[----:B------:R-:W-:Y:S01]  /*0150*/  IMAD.MOV.U32 R188, RZ, RZ, -0x1 ;  /* 0xffffffffffbc7424 */ /* 0x000fe200078e00ff */
[----:B------:R-:W-:Y:S01]  /*0160*/  ISETP.NE.U32.AND P2, PT, R2, RZ, PT ;  /* 0x000000ff0200720c */ /* 0x000fe20003f45070 */
[----:B------:R-:W-:Y:S01]  /*0170*/  IMAD.WIDE.U32 R16, R95, 0x4, R4 ;  /* 0x000000045f107825 */ /* 0x000fe200078e0004 */
[----:B------:R-:W-:Y:S01]  /*0180*/  ISETP.NE.AND.EX P3, PT, R3, RZ, PT, P3 ;  /* 0x000000ff0300720c */ /* 0x000fe20003f65330 */
[----:B------:R-:W4:Y:S01]  /*0190*/  LDC.64 R4, c[0x0][0x468] ;  /* 0x00011a00ff047b82 */ /* 0x000f220000000a00 */
[----:B------:R-:W-:-:S02]  /*01a0*/  LOP3.LUT R0, R96, R91, R95, 0xfe, !PT ;  /* 0x0000005b60007212 */ /* 0x000fc400078efe5f */
[----:B------:R-:W-:Y:S02]  /*01b0*/  ISETP.NE.AND.EX P2, PT, R3, RZ, PT, P2 ;  /* 0x000000ff0300720c */ /* 0x000fe40003f45320 */
[----:B------:R-:W-:Y:S02]  /*01c0*/  LOP3.LUT P5, RZ, R0, R165, RZ, 0xfc, !PT ;  /* 0x000000a500ff7212 */ /* 0x000fe400078afcff */
[----:B------:R-:W-:Y:S01]  /*01d0*/  ISETP.NE.U32.AND P0, PT, RZ, UR6, PT ;  /* 0x00000006ff007c0c */ /* 0x000fe2000bf05070 */
[----:B------:R-:W2:Y:S01]  /*01e0*/  @P4 LDC R0, c[0x0][0x520] ;  /* 0x00014800ff004b82 */ /* 0x000ea20000000800 */
[----:B------:R-:W-:Y:S01]  /*01f0*/  IMAD.SHL.U32 R11, R95, 0x4, RZ ;  /* 0x000000045f0b7824 */ /* 0x000fe200078e00ff */
[----:B------:R-:W-:Y:S02]  /*0200*/  SHF.R.U32.HI R2, RZ, 0x1e, R95 ;  /* 0x0000001eff027819 */ /* 0x000fe4000001165f */
[----:B------:R-:W-:-:S06]  /*0210*/  ISETP.NE.AND.EX P0, PT, RZ, UR7, PT, P0 ;  /* 0x00000007ff007c0c */ /* 0x000fcc000bf05300 */
[----:B------:R-:W3:Y:S01]  /*0220*/  @!P5 LDC.64 R6, c[0x0][0x528] ;  /* 0x00014a00ff06db82 */ /* 0x000ee20000000a00 */
[----:B--2---:R-:W-:-:S05]  /*0230*/  @P4 IADD3 R92, P1, PT, R8, R0, RZ ;  /* 0x00000000085c4210 */ /* 0x004fca0007f3e0ff */
[----:B------:R-:W-:Y:S01]  /*0240*/  @P4 IMAD.X R87, RZ, RZ, R9, P1 ;  /* 0x000000ffff574224 */ /* 0x000fe200008e0609 */
[----:B-1----:R-:W-:Y:S01]  /*0250*/  ISETP.NE.U32.AND P1, PT, RZ, UR4, PT ;  /* 0x00000004ff007c0c */ /* 0x002fe2000bf25070 */
[----:B------:R-:W-:Y:S01]  /*0260*/  @!P5 IMAD.MOV.U32 R86, RZ, RZ, R92 ;  /* 0x000000ffff56d224 */ /* 0x000fe200078e005c */
[----:B---3--:R-:W-:Y:S02]  /*0270*/  @!P5 STG.E.64 desc[UR10][R6.64], R208 ;  /* 0x000000d00600d986 */ /* 0x008fe4000c101b0a */
[----:B------:R-:W-:Y:S02]  /*0280*/  ISETP.NE.AND.EX P1, PT, RZ, UR5, PT, P1 ;  /* 0x00000005ff007c0c */ /* 0x000fe4000bf25310 */
[----:B------:R1:W-:Y:S04]  /*0290*/  @!P5 STG.E.64 desc[UR10][R6.64+0x8], R86 ;  /* 0x000008560600d986 */ /* 0x0003e8000c101b0a */
[----:B------:R-:W2:Y:S04]  /*02a0*/  @P3 LDG.E R188, desc[UR10][R16.64] ;  /* 0x0000000a10bc3981 */ /* 0x000ea8000c1e1900 */
[----:B------:R-:W2:Y:S01]  /*02b0*/  @P2 LDG.E R9, desc[UR10][R16.64+0x4] ;  /* 0x0000040a10092981 */ /* 0x000ea2000c1e1900 */
[C---:B------:R-:W-:Y:S01]  /*02c0*/  @P0 IADD3 R14, P4, PT, R11.reuse, UR6, RZ ;  /* 0x000000060b0e0c10 */ /* 0x040fe2000ff9e0ff */
[----:B------:R-:W-:Y:S01]  /*02d0*/  IMAD.MOV.U32 R0, RZ, RZ, RZ ;  /* 0x000000ffff007224 */ /* 0x000fe200078e00ff */
[----:B------:R-:W-:-:S02]  /*02e0*/  @P1 IADD3 R12, P3, PT, R11, UR4, RZ ;  /* 0x000000040b0c1c10 */ /* 0x000fc4000ff7e0ff */
[C---:B------:R-:W-:Y:S02]  /*02f0*/  @P0 IADD3.X R15, PT, PT, R2.reuse, UR7, RZ, P4, !PT ;  /* 0x00000007020f0c10 */ /* 0x040fe4000a7fe4ff */
[----:B------:R-:W-:Y:S01]  /*0300*/  @P1 IADD3.X R13, PT, PT, R2, UR5, RZ, P3, !PT ;  /* 0x00000005020d1c10 */ /* 0x000fe20009ffe4ff */
[----:B------:R-:W3:Y:S02]  /*0310*/  LDCU.U8 UR4, c[0x0][0x532] ;  /* 0x0000a640ff0477ac */ /* 0x000ee40008000000 */
[----:B------:R2:W5:Y:S04]  /*0320*/  @P0 LDG.E R0, desc[UR10][R14.64] ;  /* 0x0000000a0e000981 */ /* 0x000568000c1e1900 */
[----:B------:R2:W5:Y:S01]  /*0330*/  @P1 LDG.E R93, desc[UR10][R12.64] ;  /* 0x0000000a0c5d1981 */ /* 0x000562000c1e1900 */
[----:B----4-:R-:W-:Y:S01]  /*0340*/  IADD3 R10, P0, PT, R11, R4, RZ ;  /* 0x000000040b0a7210 */ /* 0x010fe20007f1e0ff */
[----:B------:R-:W4:Y:S01]  /*0350*/  @!P2 LDC R98, c[0x0][0x434] ;  /* 0x00010d00ff62ab82 */ /* 0x000f220000000800 */
[----:B------:R-:W-:-:S03]  /*0360*/  ISETP.EQ.U32.AND P4, PT, R4, RZ, PT ;  /* 0x000000ff0400720c */ /* 0x000fc60003f82070 */
[----:B------:R-:W-:Y:S01]  /*0370*/  IMAD.X R11, R2, 0x1, R5, P0 ;  /* 0x00000001020b7824 */ /* 0x000fe200000e0605 */
[----:B------:R-:W-:Y:S01]  /*0380*/  ISETP.NE.U32.AND P0, PT, R4, RZ, PT ;  /* 0x000000ff0400720c */ /* 0x000fe20003f05070 */
[----:B-1----:R-:W-:Y:S02]  /*0390*/  IMAD.MOV.U32 R7, RZ, RZ, -0x1 ;  /* 0xffffffffff077424 */ /* 0x002fe400078e00ff */
[----:B------:R-:W1:Y:S01]  /*03a0*/  @!P1 LDC.64 R2, c[0x0][0x488] ;  /* 0x00012200ff029b82 */ /* 0x000e620000000a00 */
[----:B------:R-:W-:Y:S02]  /*03b0*/  ISETP.NE.AND.EX P0, PT, R5, RZ, PT, P0 ;  /* 0x000000ff0500720c */ /* 0x000fe40003f05300 */
[----:B---3--:R-:W-:-:S04]  /*03c0*/  ISETP.NE.AND P3, PT, RZ, UR4, PT ;  /* 0x00000004ff007c0c */ /* 0x008fc8000bf65270 */
[----:B------:R-:W-:Y:S01]  /*03d0*/  ISETP.EQ.OR.EX P4, PT, R5, RZ, !P3, P4 ;  /* 0x000000ff0500720c */ /* 0x000fe20005f82740 */
[----:B------:R-:W3:Y:S08]  /*03e0*/  @!P1 LDC R6, c[0x0][0x43c] ;  /* 0x00010f00ff069b82 */ /* 0x000ef00000000800 */
[----:B------:R-:W1:Y:S01]  /*03f0*/  @!P0 LDC R5, c[0x0][0x438] ;  /* 0x00010e00ff058b82 */ /* 0x000e620000000800 */
[----:B------:R-:W-:-:S03]  /*0400*/  IMAD.SHL.U32 R97, R91, 0x40, RZ ;  /* 0x000000405b617824 */ /* 0x000fc600078e00ff */
[----:B------:R1:W5:Y:S01]  /*0410*/  @!P4 LDG.E R7, desc[UR10][R10.64] ;  /* 0x0000000a0a07c981 */ /* 0x000362000c1e1900 */
[----:B--2---:R-:W-:Y:S01]  /*0420*/  @P2 IMAD.IADD R98, R9, 0x1, -R188 ;  /* 0x0000000109622824 */ /* 0x004fe200078e0abc */
[----:B-1----:R-:W-:-:S04]  /*0430*/  @!P1 ISETP.NE.U32.AND P2, PT, R2, RZ, PT ;  /* 0x000000ff0200920c */ /* 0x002fc80003f45070 */
[----:B----4-:R-:W-:Y:S01]  /*0440*/  ISETP.GT.AND P4, PT, R98, R97, PT ;  /* 0x000000616200720c */ /* 0x010fe20003f84270 */
[----:B---3--:R-:W-:-:S12]  /*0450*/  @!P0 BRA `(.L_x_451) ;  /* 0x00000000000c8947 */ /* 0x008fd80003800000 */
[----:B------:R-:W2:Y:S02]  /*0460*/  @P3 LDG.E R2, desc[UR10][R10.64+0x4] ;  /* 0x0000040a0a023981 */ /* 0x000ea4000c1e1900 */
[----:B--2--5:R-:W-:-:S06]  /*0470*/  @P3 IADD3 R5, PT, PT, R2, -R7, RZ ;  /* 0x8000000702053210 */ /* 0x024fcc0007ffe0ff */
[----:B------:R1:W5:Y:S02]  /*0480*/  @!P3 LDG.E R5, desc[UR10][R10.64] ;  /* 0x0000000a0a05b981 */ /* 0x000364000c1e1900 */
.L_x_451:
[----:B------:R-:W-:Y:S01]  /*0490*/  @!P1 ISETP.NE.AND.EX P2, PT, R3, RZ, PT, P2 ;  /* 0x000000ff0300920c */ /* 0x000fe20003f45320 */
[----:B------:R-:W-:-:S12]  /*04a0*/  @!P4 EXIT ;  /* 0x000000000000c94d */ /* 0x000fd80003800000 */
[----:B------:R-:W2:Y:S01]  /*04b0*/  LDCU UR12, c[0x0][0x508] ;  /* 0x0000a100ff0c77ac */ /* 0x000ea20008000800 */
[----:B------:R-:W-:Y:S01]  /*04c0*/  @!P1 SEL R6, R6, RZ, P2 ;  /* 0x000000ff06069207 */ /* 0x000fe20001000000 */
[--C-:B-----5:R-:W-:Y:S02]  /*04d0*/  @P1 IMAD.IADD R93, R93, 0x1, -R0.reuse ;  /* 0x000000015d5d1824 */ /* 0x120fe400078e0a00 */
[----:B------:R-:W-:Y:S01]  /*04e0*/  VIADD R3, R91, 0x1 ;  /* 0x000000015b037836 */ /* 0x000fe20000000000 */
[----:B------:R-:W-:-:S03]  /*04f0*/  @!P1 IADD3 R93, PT, PT, R6, R5, -R0 ;  /* 0x00000005065d9210 */ /* 0x000fc60007ffe800 */
[----:B------:R-:W-:Y:S02]  /*0500*/  IMAD R2, R3, 0x40, -R98 ;  /* 0x0000004003027824 */ /* 0x000fe400078e0a62 */
[----:B------:R-:W-:-:S05]  /*0510*/  VIADD R5, R93, 0x3f ;  /* 0x0000003f5d057836 */ /* 0x000fca0000000000 */
        /* <DEDUP_REMOVED lines=10> */
[----:B------:R-:W-:Y:S01]  /*05c0*/  ISETP.NE.AND P1, PT, R188, -0x1, PT ;  /* 0xffffffffbc00780c */ /* 0x000fe20003f25270 */
[----:B------:R-:W2:Y:S08]  /*05d0*/  LDC.U8 R0, c[0x0][0x549] ;  /* 0x00015240ff007b82 */ /* 0x000eb00000000000 */
[----:B------:R-:W3:Y:S08]  /*05e0*/  LDC.U8 R8, c[0x0][0x548] ;  /* 0x00015200ff087b82 */ /* 0x000ef00000000000 */
[----:B------:R-:W1:Y:S08]  /*05f0*/  @!P1 LDC.64 R6, c[0x0][0x400] ;  /* 0x00010000ff069b82 */ /* 0x000e700000000a00 */
[----:B------:R-:W4:Y:S01]  /*0600*/  @P1 LDC.64 R4, c[0x0][0x408] ;  /* 0x00010200ff041b82 */ /* 0x000f220000000a00 */
[----:B--2---:R-:W-:-:S07]  /*0610*/  ISETP.NE.AND P0, PT, R0, RZ, PT ;  /* 0x000000ff0000720c */ /* 0x004fce0003f05270 */
[----:B------:R-:W2:Y:S01]  /*0620*/  LDC R0, c[0x0][0x434] ;  /* 0x00010d00ff007b82 */ /* 0x000ea20000000800 */
[----:B---3--:R-:W-:Y:S01]  /*0630*/  ISETP.NE.AND P5, PT, R8, RZ, !P0 ;  /* 0x000000ff0800720c */ /* 0x008fe200047a5270 */
[----:B-1----:R-:W-:-:S06]  /*0640*/  @!P1 IMAD.WIDE.U32 R10, R95, R6, RZ ;  /* 0x000000065f0a9225 */ /* 0x002fcc00078e00ff */
[----:B------:R-:W1:Y:S01]  /*0650*/  @P0 LDC.64 R2, c[0x0][0x430] ;  /* 0x00010c00ff020b82 */ /* 0x000e620000000a00 */
[----:B------:R-:W-:Y:S01]  /*0660*/  @!P1 IMAD R7, R95, R7, R11 ;  /* 0x000000075f079224 */ /* 0x000fe200078e020b */
[----:B------:R-:W-:Y:S01]  /*0670*/  @!P1 MOV R6, R10 ;  /* 0x0000000a00069202 */ /* 0x000fe20000000f00 */
[----:B----4-:R-:W-:-:S05]  /*0680*/  @P1 IMAD.WIDE.U32 R10, R188, R4, RZ ;  /* 0x00000004bc0a1225 */ /* 0x010fca00078e00ff */
[----:B------:R-:W3:Y:S01]  /*0690*/  @P0 LDC R4, c[0x0][0x430] ;  /* 0x00010c00ff040b82 */ /* 0x000ee20000000800 */
[----:B------:R-:W-:Y:S01]  /*06a0*/  @P1 IMAD R7, R188, R5, R11 ;  /* 0x00000005bc071224 */ /* 0x000fe200078e020b */
[----:B------:R-:W-:Y:S01]  /*06b0*/  @P1 MOV R6, R10 ;  /* 0x0000000a00061202 */ /* 0x000fe20000000f00 */
[----:B-1----:R-:W-:Y:S01]  /*06c0*/  @P0 IMAD R3, R2, R3, RZ ;  /* 0x0000000302030224 */ /* 0x002fe200078e02ff */
[----:B------:R-:W-:Y:S01]  /*06d0*/  @P0 MOV R2, 0x1 ;  /* 0x0000000100020802 */ /* 0x000fe20000000f00 */
[----:B--2---:R-:W-:Y:S06]  /*06e0*/  @P0 BRA `(.L_x_453) ;  /* 0x0000000000280947 */ /* 0x004fec0003800000 */
[----:B------:R-:W-:Y:S02]  /*06f0*/  ISETP.NE.AND P0, PT, R8, RZ, PT ;  /* 0x000000ff0800720c */ /* 0x000fe40003f05270 */
[----:B------:R-:W1:Y:S11]  /*0700*/  LDC R8, c[0x0][0x3e0] ;  /* 0x0000f800ff087b82 */ /* 0x000e760000000800 */
[----:B------:R-:W2:Y:S01]  /*0710*/  @P0 LDC R3, c[0x0][0x454] ;  /* 0x00011500ff030b82 */ /* 0x000ea20000000800 */
[----:B---3--:R-:W-:-:S02]  /*0720*/  @P0 MOV R4, 0x1 ;  /* 0x0000000100040802 */ /* 0x008fc40000000f00 */
[----:B------:R-:W-:-:S05]  /*0730*/  @!P0 MOV R4, 0x1 ;  /* 0x0000000100048802 */ /* 0x000fca0000000f00 */
[----:B------:R-:W1:Y:S08]  /*0740*/  @P0 LDC R9, c[0x0][0x454] ;  /* 0x00011500ff090b82 */ /* 0x000e700000000800 */
[----:B------:R-:W3:Y:S08]  /*0750*/  @!P0 LDC R5, c[0x0][0x434] ;  /* 0x00010d00ff058b82 */ /* 0x000ef00000000800 */
[----:B------:R-:W4:Y:S01]  /*0760*/  @!P0 LDC R3, c[0x0][0x434] ;  /* 0x00010d00ff038b82 */ /* 0x000f220000000800 */
[----:B-1----:R-:W-:-:S02]  /*0770*/  @P0 IMAD R2, R9, R8, RZ ;  /* 0x0000000809020224 */ /* 0x002fc400078e02ff */
[----:B--23--:R-:W-:-:S07]  /*0780*/  @!P0 IMAD R2, R5, R8, RZ ;  /* 0x0000000805028224 */ /* 0x00cfce00078e02ff */
.L_x_453:
        /* <DEDUP_REMOVED lines=8> */
[C---:B------:R-:W-:Y:S01]  /*0810*/  VIADD R13, R8.reuse, 0x10 ;  /* 0x00000010080d7836 */ /* 0x040fe20000000000 */
[----:B------:R-:W-:Y:S01]  /*0820*/  IADD3 R6, P4, PT, R9, R6, RZ ;  /* 0x0000000609067210 */ /* 0x000fe20007f9e0ff */
[----:B------:R-:W-:Y:S01]  /*0830*/  VIADD R11, R8, 0x20 ;  /* 0x00000020080b7836 */ /* 0x000fe20000000000 */
[----:B------:R-:W-:Y:S01]  /*0840*/  ISETP.NE.AND P0, PT, R188, -0x1, PT ;  /* 0xffffffffbc00780c */ /* 0x000fe20003f05270 */
[----:B------:R-:W-:Y:S01]  /*0850*/  IMAD.MOV.U32 R9, RZ, RZ, RZ ;  /* 0x000000ffff097224 */ /* 0x000fe200078e00ff */
[----:B------:R-:W-:Y:S01]  /*0860*/  LOP3.LUT P6, R165, R165, 0x7, RZ, 0xc0, !PT ;  /* 0x00000007a5a57812 */ /* 0x000fe200078cc0ff */
[----:B------:R-:W-:Y:S01]  /*0870*/  IMAD.X R7, RZ, RZ, R7, P4 ;  /* 0x000000ffff077224 */ /* 0x000fe200020e0607 */
[----:B------:R-:W-:Y:S01]  /*0880*/  SEL R188, R5, R188, !P0 ;  /* 0x000000bc05bc7207 */ /* 0x000fe20004000000 */
[----:B------:R-:W-:Y:S01]  /*0890*/  VIADD R5, R8, 0x30 ;  /* 0x0000003008057836 */ /* 0x000fe20000000000 */
[----:B------:R-:W-:Y:S01]  /*08a0*/  ISETP.GE.AND P1, PT, R13, R98, PT ;  /* 0x000000620d00720c */ /* 0x000fe20003f26270 */
[----:B------:R-:W-:Y:S01]  /*08b0*/  BSSY.RECONVERGENT B0, `(.L_x_454) ;  /* 0x000001a000007945 */ /* 0x000fe20003800200 */
[----:B-1----:R-:W-:Y:S01]  /*08c0*/  IMAD.WIDE.U32 R6, R96, UR4, R6 ;  /* 0x0000000460067c25 */ /* 0x002fe2000f8e0006 */
[----:B------:R-:W-:-:S02]  /*08d0*/  SHF.R.S32.HI R0, RZ, 0x1f, R188 ;  /* 0x0000001fff007819 */ /* 0x000fc400000114bc */
[----:B------:R-:W-:Y:S01]  /*08e0*/  ISETP.GE.AND P2, PT, R11, R98, PT ;  /* 0x000000620b00720c */ /* 0x000fe20003f46270 */
[----:B------:R-:W-:Y:S01]  /*08f0*/  IMAD R17, R96, UR5, R7 ;  /* 0x0000000560117c24 */ /* 0x000fe2000f8e0207 */
[----:B------:R-:W-:Y:S01]  /*0900*/  SEL R188, R188, RZ, P5 ;  /* 0x000000ffbcbc7207 */ /* 0x000fe20002800000 */
[----:B------:R-:W-:Y:S01]  /*0910*/  @!P5 IMAD R3, R95, R2, R3 ;  /* 0x000000025f03d224 */ /* 0x000fe200078e0203 */
[----:B------:R-:W-:Y:S01]  /*0920*/  SEL R0, R0, RZ, P5 ;  /* 0x000000ff00007207 */ /* 0x000fe20002800000 */
[----:B------:R-:W-:Y:S01]  /*0930*/  IMAD.WIDE.U32 R14, R91, 0x40, R8 ;  /* 0x000000405b0e7825 */ /* 0x000fe200078e0008 */
[-C--:B------:R-:W-:Y:S02]  /*0940*/  ISETP.GE.OR P6, PT, R8, R98.reuse, P6 ;  /* 0x000000620800720c */ /* 0x080fe400037c6670 */
[----:B------:R-:W-:Y:S02]  /*0950*/  ISETP.GE.AND P0, PT, R5, R98, PT ;  /* 0x000000620500720c */ /* 0x000fe40003f06270 */
[----:B------:R-:W-:-:S02]  /*0960*/  ISETP.NE.OR P5, PT, R165, RZ, P1 ;  /* 0x000000ffa500720c */ /* 0x000fc40000fa5670 */
[----:B------:R-:W-:Y:S01]  /*0970*/  ISETP.NE.OR P4, PT, R165, RZ, P2 ;  /* 0x000000ffa500720c */ /* 0x000fe20001785670 */
[----:B------:R-:W-:-:S12]  /*0980*/  @P3 BRA `(.L_x_455) ;  /* 0x0000000000303947 */ /* 0x000fd80003800000 */
        /* <DEDUP_REMOVED lines=12> */
.L_x_455:
[----:B------:R-:W-:Y:S05]  /*0a50*/  BSYNC.RECONVERGENT B0 ;  /* 0x0000000000007941 */ /* 0x000fea0003800200 */
.L_x_454:
[----:B------:R-:W-:Y:S01]  /*0a60*/  BSSY.RECONVERGENT B0, `(.L_x_456) ;  /* 0x0000013000007945 */ /* 0x000fe20003800200 */
[----:B------:R-:W-:Y:S01]  /*0a70*/  ISETP.NE.OR P3, PT, R165, RZ, P0 ;  /* 0x000000ffa500720c */ /* 0x000fe20000765670 */
[----:B---3--:R-:W-:Y:S02]  /*0a80*/  IMAD R97, R97, R4, RZ ;  /* 0x0000000461617224 */ /* 0x008fe400078e02ff */
[----:B------:R-:W-:Y:S10]  /*0a90*/  @P1 BRA `(.L_x_457) ;  /* 0x00000000003c1947 */ /* 0x000ff40003800000 */
[----:B------:R-:W2:Y:S01]  /*0aa0*/  LDCU.64 UR6, c[0x0][0x408] ;  /* 0x00008100ff0677ac */ /* 0x000ea20008000a00 */
[----:B------:R-:W-:Y:S01]  /*0ab0*/  IADD3 R19, P1, PT, R14, 0x10, RZ ;  /* 0x000000100e137810 */ /* 0x000fe20007f3e0ff */
[----:B-1----:R-:W-:Y:S01]  /*0ac0*/  IMAD.MOV.U32 R20, RZ, RZ, R6 ;  /* 0x000000ffff147224 */ /* 0x002fe200078e0006 */
        /* <DEDUP_REMOVED lines=12> */
.L_x_457:
[----:B------:R-:W-:Y:S05]  /*0b90*/  BSYNC.RECONVERGENT B0 ;  /* 0x0000000000007941 */ /* 0x000fea0003800200 */
.L_x_456:
[----:B------:R-:W-:Y:S04]  /*0ba0*/  BSSY.RECONVERGENT B0, `(.L_x_458) ;  /* 0x0000011000007945 */ /* 0x000fe80003800200 */
[----:B------:R-:W-:Y:S05]  /*0bb0*/  @P2 BRA `(.L_x_459) ;  /* 0x00000000003c2947 */ /* 0x000fea0003800000 */
[----:B------:R-:W3:Y:S01]  /*0bc0*/  LDCU.64 UR6, c[0x0][0x408] ;  /* 0x00008100ff0677ac */ /* 0x000ee20008000a00 */
[----:B--2---:R-:W-:Y:S01]  /*0bd0*/  IADD3 R19, P1, PT, R14, 0x20, RZ ;  /* 0x000000200e137810 */ /* 0x004fe20007f3e0ff */
[----:B-1----:R-:W-:Y:S01]  /*0be0*/  IMAD.MOV.U32 R20, RZ, RZ, R6 ;  /* 0x000000ffff147224 */ /* 0x002fe200078e0006 */
[----:B------:R-:W-:Y:S01]  /*0bf0*/  MOV R21, R17 ;  /* 0x0000001100157202 */ /* 0x000fe20000000f00 */
[----:B------:R-:W1:Y:S02]  /*0c00*/  LDCU.64 UR4, c[0x0][0x3f0] ;  /* 0x00007e00ff0477ac */ /* 0x000e640008000a00 */
[----:B------:R-:W-:-:S04]  /*0c10*/  IMAD.X R2, RZ, RZ, R15, P1 ;  /* 0x000000ffff027224 */ /* 0x000fc800008e060f */
[----:B---3--:R-:W-:Y:S02]  /*0c20*/  IMAD R2, R2, UR6, RZ ;  /* 0x0000000602027c24 */ /* 0x008fe4000f8e02ff */
        /* <DEDUP_REMOVED lines=8> */
.L_x_459:
[----:B------:R-:W-:Y:S05]  /*0cb0*/  BSYNC.RECONVERGENT B0 ;  /* 0x0000000000007941 */ /* 0x000fea0003800200 */
.L_x_458:
[----:B------:R-:W-:Y:S01]  /*0cc0*/  BSSY.RECONVERGENT B0, `(.L_x_460) ;  /* 0x0000014000007945 */ /* 0x000fe20003800200 */
[----:B------:R-:W-:Y:S02]  /*0cd0*/  IADD3 R188, P2, P1, R97, R188, R3 ;  /* 0x000000bc61bc7210 */ /* 0x000fe4000795e003 */
[----:B------:R-:W-:Y:S02]  /*0ce0*/  SHF.R.S32.HI R97, RZ, 0x1f, R97 ;  /* 0x0000001fff617819 */ /* 0x000fe40000011461 */
[----:B------:R-:W-:Y:S01]  /*0cf0*/  SHF.R.S32.HI R3, RZ, 0x1f, R3 ;  /* 0x0000001fff037819 */ /* 0x000fe20000011403 */
[----:B------:R-:W-:Y:S05]  /*0d00*/  @P0 BRA `(.L_x_461) ;  /* 0x00000000003c0947 */ /* 0x000fea0003800000 */
[----:B------:R-:W4:Y:S01]  /*0d10*/  LDCU.64 UR6, c[0x0][0x408] ;  /* 0x00008100ff0677ac */ /* 0x000f220008000a00 */
[----:B------:R-:W-:Y:S01]  /*0d20*/  IADD3 R2, P0, PT, R14, 0x30, RZ ;  /* 0x000000300e027810 */ /* 0x000fe20007f1e0ff */
[----:B------:R-:W-:Y:S01]  /*0d30*/  IMAD.MOV.U32 R14, RZ, RZ, R6 ;  /* 0x000000ffff0e7224 */ /* 0x000fe200078e0006 */
[----:B------:R-:W5:Y:S03]  /*0d40*/  LDCU.64 UR4, c[0x0][0x3f0] ;  /* 0x00007e00ff0477ac */ /* 0x000f660008000a00 */
[----:B------:R-:W-:Y:S01]  /*0d50*/  IMAD.X R7, RZ, RZ, R15, P0 ;  /* 0x000000ffff077224 */ /* 0x000fe200000e060f */
[----:B------:R-:W-:-:S03]  /*0d60*/  MOV R15, R17 ;  /* 0x00000011000f7202 */ /* 0x000fc60000000f00 */
        /* <DEDUP_REMOVED lines=9> */
.L_x_461:
[----:B------:R-:W-:Y:S05]  /*0e00*/  BSYNC.RECONVERGENT B0 ;  /* 0x0000000000007941 */ /* 0x000fea0003800200 */
.L_x_460:
        /* <DEDUP_REMOVED lines=11> */
.L_x_463:
[----:B------:R-:W-:Y:S05]  /*0ec0*/  BSYNC.RECONVERGENT B0 ;  /* 0x0000000000007941 */ /* 0x000fea0003800200 */
.L_x_462:
        /* <DEDUP_REMOVED lines=10> */
.L_x_465:
[----:B------:R-:W-:Y:S05]  /*0f70*/  BSYNC.RECONVERGENT B0 ;  /* 0x0000000000007941 */ /* 0x000fea0003800200 */
.L_x_464:
        /* <DEDUP_REMOVED lines=10> */
.L_x_467:
[----:B------:R-:W-:Y:S05]  /*1020*/  BSYNC.RECONVERGENT B0 ;  /* 0x0000000000007941 */ /* 0x000fea0003800200 */
.L_x_466:
[----:B------:R-:W-:Y:S05]  /*1030*/  @P3 EXIT ;  /* 0x000000000000394d */ /* 0x000fea0003800000 */
[----:B------:R-:W5:Y:S01]  /*1040*/  LDCU.64 UR4, c[0x0][0x420] ;  /* 0x00008400ff0477ac */ /* 0x000f620008000a00 */
[----:B------:R-:W-:-:S05]  /*1050*/  IMAD R5, R5, R4, RZ ;  /* 0x0000000405057224 */ /* 0x000fca00078e02ff */
[----:B------:R-:W-:-:S04]  /*1060*/  IADD3 R188, P0, PT, R5, R188, RZ ;  /* 0x000000bc05bc7210 */ /* 0x000fc80007f1e0ff */
[----:B------:R-:W-:Y:S02]  /*1070*/  LEA.HI.X.SX32 R5, R5, R0, 0x1, P0 ;  /* 0x0000000005057211 */ /* 0x000fe400000f0eff */
[----:B-----5:R-:W-:-:S04]  /*1080*/  LEA R2, P0, R188, UR4, 0x2 ;  /* 0x00000004bc027c11 */ /* 0x020fc8000f8010ff */
[----:B----4-:R-:W-:Y:S01]  /*1090*/  LEA.HI.X R3, R188, UR5, R5, 0x2, P0 ;  /* 0x00000005bc037c11 */ /* 0x010fe200080f1405 */
[----:B------:R-:W-:-:S05]  /*10a0*/  IMAD.MOV.U32 R5, RZ, RZ, 0x7f800000 ;  /* 0x7f800000ff057424 */ /* 0x000fca00078e00ff */
[----:B------:R-:W-:Y:S01]  /*10b0*/  STG.E desc[UR10][R2.64], R5 ;  /* 0x0000000502007986 */ /* 0x000fe2000c10190a */
[----:B------:R-:W-:Y:S05]  /*10c0*/  EXIT ;  /* 0x000000000000794d */ /* 0x000fea0003800000 */
.L_x_452:
        /* <DEDUP_REMOVED lines=21> */
[----:B------:R-:W-:Y:S01]  /*1220*/  MOV R6, R2 ;  /* 0x0000000200067202 */ /* 0x000fe20000000f00 */
[----:B------:R-:W-:Y:S06]  /*1230*/  BRA `(.L_x_469) ;  /* 0x0000000000187947 */ /* 0x000fec0003800000 */
.L_x_468:
[----:B------:R-:W2:Y:S01]  /*1240*/  LDC.64 R168, c[0x0][0x3b8] ;  /* 0x0000ee00ffa87b82 */ /* 0x000ea20000000a00 */
[----:B------:R-:W-:-:S05]  /*1250*/  IADD3 R2, PT, PT, R0, R7, RZ ;  /* 0x0000000700027210 */ /* 0x000fca0007ffe0ff */
[C---:B--2---:R-:W-:Y:S02]  /*1260*/  IMAD R5, R2.reuse, R169, RZ ;  /* 0x000000a902057224 */ /* 0x044fe400078e02ff */
[----:B------:R-:W-:-:S05]  /*1270*/  IMAD.WIDE.U32 R2, R2, R168, RZ ;  /* 0x000000a802027225 */ /* 0x000fca00078e00ff */
[----:B------:R-:W-:Y:S02]  /*1280*/  IADD3 R5, PT, PT, R3, R5, RZ ;  /* 0x0000000503057210 */ /* 0x000fe40007ffe0ff */
[----:B------:R-:W-:-:S07]  /*1290*/  MOV R6, R2 ;  /* 0x0000000200067202 */ /* 0x000fce0000000f00 */
.L_x_469:
        /* <DEDUP_REMOVED lines=10> */
[----:B------:R-:W-:-:S04]  /*1340*/  IMAD.HI.U32 R11, R11, R8, R10 ;  /* 0x000000080b0b7227 */ /* 0x000fc800078e000a */
[----:B------:R-:W-:-:S04]  /*1350*/  IMAD.MOV.U32 R8, RZ, RZ, R2 ;  /* 0x000000ffff087224 */ /* 0x000fc800078e0002 */
[----:B------:R-:W-:-:S05]  /*1360*/  IMAD.HI.U32 R167, R11, R8, RZ ;  /* 0x000000080ba77227 */ /* 0x000fca00078e00ff */
[----:B------:R-:W-:-:S05]  /*1370*/  IADD3 R2, PT, PT, -R167, RZ, RZ ;  /* 0x000000ffa7027210 */ /* 0x000fca0007ffe1ff */
[----:B------:R-:W-:-:S05]  /*1380*/  IMAD R2, R9, R2, R8 ;  /* 0x0000000209027224 */ /* 0x000fca00078e0208 */
[----:B------:R-:W-:-:S13]  /*1390*/  ISETP.GT.U32.AND P1, PT, R9, R2, PT ;  /* 0x000000020900720c */ /* 0x000fda0003f24070 */
[----:B------:R-:W-:Y:S01]  /*13a0*/  @!P1 IMAD.IADD R2, R2, 0x1, -R9 ;  /* 0x0000000102029824 */ /* 0x000fe200078e0a09 */
[----:B------:R-:W-:Y:S02]  /*13b0*/  @!P1 IADD3 R167, PT, PT, R167, 0x1, RZ ;  /* 0x00000001a7a79810 */ /* 0x000fe40007ffe0ff */
[----:B------:R-:W-:Y:S02]  /*13c0*/  ISETP.NE.AND P1, PT, R3, RZ, PT ;  /* 0x000000ff0300720c */ /* 0x000fe40003f25270 */
[----:B------:R-:W-:Y:S02]  /*13d0*/  ISETP.GE.U32.AND P3, PT, R2, R9, PT ;  /* 0x000000090200720c */ /* 0x000fe40003f66070 */
[----:B------:R-:W-:-:S04]  /*13e0*/  LOP3.LUT R2, R96, R3, RZ, 0x3c, !PT ;  /* 0x0000000360027212 */ /* 0x000fc800078e3cff */
[----:B------:R-:W-:-:S07]  /*13f0*/  ISETP.GE.AND P0, PT, R2, RZ, PT ;  /* 0x000000ff0200720c */ /* 0x000fce0003f06270 */
[----:B------:R-:W-:-:S06]  /*1400*/  @P3 VIADD R167, R167, 0x1 ;  /* 0x00000001a7a73836 */ /* 0x000fcc0000000000 */
        /* <DEDUP_REMOVED lines=15> */
.L_x_470:
[----:B------:R-:W1:Y:S01]  /*1500*/  LDC.64 R134, c[0x0][0x3c0] ;  /* 0x0000f000ff867b82 */ /* 0x000e620000000a00 */
[----:B------:R-:W-:-:S05]  /*1510*/  IADD3 R0, PT, PT, R0, R7, RZ ;  /* 0x0000000700007210 */ /* 0x000fca0007ffe0ff */
[C---:B-1----:R-:W-:Y:S02]  /*1520*/  IMAD R181, R0.reuse, R135, RZ ;  /* 0x0000008700b57224 */ /* 0x042fe400078e02ff */
[----:B------:R-:W-:-:S05]  /*1530*/  IMAD.WIDE.U32 R194, R0, R134, RZ ;  /* 0x0000008600c27225 */ /* 0x000fca00078e00ff */
[----:B------:R-:W-:-:S07]  /*1540*/  IADD3 R181, PT, PT, R195, R181, RZ ;  /* 0x000000b5c3b57210 */ /* 0x000fce0007ffe0ff */
.L_x_471:
[----:B------:R-:W-:Y:S01]  /*1550*/  IMAD.IADD R183, R98, 0x1, -R97 ;  /* 0x0000000162b77824 */ /* 0x000fe200078e0a61 */
[----:B------:R-:W-:Y:S01]  /*1560*/  SHF.R.U32.HI R0, RZ, 0x3, R165 ;  /* 0x00000003ff007819 */ /* 0x000fe200000116a5 */
[----:B------:R-:W-:Y:S01]  /*1570*/  IMAD.SHL.U32 R170, R165, 0x8, RZ ;  /* 0x00000008a5aa7824 */ /* 0x000fe200078e00ff */
[----:B------:R-:W1:Y:S01]  /*1580*/  LDCU.64 UR4, c[0x0][0x3c8] ;  /* 0x00007900ff0477ac */ /* 0x000e620008000a00 */
[----:B------:R-:W-:Y:S01]  /*1590*/  IMAD.MOV.U32 R9, RZ, RZ, RZ ;  /* 0x000000ffff097224 */ /* 0x000fe200078e00ff */
[CC--:B------:R-:W-:Y:S01]  /*15a0*/  ISETP.GE.AND P6, PT, R0.reuse, R183.reuse, PT ;  /* 0x000000b70000720c */ /* 0x0c0fe20003fc6270 */
[----:B------:R-:W-:Y:S01]  /*15b0*/  VIADD R18, R0, 0x10 ;  /* 0x0000001000127836 */ /* 0x000fe20000000000 */
[----:B------:R-:W-:Y:S01]  /*15c0*/  LOP3.LUT R164, R170, 0x38, RZ, 0xc0, !PT ;  /* 0x00000038aaa47812 */ /* 0x000fe200078ec0ff */
[C---:B------:R-:W-:Y:S01]  /*15d0*/  VIADD R16, R0.reuse, 0x20 ;  /* 0x0000002000107836 */ /* 0x040fe20000000000 */
[----:B------:R-:W2:Y:S01]  /*15e0*/  LDCU.64 UR6, c[0x0][0x3d0] ;  /* 0x00007a00ff0677ac */ /* 0x000ea20008000a00 */
[----:B------:R-:W-:Y:S01]  /*15f0*/  VIADD R14, R0, 0x30 ;  /* 0x00000030000e7836 */ /* 0x000fe20000000000 */
[----:B------:R-:W-:Y:S01]  /*1600*/  IADD3 R6, P0, PT, R164, R6, RZ ;  /* 0x00000006a4067210 */ /* 0x000fe20007f1e0ff */
[----:B------:R-:W-:Y:S01]  /*1610*/  IMAD.MOV.U32 R8, RZ, RZ, R0 ;  /* 0x000000ffff087224 */ /* 0x000fe200078e0000 */
[----:B------:R-:W-:Y:S01]  /*1620*/  ISETP.GE.AND P5, PT, R18, R183, PT ;  /* 0x000000b71200720c */ /* 0x000fe20003fa6270 */
[----:B------:R-:W-:Y:S01]  /*1630*/  IMAD R34, R0, R169, RZ ;  /* 0x000000a900227224 */ /* 0x000fe200078e02ff */
[-C--:B------:R-:W-:Y:S01]  /*1640*/  ISETP.GE.AND P3, PT, R16, R183.reuse, PT ;  /* 0x000000b71000720c */ /* 0x080fe20003f66270 */
[----:B------:R-:W-:Y:S01]  /*1650*/  IMAD.X R7, RZ, RZ, R5, P0 ;  /* 0x000000ffff077224 */ /* 0x000fe200000e0605 */
[----:B------:R-:W-:Y:S01]  /*1660*/  ISETP.GE.AND P4, PT, R14, R183, PT ;  /* 0x000000b70e00720c */ /* 0x000fe20003f86270 */
[----:B------:R-:W3:Y:S01]  /*1670*/  @!P6 LDC.64 R2, c[0x0][0x3b0] ;  /* 0x0000ec00ff02eb82 */ /* 0x000ee20000000a00 */
[----:B------:R-:W-:Y:S01]  /*1680*/  IADD3 R22, P0, PT, R164, R22, RZ ;  /* 0x00000016a4167210 */ /* 0x000fe20007f1e0ff */
[----:B------:R-:W-:Y:S01]  /*1690*/  IMAD.WIDE.U32 R32, R91, 0x40, R8 ;  /* 0x000000405b207825 */ /* 0x000fe200078e0008 */
[----:B------:R-:W-:-:S02]  /*16a0*/  SHF.R.S32.HI R133, RZ, 0x1f, R167 ;  /* 0x0000001fff857819 */ /* 0x000fc400000114a7 */
[C-C-:B------:R-:W-:Y:S01]  /*16b0*/  SHF.L.U64.HI R88, R168.reuse, 0x6, R169.reuse ;  /* 0x00000006a8587819 */ /* 0x140fe200000102a9 */
[----:B------:R-:W-:Y:S01]  /*16c0*/  IMAD.X R23, RZ, RZ, R4, P0 ;  /* 0x000000ffff177224 */ /* 0x000fe200000e0604 */
[----:B------:R-:W-:Y:S01]  /*16d0*/  SHF.L.U64.HI R228, R168, 0x4, R169 ;  /* 0x00000004a8e47819 */ /* 0x000fe200000102a9 */
[----:B------:R-:W4:Y:S01]  /*16e0*/  @!P6 LDC.64 R12, c[0x0][0x380] ;  /* 0x0000e000ff0ceb82 */ /* 0x000f220000000a00 */
[----:B------:R-:W-:Y:S01]  /*16f0*/  @!P5 IADD3 R20, P2, PT, R32, 0x10, RZ ;  /* 0x000000102014d810 */ /* 0x000fe20007f5e0ff */
[----:B-1----:R-:W-:Y:S01]  /*1700*/  IMAD.WIDE.U32 R22, R96, UR4, R22 ;  /* 0x0000000460167c25 */ /* 0x002fe2000f8e0016 */
[C---:B------:R-:W-:Y:S02]  /*1710*/  @!P3 IADD3 R19, P1, PT, R32.reuse, 0x20, RZ ;  /* 0x000000202013b810 */ /* 0x040fe40007f3e0ff */
[----:B------:R-:W-:Y:S01]  /*1720*/  @!P4 IADD3 R17, P0, PT, R32, 0x30, RZ ;  /* 0x000000302011c810 */ /* 0x000fe20007f1e0ff */
[----:B------:R-:W-:Y:S01]  /*1730*/  IMAD.WIDE.U32 R6, R0, R168, R6 ;  /* 0x000000a800067225 */ /* 0x000fe200078e0006 */
[----:B------:R-:W-:Y:S01]  /*1740*/  SHF.R.U32.HI R166, RZ, 0x1, R165 ;  /* 0x00000001ffa67819 */ /* 0x000fe200000116a5 */
[----:B------:R-:W1:Y:S01]  /*1750*/  @!P5 LDC.64 R4, c[0x0][0x3b0] ;  /* 0x0000ec00ff04db82 */ /* 0x000e620000000a00 */
[----:B------:R-:W-:Y:S01]  /*1760*/  LOP3.LUT R200, R165, 0x1f, RZ, 0xc0, !PT ;  /* 0x0000001fa5c87812 */ /* 0x000fe200078ec0ff */
[----:B------:R-:W-:Y:S01]  /*1770*/  IMAD R23, R96, UR5, R23 ;  /* 0x0000000560177c24 */ /* 0x000fe2000f8e0217 */
[----:B------:R-:W5:Y:S01]  /*1780*/  LDCU.64 UR4, c[0x0][0x388] ;  /* 0x00007100ff0477ac */ /* 0x000f620008000a00 */
[----:B------:R-:W-:Y:S01]  /*1790*/  IMAD.IADD R35, R7, 0x1, R34 ;  /* 0x0000000107237824 */ /* 0x000fe200078e0222 */
[----:B------:R-:W-:Y:S01]  /*17a0*/  SHF.R.U32.HI R206, RZ, 0x5, R165 ;  /* 0x00000005ffce7819 */ /* 0x000fe200000116a5 */
[----:B------:R-:W-:-:S02]  /*17b0*/  @!P5 IMAD.X R27, RZ, RZ, R33, P2 ;  /* 0x000000ffff1bd224 */ /* 0x000fc400010e0621 */
[-C--:B---3--:R-:W-:Y:S01]  /*17c0*/  @!P6 IMAD R26, R33, R2.reuse, RZ ;  /* 0x00000002211ae224 */ /* 0x088fe200078e02ff */
[----:B------:R-:W3:Y:S01]  /*17d0*/  @!P3 LDC.64 R10, c[0x0][0x3b0] ;  /* 0x0000ec00ff0abb82 */ /* 0x000ee20000000a00 */
[--C-:B------:R-:W-:Y:S02]  /*17e0*/  @!P3 IMAD.X R21, RZ, RZ, R33.reuse, P1 ;  /* 0x000000ffff15b224 */ /* 0x100fe400008e0621 */
[C---:B------:R-:W-:Y:S02]  /*17f0*/  @!P6 IMAD R26, R32.reuse, R3, R26 ;  /* 0x00000003201ae224 */ /* 0x040fe400078e021a */
[----:B------:R-:W-:Y:S02]  /*1800*/  @!P4 IMAD.X R15, RZ, RZ, R33, P0 ;  /* 0x000000ffff0fc224 */ /* 0x000fe400000e0621 */
[----:B------:R-:W-:Y:S01]  /*1810*/  IMAD.MOV.U32 R34, RZ, RZ, R6 ;  /* 0x000000ffff227224 */ /* 0x000fe200078e0006 */
[----:B------:R-:W5:Y:S01]  /*1820*/  S2UR UR8, SR_CgaCtaId ;  /* 0x00000000000879c3 */ /* 0x000f620000008800 */
[----:B------:R-:W-:-:S04]  /*1830*/  @!P6 IMAD.WIDE.U32 R32, R32, R2, R22 ;  /* 0x000000022020e225 */ /* 0x000fc800078e0016 */
[----:B--2---:R-:W-:Y:S01]  /*1840*/  IMAD R6, R133, UR6, RZ ;  /* 0x0000000685067c24 */ /* 0x004fe2000f8e02ff */
[C---:B----4-:R-:W-:Y:S01]  /*1850*/  @!P6 LEA R28, P0, R32.reuse, R12, 0x1 ;  /* 0x0000000c201ce211 */ /* 0x050fe200078008ff */
[----:B------:R-:W-:Y:S01]  /*1860*/  @!P6 IMAD.IADD R26, R33, 0x1, R26 ;  /* 0x00000001211ae824 */ /* 0x000fe200078e021a */
[----:B------:R-:W2:Y:S01]  /*1870*/  @!P4 LDC.64 R2, c[0x0][0x3b0] ;  /* 0x0000ec00ff02cb82 */ /* 0x000ea20000000a00 */
[----:B------:R-:W-:Y:S02]  /*1880*/  IMAD R185, R167, UR7, R6 ;  /* 0x00000007a7b97c24 */ /* 0x000fe4000f8e0206 */
[----:B------:R-:W-:Y:S01]  /*1890*/  @!P5 IMAD.MOV.U32 R30, RZ, RZ, R22 ;  /* 0x000000ffff1ed224 */ /* 0x000fe200078e0016 */
[----:B------:R-:W-:Y:S01]  /*18a0*/  @!P6 LEA.HI.X R29, R32, R13, R26, 0x1, P0 ;  /* 0x0000000d201de211 */ /* 0x000fe200000f0c1a */
[----:B------:R-:W-:Y:S01]  /*18b0*/  @!P5 IMAD.MOV.U32 R31, RZ, RZ, R23 ;  /* 0x000000ffff1fd224 */ /* 0x000fe200078e0017 */
[C---:B------:R-:W-:Y:S01]  /*18c0*/  LOP3.LUT R26, R170.reuse, 0x1f8, RZ, 0xc0, !PT ;  /* 0x000001f8aa1a7812 */ /* 0x040fe200078ec0ff */
[----:B-1----:R-:W-:Y:S01]  /*18d0*/  @!P5 IMAD R12, R27, R4, RZ ;  /* 0x000000041b0cd224 */ /* 0x002fe200078e02ff */
[----:B------:R-:W1:Y:S01]  /*18e0*/  @!P5 LDC.64 R8, c[0x0][0x380] ;  /* 0x0000e000ff08db82 */ /* 0x000e620000000a00 */
[----:B------:R-:W-:Y:S01]  /*18f0*/  IMAD.WIDE.U32 R34, R167, UR6, R34 ;  /* 0x00000006a7227c25 */ /* 0x000fe2000f8e0022 */
[----:B------:R-:W-:Y:S01]  /*1900*/  UMOV UR6, 0x400 ;  /* 0x0000040000067882 */ /* 0x000fe20000000000 */
[----:B------:R-:W-:-:S02]  /*1910*/  LOP3.LUT R32, R170, 0x1e00, RZ, 0xc0, !PT ;  /* 0x00001e00aa207812 */ /* 0x000fc400078ec0ff */
[----:B------:R-:W-:Y:S01]  /*1920*/  @!P3 IMAD.MOV.U32 R24, RZ, RZ, R22 ;  /* 0x000000ffff18b224 */ /* 0x000fe200078e0016 */
[----:B------:R-:W-:Y:S01]  /*1930*/  LOP3.LUT R189, R26, 0x38, R165, 0x78, !PT ;  /* 0x000000381abd7812 */ /* 0x000fe200078e78a5 */
[----:B------:R-:W-:Y:S01]  /*1940*/  @!P3 IMAD.MOV.U32 R25, RZ, RZ, R23 ;  /* 0x000000ffff19b224 */ /* 0x000fe200078e0017 */
[----:B------:R-:W4:Y:S01]  /*1950*/  @!P3 LDC.64 R6, c[0x0][0x380] ;  /* 0x0000e000ff06bb82 */ /* 0x000f220000000a00 */
[----:B------:R-:W-:Y:S01]  /*1960*/  @!P5 IMAD R12, R20, R5, R12 ;  /* 0x00000005140cd224 */ /* 0x000fe200078e020c */
[----:B-----5:R-:W-:Y:S01]  /*1970*/  LEA R186, P1, R34, UR4, 0x1 ;  /* 0x0000000422ba7c11 */ /* 0x020fe2000f8208ff */
[----:B------:R-:W-:Y:S01]  /*1980*/  @!P5 IMAD.WIDE.U32 R30, R20, R4, R30 ;  /* 0x00000004141ed225 */ /* 0x000fe200078e001e */
[----:B------:R-:W-:Y:S01]  /*1990*/  ULEA UR6, UR8, UR6, 0x18 ;  /* 0x0000000608067291 */ /* 0x000fe2000f8ec0ff */
[----:B------:R-:W-:Y:S01]  /*19a0*/  LOP3.LUT R32, R189, R32, RZ, 0xfc, !PT ;  /* 0x00000020bd207212 */ /* 0x000fe200078efcff */
[----:B------:R-:W5:Y:S01]  /*19b0*/  LDCU.64 UR8, c[0x0][0x390] ;  /* 0x00007200ff0877ac */ /* 0x000f620008000a00 */
[----:B------:R-:W-:Y:S01]  /*19c0*/  IMAD.IADD R185, R35, 0x1, R185 ;  /* 0x0000000123b97824 */ /* 0x000fe200078e02b9 */
[----:B------:R-:W5:Y:S01]  /*19d0*/  @!P4 LDC.64 R4, c[0x0][0x380] ;  /* 0x0000e000ff04cb82 */ /* 0x000f620000000a00 */
[-C--:B---3--:R-:W-:Y:S01]  /*19e0*/  @!P3 IMAD R26, R21, R10.reuse, RZ ;  /* 0x0000000a151ab224 */ /* 0x088fe200078e02ff */
[----:B------:R-:W-:Y:S01]  /*19f0*/  LEA R85, R32, UR6, 0x1 ;  /* 0x0000000620557c11 */ /* 0x000fe2000f8e08ff */
[----:B------:R-:W-:Y:S01]  /*1a00*/  @!P3 IMAD.WIDE.U32 R24, R19, R10, R24 ;  /* 0x0000000a1318b225 */ /* 0x000fe200078e0018 */
[----:B------:R-:W-:Y:S01]  /*1a10*/  LEA.HI.X R185, R34, UR5, R185, 0x1, P1 ;  /* 0x0000000522b97c11 */ /* 0x000fe200088f0cb9 */
[----:B------:R-:W3:Y:S02]  /*1a20*/  LDCU.64 UR4, c[0x0][0x3d8] ;  /* 0x00007b00ff0477ac */ /* 0x000ee40008000a00 */
[----:B--2---:R-:W-:Y:S01]  /*1a30*/  @!P4 IMAD R10, R15, R2, RZ ;  /* 0x000000020f0ac224 */ /* 0x004fe200078e02ff */
[----:B-1----:R-:W-:Y:S01]  /*1a40*/  @!P5 LEA R8, P1, R30, R8, 0x1 ;  /* 0x000000081e08d211 */ /* 0x002fe200078208ff */
[----:B------:R-:W-:Y:S01]  /*1a50*/  @!P3 IMAD R11, R19, R11, R26 ;  /* 0x0000000b130bb224 */ /* 0x000fe200078e021a */
[----:B------:R-:W-:Y:S01]  /*1a60*/  @!PT LDS RZ, [RZ] ;  /* 0x00000000fffff984 */ /* 0x000fe20000000800 */
[----:B------:R-:W-:Y:S01]  /*1a70*/  @!PT LDS RZ, [RZ] ;  /* 0x00000000fffff984 */ /* 0x000fe20000000800 */
[----:B------:R-:W-:Y:S01]  /*1a80*/  @!PT LDS RZ, [RZ] ;  /* 0x00000000fffff984 */ /* 0x000fe20000000800 */
[----:B------:R-:W-:Y:S01]  /*1a90*/  @!P6 LDGSTS.E.BYPASS.LTC128B.128 [R85], desc[UR10][R28.64] ;  /* 0x000000001c55efae */ /* 0x000fe2000b981a0a */
[----:B------:R-:W-:-:S02]  /*1aa0*/  @!P5 IMAD.IADD R12, R31, 0x1, R12 ;  /* 0x000000011f0cd824 */ /* 0x000fc400078e020c */
[----:B------:R-:W-:Y:S01]  /*1ab0*/  @!P4 IMAD R10, R17, R3, R10 ;  /* 0x00000003110ac224 */ /* 0x000fe200078e020a */
[----:B------:R-:W-:Y:S01]  /*1ac0*/  @!P6 LDGSTS.E.BYPASS.LTC128B.128 [R85+0x2000], desc[UR10][R28.64+0x80] ;  /* 0x020000801c55efae */ /* 0x000fe2000b981a0a */
[----:B------:R-:W-:Y:S01]  /*1ad0*/  @!P3 IMAD.IADD R11, R25, 0x1, R11 ;  /* 0x00000001190bb824 */ /* 0x000fe200078e020b */
[----:B----4-:R-:W-:Y:S01]  /*1ae0*/  @!P3 LEA R20, P0, R24, R6, 0x1 ;  /* 0x000000061814b211 */ /* 0x010fe200078008ff */
[----:B------:R-:W-:Y:S01]  /*1af0*/  VIADD R3, R171, 0xffffffff ;  /* 0xffffffffab037836 */ /* 0x000fe20000000000 */
[----:B------:R-:W-:Y:S01]  /*1b00*/  @!P5 LEA.HI.X R9, R30, R9, R12, 0x1, P1 ;  /* 0x000000091e09d211 */ /* 0x000fe200008f0c0c */
[----:B------:R-:W-:Y:S01]  /*1b10*/  @!P6 LDGSTS.E.BYPASS.LTC128B.128 [R85+0x4000], desc[UR10][R28.64+0x100] ;  /* 0x040001001c55efae */ /* 0x000fe2000b981a0a */
[----:B------:R-:W-:Y:S01]  /*1b20*/  @!P3 LEA.HI.X R21, R24, R7, R11, 0x1, P0 ;  /* 0x000000071815b211 */ /* 0x000fe200000f0c0b */
[----:B------:R-:W-:Y:S02]  /*1b30*/  IMAD.SHL.U32 R94, R3, 0x40, RZ ;  /* 0x00000040035e7824 */ /* 0x000fe400078e00ff */
[----:B------:R-:W-:Y:S01]  /*1b40*/  @!P5 LDGSTS.E.BYPASS.LTC128B.128 [R85+0x800], desc[UR10][R8.64] ;  /* 0x008000000855dfae */ /* 0x000fe2000b981a0a */
[----:B------:R-:W-:-:S03]  /*1b50*/  @!P4 IMAD.WIDE.U32 R22, R17, R2, R22 ;  /* 0x000000021116c225 */ /* 0x000fc600078e0016 */
[----:B------:R-:W-:Y:S01]  /*1b60*/  @!P5 LDGSTS.E.BYPASS.LTC128B.128 [R85+0x2800], desc[UR10][R8.64+0x80] ;  /* 0x028000800855dfae */ /* 0x000fe2000b981a0a */
[----:B------:R-:W-:Y:S02]  /*1b70*/  IMAD.IADD R7, R93, 0x1, -R94 ;  /* 0x000000015d077824 */ /* 0x000fe400078e0a5e */
[----:B------:R-:W-:Y:S01]  /*1b80*/  @!P4 IMAD.IADD R2, R23, 0x1, R10 ;  /* 0x000000011702c824 */ /* 0x000fe200078e020a */
[----:B------:R1:W-:Y:S01]  /*1b90*/  @!P5 LDGSTS.E.BYPASS.LTC128B.128 [R85+0x4800], desc[UR10][R8.64+0x100] ;  /* 0x048001000855dfae */ /* 0x0003e2000b981a0a */
[----:B-----5:R-:W-:Y:S01]  /*1ba0*/  @!P4 LEA R10, P0, R22, R4, 0x1 ;  /* 0x00000004160ac211 */ /* 0x020fe200078008ff */
[----:B------:R-:W-:Y:S01]  /*1bb0*/  IMAD.SHL.U32 R90, R168, 0x40, RZ ;  /* 0x00000040a85a7824 */ /* 0x000fe200078e00ff */
[----:B------:R-:W-:Y:S01]  /*1bc0*/  ISETP.GE.AND P2, PT, R16, R7, PT ;  /* 0x000000071000720c */ /* 0x000fe20003f46270 */
[----:B------:R-:W-:Y:S01]  /*1bd0*/  @!P3 LDGSTS.E.BYPASS.LTC128B.128 [R85+0x1000], desc[UR10][R20.64] ;  /* 0x010000001455bfae */ /* 0x000fe2000b981a0a */
[----:B------:R-:W-:Y:S01]  /*1be0*/  @!P4 LEA.HI.X R11, R22, R5, R2, 0x1, P0 ;  /* 0x00000005160bc211 */ /* 0x000fe200000f0c02 */
[----:B------:R-:W-:Y:S01]  /*1bf0*/  IMAD.SHL.U32 R229, R168, 0x10, RZ ;  /* 0x00000010a8e57824 */ /* 0x000fe200078e00ff */
[----:B------:R-:W-:Y:S01]  /*1c00*/  ISETP.GE.AND P6, PT, R0, R7, PT ;  /* 0x000000070000720c */ /* 0x000fe20003fc6270 */
[----:B------:R-:W-:Y:S01]  /*1c10*/  @!P3 LDGSTS.E.BYPASS.LTC128B.128 [R85+0x3000], desc[UR10][R20.64+0x80] ;  /* 0x030000801455bfae */ /* 0x000fe2000b981a0a */
[----:B------:R-:W-:-:S02]  /*1c20*/  IMAD R5, R88, R3, RZ ;  /* 0x0000000358057224 */ /* 0x000fc400078e02ff */
[----:B------:R-:W-:Y:S01]  /*1c30*/  IMAD.WIDE.U32 R12, R90, R3, RZ ;  /* 0x000000035a0c7225 */ /* 0x000fe200078e00ff */
[----:B------:R2:W-:Y:S01]  /*1c40*/  @!P3 LDGSTS.E.BYPASS.LTC128B.128 [R85+0x5000], desc[UR10][R20.64+0x100] ;  /* 0x050001001455bfae */ /* 0x0005e2000b981a0a */
[----:B------:R-:W-:Y:S02]  /*1c50*/  ISETP.GE.AND P3, PT, R18, R7, PT ;  /* 0x000000071200720c */ /* 0x000fe40003f66270 */
[----:B------:R-:W-:Y:S01]  /*1c60*/  IMAD.IADD R13, R13, 0x1, R5 ;  /* 0x000000010d0d7824 */ /* 0x000fe200078e0205 */
[----:B------:R-:W-:Y:S01]  /*1c70*/  @!P4 LDGSTS.E.BYPASS.LTC128B.128 [R85+0x1800], desc[UR10][R10.64] ;  /* 0x018000000a55cfae */ /* 0x000fe2000b981a0a */
[----:B------:R-:W-:-:S03]  /*1c80*/  IMAD.WIDE.U32 R24, R168, 0x20, RZ ;  /* 0x00000020a8187825 */ /* 0x000fc600078e00ff */
[----:B------:R-:W-:Y:S01]  /*1c90*/  @!P4 LDGSTS.E.BYPASS.LTC128B.128 [R85+0x3800], desc[UR10][R10.64+0x80] ;  /* 0x038000800a55cfae */ /* 0x000fe2000b981a0a */
[----:B------:R-:W-:Y:S02]  /*1ca0*/  IMAD.SHL.U32 R149, R165, 0x40, RZ ;  /* 0x00000040a5957824 */ /* 0x000fe400078e00ff */
[----:B------:R-:W-:Y:S01]  /*1cb0*/  IMAD.SHL.U32 R2, R169, 0x20, RZ ;  /* 0x00000020a9027824 */ /* 0x000fe200078e00ff */
[----:B------:R4:W-:Y:S01]  /*1cc0*/  @!P4 LDGSTS.E.BYPASS.LTC128B.128 [R85+0x5800], desc[UR10][R10.64+0x100] ;  /* 0x058001000a55cfae */ /* 0x0009e2000b981a0a */
[----:B------:R-:W-:Y:S01]  /*1cd0*/  IMAD R180, R0, R135, RZ ;  /* 0x0000008700b47224 */ /* 0x000fe200078e02ff */
[----:B------:R-:W-:Y:S01]  /*1ce0*/  @!P3 IADD3 R5, P0, PT, R229, R12, RZ ;  /* 0x0000000ce505b210 */ /* 0x000fe20007f1e0ff */
[----:B-1----:R-:W-:Y:S01]  /*1cf0*/  IMAD.SHL.U32 R8, R165, 0x20, RZ ;  /* 0x00000020a5087824 */ /* 0x002fe200078e00ff */
[----:B------:R-:W-:Y:S01]  /*1d00*/  LOP3.LUT R9, R149, 0x200, RZ, 0xc0, !PT ;  /* 0x0000020095097812 */ /* 0x000fe200078ec0ff */
[----:B------:R-:W-:Y:S01]  /*1d10*/  IMAD.WIDE.U32 R210, R134, 0x20, RZ ;  /* 0x0000002086d27825 */ /* 0x000fe200078e00ff */
[----:B------:R-:W-:-:S02]  /*1d20*/  @!P3 LEA R22, P5, R5, R186, 0x1 ;  /* 0x000000ba0516b211 */ /* 0x000fc400078a08ff */
[----:B------:R-:W-:Y:S01]  /*1d30*/  ISETP.GE.AND P4, PT, R16, R7, PT ;  /* 0x000000071000720c */ /* 0x000fe20003f86270 */
[----:B------:R-:W-:Y:S01]  /*1d40*/  @!P3 IMAD.X R6, R228, 0x1, R13, P0 ;  /* 0x00000001e406b824 */ /* 0x000fe200000e060d */
[----:B------:R-:W-:Y:S01]  /*1d50*/  @!P2 IADD3 R4, P0, PT, R12, R24, RZ ;  /* 0x000000180c04a210 */ /* 0x000fe20007f1e0ff */
[----:B------:R-:W-:Y:S01]  /*1d60*/  IMAD.SHL.U32 R15, R135, 0x20, RZ ;  /* 0x00000020870f7824 */ /* 0x000fe200078e00ff */
[C---:B------:R-:W-:Y:S01]  /*1d70*/  LOP3.LUT R148, R164.reuse, 0x1c0, R149, 0xf8, !PT ;  /* 0x000001c0a4947812 */ /* 0x040fe200078ef895 */
[----:B------:R-:W-:Y:S01]  /*1d80*/  IMAD.MOV.U32 R182, RZ, RZ, 0x20 ;  /* 0x00000020ffb67424 */ /* 0x000fe200078e00ff */
[----:B------:R-:W-:Y:S01]  /*1d90*/  @!P3 LEA.HI.X R23, R5, R185, R6, 0x1, P5 ;  /* 0x000000b90517b211 */ /* 0x000fe200028f0c06 */
[----:B------:R-:W-:Y:S01]  /*1da0*/  IMAD.MOV.U32 R160, RZ, RZ, 0x40 ;  /* 0x00000040ffa07424 */ /* 0x000fe200078e00ff */
[----:B--2---:R-:W-:Y:S01]  /*1db0*/  IADD3 R20, P1, PT, R164, R194, RZ ;  /* 0x000000c2a4147210 */ /* 0x004fe20007f3e0ff */
[----:B------:R-:W-:Y:S01]  /*1dc0*/  IMAD R206, R91, 0x4, R206 ;  /* 0x000000045bce7824 */ /* 0x000fe200078e02ce */
[----:B------:R-:W-:-:S02]  /*1dd0*/  @!P6 LEA R24, P5, R12, R186, 0x1 ;  /* 0x000000ba0c18e211 */ /* 0x000fc400078a08ff */
[----:B------:R-:W-:Y:S01]  /*1de0*/  @!P2 IADD3.X R2, PT, PT, R13, R25, R2, P0, !PT ;  /* 0x000000190d02a210 */ /* 0x000fe200007fe402 */
[----:B------:R-:W-:Y:S01]  /*1df0*/  IMAD.X R21, RZ, RZ, R181, P1 ;  /* 0x000000ffff157224 */ /* 0x000fe200008e06b5 */
[----:B------:R-:W-:Y:S02]  /*1e00*/  ISETP.GE.AND P1, PT, R14, R7, PT ;  /* 0x000000070e00720c */ /* 0x000fe40003f26270 */
[----:B------:R-:W-:Y:S01]  /*1e10*/  LOP3.LUT R5, R9, 0x7c00, R8, 0xf8, !PT ;  /* 0x00007c0009057812 */ /* 0x000fe200078ef808 */
[----:B------:R-:W-:Y:S01]  /*1e20*/  IMAD.WIDE.U32 R20, R0, R134, R20 ;  /* 0x0000008600147225 */ /* 0x000fe200078e0014 */
[----:B------:R-:W-:Y:S02]  /*1e30*/  @!P6 LEA.HI.X R25, R12, R185, R13, 0x1, P5 ;  /* 0x000000b90c19e211 */ /* 0x000fe400028f0c0d */
[----:B------:R-:W-:Y:S01]  /*1e40*/  @!P2 LEA R8, P0, R4, R186, 0x1 ;  /* 0x000000ba0408a211 */ /* 0x000fe200078008ff */
[----:B------:R-:W-:Y:S01]  /*1e50*/  IMAD.IADD R21, R21, 0x1, R180 ;  /* 0x0000000115157824 */ /* 0x000fe200078e02b4 */
[----:B------:R-:W-:Y:S01]  /*1e60*/  ISETP.GE.AND P5, PT, R18, R7, PT ;  /* 0x000000071200720c */ /* 0x000fe20003fa6270 */
[----:B------:R-:W-:Y:S01]  /*1e70*/  @!P6 LDGSTS.E.BYPASS.LTC128B.128 [R85+0x6000], desc[UR10][R24.64] ;  /* 0x060000001855efae */ /* 0x000fe2000b981a0a */
[----:B------:R-:W-:Y:S01]  /*1e80*/  @!P2 LEA.HI.X R9, R4, R185, R2, 0x1, P0 ;  /* 0x000000b90409a211 */ /* 0x000fe200000f0c02 */
[----:B---3--:R-:W-:Y:S01]  /*1e90*/  IMAD R2, R133, UR4, RZ ;  /* 0x0000000485027c24 */ /* 0x008fe2000f8e02ff */
[----:B------:R-:W-:Y:S01]  /*1ea0*/  LOP3.LUT R230, R149, 0x400, RZ, 0xc0, !PT ;  /* 0x0000040095e67812 */ /* 0x000fe200078ec0ff */
[----:B------:R-:W-:Y:S01]  /*1eb0*/  @!P6 LDGSTS.E.BYPASS.LTC128B.128 [R85+0x8000], desc[UR10][R24.64+0x80] ;  /* 0x080000801855efae */ /* 0x000fe2000b981a0a */
[----:B------:R-:W-:-:S02]  /*1ec0*/  @!P1 IMAD R4, R169, 0x30, RZ ;  /* 0x00000030a9049824 */ /* 0x000fc400078e02ff */
[----:B------:R-:W-:Y:S01]  /*1ed0*/  @!P1 IMAD.WIDE.U32 R12, R168, 0x30, R12 ;  /* 0x00000030a80c9825 */ /* 0x000fe200078e000c */
[----:B------:R-:W-:Y:S03]  /*1ee0*/  @!P6 LDGSTS.E.BYPASS.LTC128B.128 [R85+0xa000], desc[UR10][R24.64+0x100] ;  /* 0x0a0001001855efae */ /* 0x000fe6000b981a0a */
[----:B------:R-:W-:Y:S01]  /*1ef0*/  @!P1 IMAD.IADD R6, R13, 0x1, R4 ;  /* 0x000000010d069824 */ /* 0x000fe200078e0204 */
[----:B------:R-:W-:Y:S01]  /*1f00*/  @!P3 LDGSTS.E.BYPASS.LTC128B.128 [R85+0x6800], desc[UR10][R22.64] ;  /* 0x068000001655bfae */ /* 0x000fe2000b981a0a */
[C---:B------:R-:W-:Y:S02]  /*1f10*/  IMAD R2, R167.reuse, UR5, R2 ;  /* 0x00000005a7027c24 */ /* 0x040fe4000f8e0202 */
[----:B------:R-:W-:Y:S01]  /*1f20*/  IMAD.WIDE.U32 R20, R167, UR4, R20 ;  /* 0x00000004a7147c25 */ /* 0x000fe2000f8e0014 */
[----:B------:R-:W-:Y:S03]  /*1f30*/  @!P3 LDGSTS.E.BYPASS.LTC128B.128 [R85+0x8800], desc[UR10][R22.64+0x80] ;  /* 0x088000801655bfae */ /* 0x000fe6000b981a0a */
[----:B------:R-:W-:Y:S01]  /*1f40*/  IMAD.IADD R2, R21, 0x1, R2 ;  /* 0x0000000115027824 */ /* 0x000fe200078e0202 */
[----:B------:R-:W-:Y:S01]  /*1f50*/  @!P3 LDGSTS.E.BYPASS.LTC128B.128 [R85+0xa800], desc[UR10][R22.64+0x100] ;  /* 0x0a8001001655bfae */ /* 0x000fe2000b981a0a */
[----:B------:R-:W-:Y:S01]  /*1f60*/  @!P1 LEA R18, P3, R12, R186, 0x1 ;  /* 0x000000ba0c129211 */ /* 0x000fe200078608ff */
[----:B----4-:R-:W-:Y:S01]  /*1f70*/  IMAD.SHL.U32 R10, R134, 0x40, RZ ;  /* 0x00000040860a7824 */ /* 0x010fe200078e00ff */
[----:B------:R-:W-:Y:S01]  /*1f80*/  LEA R4, P0, R20, UR8, 0x1 ;  /* 0x0000000814047c11 */ /* 0x000fe2000f8008ff */
[----:B------:R-:W-:Y:S01]  /*1f90*/  @!P2 LDGSTS.E.BYPASS.LTC128B.128 [R85+0x7000], desc[UR10][R8.64] ;  /* 0x070000000855afae */ /* 0x000fe2000b981a0a */
[----:B------:R-:W-:Y:S01]  /*1fa0*/  @!P1 LEA.HI.X R19, R12, R185, R6, 0x1, P3 ;  /* 0x000000b90c139211 */ /* 0x000fe200018f0c06 */
[----:B------:R-:W-:Y:S01]  /*1fb0*/  IMAD.WIDE.U32 R10, R10, R3, RZ ;  /* 0x000000030a0a7225 */ /* 0x000fe200078e00ff */
[----:B------:R-:W-:Y:S01]  /*1fc0*/  LEA.HI.X R6, R20, UR9, R2, 0x1, P0 ;  /* 0x0000000914067c11 */ /* 0x000fe200080f0c02 */
[----:B------:R-:W-:Y:S01]  /*1fd0*/  @!P2 LDGSTS.E.BYPASS.LTC128B.128 [R85+0x9000], desc[UR10][R8.64+0x80] ;  /* 0x090000800855afae */ /* 0x000fe2000b981a0a */
[----:B------:R-:W-:-:S02]  /*1fe0*/  SHF.L.U64.HI R2, R134, 0x6, R135 ;  /* 0x0000000686027819 */ /* 0x000fc40000010287 */
[----:B------:R-:W-:Y:S01]  /*1ff0*/  ISETP.GE.AND P3, PT, R14, R7, PT ;  /* 0x000000070e00720c */ /* 0x000fe20003f66270 */
[----:B------:R1:W-:Y:S01]  /*2000*/  @!P2 LDGSTS.E.BYPASS.LTC128B.128 [R85+0xb000], desc[UR10][R8.64+0x100] ;  /* 0x0b0001000855afae */ /* 0x0003e2000b981a0a */
[----:B------:R-:W-:Y:S01]  /*2010*/  LOP3.LUT R7, R165, 0x8, RZ, 0xc0, !PT ;  /* 0x00000008a5077812 */ /* 0x000fe200078ec0ff */
[----:B------:R-:W-:Y:S02]  /*2020*/  IMAD R13, R2, R3, RZ ;  /* 0x00000003020d7224 */ /* 0x000fe400078e02ff */
[----:B------:R-:W-:Y:S01]  /*2030*/  @!P1 LDGSTS.E.BYPASS.LTC128B.128 [R85+0x7800], desc[UR10][R18.64] ;  /* 0x0780000012559fae */ /* 0x000fe2000b981a0a */
[----:B------:R-:W-:Y:S01]  /*2040*/  LOP3.LUT R7, R148, R7, RZ, 0x3c, !PT ;  /* 0x0000000794077212 */ /* 0x000fe200078e3cff */
[----:B------:R-:W-:Y:S01]  /*2050*/  IMAD.IADD R11, R11, 0x1, R13 ;  /* 0x000000010b0b7824 */ /* 0x000fe200078e020d */
[----:B------:R-:W-:Y:S01]  /*2060*/  @!P4 IADD3 R13, P0, PT, R10, R210, RZ ;  /* 0x000000d20a0dc210 */ /* 0x000fe20007f1e0ff */
[----:B------:R-:W-:Y:S01]  /*2070*/  @!P1 LDGSTS.E.BYPASS.LTC128B.128 [R85+0x9800], desc[UR10][R18.64+0x80] ;  /* 0x0980008012559fae */ /* 0x000fe2000b981a0a */
[----:B------:R-:W-:-:S02]  /*2080*/  IMAD.IADD R2, R211, 0x1, R15 ;  /* 0x00000001d3027824 */ /* 0x000fc400078e020f */
[----:B------:R-:W-:Y:S01]  /*2090*/  IMAD R230, R7, 0x2, R230 ;  /* 0x0000000207e67824 */ /* 0x000fe200078e02e6 */
[----:B------:R2:W-:Y:S01]  /*20a0*/  @!P1 LDGSTS.E.BYPASS.LTC128B.128 [R85+0xb800], desc[UR10][R18.64+0x100] ;  /* 0x0b80010012559fae */ /* 0x0005e2000b981a0a */
[----:B------:R-:W-:-:S03]  /*20b0*/  @!P3 IMAD.WIDE.U32 R16, R134, 0x30, R10 ;  /* 0x000000308610b825 */ /* 0x000fc600078e000a */
[----:B------:R-:W0:Y:S01]  /*20c0*/  LDGDEPBAR ;  /* 0x00000000000079af */ /* 0x000e220000000000 */
[----:B------:R-:W-:Y:S02]  /*20d0*/  @!P3 IMAD R15, R135, 0x30, RZ ;  /* 0x00000030870fb824 */ /* 0x000fe400078e02ff */
[----:B------:R-:W-:Y:S02]  /*20e0*/  VIADD R101, R230, UR6 ;  /* 0x00000006e6657c36 */ /* 0x000fe40008000000 */
[----:B------:R-:W-:Y:S01]  /*20f0*/  @!P3 IMAD.IADD R15, R17, 0x1, R15 ;  /* 0x00000001110fb824 */ /* 0x000fe200078e020f */
[----:B-1----:R-:W-:-:S04]  /*2100*/  @!P5 LEA R9, P1, R134, R10, 0x4 ;  /* 0x0000000a8609d211 */ /* 0x002fc800078220ff */
[----:B------:R-:W-:Y:S02]  /*2110*/  @!P5 LEA.HI.X R7, R134, R11, R135, 0x4, P1 ;  /* 0x0000000b8607d211 */ /* 0x000fe400008f2487 */
[----:B--2---:R-:W-:Y:S01]  /*2120*/  @!P6 LEA R18, P2, R10, R4, 0x1 ;  /* 0x000000040a12e211 */ /* 0x004fe200078408ff */
[----:B------:R-:W-:-:S04]  /*2130*/  DEPBAR.LE SB0, 0x0 ;  /* 0x000080000000791a */ /* 0x000fc80000000000 */
[--C-:B------:R-:W-:Y:S01]  /*2140*/  @!P6 LEA.HI.X R19, R10, R6, R11.reuse, 0x1, P2 ;  /* 0x000000060a13e211 */ /* 0x100fe200010f0c0b */
[----:B------:R-:W-:Y:S01]  /*2150*/  BAR.SYNC.DEFER_BLOCKING 0x0 ;  /* 0x0000000000007b1d */ /* 0x000fe20000010000 */
[-C--:B------:R-:W-:Y:S01]  /*2160*/  @!P5 LEA R8, P2, R9, R4.reuse, 0x1 ;  /* 0x000000040908d211 */ /* 0x080fe200078408ff */
[----:B------:R-:W-:Y:S01]  /*2170*/  @!P4 IMAD.X R11, R2, 0x1, R11, P0 ;  /* 0x00000001020bc824 */ /* 0x000fe200000e060b */
[----:B------:R-:W-:Y:S02]  /*2180*/  @!P4 LEA R10, P1, R13, R4, 0x1 ;  /* 0x000000040d0ac211 */ /* 0x000fe400078208ff */
[----:B------:R-:W-:Y:S02]  /*2190*/  @!P5 LEA.HI.X R9, R9, R6, R7, 0x1, P2 ;  /* 0x000000060909d211 */ /* 0x000fe400010f0c07 */
[----:B------:R-:W-:Y:S02]  /*21a0*/  LOP3.LUT R7, R166, 0x8, RZ, 0xc0, !PT ;  /* 0x00000008a6077812 */ /* 0x000fe400078ec0ff */
[----:B------:R-:W-:-:S02]  /*21b0*/  @!P3 LEA R14, P0, R16, R4, 0x1 ;  /* 0x00000004100eb211 */ /* 0x000fc400078008ff */
[----:B------:R-:W-:Y:S02]  /*21c0*/  LOP3.LUT R86, R148, R7, RZ, 0x3c, !PT ;  /* 0x0000000794567212 */ /* 0x000fe400078e3cff */
[-C--:B------:R-:W-:Y:S02]  /*21d0*/  @!P4 LEA.HI.X R11, R13, R6.reuse, R11, 0x1, P1 ;  /* 0x000000060d0bc211 */ /* 0x080fe400008f0c0b */
[----:B------:R-:W-:Y:S01]  /*21e0*/  @!P3 LEA.HI.X R15, R16, R6, R15, 0x1, P0 ;  /* 0x00000006100fb211 */ /* 0x000fe200000f0c0f */
[----:B------:R-:W-:Y:S01]  /*21f0*/  IMAD.IADD R5, R86, 0x1, R5 ;  /* 0x0000000156057824 */ /* 0x000fe200078e0205 */
[----:B------:R-:W-:-:S04]  /*2200*/  LOP3.LUT P1, RZ, R165, 0x4, RZ, 0xc0, !PT ;  /* 0x00000004a5ff7812 */ /* 0x000fc8000782c0ff */
[----:B------:R-:W-:Y:S02]  /*2210*/  LEA R105, R5, UR6, 0x1 ;  /* 0x0000000605697c11 */ /* 0x000fe4000f8e08ff */
[----:B------:R-:W-:Y:S01]  /*2220*/  SEL R160, R160, 0xffffffc0, !P1 ;  /* 0xffffffc0a0a07807 */ /* 0x000fe20004800000 */
[----:B------:R-:W-:Y:S01]  /*2230*/  @!PT LDS RZ, [RZ] ;  /* 0x00000000fffff984 */ /* 0x000fe20000000800 */
[----:B------:R-:W-:Y:S01]  /*2240*/  @!PT LDS RZ, [RZ] ;  /* 0x00000000fffff984 */ /* 0x000fe20000000800 */
[----:B------:R-:W-:Y:S01]  /*2250*/  @!PT LDS RZ, [RZ] ;  /* 0x00000000fffff984 */ /* 0x000fe20000000800 */
[----:B------:R-:W-:Y:S04]  /*2260*/  @!P6 LDGSTS.E.BYPASS.LTC128B.128 [R85+0xc000], desc[UR10][R18.64] ;  /* 0x0c0000001255efae */ /* 0x000fe8000b981a0a */
[----:B------:R-:W-:Y:S01]  /*2270*/  @!P6 LDGSTS.E.BYPASS.LTC128B.128 [R85+0xe000], desc[UR10][R18.64+0x80] ;  /* 0x0e0000801255efae */ /* 0x000fe2000b981a0a */
[----:B------:R-:W-:-:S03]  /*2280*/  IMAD.IADD R103, R105, 0x1, R160 ;  /* 0x0000000169677824 */ /* 0x000fc600078e02a0 */
[----:B------:R-:W-:Y:S04]  /*2290*/  @!P6 LDGSTS.E.BYPASS.LTC128B.128 [R85+0x10000], desc[UR10][R18.64+0x100] ;  /* 0x100001001255efae */ /* 0x000fe8000b981a0a */
[----:B------:R-:W-:Y:S04]  /*22a0*/  @P6 STS.128 [R85+0xc000], RZ ;  /* 0x00c000ff55006388 */ /* 0x000fe80000000c00 */
[----:B------:R-:W-:Y:S04]  /*22b0*/  @P6 STS.128 [R85+0xe000], RZ ;  /* 0x00e000ff55006388 */ /* 0x000fe80000000c00 */
[----:B------:R-:W-:Y:S01]  /*22c0*/  @P6 STS.128 [R85+0x10000], RZ ;  /* 0x010000ff55006388 */ /* 0x000fe20000000c00 */
[----:B------:R-:W-:-:S03]  /*22d0*/  LOP3.LUT P6, RZ, R165, 0x2, RZ, 0xc0, !PT ;  /* 0x00000002a5ff7812 */ /* 0x000fc600078cc0ff */
[----:B------:R-:W-:Y:S01]  /*22e0*/  @P5 STS.128 [R85+0xc800], RZ ;  /* 0x00c800ff55005388 */ /* 0x000fe20000000c00 */
[----:B------:R-:W-:-:S03]  /*22f0*/  SEL R84, R182, 0xffffffe0, !P6 ;  /* 0xffffffe0b6547807 */ /* 0x000fc60007000000 */
[----:B------:R-:W-:Y:S02]  /*2300*/  @P5 STS.128 [R85+0xe800], RZ ;  /* 0x00e800ff55005388 */ /* 0x000fe40000000c00 */
[--C-:B------:R-:W-:Y:S02]  /*2310*/  IMAD.IADD R102, R105, 0x1, R84.reuse ;  /* 0x0000000169667824 */ /* 0x100fe400078e0254 */
[----:B------:R-:W-:Y:S01]  /*2320*/  @P5 STS.128 [R85+0x10800], RZ ;  /* 0x010800ff55005388 */ /* 0x000fe20000000c00 */
[C---:B------:R-:W-:Y:S02]  /*2330*/  IMAD.IADD R100, R101.reuse, 0x1, R84 ;  /* 0x0000000165647824 */ /* 0x040fe400078e0254 */
[----:B------:R-:W-:Y:S01]  /*2340*/  IMAD.IADD R101, R101, 0x1, R160 ;  /* 0x0000000165657824 */ /* 0x000fe200078e02a0 */
[----:B------:R-:W-:Y:S01]  /*2350*/  @!PT LDS RZ, [RZ] ;  /* 0x00000000fffff984 */ /* 0x000fe20000000800 */
[----:B------:R-:W-:Y:S01]  /*2360*/  @!PT LDS RZ, [RZ] ;  /* 0x00000000fffff984 */ /* 0x000fe20000000800 */
[----:B------:R-:W-:Y:S01]  /*2370*/  @!PT LDS RZ, [RZ] ;  /* 0x00000000fffff984 */ /* 0x000fe20000000800 */
[----:B------:R-:W-:Y:S01]  /*2380*/  @!P5 LDGSTS.E.BYPASS.LTC128B.128 [R85+0xc800], desc[UR10][R8.64] ;  /* 0x0c8000000855dfae */ /* 0x000fe2000b981a0a */
[C---:B------:R-:W-:Y:S02]  /*2390*/  IMAD.IADD R99, R84.reuse, 0x1, R103 ;  /* 0x0000000154637824 */ /* 0x040fe400078e0267 */
[----:B------:R-:W-:Y:S01]  /*23a0*/  IMAD.IADD R89, R84, 0x1, R101 ;  /* 0x0000000154597824 */ /* 0x000fe200078e0265 */
[----:B------:R-:W-:Y:S04]  /*23b0*/  @!P5 LDGSTS.E.BYPASS.LTC128B.128 [R85+0xe800], desc[UR10][R8.64+0x80] ;  /* 0x0e8000800855dfae */ /* 0x000fe8000b981a0a */
[----:B------:R-:W-:Y:S04]  /*23c0*/  @!P5 LDGSTS.E.BYPASS.LTC128B.128 [R85+0x10800], desc[UR10][R8.64+0x100] ;  /* 0x108001000855dfae */ /* 0x000fe8000b981a0a */
        /* <DEDUP_REMOVED lines=19> */
[----:B------:R-:W2:Y:S04]  /*2500*/  LDSM.16.M88.4 R28, [R230+UR6+0x6800] ;  /* 0x00680006e61c783b */ /* 0x000ea80008000200 */
[----:B------:R-:W3:Y:S04]  /*2510*/  LDSM.16.M88.4 R36, [R230+UR6+0x6000] ;  /* 0x00600006e624783b */ /* 0x000ee80008000200 */
[----:B------:R-:W4:Y:S04]  /*2520*/  LDSM.16.M88.4 R20, [R230+UR6+0x7000] ;  /* 0x00700006e614783b */ /* 0x000f280008000200 */
[----:B------:R-:W5:Y:S04]  /*2530*/  LDSM.16.M88.4 R56, [R230+UR6+0x7800] ;  /* 0x00780006e638783b */ /* 0x000f680008000200 */
[----:B------:R-:W-:Y:S04]  /*2540*/  LDSM.16.M88.4 R4, [R100+0x6800] ;  /* 0x006800006404783b */ /* 0x000fe80000000200 */
[----:B-1----:R-:W1:Y:S04]  /*2550*/  LDSM.16.M88.4 R12, [R102] ;  /* 0x00000000660c783b */ /* 0x002e680000000200 */
[----:B------:R-:W1:Y:S04]  /*2560*/  LDSM.16.M88.4 R8, [R100+0x6000] ;  /* 0x006000006408783b */ /* 0x000e680000000200 */
[----:B------:R-:W1:Y:S04]  /*2570*/  LDSM.16.M88.4 R52, [R100+0x7000] ;  /* 0x007000006434783b */ /* 0x000e680000000200 */
[----:B------:R-:W1:Y:S04]  /*2580*/  LDSM.16.M88.4 R44, [R100+0x7800] ;  /* 0x00780000642c783b */ /* 0x000e680000000200 */
[----:B------:R-:W-:Y:S01]  /*2590*/  LDSM.16.M88.4 R48, [R103] ;  /* 0x000000006730783b */ /* 0x000fe20000000200 */
[C---:B--2---:R-:W-:Y:S03]  /*25a0*/  HMMA.16816.F32.BF16 R32, R64.reuse, R28, RZ ;  /* 0x0000001c4020723c */ /* 0x044fe600000418ff */
[----:B------:R-:W2:Y:S04]  /*25b0*/  LDSM.16.M88.4 R16, [R101+0x6000] ;  /* 0x006000006510783b */ /* 0x000ea80000000200 */
[----:B------:R-:W-:Y:S01]  /*25c0*/  LDSM.16.M88.4 R76, [R89+0x7000] ;  /* 0x00700000594c783b */ /* 0x000fe20000000200 */
[C---:B---3--:R-:W-:Y:S03]  /*25d0*/  HMMA.16816.F32.BF16 R40, R64.reuse, R36, RZ ;  /* 0x000000244028723c */ /* 0x048fe600000418ff */
[----:B------:R-:W-:Y:S04]  /*25e0*/  LDSM.16.M88.4 R60, [R89+0x7800] ;  /* 0x00780000593c783b */ /* 0x000fe80000000200 */
[----:B------:R-:W-:Y:S01]  /*25f0*/  LDSM.16.M88.4 R72, [R230+UR6+0x9000] ;  /* 0x00900006e648783b */ /* 0x000fe20008000200 */
[C---:B------:R-:W-:Y:S03]  /*2600*/  HMMA.16816.F32.BF16 R28, R64.reuse, R30, RZ ;  /* 0x0000001e401c723c */ /* 0x040fe600000418ff */
[----:B------:R-:W-:Y:S04]  /*2610*/  LDSM.16.M88.4 R80, [R100+0x9000] ;  /* 0x009000006450783b */ /* 0x000fe80000000200 */
[----:B------:R-:W0:Y:S01]  /*2620*/  LDGDEPBAR ;  /* 0x00000000000079af */ /* 0x000e220000000000 */
[C---:B------:R-:W-:Y:S08]  /*2630*/  HMMA.16816.F32.BF16 R36, R64.reuse, R38, RZ ;  /* 0x000000264024723c */ /* 0x040ff000000418ff */
[C---:B----4-:R-:W-:Y:S08]  /*2640*/  HMMA.16816.F32.BF16 R24, R64.reuse, R20, RZ ;  /* 0x000000144018723c */ /* 0x050ff000000418ff */
[C---:B------:R-:W-:Y:S08]  /*2650*/  HMMA.16816.F32.BF16 R20, R64.reuse, R22, RZ ;  /* 0x000000164014723c */ /* 0x040ff000000418ff */
[----:B-----5:R-:W-:Y:S08]  /*2660*/  HMMA.16816.F32.BF16 R68, R64, R56, RZ ;  /* 0x000000384044723c */ /* 0x020ff000000418ff */
[C---:B-1----:R-:W-:Y:S08]  /*2670*/  HMMA.16816.F32.BF16 R32, R12.reuse, R4, R32 ;  /* 0x000000040c20723c */ /* 0x042ff00000041820 */
[----:B------:R-:W-:Y:S01]  /*2680*/  HMMA.16816.F32.BF16 R28, R12, R6, R28 ;  /* 0x000000060c1c723c */ /* 0x000fe2000004181c */
[----:B------:R-:W1:Y:S07]  /*2690*/  LDSM.16.M88.4 R4, [R101+0x7000] ;  /* 0x007000006504783b */ /* 0x000e6e0000000200 */
[----:B------:R-:W-:Y:S01]  /*26a0*/  HMMA.16816.F32.BF16 R64, R64, R58, RZ ;  /* 0x0000003a4040723c */ /* 0x000fe200000418ff */
[----:B------:R-:W-:Y:S07]  /*26b0*/  LDSM.16.M88.4 R56, [R101+0x7800] ;  /* 0x007800006538783b */ /* 0x000fee0000000200 */
[C---:B------:R-:W-:Y:S08]  /*26c0*/  HMMA.16816.F32.BF16 R40, R12.reuse, R8, R40 ;  /* 0x000000080c28723c */ /* 0x040ff00000041828 */
[C---:B------:R-:W-:Y:S01]  /*26d0*/  HMMA.16816.F32.BF16 R36, R12.reuse, R10, R36 ;  /* 0x0000000a0c24723c */ /* 0x040fe20000041824 */
[----:B------:R-:W3:Y:S07]  /*26e0*/  LDSM.16.M88.4 R8, [R101+0x6800] ;  /* 0x006800006508783b */ /* 0x000eee0000000200 */
[C---:B------:R-:W-:Y:S08]  /*26f0*/  HMMA.16816.F32.BF16 R24, R12.reuse, R52, R24 ;  /* 0x000000340c18723c */ /* 0x040ff00000041818 */
[C---:B------:R-:W-:Y:S01]  /*2700*/  HMMA.16816.F32.BF16 R20, R12.reuse, R54, R20 ;  /* 0x000000360c14723c */ /* 0x040fe20000041814 */
[----:B------:R-:W-:Y:S07]  /*2710*/  LDSM.16.M88.4 R52, [R105+0x2000] ;  /* 0x002000006934783b */ /* 0x000fee0000000200 */
[C---:B------:R-:W-:Y:S08]  /*2720*/  HMMA.16816.F32.BF16 R68, R12.reuse, R44, R68 ;  /* 0x0000002c0c44723c */ /* 0x040ff00000041844 */
[----:B------:R-:W-:Y:S01]  /*2730*/  HMMA.16816.F32.BF16 R64, R12, R46, R64 ;  /* 0x0000002e0c40723c */ /* 0x000fe20000041840 */
[----:B------:R-:W-:Y:S04]  /*2740*/  LDSM.16.M88.4 R12, [R99] ;  /* 0x00000000630c783b */ /* 0x000fe80000000200 */
[----:B------:R-:W4:Y:S03]  /*2750*/  LDSM.16.M88.4 R44, [R89+0x6000] ;  /* 0x00600000592c783b */ /* 0x000f260000000200 */
[C---:B--2---:R-:W-:Y:S08]  /*2760*/  HMMA.16816.F32.BF16 R40, R48.reuse, R16, R40 ;  /* 0x000000103028723c */ /* 0x044ff00000041828 */
[C---:B------:R-:W-:Y:S01]  /*2770*/  HMMA.16816.F32.BF16 R36, R48.reuse, R18, R36 ;  /* 0x000000123024723c */ /* 0x040fe20000041824 */
[----:B------:R-:W2:Y:S07]  /*2780*/  LDSM.16.M88.4 R16, [R89+0x6800] ;  /* 0x006800005910783b */ /* 0x000eae0000000200 */
[C---:B-1----:R-:W-:Y:S08]  /*2790*/  HMMA.16816.F32.BF16 R24, R48.reuse, R4, R24 ;  /* 0x000000043018723c */ /* 0x042ff00000041818 */
[C---:B------:R-:W-:Y:S01]  /*27a0*/  HMMA.16816.F32.BF16 R20, R48.reuse, R6, R20 ;  /* 0x000000063014723c */ /* 0x040fe20000041814 */
[----:B------:R-:W1:Y:S07]  /*27b0*/  LDSM.16.M88.4 R4, [R230+UR6+0x8800] ;  /* 0x00880006e604783b */ /* 0x000e6e0008000200 */
[C---:B---3--:R-:W-:Y:S08]  /*27c0*/  HMMA.16816.F32.BF16 R32, R48.reuse, R8, R32 ;  /* 0x000000083020723c */ /* 0x048ff00000041820 */
[C---:B------:R-:W-:Y:S01]  /*27d0*/  HMMA.16816.F32.BF16 R28, R48.reuse, R10, R28 ;  /* 0x0000000a301c723c */ /* 0x040fe2000004181c */
[----:B------:R-:W3:Y:S07]  /*27e0*/  LDSM.16.M88.4 R8, [R230+UR6+0x8000] ;  /* 0x00800006e608783b */ /* 0x000eee0008000200 */
[C---:B------:R-:W-:Y:S08]  /*27f0*/  HMMA.16816.F32.BF16 R68, R48.reuse, R56, R68 ;  /* 0x000000383044723c */ /* 0x040ff00000041844 */
[----:B------:R-:W-:Y:S01]  /*2800*/  HMMA.16816.F32.BF16 R64, R48, R58, R64 ;  /* 0x0000003a3040723c */ /* 0x000fe20000041840 */
[----:B------:R-:W5:Y:S04]  /*2810*/  LDSM.16.M88.4 R56, [R230+UR6+0x9800] ;  /* 0x00980006e638783b */ /* 0x000f680008000200 */
[----:B------:R-:W-:Y:S03]  /*2820*/  LDSM.16.M88.4 R48, [R100+0x8000] ;  /* 0x008000006430783b */ /* 0x000fe60000000200 */
[C---:B----4-:R-:W-:Y:S08]  /*2830*/  HMMA.16816.F32.BF16 R40, R12.reuse, R44, R40 ;  /* 0x0000002c0c28723c */ /* 0x050ff00000041828 */
[C---:B------:R-:W-:Y:S01]  /*2840*/  HMMA.16816.F32.BF16 R36, R12.reuse, R46, R36 ;  /* 0x0000002e0c24723c */ /* 0x040fe20000041824 */
[----:B------:R-:W-:Y:S07]  /*2850*/  LDSM.16.M88.4 R44, [R102+0x2000] ;  /* 0x00200000662c783b */ /* 0x000fee0000000200 */
        /* <DEDUP_REMOVED lines=13> */
[C---:B---3--:R-:W-:Y:S08]  /*2930*/  HMMA.16816.F32.BF16 R40, R52.reuse, R8, R40 ;  /* 0x000000083428723c */ /* 0x048ff00000041828 */
[C---:B------:R-:W-:Y:S01]  /*2940*/  HMMA.16816.F32.BF16 R36, R52.reuse, R10, R36 ;  /* 0x0000000a3424723c */ /* 0x040fe20000041824 */
[----:B------:R-:W3:Y:S07]  /*2950*/  LDSM.16.M88.4 R8, [R101+0x9000] ;  /* 0x009000006508783b */ /* 0x000eee0000000200 */
[C---:B------:R-:W-:Y:S08]  /*2960*/  HMMA.16816.F32.BF16 R24, R52.reuse, R72, R24 ;  /* 0x000000483418723c */ /* 0x040ff00000041818 */
[C---:B------:R-:W-:Y:S01]  /*2970*/  HMMA.16816.F32.BF16 R20, R52.reuse, R74, R20 ;  /* 0x0000004a3414723c */ /* 0x040fe20000041814 */
[----:B------:R-:W3:Y:S07]  /*2980*/  LDSM.16.M88.4 R72, [R101+0x9800] ;  /* 0x009800006548783b */ /* 0x000eee0000000200 */
[C---:B-----5:R-:W-:Y:S08]  /*2990*/  HMMA.16816.F32.BF16 R68, R52.reuse, R56, R68 ;  /* 0x000000383444723c */ /* 0x060ff00000041844 */
[----:B------:R-:W-:Y:S01]  /*29a0*/  HMMA.16816.F32.BF16 R64, R52, R58, R64 ;  /* 0x0000003a3440723c */ /* 0x000fe20000041840 */
[----:B------:R-:W-:Y:S04]  /*29b0*/  LDSM.16.M88.4 R56, [R89+0x8000] ;  /* 0x008000005938783b */ /* 0x000fe80000000200 */
[----:B------:R-:W-:Y:S03]  /*29c0*/  LDSM.16.M88.4 R52, [R89+0x8800] ;  /* 0x008800005934783b */ /* 0x000fe60000000200 */
[C---:B--2---:R-:W-:Y:S08]  /*29d0*/  HMMA.16816.F32.BF16 R32, R44.reuse, R16, R32 ;  /* 0x000000102c20723c */ /* 0x044ff00000041820 */
[C---:B------:R-:W-:Y:S01]  /*29e0*/  HMMA.16816.F32.BF16 R28, R44.reuse, R18, R28 ;  /* 0x000000122c1c723c */ /* 0x040fe2000004181c */
[----:B------:R-:W2:Y:S07]  /*29f0*/  LDSM.16.M88.4 R16, [R99+0x2000] ;  /* 0x002000006310783b */ /* 0x000eae0000000200 */
[C---:B------:R-:W-:Y:S08]  /*2a00*/  HMMA.16816.F32.BF16 R40, R44.reuse, R48, R40 ;  /* 0x000000302c28723c */ /* 0x040ff00000041828 */
[C---:B------:R-:W-:Y:S01]  /*2a10*/  HMMA.16816.F32.BF16 R36, R44.reuse, R50, R36 ;  /* 0x000000322c24723c */ /* 0x040fe20000041824 */
[----:B------:R-:W5:Y:S07]  /*2a20*/  LDSM.16.M88.4 R48, [R89+0x9000] ;  /* 0x009000005930783b */ /* 0x000f6e0000000200 */
[C---:B------:R-:W-:Y:S08]  /*2a30*/  HMMA.16816.F32.BF16 R24, R44.reuse, R80, R24 ;  /* 0x000000502c18723c */ /* 0x040ff00000041818 */
[C---:B------:R-:W-:Y:S08]  /*2a40*/  HMMA.16816.F32.BF16 R20, R44.reuse, R82, R20 ;  /* 0x000000522c14723c */ /* 0x040ff00000041814 */
[C---:B----4-:R-:W-:Y:S08]  /*2a50*/  HMMA.16816.F32.BF16 R68, R44.reuse, R76, R68 ;  /* 0x0000004c2c44723c */ /* 0x050ff00000041844 */
[----:B------:R-:W-:Y:S01]  /*2a60*/  HMMA.16816.F32.BF16 R64, R44, R78, R64 ;  /* 0x0000004e2c40723c */ /* 0x000fe20000041840 */
[----:B------:R-:W4:Y:S04]  /*2a70*/  LDSM.16.M88.4 R44, [R89+0x9800] ;  /* 0x00980000592c783b */ /* 0x000f280000000200 */
[----:B------:R-:W-:Y:S03]  /*2a80*/  LDSM.16.M88.4 R76, [R105+0x4000] ;  /* 0x00400000694c783b */ /* 0x000fe60000000200 */
[C---:B-1----:R-:W-:Y:S08]  /*2a90*/  HMMA.16816.F32.BF16 R32, R60.reuse, R4, R32 ;  /* 0x000000043c20723c */ /* 0x042ff00000041820 */
[C---:B------:R-:W-:Y:S01]  /*2aa0*/  HMMA.16816.F32.BF16 R28, R60.reuse, R6, R28 ;  /* 0x000000063c1c723c */ /* 0x040fe2000004181c */
[----:B------:R-:W1:Y:S07]  /*2ab0*/  LDSM.16.M88.4 R4, [R230+UR6+0xa800] ;  /* 0x00a80006e604783b */ /* 0x000e6e0008000200 */
[C---:B------:R-:W-:Y:S08]  /*2ac0*/  HMMA.16816.F32.BF16 R40, R60.reuse, R12, R40 ;  /* 0x0000000c3c28723c */ /* 0x040ff00000041828 */
[C---:B------:R-:W-:Y:S01]  /*2ad0*/  HMMA.16816.F32.BF16 R36, R60.reuse, R14, R36 ;  /* 0x0000000e3c24723c */ /* 0x040fe20000041824 */
[----:B------:R-:W1:Y:S07]  /*2ae0*/  LDSM.16.M88.4 R12, [R230+UR6+0xa000] ;  /* 0x00a00006e60c783b */ /* 0x000e6e0008000200 */
[C---:B---3--:R-:W-:Y:S08]  /*2af0*/  HMMA.16816.F32.BF16 R24, R60.reuse, R8, R24 ;  /* 0x000000083c18723c */ /* 0x048ff00000041818 */
[C---:B------:R-:W-:Y:S01]  /*2b00*/  HMMA.16816.F32.BF16 R20, R60.reuse, R10, R20 ;  /* 0x0000000a3c14723c */ /* 0x040fe20000041814 */
[----:B------:R-:W3:Y:S07]  /*2b10*/  LDSM.16.M88.4 R8, [R230+UR6+0xb000] ;  /* 0x00b00006e608783b */ /* 0x000eee0008000200 */
[C---:B------:R-:W-:Y:S08]  /*2b20*/  HMMA.16816.F32.BF16 R68, R60.reuse, R72, R68 ;  /* 0x000000483c44723c */ /* 0x040ff00000041844 */
[----:B------:R-:W-:Y:S01]  /*2b30*/  HMMA.16816.F32.BF16 R64, R60, R74, R64 ;  /* 0x0000004a3c40723c */ /* 0x000fe20000041840 */
[----:B------:R-:W-:Y:S04]  /*2b40*/  LDSM.16.M88.4 R60, [R102+0x4000] ;  /* 0x00400000663c783b */ /* 0x000fe80000000200 */
[----:B------:R-:W-:Y:S03]  /*2b50*/  LDSM.16.M88.4 R72, [R230+UR6+0xb800] ;  /* 0x00b80006e648783b */ /* 0x000fe60008000200 */
[C---:B--2---:R-:W-:Y:S08]  /*2b60*/  HMMA.16816.F32.BF16 R40, R16.reuse, R56, R40 ;  /* 0x000000381028723c */ /* 0x044ff00000041828 */
[C---:B------:R-:W-:Y:S01]  /*2b70*/  HMMA.16816.F32.BF16 R36, R16.reuse, R58, R36 ;  /* 0x0000003a1024723c */ /* 0x040fe20000041824 */
[----:B------:R-:W2:Y:S07]  /*2b80*/  LDSM.16.M88.4 R56, [R100+0xa000] ;  /* 0x00a000006438783b */ /* 0x000eae0000000200 */
[C---:B------:R-:W-:Y:S08]  /*2b90*/  HMMA.16816.F32.BF16 R32, R16.reuse, R52, R32 ;  /* 0x000000341020723c */ /* 0x040ff00000041820 */
[C---:B------:R-:W-:Y:S01]  /*2ba0*/  HMMA.16816.F32.BF16 R28, R16.reuse, R54, R28 ;  /* 0x00000036101c723c */ /* 0x040fe2000004181c */
[----:B------:R-:W2:Y:S07]  /*2bb0*/  LDSM.16.M88.4 R52, [R100+0xa800] ;  /* 0x00a800006434783b */ /* 0x000eae0000000200 */
[C---:B-----5:R-:W-:Y:S08]  /*2bc0*/  HMMA.16816.F32.BF16 R24, R16.reuse, R48, R24 ;  /* 0x000000301018723c */ /* 0x060ff00000041818 */
[C---:B------:R-:W-:Y:S01]  /*2bd0*/  HMMA.16816.F32.BF16 R20, R16.reuse, R50, R20 ;  /* 0x000000321014723c */ /* 0x040fe20000041814 */
[----:B------:R-:W5:Y:S07]  /*2be0*/  LDSM.16.M88.4 R48, [R100+0xb000] ;  /* 0x00b000006430783b */ /* 0x000f6e0000000200 */
[C---:B----4-:R-:W-:Y:S08]  /*2bf0*/  HMMA.16816.F32.BF16 R68, R16.reuse, R44, R68 ;  /* 0x0000002c1044723c */ /* 0x050ff00000041844 */
[----:B------:R-:W-:Y:S01]  /*2c00*/  HMMA.16816.F32.BF16 R64, R16, R46, R64 ;  /* 0x0000002e1040723c */ /* 0x000fe20000041840 */
[----:B------:R-:W-:Y:S04]  /*2c10*/  LDSM.16.M88.4 R16, [R101+0xa000] ;  /* 0x00a000006510783b */ /* 0x000fe80000000200 */
[----:B------:R-:W-:Y:S03]  /*2c20*/  LDSM.16.M88.4 R44, [R100+0xb800] ;  /* 0x00b80000642c783b */ /* 0x000fe60000000200 */
[C---:B-1----:R-:W-:Y:S08]  /*2c30*/  HMMA.16816.F32.BF16 R32, R76.reuse, R4, R32 ;  /* 0x000000044c20723c */ /* 0x042ff00000041820 */
[C---:B------:R-:W-:Y:S01]  /*2c40*/  HMMA.16816.F32.BF16 R28, R76.reuse, R6, R28 ;  /* 0x000000064c1c723c */ /* 0x040fe2000004181c */
[----:B------:R-:W1:Y:S07]  /*2c50*/  LDSM.16.M88.4 R4, [R103+0x4000] ;  /* 0x004000006704783b */ /* 0x000e6e0000000200 */
[C---:B------:R-:W-:Y:S08]  /*2c60*/  HMMA.16816.F32.BF16 R40, R76.reuse, R12, R40 ;  /* 0x0000000c4c28723c */ /* 0x040ff00000041828 */
[C---:B------:R-:W-:Y:S01]  /*2c70*/  HMMA.16816.F32.BF16 R36, R76.reuse, R14, R36 ;  /* 0x0000000e4c24723c */ /* 0x040fe20000041824 */
[----:B------:R-:W4:Y:S07]  /*2c80*/  LDSM.16.M88.4 R12, [R101+0xa800] ;  /* 0x00a80000650c783b */ /* 0x000f2e0000000200 */
[C---:B---3--:R-:W-:Y:S08]  /*2c90*/  HMMA.16816.F32.BF16 R24, R76.reuse, R8, R24 ;  /* 0x000000084c18723c */ /* 0x048ff00000041818 */
[----:B------:R-:W-:Y:S01]  /*2ca0*/  HMMA.16816.F32.BF16 R20, R76, R10, R20 ;  /* 0x0000000a4c14723c */ /* 0x000fe20000041814 */
[----:B------:R-:W3:Y:S07]  /*2cb0*/  LDSM.16.M88.4 R8, [R101+0xb000] ;  /* 0x00b000006508783b */ /* 0x000eee0000000200 */
[C---:B--2---:R-:W-:Y:S08]  /*2cc0*/  HMMA.16816.F32.BF16 R40, R60.reuse, R56, R40 ;  /* 0x000000383c28723c */ /* 0x044ff00000041828 */
[----:B------:R-:W-:Y:S08]  /*2cd0*/  HMMA.16816.F32.BF16 R32, R60, R52, R32 ;  /* 0x000000343c20723c */ /* 0x000ff00000041820 */
[C---:B------:R-:W-:Y:S08]  /*2ce0*/  HMMA.16816.F32.BF16 R68, R76.reuse, R72, R68 ;  /* 0x000000484c44723c */ /* 0x040ff00000041844 */
[----:B------:R-:W-:Y:S08]  /*2cf0*/  HMMA.16816.F32.BF16 R64, R76, R74, R64 ;  /* 0x0000004a4c40723c */ /* 0x000ff00000041840 */
[C---:B------:R-:W-:Y:S01]  /*2d00*/  HMMA.16816.F32.BF16 R52, R60.reuse, R54, R28 ;  /* 0x000000363c34723c */ /* 0x040fe2000004181c */
[----:B------:R-:W-:Y:S07]  /*2d10*/  LDSM.16.M88.4 R28, [R101+0xb800] ;  /* 0x00b80000651c783b */ /* 0x000fee0000000200 */
[----:B-----5:R-:W-:Y:S01]  /*2d20*/  HMMA.16816.F32.BF16 R72, R60, R48, R24 ;  /* 0x000000303c48723c */ /* 0x020fe20000041818 */
[----:B------:R-:W-:Y:S01]  /*2d30*/  LDSM.16.M88.4 R24, [R99+0x4000] ;  /* 0x004000006318783b */ /* 0x000fe20000000200 */
[----:B------:R-:W-:-:S05]  /*2d40*/  IMAD.SHL.U32 R49, R165, 0x2, RZ ;  /* 0x00000002a5317824 */ /* 0x000fca00078e00ff */
[----:B------:R-:W-:Y:S01]  /*2d50*/  LOP3.LUT R49, R94, 0x6, R49, 0xf8, !PT ;  /* 0x000000065e317812 */ /* 0x000fe200078ef831 */
[----:B------:R-:W-:Y:S03]  /*2d60*/  HMMA.16816.F32.BF16 R20, R60, R50, R20 ;  /* 0x000000323c14723c */ /* 0x000fe60000041814 */
[----:B------:R-:W-:-:S05]  /*2d70*/  LOP3.LUT R51, R49, 0x21, RZ, 0xfc, !PT ;  /* 0x0000002131337812 */ /* 0x000fca00078efcff */
[----:B-1----:R-:W-:Y:S01]  /*2d80*/  HMMA.16816.F32.BF16 R40, R4, R16, R40 ;  /* 0x000000100428723c */ /* 0x002fe20000041828 */
[----:B------:R-:W1:Y:S07]  /*2d90*/  LDC R16, c[0x0][0x3e0] ;  /* 0x0000f800ff107b82 */ /* 0x000e6e0000000800 */
[----:B------:R-:W-:Y:S01]  /*2da0*/  HMMA.16816.F32.BF16 R36, R60, R58, R36 ;  /* 0x0000003a3c24723c */ /* 0x000fe20000041824 */
[----:B------:R-:W2:Y:S07]  /*2db0*/  LDSM.16.M88.4 R56, [R89+0xa000] ;  /* 0x00a000005938783b */ /* 0x000eae0000000200 */
[C---:B----4-:R-:W-:Y:S08]  /*2dc0*/  HMMA.16816.F32.BF16 R32, R4.reuse, R12, R32 ;  /* 0x0000000c0420723c */ /* 0x050ff00000041820 */
[----:B------:R-:W-:Y:S01]  /*2dd0*/  HMMA.16816.F32.BF16 R52, R4, R14, R52 ;  /* 0x0000000e0434723c */ /* 0x000fe20000041834 */
[----:B------:R-:W4:Y:S01]  /*2de0*/  LDSM.16.M88.4 R12, [R89+0xa800] ;  /* 0x00a80000590c783b */ /* 0x000f220000000200 */
[----:B-1----:R-:W-:-:S04]  /*2df0*/  IMAD R16, R95, R16, R96 ;  /* 0x000000105f107224 */ /* 0x002fc800078e0260 */
[----:B------:R-:W-:Y:S02]  /*2e00*/  IMAD.SHL.U32 R17, R16, 0x20, RZ ;  /* 0x0000002010117824 */ /* 0x000fe400078e00ff */
[C---:B---3--:R-:W-:Y:S01]  /*2e10*/  HMMA.16816.F32.BF16 R72, R4.reuse, R8, R72 ;  /* 0x000000080448723c */ /* 0x048fe20000041848 */
[----:B------:R-:W-:Y:S02]  /*2e20*/  SHF.R.U32.HI R8, RZ, 0x2, R165 ;  /* 0x00000002ff087819 */ /* 0x000fe400000116a5 */
[----:B------:R-:W-:Y:S02]  /*2e30*/  SHF.R.S32.HI R16, RZ, 0x1f, R17 ;  /* 0x0000001fff107819 */ /* 0x000fe40000011411 */
[----:B------:R-:W-:Y:S02]  /*2e40*/  LOP3.LUT R8, R8, 0x7, RZ, 0xc0, !PT ;  /* 0x0000000708087812 */ /* 0x000fe400078ec0ff */
[----:B------:R-:W-:Y:S01]  /*2e50*/  IADD3 R200, P4, P2, R17, R92, R200 ;  /* 0x0000005c11c87210 */ /* 0x000fe20007a9e0c8 */
[----:B------:R-:W-:Y:S01]  /*2e60*/  HMMA.16816.F32.BF16 R20, R4, R10, R20 ;  /* 0x0000000a0414723c */ /* 0x000fe20000041814 */
[----:B------:R-:W-:-:S02]  /*2e70*/  LOP3.LUT R10, R166, 0x1f0, RZ, 0xc0, !PT ;  /* 0x000001f0a60a7812 */ /* 0x000fc400078ec0ff */
[----:B------:R-:W-:Y:S02]  /*2e80*/  IADD3.X R87, PT, PT, R16, R87, RZ, P4, P2 ;  /* 0x0000005710577210 */ /* 0x000fe400027e44ff */
[----:B------:R-:W-:-:S03]  /*2e90*/  IADD3 R97, PT, PT, R10, 0x1, R97 ;  /* 0x000000010a617810 */ /* 0x000fc60007ffe061 */
[----:B------:R-:W-:Y:S01]  /*2ea0*/  HMMA.16816.F32.BF16 R36, R4, R18, R36 ;  /* 0x000000120424723c */ /* 0x000fe20000041824 */
[----:B------:R-:W-:Y:S02]  /*2eb0*/  IADD3 R98, PT, PT, -R98, R97, R8 ;  /* 0x0000006162627210 */ /* 0x000fe40007ffe108 */
[----:B------:R-:W1:Y:S01]  /*2ec0*/  LDSM.16.M88.4 R8, [R89+0xb000] ;  /* 0x00b000005908783b */ /* 0x000e620000000200 */
[----:B------:R-:W-:Y:S02]  /*2ed0*/  LOP3.LUT R19, R49, 0x1, RZ, 0xfc, !PT ;  /* 0x0000000131137812 */ /* 0x000fe400078efcff */
[----:B------:R-:W-:Y:S02]  /*2ee0*/  IADD3 R98, PT, PT, R98, UR12, R93 ;  /* 0x0000000c62627c10 */ /* 0x000fe4000fffe05d */
[----:B------:R-:W-:Y:S02]  /*2ef0*/  HMMA.16816.F32.BF16 R68, R60, R44, R68 ;  /* 0x0000002c3c44723c */ /* 0x000fe40000041844 */
[----:B------:R-:W-:-:S02]  /*2f00*/  VIMNMX R204, PT, PT, R98, R93, PT ;  /* 0x0000005d62cc7248 */ /* 0x000fc40003fe0100 */
[----:B------:R-:W-:Y:S02]  /*2f10*/  VIADDMNMX R202, R98, 0x8, R93, PT ;  /* 0x0000000862ca7846 */ /* 0x000fe4000380015d */
[C---:B------:R-:W-:Y:S02]  /*2f20*/  ISETP.GE.AND P0, PT, R19.reuse, R204, PT ;  /* 0x000000cc1300720c */ /* 0x040fe40003f06270 */
[----:B------:R-:W-:Y:S01]  /*2f30*/  ISETP.GE.AND P3, PT, R19, R202, PT ;  /* 0x000000ca1300720c */ /* 0x000fe20003f66270 */
[----:B--2---:R-:W-:Y:S01]  /*2f40*/  HMMA.16816.F32.BF16 R40, R24, R56, R40 ;  /* 0x000000381828723c */ /* 0x004fe20000041828 */
[----:B------:R-:W2:Y:S01]  /*2f50*/  LDSM.16.M88.4 R16, [R89+0xb800] ;  /* 0x00b800005910783b */ /* 0x000ea20000000200 */
[----:B------:R-:W-:-:S06]  /*2f60*/  DEPBAR.LE SB0, 0x0 ;  /* 0x000080000000791a */ /* 0x000fcc0000000000 */
[C---:B------:R-:W-:Y:S08]  /*2f70*/  HMMA.16816.F32.BF16 R36, R24.reuse, R58, R36 ;  /* 0x0000003a1824723c */ /* 0x040ff00000041824 */
[----:B----4-:R-:W-:Y:S01]  /*2f80*/  HMMA.16816.F32.BF16 R32, R24, R12, R32 ;  /* 0x0000000c1820723c */ /* 0x010fe20000041820 */
[----:B------:R-:W-:Y:S02]  /*2f90*/  LOP3.LUT R13, R49, 0x9, RZ, 0xfc, !PT ;  /* 0x00000009310d7812 */ /* 0x000fe400078efcff */
[----:B------:R-:W-:-:S02]  /*2fa0*/  FSEL R41, R41, -INF , !P0 ;  /* 0xff80000029297808 */ /* 0x000fc40004000000 */
[C---:B------:R-:W-:Y:S02]  /*2fb0*/  ISETP.GE.AND P5, PT, R13.reuse, R204, PT ;  /* 0x000000cc0d00720c */ /* 0x040fe40003fa6270 */
[----:B------:R-:W-:Y:S01]  /*2fc0*/  ISETP.GE.AND P0, PT, R13, R202, PT ;  /* 0x000000ca0d00720c */ /* 0x000fe20003f06270 */
[----:B------:R-:W-:Y:S01]  /*2fd0*/  HMMA.16816.F32.BF16 R68, R4, R28, R68 ;  /* 0x0000001c0444723c */ /* 0x000fe20000041844 */
[C---:B------:R-:W-:Y:S02]  /*2fe0*/  LOP3.LUT R29, R49.reuse, 0x8, RZ, 0xfc, !PT ;  /* 0x00000008311d7812 */ /* 0x040fe400078efcff */
[----:B------:R-:W-:Y:S02]  /*2ff0*/  LOP3.LUT R13, R49, 0x10, RZ, 0xfc, !PT ;  /* 0x00000010310d7812 */ /* 0x000fe400078efcff */
[----:B------:R-:W-:Y:S02]  /*3000*/  ISETP.GE.AND P4, PT, R29, R204, PT ;  /* 0x000000cc1d00720c */ /* 0x000fe40003f86270 */
[----:B------:R-:W-:Y:S01]  /*3010*/  FSEL R45, R43, -INF , !P3 ;  /* 0xff8000002b2d7808 */ /* 0x000fe20005800000 */
[----:B------:R-:W-:Y:S01]  /*3020*/  HMMA.16816.F32.BF16 R52, R24, R14, R52 ;  /* 0x0000000e1834723c */ /* 0x000fe20000041834 */
[----:B------:R-:W-:-:S02]  /*3030*/  ISETP.GE.AND P2, PT, R29, R202, PT ;  /* 0x000000ca1d00720c */ /* 0x000fc40003f46270 */
[----:B------:R-:W-:Y:S02]  /*3040*/  FSEL R43, R36, -INF , !P4 ;  /* 0xff800000242b7808 */ /* 0x000fe40006000000 */
[----:B------:R-:W-:Y:S02]  /*3050*/  LOP3.LUT R15, R49, 0x11, RZ, 0xfc, !PT ;  /* 0x00000011310f7812 */ /* 0x000fe400078efcff */
[C---:B------:R-:W-:Y:S01]  /*3060*/  ISETP.GE.AND P3, PT, R13.reuse, R204, PT ;  /* 0x000000cc0d00720c */ /* 0x040fe20003f66270 */
[----:B------:R-:W-:Y:S01]  /*3070*/  HMMA.16816.F32.BF16 R64, R60, R46, R64 ;  /* 0x0000002e3c40723c */ /* 0x000fe20000041840 */
[----:B------:R-:W-:Y:S02]  /*3080*/  ISETP.GE.AND P4, PT, R13, R202, PT ;  /* 0x000000ca0d00720c */ /* 0x000fe40003f86270 */
[----:B------:R-:W-:Y:S02]  /*3090*/  LOP3.LUT R13, R49, 0x18, RZ, 0xfc, !PT ;  /* 0x00000018310d7812 */ /* 0x000fe400078efcff */
[----:B------:R-:W-:-:S02]  /*30a0*/  FSEL R47, R38, -INF , !P2 ;  /* 0xff800000262f7808 */ /* 0x000fc40005000000 */
[-C--:B------:R-:W-:Y:S01]  /*30b0*/  ISETP.GE.AND P2, PT, R15, R204.reuse, PT ;  /* 0x000000cc0f00720c */ /* 0x080fe20003f46270 */
[C---:B-1----:R-:W-:Y:S01]  /*30c0*/  HMMA.16816.F32.BF16 R72, R24.reuse, R8, R72 ;  /* 0x000000081848723c */ /* 0x042fe20000041848 */
[----:B------:R-:W-:Y:S02]  /*30d0*/  LOP3.LUT R9, R49, 0x19, RZ, 0xfc, !PT ;  /* 0x0000001931097812 */ /* 0x000fe400078efcff */
[----:B------:R-:W-:Y:S02]  /*30e0*/  FSEL R39, R39, -INF , !P0 ;  /* 0xff80000027277808 */ /* 0x000fe40004000000 */
[----:B------:R-:W-:Y:S02]  /*30f0*/  FSEL R29, R32, -INF , !P3 ;  /* 0xff800000201d7808 */ /* 0x000fe40005800000 */
[----:B------:R-:W-:Y:S01]  /*3100*/  FSEL R37, R37, -INF , !P5 ;  /* 0xff80000025257808 */ /* 0x000fe20006800000 */
[----:B------:R-:W-:Y:S01]  /*3110*/  HMMA.16816.F32.BF16 R20, R24, R10, R20 ;  /* 0x0000000a1814723c */ /* 0x000fe20000041814 */
[----:B------:R-:W-:Y:S01]  /*3120*/  BAR.SYNC.DEFER_BLOCKING 0x0 ;  /* 0x0000000000007b1d */ /* 0x000fe20000010000 */
[----:B------:R-:W-:-:S02]  /*3130*/  ISETP.GE.AND P0, PT, R13, R204, PT ;  /* 0x000000cc0d00720c */ /* 0x000fc40003f06270 */
[-C--:B------:R-:W-:Y:S02]  /*3140*/  ISETP.GE.AND P3, PT, R13, R202.reuse, PT ;  /* 0x000000ca0d00720c */ /* 0x080fe40003f66270 */
[----:B------:R-:W-:Y:S02]  /*3150*/  ISETP.GE.AND P5, PT, R15, R202, PT ;  /* 0x000000ca0f00720c */ /* 0x000fe40003fa6270 */
[----:B------:R-:W-:Y:S01]  /*3160*/  FSEL R13, R34, -INF , !P4 ;  /* 0xff800000220d7808 */ /* 0x000fe20006000000 */
[----:B--2---:R-:W-:Y:S01]  /*3170*/  HMMA.16816.F32.BF16 R68, R24, R16, R68 ;  /* 0x000000101844723c */ /* 0x004fe20000041844 */
[----:B------:R-:W-:Y:S02]  /*3180*/  ISETP.GE.AND P4, PT, R9, R204, PT ;  /* 0x000000cc0900720c */ /* 0x000fe40003f86270 */
[----:B------:R-:W-:Y:S02]  /*3190*/  FSEL R33, R33, -INF , !P2 ;  /* 0xff80000021217808 */ /* 0x000fe40005000000 */
[----:B------:R-:W-:-:S02]  /*31a0*/  LOP3.LUT R15, R49, 0x20, RZ, 0xfc, !PT ;  /* 0x00000020310f7812 */ /* 0x000fc400078efcff */
[----:B------:R-:W-:Y:S01]  /*31b0*/  ISETP.GE.AND P2, PT, R9, R202, PT ;  /* 0x000000ca0900720c */ /* 0x000fe20003f46270 */
[----:B------:R-:W-:Y:S01]  /*31c0*/  HMMA.16816.F32.BF16 R64, R4, R30, R64 ;  /* 0x0000001e0440723c */ /* 0x000fe20000041840 */
[----:B------:R-:W-:Y:S02]  /*31d0*/  FSEL R9, R35, -INF , !P5 ;  /* 0xff80000023097808 */ /* 0x000fe40006800000 */
[----:B------:R-:W-:Y:S02]  /*31e0*/  FSEL R11, R54, -INF , !P3 ;  /* 0xff800000360b7808 */ /* 0x000fe40005800000 */
[----:B------:R-:W-:Y:S02]  /*31f0*/  FSEL R35, R53, -INF , !P4 ;  /* 0xff80000035237808 */ /* 0x000fe40006000000 */
[-C--:B------:R-:W-:Y:S02]  /*3200*/  ISETP.GE.AND P5, PT, R15, R204.reuse, PT ;  /* 0x000000cc0f00720c */ /* 0x080fe40003fa6270 */
[----:B------:R-:W-:-:S02]  /*3210*/  ISETP.GE.AND P3, PT, R51, R204, PT ;  /* 0x000000cc3300720c */ /* 0x000fc40003f66270 */
[-C--:B------:R-:W-:Y:S02]  /*3220*/  ISETP.GE.AND P4, PT, R51, R202.reuse, PT ;  /* 0x000000ca3300720c */ /* 0x080fe40003f86270 */
[C---:B------:R-:W-:Y:S02]  /*3230*/  LOP3.LUT R51, R49.reuse, 0x28, RZ, 0xfc, !PT ;  /* 0x0000002831337812 */ /* 0x040fe400078efcff */
[----:B------:R-:W-:Y:S02]  /*3240*/  FSEL R145, R72, -INF , !P5 ;  /* 0xff80000048917808 */ /* 0x000fe40006800000 */
[----:B------:R-:W-:Y:S02]  /*3250*/  LOP3.LUT R17, R49, 0x29, RZ, 0xfc, !PT ;  /* 0x0000002931117812 */ /* 0x000fe400078efcff */
[----:B------:R-:W-:Y:S01]  /*3260*/  ISETP.GE.AND P5, PT, R51, R202, PT ;  /* 0x000000ca3300720c */ /* 0x000fe20003fa6270 */
[----:B------:R-:W-:Y:S01]  /*3270*/  HMMA.16816.F32.BF16 R64, R24, R18, R64 ;  /* 0x000000121840723c */ /* 0x000fe20000041840 */
[----:B------:R-:W-:-:S02]  /*3280*/  LOP3.LUT R5, R49, 0x31, RZ, 0xfc, !PT ;  /* 0x0000003131057812 */ /* 0x000fc400078efcff */
[----:B------:R-:W-:Y:S02]  /*3290*/  FSEL R101, R52, -INF , !P0 ;  /* 0xff80000034657808 */ /* 0x000fe40004000000 */
[-C--:B------:R-:W-:Y:S02]  /*32a0*/  ISETP.GE.AND P0, PT, R15, R202.reuse, PT ;  /* 0x000000ca0f00720c */ /* 0x080fe40003f06270 */
[----:B------:R-:W-:Y:S02]  /*32b0*/  FSEL R215, R73, -INF , !P3 ;  /* 0xff80000049d77808 */ /* 0x000fe40005800000 */
[----:B------:R-:W-:Y:S02]  /*32c0*/  ISETP.GE.AND P3, PT, R17, R202, PT ;  /* 0x000000ca1100720c */ /* 0x000fe40003f66270 */
[----:B------:R-:W-:Y:S02]  /*32d0*/  FSEL R141, R22, -INF , !P5 ;  /* 0xff800000168d7808 */ /* 0x000fe40006800000 */
[----:B------:R-:W-:-:S02]  /*32e0*/  ISETP.GE.AND P5, PT, R5, R204, PT ;  /* 0x000000cc0500720c */ /* 0x000fc40003fa6270 */
[----:B------:R-:W-:Y:S02]  /*32f0*/  FSEL R143, R74, -INF , !P0 ;  /* 0xff8000004a8f7808 */ /* 0x000fe40004000000 */
[-C--:B------:R-:W-:Y:S02]  /*3300*/  ISETP.GE.AND P0, PT, R17, R204.reuse, PT ;  /* 0x000000cc1100720c */ /* 0x080fe40003f06270 */
[----:B------:R-:W-:Y:S02]  /*3310*/  FSEL R221, R23, -INF , !P3 ;  /* 0xff80000017dd7808 */ /* 0x000fe40005800000 */
[----:B------:R-:W-:Y:S02]  /*3320*/  ISETP.GE.AND P3, PT, R49, R204, PT ;  /* 0x000000cc3100720c */ /* 0x000fe40003f66270 */
[----:B------:R-:W-:Y:S02]  /*3330*/  FSEL R205, R69, -INF , !P5 ;  /* 0xff80000045cd7808 */ /* 0x000fe40006800000 */
[----:B------:R-:W-:-:S02]  /*3340*/  FSEL R15, R55, -INF , !P2 ;  /* 0xff800000370f7808 */ /* 0x000fc40005000000 */
[----:B------:R-:W-:Y:S02]  /*3350*/  ISETP.NE.AND P5, PT, R171, 0x1, PT ;  /* 0x00000001ab00780c */ /* 0x000fe40003fa5270 */
[----:B------:R-:W-:Y:S02]  /*3360*/  ISETP.GE.AND P2, PT, R51, R204, PT ;  /* 0x000000cc3300720c */ /* 0x000fe40003f46270 */
[----:B------:R-:W-:Y:S02]  /*3370*/  LOP3.LUT R17, R49, 0x30, RZ, 0xfc, !PT ;  /* 0x0000003031117812 */ /* 0x000fe400078efcff */
[----:B------:R-:W-:Y:S02]  /*3380*/  FSEL R217, R21, -INF , !P0 ;  /* 0xff80000015d97808 */ /* 0x000fe40004000000 */
[----:B------:R-:W-:Y:S02]  /*3390*/  FSEL R21, R40, -INF , !P3 ;  /* 0xff80000028157808 */ /* 0x000fe40005800000 */
[----:B------:R-:W-:-:S02]  /*33a0*/  FSEL R225, R20, -INF , !P2 ;  /* 0xff80000014e17808 */ /* 0x000fc40005000000 */
[----:B------:R-:W-:Y:S02]  /*33b0*/  ISETP.GE.AND P2, PT, R17, R202, PT ;  /* 0x000000ca1100720c */ /* 0x000fe40003f46270 */
[----:B------:R-:W-:Y:S02]  /*33c0*/  FMNMX3.FTZ R4, R21, R41, R43, !PT ;  /* 0x0000002915047276 */ /* 0x000fe4000781002b */
[----:B------:R-:W-:Y:S02]  /*33d0*/  FSEL R219, R75, -INF , !P4 ;  /* 0xff8000004bdb7808 */ /* 0x000fe40006000000 */
[----:B------:R-:W-:Y:S02]  /*33e0*/  ISETP.GE.AND P4, PT, R17, R204, PT ;  /* 0x000000cc1100720c */ /* 0x000fe40003f86270 */
[----:B------:R-:W-:Y:S02]  /*33f0*/  ISETP.GE.AND P0, PT, R5, R202, PT ;  /* 0x000000ca0500720c */ /* 0x000fe40003f06270 */
[----:B------:R-:W-:-:S02]  /*3400*/  FSEL R197, R70, -INF , !P2 ;  /* 0xff80000046c57808 */ /* 0x000fc40005000000 */
[C---:B------:R-:W-:Y:S02]  /*3410*/  LOP3.LUT R5, R49.reuse, 0x38, RZ, 0xfc, !PT ;  /* 0x0000003831057812 */ /* 0x040fe400078efcff */
[----:B------:R-:W-:Y:S02]  /*3420*/  ISETP.GE.AND P2, PT, R49, R202, PT ;  /* 0x000000ca3100720c */ /* 0x000fe40003f46270 */
[----:B------:R-:W-:Y:S02]  /*3430*/  FMNMX3.FTZ R4, R4, R37, R29, !PT ;  /* 0x0000002504047276 */ /* 0x000fe4000781001d */
[----:B------:R-:W-:Y:S02]  /*3440*/  FSEL R213, R68, -INF , !P4 ;  /* 0xff80000044d57808 */ /* 0x000fe40006000000 */
[C---:B------:R-:W-:Y:S02]  /*3450*/  ISETP.GE.AND P4, PT, R5.reuse, R204, PT ;  /* 0x000000cc0500720c */ /* 0x040fe40003f86270 */
[----:B------:R-:W-:-:S02]  /*3460*/  ISETP.GE.AND P3, PT, R5, R202, PT ;  /* 0x000000ca0500720c */ /* 0x000fc40003f66270 */
[----:B------:R-:W-:Y:S02]  /*3470*/  FSEL R19, R42, -INF , !P2 ;  /* 0xff8000002a137808 */ /* 0x000fe40005000000 */
[----:B------:R-:W-:Y:S02]  /*3480*/  FSEL R195, R71, -INF , !P0 ;  /* 0xff80000047c37808 */ /* 0x000fe40004000000 */
[----:B------:R-:W-:Y:S02]  /*3490*/  LOP3.LUT R49, R49, 0x39, RZ, 0xfc, !PT ;  /* 0x0000003931317812 */ /* 0x000fe400078efcff */
[----:B------:R-:W-:Y:S01]  /*34a0*/  FMNMX3.FTZ R4, R4, R33, R101, !PT ;  /* 0x0000002104047276 */ /* 0x000fe20007810065 */
[----:B------:R-:W-:Y:S06]  /*34b0*/  @!P5 BRA `(.L_x_472) ;  /* 0x000000000088d947 */ /* 0x000fec0003800000 */
[----:B------:R-:W-:-:S04]  /*34c0*/  VIADD R5, R171, 0xfffffffe ;  /* 0xfffffffeab057836 */ /* 0x000fc80000000000 */
[-C--:B------:R-:W-:Y:S02]  /*34d0*/  IMAD R88, R88, R5.reuse, RZ ;  /* 0x0000000558587224 */ /* 0x080fe400078e02ff */
[----:B------:R-:W-:-:S04]  /*34e0*/  IMAD.WIDE.U32 R90, R90, R5, RZ ;  /* 0x000000055a5a7225 */ /* 0x000fc800078e00ff */
[----:B------:R-:W-:Y:S01]  /*34f0*/  IMAD.IADD R5, R91, 0x1, R88 ;  /* 0x000000015b057824 */ /* 0x000fe200078e0258 */
[C---:B------:R-:W-:Y:S02]  /*3500*/  LEA R22, P2, R90.reuse, R186, 0x1 ;  /* 0x000000ba5a167211 */ /* 0x040fe400078408ff */
[C---:B------:R-:W-:Y:S02]  /*3510*/  IADD3 R8, P0, PT, R229.reuse, R90, RZ ;  /* 0x0000005ae5087210 */ /* 0x040fe40007f1e0ff */
[-CC-:B------:R-:W-:Y:S02]  /*3520*/  LEA.HI.X R23, R90, R185.reuse, R5.reuse, 0x1, P2 ;  /* 0x000000b95a177211 */ /* 0x180fe400010f0c05 */
[----:B------:R-:W-:Y:S01]  /*3530*/  IADD3 R7, P2, PT, R229, R8, RZ ;  /* 0x00000008e5077210 */ /* 0x000fe20007f5e0ff */
[----:B------:R-:W-:Y:S01]  /*3540*/  IMAD.X R5, R228, 0x1, R5, P0 ;  /* 0x00000001e4057824 */ /* 0x000fe200000e0605 */
[----:B------:R-:W-:Y:S01]  /*3550*/  LEA R16, P0, R8, R186, 0x1 ;  /* 0x000000ba08107211 */ /* 0x000fe200078008ff */
[----:B------:R-:W-:Y:S01]  /*3560*/  @!PT LDS RZ, [RZ] ;  /* 0x00000000fffff984 */ /* 0x000fe20000000800 */
[----:B------:R-:W-:Y:S01]  /*3570*/  @!PT LDS RZ, [RZ] ;  /* 0x00000000fffff984 */ /* 0x000fe20000000800 */
[----:B------:R-:W-:Y:S01]  /*3580*/  @!PT LDS RZ, [RZ] ;  /* 0x00000000fffff984 */ /* 0x000fe20000000800 */
[----:B------:R1:W-:Y:S02]  /*3590*/  LDGSTS.E.BYPASS.LTC128B.128 [R85+0x6000], desc[UR10][R22.64] ;  /* 0x0600000016557fae */ /* 0x0003e4000b981a0a */
[--C-:B------:R-:W-:Y:S01]  /*35a0*/  IMAD.X R6, R228, 0x1, R5.reuse, P2 ;  /* 0x00000001e4067824 */ /* 0x100fe200010e0605 */
[----:B------:R-:W-:Y:S01]  /*35b0*/  LEA.HI.X R17, R8, R185, R5, 0x1, P0 ;  /* 0x000000b908117211 */ /* 0x000fe200000f0c05 */
[----:B------:R1:W-:Y:S01]  /*35c0*/  LDGSTS.E.BYPASS.LTC128B.128 [R85+0x8000], desc[UR10][R22.64+0x80] ;  /* 0x0800008016557fae */ /* 0x0003e2000b981a0a */
[----:B------:R-:W-:-:S02]  /*35d0*/  LEA R8, P0, R168, R8, 0x5 ;  /* 0x00000008a8087211 */ /* 0x000fc400078028ff */
[CC--:B------:R-:W-:Y:S01]  /*35e0*/  LEA R26, P2, R7.reuse, R186.reuse, 0x1 ;  /* 0x000000ba071a7211 */ /* 0x0c0fe200078408ff */
[----:B------:R1:W-:Y:S01]  /*35f0*/  LDGSTS.E.BYPASS.LTC128B.128 [R85+0xa000], desc[UR10][R22.64+0x100] ;  /* 0x0a00010016557fae */ /* 0x0003e2000b981a0a */
[----:B------:R-:W-:Y:S02]  /*3600*/  LEA.HI.X R5, R168, R5, R169, 0x5, P0 ;  /* 0x00000005a8057211 */ /* 0x000fe400000f2ca9 */
[C---:B------:R-:W-:Y:S01]  /*3610*/  LEA R24, P0, R8.reuse, R186, 0x1 ;  /* 0x000000ba08187211 */ /* 0x040fe200078008ff */
[----:B------:R1:W-:Y:S01]  /*3620*/  LDGSTS.E.BYPASS.LTC128B.128 [R85+0x6800], desc[UR10][R16.64] ;  /* 0x0680000010557fae */ /* 0x0003e2000b981a0a */
[-C--:B------:R-:W-:Y:S02]  /*3630*/  LEA.HI.X R27, R7, R185.reuse, R6, 0x1, P2 ;  /* 0x000000b9071b7211 */ /* 0x080fe400010f0c06 */
[----:B------:R-:W-:Y:S01]  /*3640*/  LEA.HI.X R25, R8, R185, R5, 0x1, P0 ;  /* 0x000000b908197211 */ /* 0x000fe200000f0c05 */
[----:B------:R1:W-:Y:S04]  /*3650*/  LDGSTS.E.BYPASS.LTC128B.128 [R85+0x8800], desc[UR10][R16.64+0x80] ;  /* 0x0880008010557fae */ /* 0x0003e8000b981a0a */
[----:B------:R1:W-:Y:S04]  /*3660*/  LDGSTS.E.BYPASS.LTC128B.128 [R85+0xa800], desc[UR10][R16.64+0x100] ;  /* 0x0a80010010557fae */ /* 0x0003e8000b981a0a */
[----:B------:R1:W-:Y:S04]  /*3670*/  LDGSTS.E.BYPASS.LTC128B.128 [R85+0x7000], desc[UR10][R26.64] ;  /* 0x070000001a557fae */ /* 0x0003e8000b981a0a */
[----:B------:R1:W-:Y:S04]  /*3680*/  LDGSTS.E.BYPASS.LTC128B.128 [R85+0x9000], desc[UR10][R26.64+0x80] ;  /* 0x090000801a557fae */ /* 0x0003e8000b981a0a */
[----:B------:R1:W-:Y:S04]  /*3690*/  LDGSTS.E.BYPASS.LTC128B.128 [R85+0xb000], desc[UR10][R26.64+0x100] ;  /* 0x0b0001001a557fae */ /* 0x0003e8000b981a0a */
[----:B------:R1:W-:Y:S04]  /*36a0*/  LDGSTS.E.BYPASS.LTC128B.128 [R85+0x7800], desc[UR10][R24.64] ;  /* 0x0780000018557fae */ /* 0x0003e8000b981a0a */
[----:B------:R1:W-:Y:S04]  /*36b0*/  LDGSTS.E.BYPASS.LTC128B.128 [R85+0x9800], desc[UR10][R24.64+0x80] ;  /* 0x0980008018557fae */ /* 0x0003e8000b981a0a */
[----:B------:R1:W-:Y:S04]  /*36c0*/  LDGSTS.E.BYPASS.LTC128B.128 [R85+0xb800], desc[UR10][R24.64+0x100] ;  /* 0x0b80010018557fae */ /* 0x0003e8000b981a0a */
[----:B------:R-:W0:Y:S02]  /*36d0*/  LDGDEPBAR ;  /* 0x00000000000079af */ /* 0x000e240000000000 */
.L_x_472:
[----:B------:R-:W-:Y:S01]  /*36e0*/  FMNMX3.FTZ R6, R19, R45, R47, !PT ;  /* 0x0000002d13067276 */ /* 0x000fe2000781002f */
[----:B------:R-:W-:Y:S01]  /*36f0*/  IMAD.WIDE.U32 R206, R206, -0x326172a9, RZ ;  /* 0xcd9e8d57cece7825 */ /* 0x000fe200078e00ff */
[----:B------:R-:W-:Y:S01]  /*3700*/  FMNMX3.FTZ R4, R4, R35, R145, !PT ;  /* 0x0000002304047276 */ /* 0x000fe20007810091 */
[----:B------:R-:W2:Y:S01]  /*3710*/  LDCU UR7, c[0x0][0x45c] ;  /* 0x00008b80ff0777ac */ /* 0x000ea20008000800 */
[----:B------:R-:W-:Y:S01]  /*3720*/  FMNMX3.FTZ R6, R6, R39, R13, !PT ;  /* 0x0000002706067276 */ /* 0x000fe2000781000d */
[----:B------:R-:W-:Y:S01]  /*3730*/  IMAD.SHL.U32 R239, R3, 0x2, RZ ;  /* 0x0000000203ef7824 */ /* 0x000fe200078e00ff */
[----:B------:R-:W-:Y:S01]  /*3740*/  FMNMX3.FTZ R4, R4, R215, R225, !PT ;  /* 0x000000d704047276 */ /* 0x000fe200078100e1 */
[----:B------:R-:W-:Y:S01]  /*3750*/  IMAD.WIDE.U32 R200, R200, -0x2daee0ad, RZ ;  /* 0xd2511f53c8c87825 */ /* 0x000fe200078e00ff */
[----:B------:R-:W-:Y:S01]  /*3760*/  FMNMX3.FTZ R6, R6, R9, R11, !PT ;  /* 0x0000000906067276 */ /* 0x000fe2000781000b */
[----:B------:R-:W3:Y:S01]  /*3770*/  LDC R175, c[0x0][0x4f8] ;  /* 0x00013e00ffaf7b82 */ /* 0x000ee20000000800 */
[----:B------:R-:W-:Y:S01]  /*3780*/  ISETP.GE.AND P2, PT, R49, R204, PT ;  /* 0x000000cc3100720c */ /* 0x000fe20003f46270 */
[C---:B------:R-:W-:Y:S01]  /*3790*/  VIADD R5, R209.reuse, 0xbb67ae85 ;  /* 0xbb67ae85d1057836 */ /* 0x040fe20000000000 */
[----:B------:R-:W-:Y:S01]  /*37a0*/  FMNMX3.FTZ R6, R6, R15, R143, !PT ;  /* 0x0000000f06067276 */ /* 0x000fe2000781008f */
[----:B------:R-:W-:Y:S01]  /*37b0*/  VIADD R237, R208, 0x9e3779b9 ;  /* 0x9e3779b9d0ed7836 */ /* 0x000fe20000000000 */
[----:B------:R-:W-:Y:S01]  /*37c0*/  FSEL R203, R64, -INF , !P4 ;  /* 0xff80000040cb7808 */ /* 0x000fe20006000000 */
[----:B------:R-:W-:Y:S01]  /*37d0*/  VIADD R235, R208, 0x3c6ef372 ;  /* 0x3c6ef372d0eb7836 */ /* 0x000fe20000000000 */
[----:B------:R-:W-:Y:S01]  /*37e0*/  FMNMX3.FTZ R4, R4, R217, R213, !PT ;  /* 0x000000d904047276 */ /* 0x000fe200078100d5 */
[C---:B------:R-:W-:Y:S01]  /*37f0*/  VIADD R233, R209.reuse, 0x76cf5d0a ;  /* 0x76cf5d0ad1e97836 */ /* 0x040fe20000000000 */
[----:B------:R-:W-:Y:S01]  /*3800*/  FMNMX3.FTZ R6, R6, R219, R141, !PT ;  /* 0x000000db06067276 */ /* 0x000fe2000781008d */
[----:B------:R-:W-:Y:S01]  /*3810*/  VIADD R142, R209, 0x32370b8f ;  /* 0x32370b8fd18e7836 */ /* 0x000fe20000000000 */
[C---:B------:R-:W-:Y:S01]  /*3820*/  LOP3.LUT R87, R208.reuse, R87, R207, 0x96, !PT ;  /* 0x00000057d0577212 */ /* 0x040fe200078e96cf */
[C---:B------:R-:W-:Y:S01]  /*3830*/  VIADD R231, R208.reuse, 0xdaa66d2b ;  /* 0xdaa66d2bd0e77836 */ /* 0x040fe20000000000 */
[----:B------:R-:W-:Y:S01]  /*3840*/  FSEL R199, R65, -INF , !P2 ;  /* 0xff80000041c77808 */ /* 0x000fe20005000000 */
[----:B------:R-:W-:Y:S01]  /*3850*/  VIADD R227, R208, 0x78dde6e4 ;  /* 0x78dde6e4d0e37836 */ /* 0x000fe20000000000 */
[----:B------:R-:W-:Y:S01]  /*3860*/  FMNMX3.FTZ R4, R4, R205, R203, !PT ;  /* 0x000000cd04047276 */ /* 0x000fe200078100cb */
[----:B------:R-:W-:Y:S01]  /*3870*/  IMAD.WIDE.U32 R192, R87, -0x2daee0ad, RZ ;  /* 0xd2511f5357c07825 */ /* 0x000fe200078e00ff */
[----:B------:R-:W-:-:S02]  /*3880*/  ISETP.GE.AND P0, PT, R49, R202, PT ;  /* 0x000000ca3100720c */ /* 0x000fc40003f06270 */
[----:B------:R-:W-:Y:S01]  /*3890*/  FSEL R179, R66, -INF , !P3 ;  /* 0xff80000042b37808 */ /* 0x000fe20005800000 */
[C---:B------:R-:W-:Y:S01]  /*38a0*/  VIADD R147, R209.reuse, 0xa9066899 ;  /* 0xa9066899d1937836 */ /* 0x040fe20000000000 */
[----:B------:R-:W-:Y:S01]  /*38b0*/  FMNMX3.FTZ R6, R6, R221, R197, !PT ;  /* 0x000000dd06067276 */ /* 0x000fe200078100c5 */
[----:B------:R-:W-:Y:S01]  /*38c0*/  VIADD R140, R209, 0xed9eba14 ;  /* 0xed9eba14d18c7836 */ /* 0x000fe20000000000 */
[----:B------:R-:W-:Y:S01]  /*38d0*/  FMNMX.FTZ R7, R199, R4, !PT ;  /* 0x00000004c7077209 */ /* 0x000fe20007810000 */
[C---:B------:R-:W-:Y:S01]  /*38e0*/  VIADD R184, R208.reuse, 0xb54cda56 ;  /* 0xb54cda56d0b87836 */ /* 0x040fe20000000000 */
[----:B------:R-:W-:Y:S01]  /*38f0*/  FSEL R177, R67, -INF , !P0 ;  /* 0xff80000043b17808 */ /* 0x000fe20004000000 */
[----:B------:R-:W-:Y:S01]  /*3900*/  VIADD R218, R208, 0x1715609d ;  /* 0x1715609dd0da7836 */ /* 0x000fe20000000000 */
[----:B------:R-:W-:Y:S01]  /*3910*/  FMNMX3.FTZ R6, R6, R195, R179, !PT ;  /* 0x000000c306067276 */ /* 0x000fe200078100b3 */
[----:B------:R-:W4:Y:S01]  /*3920*/  SHFL.BFLY PT, R4, R7, 0x2, 0x1f ;  /* 0x0c401f0007047f89 */ /* 0x000f2200000e0000 */
[C---:B------:R-:W-:Y:S01]  /*3930*/  LOP3.LUT R3, R209.reuse, R239, R201, 0x96, !PT ;  /* 0x000000efd1037212 */ /* 0x040fe200078e96c9 */
[----:B------:R-:W-:Y:S01]  /*3940*/  VIADD R216, R209, 0x646e171e ;  /* 0x646e171ed1d87836 */ /* 0x000fe20000000000 */
[----:B------:R-:W-:Y:S01]  /*3950*/  LOP3.LUT R190, R5, R200, R193, 0x96, !PT ;  /* 0x000000c805be7212 */ /* 0x000fe200078e96c1 */
[----:B------:R-:W-:Y:S01]  /*3960*/  VIADD R239, R239, 0x1 ;  /* 0x00000001efef7836 */ /* 0x000fe20000000000 */
[----:B------:R-:W-:Y:S01]  /*3970*/  FMNMX.FTZ R5, R177, R6, !PT ;  /* 0x00000006b1057209 */ /* 0x000fe20007810000 */
[----:B-1----:R-:W-:Y:S01]  /*3980*/  IMAD.WIDE.U32 R24, R3, -0x326172a9, RZ ;  /* 0xcd9e8d5703187825 */ /* 0x002fe200078e00ff */
[----:B------:R-:W-:-:S02]  /*3990*/  LOP3.LUT R187, R86, 0x200, R149, 0xf8, !PT ;  /* 0x0000020056bb7812 */ /* 0x000fc400078ef895 */
[----:B---3--:R-:W-:Y:S01]  /*39a0*/  LOP3.LUT R175, R175, 0xff, RZ, 0xc0, !PT ;  /* 0x000000ffafaf7812 */ /* 0x008fe200078ec0ff */
[----:B------:R-:W1:Y:S01]  /*39b0*/  SHFL.BFLY PT, R8, R5, 0x2, 0x1f ;  /* 0x0c401f0005087f89 */ /* 0x000e6200000e0000 */
[----:B------:R-:W-:Y:S01]  /*39c0*/  IMAD.WIDE.U32 R190, R190, -0x326172a9, RZ ;  /* 0xcd9e8d57bebe7825 */ /* 0x000fe200078e00ff */
[----:B------:R-:W-:Y:S02]  /*39d0*/  LOP3.LUT R3, R237, R206, R25, 0x96, !PT ;  /* 0x000000ceed037212 */ /* 0x000fe400078e9619 */
[----:B------:R-:W-:Y:S01]  /*39e0*/  LEA R187, R187, UR6, 0x1 ;  /* 0x00000006bbbb7c11 */ /* 0x000fe2000f8e08ff */
[----:B------:R-:W-:Y:S01]  /*39f0*/  IMAD R175, R175, 0x10000, R175 ;  /* 0x00010000afaf7824 */ /* 0x000fe200078e02af */
[----:B------:R-:W-:Y:S01]  /*3a00*/  LOP3.LUT R24, R235, R24, R191, 0x96, !PT ;  /* 0x00000018eb187212 */ /* 0x000fe200078e96bf */
[----:B------:R-:W-:Y:S01]  /*3a10*/  IMAD.WIDE.U32 R16, R3, -0x2daee0ad, RZ ;  /* 0xd2511f5303107825 */ /* 0x000fe200078e00ff */
[----:B------:R-:W-:Y:S01]  /*3a20*/  SEL R224, R182, 0xffffffe0, !P6 ;  /* 0xffffffe0b6e07807 */ /* 0x000fe20007000000 */
[----:B------:R-:W-:Y:S02]  /*3a30*/  LDSM.16.MT88.4 R64, [R187+0xe000] ;  /* 0x00e00000bb40783b */ /* 0x000fe40000004200 */
[----:B------:R-:W-:Y:S01]  /*3a40*/  IMAD.WIDE.U32 R24, R24, -0x2daee0ad, RZ ;  /* 0xd2511f5318187825 */ /* 0x000fe200078e00ff */
[----:B------:R-:W-:Y:S01]  /*3a50*/  LOP3.LUT R3, R233, R192, R17, 0x96, !PT ;  /* 0x000000c0e9037212 */ /* 0x000fe200078e9611 */
[----:B------:R-:W-:Y:S01]  /*3a60*/  LDSM.16.MT88.4 R96, [R187+0x10000] ;  /* 0x01000000bb60783b */ /* 0x000fe20000004200 */
[----:B----4-:R-:W-:Y:S01]  /*3a70*/  FMNMX.FTZ R7, R7, R4, !PT ;  /* 0x0000000407077209 */ /* 0x010fe20007810000 */
[----:B------:R-:W-:Y:S01]  /*3a80*/  IMAD.IADD R222, R84, 0x1, R187 ;  /* 0x0000000154de7824 */ /* 0x000fe200078e02bb */
[----:B------:R-:W-:Y:S01]  /*3a90*/  LOP3.LUT R16, R142, R16, R25, 0x96, !PT ;  /* 0x000000108e107212 */ /* 0x000fe200078e9619 */
[----:B------:R-:W-:Y:S01]  /*3aa0*/  IMAD.WIDE.U32 R22, R3, -0x326172a9, RZ ;  /* 0xcd9e8d5703167825 */ /* 0x000fe200078e00ff */
[----:B------:R-:W-:Y:S03]  /*3ab0*/  LDSM.16.MT88.4 R124, [R187+0xc000] ;  /* 0x00c00000bb7c783b */ /* 0x000fe60000004200 */
[----:B------:R-:W-:Y:S01]  /*3ac0*/  IMAD.WIDE.U32 R16, R16, -0x326172a9, RZ ;  /* 0xcd9e8d5710107825 */ /* 0x000fe200078e00ff */
[----:B------:R-:W-:Y:S01]  /*3ad0*/  LOP3.LUT R3, R231, R190, R23, 0x96, !PT ;  /* 0x000000bee7037212 */ /* 0x000fe200078e9617 */
[----:B------:R-:W3:Y:S01]  /*3ae0*/  SHFL.BFLY PT, R132, R7, 0x1, 0x1f ;  /* 0x0c201f0007847f89 */ /* 0x000ee200000e0000 */
[----:B-1----:R-:W-:Y:S01]  /*3af0*/  FMNMX.FTZ R8, R5, R8, !PT ;  /* 0x0000000805087209 */ /* 0x002fe20007810000 */
[----:B------:R-:W-:Y:S01]  /*3b00*/  IMAD.IADD R223, R160, 0x1, R187 ;  /* 0x00000001a0df7824 */ /* 0x000fe200078e02bb */
[----:B------:R-:W-:Y:S01]  /*3b10*/  LOP3.LUT R4, R227, R22, R17, 0x96, !PT ;  /* 0x00000016e3047212 */ /* 0x000fe200078e9611 */
[----:B------:R-:W-:Y:S01]  /*3b20*/  IMAD.WIDE.U32 R22, R3, -0x2daee0ad, RZ ;  /* 0xd2511f5303167825 */ /* 0x000fe200078e00ff */
[----:B------:R-:W-:Y:S03]  /*3b30*/  LDSM.16.MT88.4 R72, [R222+0xe000] ;  /* 0x00e00000de48783b */ /* 0x000fe60000004200 */
[----:B------:R-:W-:Y:S01]  /*3b40*/  IMAD.WIDE.U32 R4, R4, -0x2daee0ad, RZ ;  /* 0xd2511f5304047825 */ /* 0x000fe200078e00ff */
[----:B------:R-:W1:Y:S01]  /*3b50*/  SHFL.BFLY PT, R3, R8, 0x1, 0x1f ;  /* 0x0c201f0008037f89 */ /* 0x000e6200000e0000 */
[----:B------:R-:W-:-:S02]  /*3b60*/  LOP3.LUT R6, R140, R24, R23, 0x96, !PT ;  /* 0x000000188c067212 */ /* 0x000fc400078e9617 */
[----:B------:R-:W-:Y:S01]  /*3b70*/  IMAD.IADD R220, R84, 0x1, R223 ;  /* 0x0000000154dc7824 */ /* 0x000fe200078e02df */
[----:B------:R-:W-:Y:S01]  /*3b80*/  LOP3.LUT R22, R147, R22, R5, 0x96, !PT ;  /* 0x0000001693167212 */ /* 0x000fe200078e9605 */
[----:B------:R-:W-:Y:S01]  /*3b90*/  LDSM.16.MT88.4 R80, [R223+0xe000] ;  /* 0x00e00000df50783b */ /* 0x000fe20000004200 */
[----:B------:R-:W-:-:S03]  /*3ba0*/  IMAD.IADD R224, R224, 0x1, R187 ;  /* 0x00000001e0e07824 */ /* 0x000fc600078e02bb */
[----:B------:R-:W-:Y:S01]  /*3bb0*/  IMAD.WIDE.U32 R22, R22, -0x326172a9, RZ ;  /* 0xcd9e8d5716167825 */ /* 0x000fe200078e00ff */
[----:B------:R-:W4:Y:S03]  /*3bc0*/  LDSM.16.MT88.4 R56, [R220+0xc000] ;  /* 0x00c00000dc38783b */ /* 0x000f260000004200 */
[----:B------:R-:W-:Y:S01]  /*3bd0*/  IMAD.MOV.U32 R12, RZ, RZ, R22 ;  /* 0x000000ffff0c7224 */ /* 0x000fe200078e0016 */
[----:B------:R-:W-:Y:S01]  /*3be0*/  PRMT R114, R22, 0x7771, RZ ;  /* 0x0000777116727816 */ /* 0x000fe200000000ff */
[----:B------:R-:W5:Y:S01]  /*3bf0*/  LDSM.16.MT88.4 R136, [R220+0x10000] ;  /* 0x01000000dc88783b */ /* 0x000f620000004200 */
[----:B---3--:R-:W-:Y:S01]  /*3c00*/  FMNMX.FTZ R132, R7, R132, !PT ;  /* 0x0000008407847209 */ /* 0x008fe20007810000 */
[----:B------:R-:W-:Y:S01]  /*3c10*/  IMAD.WIDE.U32 R6, R6, -0x326172a9, RZ ;  /* 0xcd9e8d5706067825 */ /* 0x000fe200078e00ff */
[----:B------:R-:W-:Y:S01]  /*3c20*/  LOP3.LUT R17, R12, 0xff, RZ, 0xc0, !PT ;  /* 0x000000ff0c117812 */ /* 0x000fe200078ec0ff */
[----:B------:R-:W-:Y:S01]  /*3c30*/  LDSM.16.MT88.4 R48, [R223+0xc000] ;  /* 0x00c00000df30783b */ /* 0x000fe20000004200 */
[C---:B------:R-:W-:Y:S01]  /*3c40*/  FSETP.NEU.FTZ.AND P0, PT, R132.reuse, -INF , PT ;  /* 0xff8000008400780b */ /* 0x040fe20003f1d000 */
[----:B--2---:R-:W-:Y:S01]  /*3c50*/  FMUL.FTZ R196, R132, UR7 ;  /* 0x0000000784c47c20 */ /* 0x004fe20008410000 */
[----:B------:R-:W-:Y:S01]  /*3c60*/  LOP3.LUT R6, R184, R6, R23, 0x96, !PT ;  /* 0x00000006b8067212 */ /* 0x000fe200078e9617 */
[----:B------:R-:W-:Y:S01]  /*3c70*/  LDSM.16.MT88.4 R88, [R220+0xe000] ;  /* 0x00e00000dc58783b */ /* 0x000fe20000004200 */
[----:B-1----:R-:W-:-:S02]  /*3c80*/  FMNMX.FTZ R3, R8, R3, !PT ;  /* 0x0000000308037209 */ /* 0x002fc40007810000 */
[----:B------:R-:W-:Y:S01]  /*3c90*/  FSEL R196, R196, RZ, P0 ;  /* 0x000000ffc4c47208 */ /* 0x000fe20000000000 */
[----:B------:R-:W-:Y:S01]  /*3ca0*/  LDSM.16.MT88.4 R24, [R223+0xc800] ;  /* 0x00c80000df18783b */ /* 0x000fe20000004200 */
[C---:B------:R-:W-:Y:S01]  /*3cb0*/  FSETP.NEU.FTZ.AND P0, PT, R3.reuse, -INF , PT ;  /* 0xff8000000300780b */ /* 0x040fe20003f1d000 */
[----:B------:R-:W-:Y:S01]  /*3cc0*/  FMUL.FTZ R176, R3, UR7 ;  /* 0x0000000703b07c20 */ /* 0x000fe20008410000 */
[----:B------:R-:W-:Y:S01]  /*3cd0*/  PRMT R114, R17, 0x5410, R114 ;  /* 0x0000541011727816 */ /* 0x000fe20000000072 */
[--C-:B------:R-:W-:Y:S01]  /*3ce0*/  FFMA.FTZ R163, R43, UR7, -R196.reuse ;  /* 0x000000072ba37c23 */ /* 0x100fe200080108c4 */
[--C-:B------:R-:W-:Y:S01]  /*3cf0*/  FFMA.FTZ R158, R37, UR7, -R196.reuse ;  /* 0x00000007259e7c23 */ /* 0x100fe200080108c4 */
[--C-:B------:R-:W-:Y:S01]  /*3d00*/  FFMA.FTZ R174, R21, UR7, -R196.reuse ;  /* 0x0000000715ae7c23 */ /* 0x100fe200080108c4 */
[----:B------:R-:W-:Y:S01]  /*3d10*/  FSEL R176, R176, RZ, P0 ;  /* 0x000000ffb0b07208 */ /* 0x000fe20000000000 */
[----:B------:R-:W-:Y:S01]  /*3d20*/  FFMA.FTZ R173, R41, UR7, -R196 ;  /* 0x0000000729ad7c23 */ /* 0x000fe200080108c4 */
[C---:B------:R-:W-:Y:S01]  /*3d30*/  PRMT R17, R6.reuse, 0x7632, R17 ;  /* 0x0000763206117816 */ /* 0x040fe20000000011 */
[----:B------:R-:W-:Y:S01]  /*3d40*/  MUFU.EX2 R163, R163 ;  /* 0x000000a300a37308 */ /* 0x000fe20000000800 */
[C---:B------:R-:W-:Y:S01]  /*3d50*/  LOP3.LUT R8, R6.reuse, 0xffff, RZ, 0xc0, !PT ;  /* 0x0000ffff06087812 */ /* 0x040fe200078ec0ff */
[--C-:B------:R-:W-:Y:S01]  /*3d60*/  FFMA.FTZ R172, R19, UR7, -R176.reuse ;  /* 0x0000000713ac7c23 */ /* 0x100fe200080108b0 */
[--C-:B------:R-:W-:Y:S01]  /*3d70*/  FFMA.FTZ R161, R45, UR7, -R176.reuse ;  /* 0x000000072da17c23 */ /* 0x100fe200080108b0 */
[----:B------:R-:W1:Y:S01]  /*3d80*/  MUFU.EX2 R158, R158 ;  /* 0x0000009e009e7308 */ /* 0x000e620000000800 */
[----:B------:R-:W-:Y:S01]  /*3d90*/  LOP3.LUT R112, R6, 0xff, RZ, 0xc0, !PT ;  /* 0x000000ff06707812 */ /* 0x000fe200078ec0ff */
[--C-:B------:R-:W-:Y:S01]  /*3da0*/  FFMA.FTZ R162, R47, UR7, -R176.reuse ;  /* 0x000000072fa27c23 */ /* 0x100fe200080108b0 */
[----:B------:R-:W-:Y:S01]  /*3db0*/  FFMA.FTZ R157, R39, UR7, -R176 ;  /* 0x00000007279d7c23 */ /* 0x000fe200080108b0 */
[----:B------:R-:W-:Y:S01]  /*3dc0*/  MUFU.EX2 R172, R172 ;  /* 0x000000ac00ac7308 */ /* 0x000fe20000000800 */
[----:B------:R-:W-:Y:S01]  /*3dd0*/  SHF.R.U32.HI R6, RZ, 0x18, R6 ;  /* 0x00000018ff067819 */ /* 0x000fe20000011606 */
[----:B------:R-:W-:Y:S01]  /*3de0*/  FFMA.FTZ R153, R101, UR7, -R196 ;  /* 0x0000000765997c23 */ /* 0x000fe200080108c4 */
[----:B------:R-:W-:Y:S01]  /*3df0*/  LOP3.LUT R17, R17, 0xff, RZ, 0xc0, !PT ;  /* 0x000000ff11117812 */ /* 0x000fe200078ec0ff */
[----:B------:R-:W2:Y:S01]  /*3e00*/  MUFU.EX2 R161, R161 ;  /* 0x000000a100a17308 */ /* 0x000ea20000000800 */
[----:B------:R-:W-:Y:S01]  /*3e10*/  SHF.R.U32.HI R19, RZ, 0x8, R8 ;  /* 0x00000008ff137819 */ /* 0x000fe20000011608 */
[----:B------:R-:W-:Y:S01]  /*3e20*/  FFMA.FTZ R150, R35, UR7, -R196 ;  /* 0x0000000723967c23 */ /* 0x000fe200080108c4 */
[----:B------:R-:W-:Y:S01]  /*3e30*/  PRMT R6, R17, 0x5410, R6 ;  /* 0x0000541011067816 */ /* 0x000fe20000000006 */
[----:B------:R-:W-:Y:S01]  /*3e40*/  MUFU.EX2 R174, R174 ;  /* 0x000000ae00ae7308 */ /* 0x000fe20000000800 */
[--C-:B------:R-:W-:Y:S01]  /*3e50*/  HSET2.LE.AND R114, R114, R175.reuse, PT ;  /* 0x000000af72727233 */ /* 0x100fe20003803000 */
[--C-:B------:R-:W-:Y:S01]  /*3e60*/  FFMA.FTZ R156, R13, UR7, -R176.reuse ;  /* 0x000000070d9c7c23 */ /* 0x100fe200080108b0 */
[C---:B------:R-:W-:Y:S01]  /*3e70*/  PRMT R10, R22.reuse, 0x7773, RZ ;  /* 0x00007773160a7816 */ /* 0x040fe200000000ff */
[----:B------:R-:W3:Y:S01]  /*3e80*/  MUFU.EX2 R173, R173 ;  /* 0x000000ad00ad7308 */ /* 0x000ee20000000800 */
[----:B------:R-:W-:Y:S01]  /*3e90*/  PRMT R5, R22, 0x7772, RZ ;  /* 0x0000777216057816 */ /* 0x000fe200000000ff */
[----:B------:R-:W-:Y:S01]  /*3ea0*/  FFMA.FTZ R152, R11, UR7, -R176 ;  /* 0x000000070b987c23 */ /* 0x000fe200080108b0 */
[----:B-1----:R-:W-:Y:S01]  /*3eb0*/  F2FP.BF16.F32.PACK_AB R17, R158, R163 ;  /* 0x000000a39e11723e */ /* 0x002fe200000010ff */
[----:B------:R-:W-:Y:S01]  /*3ec0*/  MUFU.EX2 R162, R162 ;  /* 0x000000a200a27308 */ /* 0x000fe20000000800 */
[----:B------:R-:W-:Y:S01]  /*3ed0*/  LOP3.LUT R16, R218, R16, R7, 0x96, !PT ;  /* 0x00000010da107212 */ /* 0x000fe200078e9607 */
[----:B------:R-:W-:Y:S01]  /*3ee0*/  LDSM.16.MT88.4 R20, [R220+0xc800] ;  /* 0x00c80000dc14783b */ /* 0x000fe20000004200 */
[----:B------:R-:W-:Y:S01]  /*3ef0*/  PRMT R112, R112, 0x5410, R19 ;  /* 0x0000541070707816 */ /* 0x000fe20000000013 */
[----:B------:R-:W1:Y:S01]  /*3f00*/  MUFU.EX2 R157, R157 ;  /* 0x0000009d009d7308 */ /* 0x000e620000000800 */
[--C-:B------:R-:W-:Y:S01]  /*3f10*/  HSET2.LE.AND R113, R6, R175.reuse, PT ;  /* 0x000000af06717233 */ /* 0x100fe20003803000 */
[----:B------:R-:W-:Y:S01]  /*3f20*/  FFMA.FTZ R159, R29, UR7, -R196 ;  /* 0x000000071d9f7c23 */ /* 0x000fe200080108c4 */
[----:B------:R-:W-:Y:S01]  /*3f30*/  PRMT R5, R5, 0x5410, R10 ;  /* 0x0000541005057816 */ /* 0x000fe2000000000a */
[----:B------:R-:W-:Y:S01]  /*3f40*/  MUFU.EX2 R153, R153 ;  /* 0x0000009900997308 */ /* 0x000fe20000000800 */
[----:B--2---:R-:W-:Y:S01]  /*3f50*/  F2FP.BF16.F32.PACK_AB R6, R161, R172 ;  /* 0x000000aca106723e */ /* 0x004fe200000010ff */
[----:B------:R-:W-:Y:S01]  /*3f60*/  FFMA.FTZ R154, R33, UR7, -R196 ;  /* 0x00000007219a7c23 */ /* 0x000fe200080108c4 */
[----:B------:R-:W-:Y:S01]  /*3f70*/  LOP3.LUT R114, R17, R114, RZ, 0xc0, !PT ;  /* 0x0000007211727212 */ /* 0x000fe200078ec0ff */
[----:B------:R-:W-:Y:S01]  /*3f80*/  IMAD.WIDE.U32 R16, R16, -0x2daee0ad, RZ ;  /* 0xd2511f5310107825 */ /* 0x000fe200078e00ff */
[----:B------:R-:W-:Y:S01]  /*3f90*/  LOP3.LUT R8, R5, 0xff00ff, RZ, 0xc0, !PT ;  /* 0x00ff00ff05087812 */ /* 0x000fe200078ec0ff */
[----:B------:R-:W2:Y:S01]  /*3fa0*/  MUFU.EX2 R150, R150 ;  /* 0x0000009600967308 */ /* 0x000ea20000000800 */
[--C-:B------:R-:W-:Y:S01]  /*3fb0*/  HSET2.LE.AND R112, R112, R175.reuse, PT ;  /* 0x000000af70707233 */ /* 0x100fe20003803000 */
[----:B------:R-:W-:Y:S01]  /*3fc0*/  FFMA.FTZ R151, R15, UR7, -R176 ;  /* 0x000000070f977c23 */ /* 0x000fe200080108b0 */
[----:B------:R-:W-:Y:S01]  /*3fd0*/  LOP3.LUT R113, R6, R113, RZ, 0xc0, !PT ;  /* 0x0000007106717212 */ /* 0x000fe200078ec0ff */
[----:B------:R-:W-:Y:S01]  /*3fe0*/  IMAD.MOV.U32 R6, RZ, RZ, R16 ;  /* 0x000000ffff067224 */ /* 0x000fe200078e0010 */
[----:B---3--:R-:W-:Y:S01]  /*3ff0*/  F2FP.BF16.F32.PACK_AB R5, R173, R174 ;  /* 0x000000aead05723e */ /* 0x008fe200000010ff */
[----:B------:R-:W-:Y:S01]  /*4000*/  FFMA.FTZ R155, R9, UR7, -R176 ;  /* 0x00000007099b7c23 */ /* 0x000fe200080108b0 */
[--C-:B------:R-:W-:Y:S01]  /*4010*/  LOP3.LUT R4, R216, R4, R17.reuse, 0x96, !PT ;  /* 0x00000004d8047212 */ /* 0x100fe200078e9611 */
[----:B------:R-:W-:Y:S01]  /*4020*/  MUFU.EX2 R159, R159 ;  /* 0x0000009f009f7308 */ /* 0x000fe20000000800 */
[--C-:B------:R-:W-:Y:S01]  /*4030*/  HSET2.LE.AND R115, R8, R175.reuse, PT ;  /* 0x000000af08737233 */ /* 0x100fe20003803000 */
[----:B------:R-:W-:Y:S01]  /*4040*/  LDSM.16.MT88.4 R104, [R222+0x10000] ;  /* 0x01000000de68783b */ /* 0x000fe20000004200 */
[----:B------:R-:W-:Y:S01]  /*4050*/  LOP3.LUT R112, R5, R112, RZ, 0xc0, !PT ;  /* 0x0000007005707212 */ /* 0x000fe200078ec0ff */
[----:B------:R-:W-:Y:S01]  /*4060*/  MUFU.EX2 R154, R154 ;  /* 0x0000009a009a7308 */ /* 0x000fe20000000800 */
[C---:B------:R-:W-:Y:S01]  /*4070*/  PRMT R14, R16.reuse, 0x7771, RZ ;  /* 0x00007771100e7816 */ /* 0x040fe200000000ff */
[----:B------:R-:W-:Y:S01]  /*4080*/  LDSM.16.MT88.4 R120, [R223+0x10000] ;  /* 0x01000000df78783b */ /* 0x000fe20000004200 */
[C---:B------:R-:W-:Y:S01]  /*4090*/  PRMT R7, R16.reuse, 0x7773, RZ ;  /* 0x0000777310077816 */ /* 0x040fe200000000ff */
[----:B------:R-:W-:Y:S01]  /*40a0*/  MUFU.EX2 R156, R156 ;  /* 0x0000009c009c7308 */ /* 0x000fe20000000800 */
[----:B------:R-:W-:Y:S01]  /*40b0*/  PRMT R10, R16, 0x7772, RZ ;  /* 0x00007772100a7816 */ /* 0x000fe200000000ff */
[----:B------:R-:W-:Y:S01]  /*40c0*/  LDSM.16.MT88.4 R40, [R222+0xc000] ;  /* 0x00c00000de28783b */ /* 0x000fe20000004200 */
[----:B-1----:R-:W-:Y:S01]  /*40d0*/  F2FP.BF16.F32.PACK_AB R8, R157, R162 ;  /* 0x000000a29d08723e */ /* 0x002fe200000010ff */
[----:B------:R-:W-:Y:S01]  /*40e0*/  MUFU.EX2 R152, R152 ;  /* 0x0000009800987308 */ /* 0x000fe20000000800 */
[----:B------:R-:W-:Y:S01]  /*40f0*/  LOP3.LUT R5, R6, 0xff, RZ, 0xc0, !PT ;  /* 0x000000ff06057812 */ /* 0x000fe200078ec0ff */
[----:B------:R-:W-:Y:S01]  /*4100*/  LDSM.16.MT88.4 R32, [R222+0xc800] ;  /* 0x00c80000de20783b */ /* 0x000fe20000004200 */
[C---:B------:R-:W-:Y:S01]  /*4110*/  LOP3.LUT R16, R4.reuse, 0xffff, RZ, 0xc0, !PT ;  /* 0x0000ffff04107812 */ /* 0x040fe200078ec0ff */
[----:B------:R-:W1:Y:S01]  /*4120*/  MUFU.EX2 R151, R151 ;  /* 0x0000009700977308 */ /* 0x000e620000000800 */
[----:B------:R-:W-:Y:S01]  /*4130*/  PRMT R17, R4, 0x7632, R17 ;  /* 0x0000763204117816 */ /* 0x000fe20000000011 */
[----:B------:R-:W-:Y:S01]  /*4140*/  LDSM.16.MT88.4 R28, [R187+0xc800] ;  /* 0x00c80000bb1c783b */ /* 0x000fe20000004200 */
[----:B------:R-:W-:Y:S01]  /*4150*/  LOP3.LUT R115, R8, R115, RZ, 0xc0, !PT ;  /* 0x0000007308737212 */ /* 0x000fe200078ec0ff */
[----:B------:R-:W3:Y:S01]  /*4160*/  MUFU.EX2 R155, R155 ;  /* 0x0000009b009b7308 */ /* 0x000ee20000000800 */
[----:B------:R-:W-:Y:S01]  /*4170*/  PRMT R10, R10, 0x5410, R7 ;  /* 0x000054100a0a7816 */ /* 0x000fe20000000007 */
[----:B------:R-:W-:Y:S01]  /*4180*/  FFMA.FTZ R178, R215, UR7, -R196 ;  /* 0x00000007d7b27c23 */ /* 0x000fe200080108c4 */
[----:B------:R-:W-:Y:S01]  /*4190*/  PRMT R14, R5, 0x5410, R14 ;  /* 0x00005410050e7816 */ /* 0x000fe2000000000e */
[----:B------:R-:W-:Y:S01]  /*41a0*/  FFMA.FTZ R198, R219, UR7, -R176 ;  /* 0x00000007dbc67c23 */ /* 0x000fe200080108b0 */
[----:B------:R-:W-:Y:S01]  /*41b0*/  LOP3.LUT R8, R4, 0xff, RZ, 0xc0, !PT ;  /* 0x000000ff04087812 */ /* 0x000fe200078ec0ff */
[C---:B------:R-:W-:Y:S01]  /*41c0*/  HMMA.16816.F32.BF16 R68, R112.reuse, R72, RZ ;  /* 0x000000487044723c */ /* 0x040fe200000418ff */
[----:B------:R-:W-:Y:S01]  /*41d0*/  SHF.R.U32.HI R12, RZ, 0x18, R4 ;  /* 0x00000018ff0c7819 */ /* 0x000fe20000011604 */
[----:B------:R-:W-:Y:S01]  /*41e0*/  MUFU.EX2 R178, R178 ;  /* 0x000000b200b27308 */ /* 0x000fe20000000800 */
[----:B------:R-:W-:Y:S01]  /*41f0*/  SHF.R.U32.HI R13, RZ, 0x8, R16 ;  /* 0x00000008ff0d7819 */ /* 0x000fe20000011610 */
[----:B------:R-:W3:Y:S01]  /*4200*/  LDSM.16.MT88.4 R4, [R222+0xe800] ;  /* 0x00e80000de04783b */ /* 0x000ee20000004200 */
[----:B------:R-:W-:Y:S01]  /*4210*/  LOP3.LUT R11, R17, 0xff, RZ, 0xc0, !PT ;  /* 0x000000ff110b7812 */ /* 0x000fe200078ec0ff */
[----:B------:R-:W-:Y:S01]  /*4220*/  FFMA.FTZ R143, R143, UR7, -R176 ;  /* 0x000000078f8f7c23 */ /* 0x000fe200080108b0 */
[----:B------:R-:W-:Y:S01]  /*4230*/  PRMT R116, R8, 0x5410, R13 ;  /* 0x0000541008747816 */ /* 0x000fe2000000000d */
[----:B------:R-:W3:Y:S01]  /*4240*/  LDSM.16.MT88.4 R16, [R187+0xe800] ;  /* 0x00e80000bb10783b */ /* 0x000ee20000004200 */
[----:B------:R-:W-:Y:S01]  /*4250*/  LOP3.LUT R10, R10, 0xff00ff, RZ, 0xc0, !PT ;  /* 0x00ff00ff0a0a7812 */ /* 0x000fe200078ec0ff */
[C---:B------:R-:W-:Y:S01]  /*4260*/  HMMA.16816.F32.BF16 R60, R112.reuse, R64, RZ ;  /* 0x00000040703c723c */ /* 0x040fe200000418ff */
[--C-:B------:R-:W-:Y:S01]  /*4270*/  HSET2.LE.AND R14, R14, R175.reuse, PT ;  /* 0x000000af0e0e7233 */ /* 0x100fe20003803000 */
[--C-:B------:R-:W-:Y:S01]  /*4280*/  FFMA.FTZ R212, R225, UR7, -R196.reuse ;  /* 0x00000007e1d47c23 */ /* 0x100fe200080108c4 */
[----:B--2---:R-:W-:Y:S01]  /*4290*/  F2FP.BF16.F32.PACK_AB R9, R150, R153 ;  /* 0x000000999609723e */ /* 0x004fe200000010ff */
[----:B------:R-:W-:Y:S01]  /*42a0*/  FFMA.FTZ R217, R217, UR7, -R196 ;  /* 0x00000007d9d97c23 */ /* 0x000fe200080108c4 */
[----:B------:R-:W-:Y:S01]  /*42b0*/  PRMT R8, R11, 0x5410, R12 ;  /* 0x000054100b087816 */ /* 0x000fe2000000000c */
[----:B------:R-:W-:Y:S01]  /*42c0*/  MUFU.EX2 R219, R143 ;  /* 0x0000008f00db7308 */ /* 0x000fe20000000800 */
[----:B------:R-:W-:Y:S01]  /*42d0*/  LOP3.LUT R14, R9, R14, RZ, 0xc0, !PT ;  /* 0x0000000e090e7212 */ /* 0x000fe200078ec0ff */
[C---:B------:R-:W-:Y:S01]  /*42e0*/  HMMA.16816.F32.BF16 R72, R112.reuse, R74, RZ ;  /* 0x0000004a7048723c */ /* 0x040fe200000418ff */
[--C-:B------:R-:W-:Y:S01]  /*42f0*/  HSET2.LE.AND R15, R10, R175.reuse, PT ;  /* 0x000000af0a0f7233 */ /* 0x100fe20003803000 */
[----:B------:R-:W2:Y:S01]  /*4300*/  MUFU.EX2 R198, R198 ;  /* 0x000000c600c67308 */ /* 0x000ea20000000800 */
[--C-:B------:R-:W-:Y:S01]  /*4310*/  HSET2.LE.AND R13, R8, R175.reuse, PT ;  /* 0x000000af080d7233 */ /* 0x100fe20003803000 */
[----:B------:R-:W-:Y:S01]  /*4320*/  FFMA.FTZ R214, R221, UR7, -R176 ;  /* 0x00000007ddd67c23 */ /* 0x000fe200080108b0 */
[----:B------:R-:W2:Y:S01]  /*4330*/  LDSM.16.MT88.4 R8, [R223+0xe800] ;  /* 0x00e80000df08783b */ /* 0x000ea20000004200 */
[----:B------:R-:W-:Y:S01]  /*4340*/  HSET2.LE.AND R12, R116, R175, PT ;  /* 0x000000af740c7233 */ /* 0x000fe20003803000 */
[----:B------:R-:W-:Y:S01]  /*4350*/  MUFU.EX2 R212, R212 ;  /* 0x000000d400d47308 */ /* 0x000fe20000000800 */
[C---:B------:R-:W-:Y:S01]  /*4360*/  HMMA.16816.F32.BF16 R64, R112.reuse, R66, RZ ;  /* 0x000000427040723c */ /* 0x040fe200000418ff */
[----:B-1----:R-:W-:Y:S01]  /*4370*/  F2FP.BF16.F32.PACK_AB R144, R151, R152 ;  /* 0x000000989790723e */ /* 0x002fe200000010ff */
[----:B------:R-:W-:Y:S01]  /*4380*/  FFMA.FTZ R213, R213, UR7, -R196 ;  /* 0x00000007d5d57c23 */ /* 0x000fe200080108c4 */
[----:B------:R-:W-:Y:S01]  /*4390*/  MUFU.EX2 R217, R217 ;  /* 0x000000d900d97308 */ /* 0x000fe20000000800 */
[--C-:B------:R-:W-:Y:S01]  /*43a0*/  FFMA.FTZ R177, R177, UR7, -R176.reuse ;  /* 0x00000007b1b17c23 */ /* 0x100fe200080108b0 */
[----:B------:R-:W-:Y:S01]  /*43b0*/  LOP3.LUT R15, R144, R15, RZ, 0xc0, !PT ;  /* 0x0000000f900f7212 */ /* 0x000fe200078ec0ff */
[----:B------:R-:W-:Y:S01]  /*43c0*/  FFMA.FTZ R197, R197, UR7, -R176 ;  /* 0x00000007c5c57c23 */ /* 0x000fe200080108b0 */
[----:B------:R-:W-:Y:S01]  /*43d0*/  MUFU.EX2 R214, R214 ;  /* 0x000000d600d67308 */ /* 0x000fe20000000800 */
[----:B----4-:R-:W-:Y:S01]  /*43e0*/  HMMA.16816.F32.BF16 R52, R112, R56, RZ ;  /* 0x000000387034723c */ /* 0x010fe200000418ff */
[----:B------:R-:W-:Y:S01]  /*43f0*/  FADD.FTZ R174, R174, R173 ;  /* 0x000000adaeae7221 */ /* 0x000fe20000010000 */
[----:B------:R-:W-:Y:S01]  /*4400*/  FADD.FTZ R161, R172, R161 ;  /* 0x000000a1aca17221 */ /* 0x000fe20000010000 */
[----:B------:R-:W-:Y:S02]  /*4410*/  MUFU.EX2 R177, R177 ;  /* 0x000000b100b17308 */ /* 0x000fe40000000800 */
[----:B------:R-:W-:Y:S01]  /*4420*/  FADD.FTZ R163, R163, R174 ;  /* 0x000000aea3a37221 */ /* 0x000fe20000010000 */
[----:B------:R-:W-:-:S02]  /*4430*/  FADD.FTZ R162, R162, R161 ;  /* 0x000000a1a2a27221 */ /* 0x000fc40000010000 */
[C---:B-----5:R-:W-:Y:S01]  /*4440*/  HMMA.16816.F32.BF16 R116, R112.reuse, R136, RZ ;  /* 0x000000887074723c */ /* 0x060fe200000418ff */
[----:B------:R-:W-:Y:S01]  /*4450*/  F2FP.BF16.F32.PACK_AB R137, R154, R159 ;  /* 0x0000009f9a89723e */ /* 0x000fe200000010ff */
[----:B------:R-:W-:Y:S01]  /*4460*/  FADD.FTZ R158, R158, R163 ;  /* 0x000000a39e9e7221 */ /* 0x000fe20000010000 */
[----:B---3--:R-:W-:Y:S01]  /*4470*/  F2FP.BF16.F32.PACK_AB R136, R155, R156 ;  /* 0x0000009c9b88723e */ /* 0x008fe200000010ff */
[----:B------:R-:W-:Y:S01]  /*4480*/  FADD.FTZ R157, R157, R162 ;  /* 0x000000a29d9d7221 */ /* 0x000fe20000010000 */
[----:B------:R-:W-:Y:S01]  /*4490*/  LOP3.LUT R12, R137, R12, RZ, 0xc0, !PT ;  /* 0x0000000c890c7212 */ /* 0x000fe200078ec0ff */
[----:B------:R-:W-:Y:S01]  /*44a0*/  FADD.FTZ R159, R159, R158 ;  /* 0x0000009e9f9f7221 */ /* 0x000fe20000010000 */
[----:B------:R-:W-:Y:S01]  /*44b0*/  LOP3.LUT R13, R136, R13, RZ, 0xc0, !PT ;  /* 0x0000000d880d7212 */ /* 0x000fe200078ec0ff */
[----:B------:R-:W-:Y:S01]  /*44c0*/  HMMA.16816.F32.BF16 R76, R112, R80, RZ ;  /* 0x00000050704c723c */ /* 0x000fe200000418ff */
[----:B------:R-:W-:Y:S01]  /*44d0*/  FADD.FTZ R156, R156, R157 ;  /* 0x0000009d9c9c7221 */ /* 0x000fe20000010000 */
[----:B------:R-:W-:-:S03]  /*44e0*/  FADD.FTZ R154, R154, R159 ;  /* 0x0000009f9a9a7221 */ /* 0x000fc60000010000 */
[----:B------:R-:W-:Y:S01]  /*44f0*/  FADD.FTZ R155, R155, R156 ;  /* 0x0000009c9b9b7221 */ /* 0x000fe20000010000 */
[----:B------:R-:W-:Y:S02]  /*4500*/  FADD.FTZ R153, R153, R154 ;  /* 0x0000009a99997221 */ /* 0x000fe40000010000 */
[----:B------:R-:W-:Y:S01]  /*4510*/  HMMA.16816.F32.BF16 R80, R112, R82, RZ ;  /* 0x000000527050723c */ /* 0x000fe200000418ff */
[----:B------:R-:W-:Y:S01]  /*4520*/  FADD.FTZ R152, R152, R155 ;  /* 0x0000009b98987221 */ /* 0x000fe20000010000 */
[----:B------:R-:W-:-:S03]  /*4530*/  FADD.FTZ R150, R150, R153 ;  /* 0x0000009996967221 */ /* 0x000fc60000010000 */
[----:B------:R-:W-:-:S03]  /*4540*/  FADD.FTZ R152, R151, R152 ;  /* 0x0000009897987221 */ /* 0x000fc60000010000 */
[C---:B------:R-:W-:Y:S08]  /*4550*/  HMMA.16816.F32.BF16 R68, R12.reuse, R4, R68 ;  /* 0x000000040c44723c */ /* 0x040ff00000041844 */
[C---:B------:R-:W-:Y:S01]  /*4560*/  HMMA.16816.F32.BF16 R72, R12.reuse, R6, R72 ;  /* 0x000000060c48723c */ /* 0x040fe20000041848 */
[----:B------:R-:W1:Y:S07]  /*4570*/  LDSM.16.MT88.4 R4, [R220+0xe800] ;  /* 0x00e80000dc04783b */ /* 0x000e6e0000004200 */
[C---:B------:R-:W-:Y:S08]  /*4580*/  HMMA.16816.F32.BF16 R60, R12.reuse, R16, R60 ;  /* 0x000000100c3c723c */ /* 0x040ff0000004183c */
[----:B------:R-:W-:Y:S01]  /*4590*/  HMMA.16816.F32.BF16 R64, R12, R18, R64 ;  /* 0x000000120c40723c */ /* 0x000fe20000041840 */
[----:B------:R-:W3:Y:S07]  /*45a0*/  LDSM.16.MT88.4 R16, [R187+0x10800] ;  /* 0x01080000bb10783b */ /* 0x000eee0000004200 */
[C---:B------:R-:W-:Y:S08]  /*45b0*/  HMMA.16816.F32.BF16 R44, R112.reuse, R48, RZ ;  /* 0x00000030702c723c */ /* 0x040ff000000418ff */
[----:B------:R-:W-:Y:S08]  /*45c0*/  HMMA.16816.F32.BF16 R56, R112, R58, RZ ;  /* 0x0000003a7038723c */ /* 0x000ff000000418ff */
[----:B------:R-:W-:Y:S01]  /*45d0*/  HMMA.16816.F32.BF16 R52, R12, R20, R52 ;  /* 0x000000140c34723c */ /* 0x000fe20000041834 */
[----:B------:R-:W-:-:S05]  /*45e0*/  LOP3.LUT R20, R209, R239, R201, 0x96, !PT ;  /* 0x000000efd1147212 */ /* 0x000fca00078e96c9 */
[----:B------:R-:W-:Y:S02]  /*45f0*/  IMAD.WIDE.U32 R20, R20, -0x326172a9, RZ ;  /* 0xcd9e8d5714147825 */ /* 0x000fe400078e00ff */
[----:B--2---:R-:W-:Y:S03]  /*4600*/  HMMA.16816.F32.BF16 R76, R12, R8, R76 ;  /* 0x000000080c4c723c */ /* 0x004fe6000004184c */
[----:B------:R-:W-:Y:S02]  /*4610*/  LOP3.LUT R237, R237, R206, R21, 0x96, !PT ;  /* 0x000000ceeded7212 */ /* 0x000fe400078e9615 */
[----:B------:R-:W-:-:S03]  /*4620*/  LOP3.LUT R20, R235, R20, R191, 0x96, !PT ;  /* 0x00000014eb147212 */ /* 0x000fc600078e96bf */
[----:B------:R-:W-:Y:S01]  /*4630*/  HMMA.16816.F32.BF16 R80, R12, R10, R80 ;  /* 0x0000000a0c50723c */ /* 0x000fe20000041850 */
[----:B------:R-:W2:Y:S01]  /*4640*/  LDSM.16.MT88.4 R8, [R222+0x10800] ;  /* 0x01080000de08783b */ /* 0x000ea20000004200 */
[----:B------:R-:W-:-:S06]  /*4650*/  IMAD.WIDE.U32 R20, R20, -0x2daee0ad, RZ ;  /* 0xd2511f5314147825 */ /* 0x000fcc00078e00ff */
[C---:B------:R-:W-:Y:S08]  /*4660*/  HMMA.16816.F32.BF16 R84, R112.reuse, R88, RZ ;  /* 0x000000587054723c */ /* 0x040ff000000418ff */
[C---:B------:R-:W-:Y:S08]  /*4670*/  HMMA.16816.F32.BF16 R88, R112.reuse, R90, RZ ;  /* 0x0000005a7058723c */ /* 0x040ff000000418ff */
[----:B------:R-:W-:Y:S08]  /*4680*/  HMMA.16816.F32.BF16 R92, R112, R96, RZ ;  /* 0x00000060705c723c */ /* 0x000ff000000418ff */
[----:B------:R-:W-:Y:S01]  /*4690*/  HMMA.16816.F32.BF16 R44, R12, R24, R44 ;  /* 0x000000180c2c723c */ /* 0x000fe2000004182c */
[----:B------:R-:W-:-:S03]  /*46a0*/  IMAD.WIDE.U32 R24, R237, -0x2daee0ad, RZ ;  /* 0xd2511f53ed187825 */ /* 0x000fc600078e00ff */
[----:B------:R-:W-:Y:S01]  /*46b0*/  LOP3.LUT R232, R142, R24, R21, 0x96, !PT ;  /* 0x000000188ee87212 */ /* 0x000fe200078e9615 */
[----:B------:R-:W-:-:S03]  /*46c0*/  FFMA.FTZ R21, R141, UR7, -R176 ;  /* 0x000000078d157c23 */ /* 0x000fc600080108b0 */
[----:B------:R-:W-:Y:S01]  /*46d0*/  HMMA.16816.F32.BF16 R56, R12, R22, R56 ;  /* 0x000000160c38723c */ /* 0x000fe20000041838 */
[----:B------:R-:W-:Y:S01]  /*46e0*/  LOP3.LUT R22, R233, R192, R25, 0x96, !PT ;  /* 0x000000c0e9167212 */ /* 0x000fe200078e9619 */
[----:B------:R-:W-:Y:S01]  /*46f0*/  IMAD.WIDE.U32 R232, R232, -0x326172a9, RZ ;  /* 0xcd9e8d57e8e87825 */ /* 0x000fe200078e00ff */
[----:B------:R-:W-:Y:S03]  /*4700*/  MUFU.EX2 R221, R21 ;  /* 0x0000001500dd7308 */ /* 0x000fe60000000800 */
[----:B------:R-:W-:Y:S02]  /*4710*/  IMAD.WIDE.U32 R22, R22, -0x326172a9, RZ ;  /* 0xcd9e8d5716167825 */ /* 0x000fe400078e00ff */
[----:B------:R-:W-:Y:S03]  /*4720*/  HMMA.16816.F32.BF16 R96, R112, R98, RZ ;  /* 0x000000627060723c */ /* 0x000fe600000418ff */
[----:B------:R-:W-:-:S02]  /*4730*/  LOP3.LUT R231, R231, R190, R23, 0x96, !PT ;  /* 0x000000bee7e77212 */ /* 0x000fc400078e9617 */
[----:B------:R-:W-:-:S03]  /*4740*/  LOP3.LUT R227, R227, R22, R233, 0x96, !PT ;  /* 0x00000016e3e37212 */ /* 0x000fc600078e96e9 */
[----:B------:R-:W-:Y:S01]  /*4750*/  HMMA.16816.F32.BF16 R100, R112, R104, RZ ;  /* 0x000000687064723c */ /* 0x000fe200000418ff */
[----:B------:R-:W-:Y:S01]  /*4760*/  F2FP.BF16.F32.PACK_AB R22, R198, R219 ;  /* 0x000000dbc616723e */ /* 0x000fe200000010ff */
[----:B------:R-:W-:Y:S01]  /*4770*/  FADD.FTZ R219, R219, R152 ;  /* 0x00000098dbdb7221 */ /* 0x000fe20000010000 */
[----:B------:R-:W-:-:S04]  /*4780*/  IMAD.WIDE.U32 R226, R227, -0x2daee0ad, RZ ;  /* 0xd2511f53e3e27825 */ /* 0x000fc800078e00ff */
[----:B------:R-:W-:Y:S01]  /*4790*/  FADD.FTZ R198, R198, R219 ;  /* 0x000000dbc6c67221 */ /* 0x000fe20000010000 */
[----:B------:R-:W-:Y:S08]  /*47a0*/  HMMA.16816.F32.BF16 R104, R112, R106, RZ ;  /* 0x0000006a7068723c */ /* 0x000ff000000418ff */
[C---:B-1----:R-:W-:Y:S08]  /*47b0*/  HMMA.16816.F32.BF16 R84, R12.reuse, R4, R84 ;  /* 0x000000040c54723c */ /* 0x042ff00000041854 */
[C---:B------:R-:W-:Y:S01]  /*47c0*/  HMMA.16816.F32.BF16 R88, R12.reuse, R6, R88 ;  /* 0x000000060c58723c */ /* 0x040fe20000041858 */
[----:B------:R-:W1:Y:S07]  /*47d0*/  LDSM.16.MT88.4 R4, [R223+0x10800] ;  /* 0x01080000df04783b */ /* 0x000e6e0000004200 */
[----:B---3--:R-:W-:Y:S01]  /*47e0*/  HMMA.16816.F32.BF16 R92, R12, R16, R92 ;  /* 0x000000100c5c723c */ /* 0x008fe2000004185c */
[----:B------:R-:W-:-:S03]  /*47f0*/  IMAD.WIDE.U32 R16, R231, -0x2daee0ad, RZ ;  /* 0xd2511f53e7107825 */ /* 0x000fc600078e00ff */
[----:B------:R-:W-:-:S04]  /*4800*/  LOP3.LUT R147, R147, R16, R227, 0x96, !PT ;  /* 0x0000001093937212 */ /* 0x000fc800078e96e3 */
[C---:B------:R-:W-:Y:S01]  /*4810*/  HMMA.16816.F32.BF16 R96, R12.reuse, R18, R96 ;  /* 0x000000120c60723c */ /* 0x040fe20000041860 */
[----:B------:R-:W-:Y:S01]  /*4820*/  LOP3.LUT R234, R140, R20, R17, 0x96, !PT ;  /* 0x000000148cea7212 */ /* 0x000fe200078e9611 */
[----:B------:R-:W-:Y:S01]  /*4830*/  IMAD.WIDE.U32 R18, R147, -0x326172a9, RZ ;  /* 0xcd9e8d5793127825 */ /* 0x000fe200078e00ff */
[----:B------:R-:W-:Y:S03]  /*4840*/  LDSM.16.MT88.4 R140, [R222+0xf000] ;  /* 0x00f00000de8c783b */ /* 0x000fe60000004200 */
[----:B------:R-:W-:Y:S02]  /*4850*/  IMAD.MOV.U32 R16, RZ, RZ, R18 ;  /* 0x000000ffff107224 */ /* 0x000fe400078e0012 */
[----:B--2---:R-:W-:Y:S01]  /*4860*/  HMMA.16816.F32.BF16 R104, R12, R10, R104 ;  /* 0x0000000a0c68723c */ /* 0x004fe20000041868 */
[----:B------:R-:W-:Y:S01]  /*4870*/  IMAD.WIDE.U32 R234, R234, -0x326172a9, RZ ;  /* 0xcd9e8d57eaea7825 */ /* 0x000fe200078e00ff */
[----:B------:R-:W-:-:S02]  /*4880*/  PRMT R20, R18, 0x7771, RZ ;  /* 0x0000777112147816 */ /* 0x000fc400000000ff */
[----:B------:R-:W-:Y:S01]  /*4890*/  LOP3.LUT R11, R16, 0xff, RZ, 0xc0, !PT ;  /* 0x000000ff100b7812 */ /* 0x000fe200078ec0ff */
[----:B------:R-:W-:Y:S01]  /*48a0*/  FFMA.FTZ R16, R145, UR7, -R196 ;  /* 0x0000000791107c23 */ /* 0x000fe200080108c4 */
[----:B------:R-:W-:Y:S01]  /*48b0*/  LOP3.LUT R218, R218, R232, R235, 0x96, !PT ;  /* 0x000000e8dada7212 */ /* 0x000fe200078e96eb */
[----:B------:R-:W2:Y:S01]  /*48c0*/  LDSM.16.MT88.4 R144, [R220+0x10800] ;  /* 0x01080000dc90783b */ /* 0x000ea20000004200 */
[----:B------:R-:W-:Y:S01]  /*48d0*/  HMMA.16816.F32.BF16 R108, R112, R120, RZ ;  /* 0x00000078706c723c */ /* 0x000fe200000418ff */
[----:B------:R-:W3:Y:S01]  /*48e0*/  MUFU.EX2 R215, R16 ;  /* 0x0000001000d77308 */ /* 0x000ee20000000800 */
[----:B------:R-:W-:-:S05]  /*48f0*/  PRMT R20, R11, 0x5410, R20 ;  /* 0x000054100b147816 */ /* 0x000fca0000000014 */
[----:B------:R-:W-:Y:S01]  /*4900*/  HSET2.LE.AND R20, R20, R175, PT ;  /* 0x000000af14147233 */ /* 0x000fe20003803000 */
[----:B------:R-:W-:Y:S01]  /*4910*/  HMMA.16816.F32.BF16 R100, R12, R8, R100 ;  /* 0x000000080c64723c */ /* 0x000fe20000041864 */
[----:B------:R-:W-:Y:S02]  /*4920*/  LOP3.LUT R8, R184, R234, R19, 0x96, !PT ;  /* 0x000000eab8087212 */ /* 0x000fe400078e9613 */
[----:B------:R-:W-:Y:S02]  /*4930*/  PRMT R9, R18, 0x7773, RZ ;  /* 0x0000777312097816 */ /* 0x000fe400000000ff */
[C---:B------:R-:W-:Y:S02]  /*4940*/  LOP3.LUT R17, R8.reuse, 0xffff, RZ, 0xc0, !PT ;  /* 0x0000ffff08117812 */ /* 0x040fe400078ec0ff */
[----:B------:R-:W-:Y:S01]  /*4950*/  LOP3.LUT R10, R8, 0xff, RZ, 0xc0, !PT ;  /* 0x000000ff080a7812 */ /* 0x000fe200078ec0ff */
[----:B------:R-:W-:Y:S01]  /*4960*/  HMMA.16816.F32.BF16 R36, R112, R40, RZ ;  /* 0x000000287024723c */ /* 0x000fe200000418ff */
[----:B------:R-:W-:-:S02]  /*4970*/  SHF.R.U32.HI R17, RZ, 0x8, R17 ;  /* 0x00000008ff117819 */ /* 0x000fc40000011611 */
[----:B------:R-:W-:Y:S02]  /*4980*/  PRMT R18, R18, 0x7772, RZ ;  /* 0x0000777212127816 */ /* 0x000fe400000000ff */
[----:B------:R-:W-:Y:S02]  /*4990*/  PRMT R10, R10, 0x5410, R17 ;  /* 0x000054100a0a7816 */ /* 0x000fe40000000011 */
[----:B---3--:R-:W-:Y:S01]  /*49a0*/  F2FP.BF16.F32.PACK_AB R17, R178, R215 ;  /* 0x000000d7b211723e */ /* 0x008fe200000010ff */
[----:B------:R-:W-:Y:S01]  /*49b0*/  HMMA.16816.F32.BF16 R128, R112, R124, RZ ;  /* 0x0000007c7080723c */ /* 0x000fe200000418ff */
[----:B------:R-:W-:Y:S01]  /*49c0*/  PRMT R18, R18, 0x5410, R9 ;  /* 0x0000541012127816 */ /* 0x000fe20000000009 */
[----:B------:R-:W-:Y:S01]  /*49d0*/  FADD.FTZ R215, R215, R150 ;  /* 0x00000096d7d77221 */ /* 0x000fe20000010000 */
[----:B------:R-:W-:Y:S02]  /*49e0*/  HSET2.LE.AND R16, R10, R175, PT ;  /* 0x000000af0a107233 */ /* 0x000fe40003803000 */
[----:B------:R-:W-:Y:S01]  /*49f0*/  F2FP.BF16.F32.PACK_AB R19, R217, R212 ;  /* 0x000000d4d913723e */ /* 0x000fe200000010ff */
[----:B------:R-:W-:-:S02]  /*4a00*/  FADD.FTZ R215, R178, R215 ;  /* 0x000000d7b2d77221 */ /* 0x000fc40000010000 */
[----:B------:R-:W-:Y:S01]  /*4a10*/  HMMA.16816.F32.BF16 R40, R112, R42, RZ ;  /* 0x0000002a7028723c */ /* 0x000fe200000418ff */
[----:B------:R-:W-:Y:S01]  /*4a20*/  LOP3.LUT R16, R17, R16, RZ, 0xc0, !PT ;  /* 0x0000001011107212 */ /* 0x000fe200078ec0ff */
[----:B------:R-:W-:-:S04]  /*4a30*/  FADD.FTZ R212, R212, R215 ;  /* 0x000000d7d4d47221 */ /* 0x000fc80000010000 */
[----:B------:R-:W-:Y:S02]  /*4a40*/  FADD.FTZ R212, R217, R212 ;  /* 0x000000d4d9d47221 */ /* 0x000fe40000010000 */
[C---:B------:R-:W-:Y:S08]  /*4a50*/  HMMA.16816.F32.BF16 R124, R112.reuse, R126, RZ ;  /* 0x0000007e707c723c */ /* 0x040ff000000418ff */
[C---:B------:R-:W-:Y:S08]  /*4a60*/  HMMA.16816.F32.BF16 R48, R112.reuse, R50, RZ ;  /* 0x000000327030723c */ /* 0x040ff000000418ff */
[----:B------:R-:W-:Y:S08]  /*4a70*/  HMMA.16816.F32.BF16 R120, R112, R122, RZ ;  /* 0x0000007a7078723c */ /* 0x000ff000000418ff */
[----:B-1----:R-:W-:Y:S01]  /*4a80*/  HMMA.16816.F32.BF16 R108, R12, R4, R108 ;  /* 0x000000040c6c723c */ /* 0x002fe2000004186c */
[----:B------:R-:W-:-:S02]  /*4a90*/  PRMT R5, R8, 0x7632, R5 ;  /* 0x0000763208057816 */ /* 0x000fc40000000005 */
[----:B------:R-:W-:Y:S02]  /*4aa0*/  SHF.R.U32.HI R4, RZ, 0x18, R8 ;  /* 0x00000018ff047819 */ /* 0x000fe40000011608 */
[----:B------:R-:W-:Y:S01]  /*4ab0*/  LOP3.LUT R5, R5, 0xff, RZ, 0xc0, !PT ;  /* 0x000000ff05057812 */ /* 0x000fe200078ec0ff */
[----:B------:R1:W3:Y:S02]  /*4ac0*/  LDSM.16.MT88.4 R8, [R222+0xd000] ;  /* 0x00d00000de08783b */ /* 0x0002e40000004200 */
[----:B------:R-:W-:Y:S01]  /*4ad0*/  HMMA.16816.F32.BF16 R112, R112, R138, RZ ;  /* 0x0000008a7070723c */ /* 0x000fe200000418ff */
[----:B------:R-:W-:Y:S01]  /*4ae0*/  PRMT R4, R5, 0x5410, R4 ;  /* 0x0000541005047816 */ /* 0x000fe20000000004 */
[----:B------:R-:W-:Y:S04]  /*4af0*/  LDSM.16.MT88.4 R136, [R223+0xd000] ;  /* 0x00d00000df88783b */ /* 0x000fe80000004200 */
[----:B------:R-:W-:-:S02]  /*4b00*/  HSET2.LE.AND R17, R4, R175, PT ;  /* 0x000000af04117233 */ /* 0x000fc40003803000 */
[C---:B------:R-:W-:Y:S03]  /*4b10*/  HMMA.16816.F32.BF16 R36, R12.reuse, R32, R36 ;  /* 0x000000200c24723c */ /* 0x040fe60000041824 */
[----:B------:R-:W-:Y:S02]  /*4b20*/  LOP3.LUT R17, R22, R17, RZ, 0xc0, !PT ;  /* 0x0000001116117212 */ /* 0x000fe400078ec0ff */
[----:B------:R-:W-:Y:S02]  /*4b30*/  LOP3.LUT R22, R18, 0xff00ff, RZ, 0xc0, !PT ;  /* 0x00ff00ff12167812 */ /* 0x000fe400078ec0ff */
[----:B------:R-:W-:Y:S01]  /*4b40*/  LOP3.LUT R18, R19, R20, RZ, 0xc0, !PT ;  /* 0x0000001413127212 */ /* 0x000fe200078ec0ff */
[----:B------:R-:W-:Y:S01]  /*4b50*/  HMMA.16816.F32.BF16 R40, R12, R34, R40 ;  /* 0x000000220c28723c */ /* 0x000fe20000041828 */
[----:B------:R-:W-:Y:S01]  /*4b60*/  LDSM.16.MT88.4 R32, [R223+0xf000] ;  /* 0x00f00000df20783b */ /* 0x000fe20000004200 */
[----:B------:R-:W-:Y:S01]  /*4b70*/  HSET2.LE.AND R19, R22, R175, PT ;  /* 0x000000af16137233 */ /* 0x000fe20003803000 */
[----:B-1----:R-:W-:-:S05]  /*4b80*/  IMAD.IADD R222, R160, 0x1, R187 ;  /* 0x00000001a0de7824 */ /* 0x002fca00078e02bb */
[C---:B------:R-:W-:Y:S01]  /*4b90*/  HMMA.16816.F32.BF16 R128, R12.reuse, R28, R128 ;  /* 0x0000001c0c80723c */ /* 0x040fe20000041880 */
[----:B------:R-:W1:Y:S07]  /*4ba0*/  LDSM.16.MT88.4 R20, [R222+0x11000] ;  /* 0x01100000de14783b */ /* 0x000e6e0000004200 */
[C---:B------:R-:W-:Y:S01]  /*4bb0*/  HMMA.16816.F32.BF16 R124, R12.reuse, R30, R124 ;  /* 0x0000001e0c7c723c */ /* 0x040fe2000004187c */
[----:B------:R-:W-:Y:S07]  /*4bc0*/  LDSM.16.MT88.4 R28, [R220+0xf000] ;  /* 0x00f00000dc1c783b */ /* 0x000fee0000004200 */
[C---:B------:R-:W-:Y:S01]  /*4bd0*/  HMMA.16816.F32.BF16 R48, R12.reuse, R26, R48 ;  /* 0x0000001a0c30723c */ /* 0x040fe20000041830 */
[----:B------:R-:W-:Y:S07]  /*4be0*/  LDSM.16.MT88.4 R24, [R224+0x11000] ;  /* 0x01100000e018783b */ /* 0x000fee0000004200 */
[C---:B------:R-:W-:Y:S01]  /*4bf0*/  HMMA.16816.F32.BF16 R120, R12.reuse, R6, R120 ;  /* 0x000000060c78723c */ /* 0x040fe20000041878 */
[----:B------:R4:W5:Y:S07]  /*4c00*/  LDSM.16.MT88.4 R4, [R220+0xd000] ;  /* 0x00d00000dc04783b */ /* 0x00096e0000004200 */
[----:B--2---:R-:W-:Y:S01]  /*4c10*/  HMMA.16816.F32.BF16 R116, R12, R144, R116 ;  /* 0x000000900c74723c */ /* 0x004fe20000041874 */
[----:B------:R-:W-:Y:S01]  /*4c20*/  F2FP.BF16.F32.PACK_AB R144, R214, R221 ;  /* 0x000000ddd690723e */ /* 0x000fe200000010ff */
[----:B------:R-:W-:-:S03]  /*4c30*/  FADD.FTZ R221, R221, R198 ;  /* 0x000000c6dddd7221 */ /* 0x000fc60000010000 */
[----:B------:R-:W-:Y:S01]  /*4c40*/  LOP3.LUT R19, R144, R19, RZ, 0xc0, !PT ;  /* 0x0000001390137212 */ /* 0x000fe200078ec0ff */
[----:B------:R-:W-:Y:S02]  /*4c50*/  FADD.FTZ R214, R214, R221 ;  /* 0x000000ddd6d67221 */ /* 0x000fe40000010000 */
[----:B------:R-:W-:Y:S01]  /*4c60*/  HMMA.16816.F32.BF16 R112, R12, R146, R112 ;  /* 0x000000920c70723c */ /* 0x000fe20000041870 */
[----:B------:R-:W2:Y:S07]  /*4c70*/  LDSM.16.MT88.4 R12, [R187+0xd000] ;  /* 0x00d00000bb0c783b */ /* 0x000eae0000004200 */
[----:B---3--:R-:W-:Y:S01]  /*4c80*/  HMMA.16816.F32.BF16 R36, R16, R8, R36 ;  /* 0x000000081024723c */ /* 0x008fe20000041824 */
[----:B----4-:R-:W-:-:S06]  /*4c90*/  FFMA.FTZ R220, R179, UR7, -R176 ;  /* 0x00000007b3dc7c23 */ /* 0x010fcc00080108b0 */
[----:B------:R-:W-:Y:S01]  /*4ca0*/  MUFU.EX2 R220, R220 ;  /* 0x000000dc00dc7308 */ /* 0x000fe20000000800 */
[C---:B------:R-:W-:Y:S01]  /*4cb0*/  HMMA.16816.F32.BF16 R40, R16.reuse, R10, R40 ;  /* 0x0000000a1028723c */ /* 0x040fe20000041828 */
[----:B------:R-:W3:Y:S07]  /*4cc0*/  LDSM.16.MT88.4 R8, [R187+0xf000] ;  /* 0x00f00000bb08783b */ /* 0x000eee0000004200 */
[----:B-1----:R-:W-:Y:S01]  /*4cd0*/  HMMA.16816.F32.BF16 R108, R16, R20, R108 ;  /* 0x00000014106c723c */ /* 0x002fe2000004186c */
[----:B------:R-:W-:-:S05]  /*4ce0*/  IMAD.WIDE.U32 R20, R218, -0x2daee0ad, RZ ;  /* 0xd2511f53da147825 */ /* 0x000fca00078e00ff */
[----:B------:R-:W-:Y:S01]  /*4cf0*/  LOP3.LUT R226, R216, R226, R21, 0x96, !PT ;  /* 0x000000e2d8e27212 */ /* 0x000fe200078e9615 */
[--C-:B------:R-:W-:Y:S01]  /*4d00*/  FFMA.FTZ R216, R205, UR7, -R196.reuse ;  /* 0x00000007cdd87c23 */ /* 0x100fe200080108c4 */
[C---:B-----5:R-:W-:Y:S01]  /*4d10*/  HMMA.16816.F32.BF16 R52, R16.reuse, R4, R52 ;  /* 0x000000041034723c */ /* 0x060fe20000041834 */
[----:B------:R-:W-:Y:S01]  /*4d20*/  FFMA.FTZ R205, R199, UR7, -R196 ;  /* 0x00000007c7cd7c23 */ /* 0x000fe200080108c4 */
[----:B------:R-:W-:Y:S02]  /*4d30*/  FFMA.FTZ R21, R195, UR7, -R176 ;  /* 0x00000007c3157c23 */ /* 0x000fe400080108b0 */
[----:B------:R-:W-:Y:S04]  /*4d40*/  MUFU.EX2 R195, R197 ;  /* 0x000000c500c37308 */ /* 0x000fe80000000800 */
[C---:B------:R-:W-:Y:S01]  /*4d50*/  HMMA.16816.F32.BF16 R56, R16.reuse, R6, R56 ;  /* 0x000000061038723c */ /* 0x040fe20000041838 */
[----:B------:R-:W1:Y:S01]  /*4d60*/  LDSM.16.MT88.4 R4, [R187+0x11000] ;  /* 0x01100000bb04783b */ /* 0x000e620000004200 */
[----:B------:R-:W-:Y:S04]  /*4d70*/  MUFU.EX2 R216, R216 ;  /* 0x000000d800d87308 */ /* 0x000fe80000000800 */
[----:B------:R-:W-:Y:S02]  /*4d80*/  MUFU.EX2 R205, R205 ;  /* 0x000000cd00cd7308 */ /* 0x000fe40000000800 */
[C---:B--2---:R-:W-:Y:S01]  /*4d90*/  HMMA.16816.F32.BF16 R128, R16.reuse, R12, R128 ;  /* 0x0000000c1080723c */ /* 0x044fe20000041880 */
[----:B------:R-:W-:Y:S01]  /*4da0*/  SEL R13, R182, 0xffffffe0, !P6 ;  /* 0xffffffe0b60d7807 */ /* 0x000fe20007000000 */
[----:B------:R-:W-:Y:S01]  /*4db0*/  IMAD.IADD R12, R160, 0x1, R187 ;  /* 0x00000001a00c7824 */ /* 0x000fe200078e02bb */
[----:B------:R-:W-:Y:S03]  /*4dc0*/  MUFU.EX2 R176, R21 ;  /* 0x0000001500b07308 */ /* 0x000fe60000000800 */
[----:B------:R-:W-:Y:S01]  /*4dd0*/  IMAD.IADD R218, R13, 0x1, R12 ;  /* 0x000000010dda7824 */ /* 0x000fe200078e020c */
[----:B------:R-:W-:Y:S01]  /*4de0*/  PRMT R12, R20, 0x7773, RZ ;  /* 0x00007773140c7816 */ /* 0x000fe200000000ff */
[----:B------:R-:W-:Y:S01]  /*4df0*/  HMMA.16816.F32.BF16 R124, R16, R14, R124 ;  /* 0x0000000e107c723c */ /* 0x000fe2000004187c */
[----:B------:R-:W-:-:S02]  /*4e00*/  IMAD.MOV.U32 R14, RZ, RZ, R20 ;  /* 0x000000ffff0e7224 */ /* 0x000fc400078e0014 */
[----:B------:R-:W2:Y:S03]  /*4e10*/  LDSM.16.MT88.4 R144, [R218+0x11000] ;  /* 0x01100000da90783b */ /* 0x000ea60000004200 */
[----:B------:R-:W-:Y:S02]  /*4e20*/  LOP3.LUT R13, R14, 0xff, RZ, 0xc0, !PT ;  /* 0x000000ff0e0d7812 */ /* 0x000fe400078ec0ff */
[----:B---3--:R-:W-:Y:S01]  /*4e30*/  HMMA.16816.F32.BF16 R60, R16, R8, R60 ;  /* 0x00000008103c723c */ /* 0x008fe2000004183c */
[C---:B------:R-:W-:Y:S02]  /*4e40*/  PRMT R9, R20.reuse, 0x7772, RZ ;  /* 0x0000777214097816 */ /* 0x040fe400000000ff */
[----:B------:R-:W-:Y:S02]  /*4e50*/  PRMT R8, R20, 0x7771, RZ ;  /* 0x0000777114087816 */ /* 0x000fe400000000ff */
[----:B------:R-:W-:-:S02]  /*4e60*/  PRMT R9, R9, 0x5410, R12 ;  /* 0x0000541009097816 */ /* 0x000fc4000000000c */
[----:B------:R-:W-:Y:S01]  /*4e70*/  PRMT R8, R13, 0x5410, R8 ;  /* 0x000054100d087816 */ /* 0x000fe20000000008 */
[C---:B------:R-:W-:Y:S01]  /*4e80*/  HMMA.16816.F32.BF16 R64, R16.reuse, R10, R64 ;  /* 0x0000000a1040723c */ /* 0x040fe20000041840 */
[----:B------:R-:W-:Y:S01]  /*4e90*/  LOP3.LUT R11, R226, 0xffff, RZ, 0xc0, !PT ;  /* 0x0000ffffe20b7812 */ /* 0x000fe200078ec0ff */
[----:B------:R-:W-:Y:S01]  /*4ea0*/  FFMA.FTZ R10, R203, UR7, -R196 ;  /* 0x00000007cb0a7c23 */ /* 0x000fe200080108c4 */
[----:B------:R-:W3:Y:S01]  /*4eb0*/  LDSM.16.MT88.4 R12, [R224+0xd800] ;  /* 0x00d80000e00c783b */ /* 0x000ee20000004200 */
[----:B------:R-:W4:Y:S01]  /*4ec0*/  MUFU.EX2 R203, R213 ;  /* 0x000000d500cb7308 */ /* 0x000f220000000800 */
[----:B------:R-:W-:Y:S02]  /*4ed0*/  SHF.R.U32.HI R11, RZ, 0x8, R11 ;  /* 0x00000008ff0b7819 */ /* 0x000fe4000001160b */
[----:B------:R-:W-:Y:S01]  /*4ee0*/  SHF.R.U32.HI R20, RZ, 0x18, R226 ;  /* 0x00000018ff147819 */ /* 0x000fe200000116e2 */
[----:B------:R-:W-:Y:S01]  /*4ef0*/  HMMA.16816.F32.BF16 R120, R16, R22, R120 ;  /* 0x000000161078723c */ /* 0x000fe20000041878 */
[----:B------:R5:W2:Y:S01]  /*4f00*/  MUFU.EX2 R196, R10 ;  /* 0x0000000a00c47308 */ /* 0x000aa20000000800 */
[----:B------:R-:W-:-:S06]  /*4f10*/  LOP3.LUT R22, R9, 0xff00ff, RZ, 0xc0, !PT ;  /* 0x00ff00ff09167812 */ /* 0x000fcc00078ec0ff */
[C---:B-1----:R-:W-:Y:S01]  /*4f20*/  HMMA.16816.F32.BF16 R92, R16.reuse, R4, R92 ;  /* 0x00000004105c723c */ /* 0x042fe2000004185c */
[C---:B------:R-:W-:Y:S02]  /*4f30*/  LOP3.LUT R4, R226.reuse, 0xff, RZ, 0xc0, !PT ;  /* 0x000000ffe2047812 */ /* 0x040fe400078ec0ff */
[----:B------:R-:W-:Y:S02]  /*4f40*/  PRMT R5, R226, 0x7632, R5 ;  /* 0x00007632e2057816 */ /* 0x000fe40000000005 */
[----:B------:R-:W-:Y:S02]  /*4f50*/  PRMT R4, R4, 0x5410, R11 ;  /* 0x0000541004047816 */ /* 0x000fe4000000000b */
[----:B------:R-:W-:Y:S01]  /*4f60*/  LOP3.LUT R5, R5, 0xff, RZ, 0xc0, !PT ;  /* 0x000000ff05057812 */ /* 0x000fe200078ec0ff */
[----:B------:R-:W-:Y:S01]  /*4f70*/  HMMA.16816.F32.BF16 R96, R16, R6, R96 ;  /* 0x000000061060723c */ /* 0x000fe20000041860 */
[----:B------:R-:W-:Y:S02]  /*4f80*/  HSET2.LE.AND R6, R8, R175, PT ;  /* 0x000000af08067233 */ /* 0x000fe40003803000 */
[----:B-----5:R-:W1:Y:S01]  /*4f90*/  LDSM.16.MT88.4 R8, [R222+0xf800] ;  /* 0x00f80000de08783b */ /* 0x020e620000004200 */
[----:B------:R-:W-:-:S02]  /*4fa0*/  PRMT R20, R5, 0x5410, R20 ;  /* 0x0000541005147816 */ /* 0x000fc40000000014 */
[--C-:B------:R-:W-:Y:S02]  /*4fb0*/  HSET2.LE.AND R7, R22, R175.reuse, PT ;  /* 0x000000af16077233 */ /* 0x100fe40003803000 */
[C---:B------:R-:W-:Y:S01]  /*4fc0*/  HMMA.16816.F32.BF16 R68, R16.reuse, R140, R68 ;  /* 0x0000008c1044723c */ /* 0x040fe20000041844 */
[--C-:B------:R-:W-:Y:S02]  /*4fd0*/  HSET2.LE.AND R4, R4, R175.reuse, PT ;  /* 0x000000af04047233 */ /* 0x100fe40003803000 */
[----:B------:R-:W-:Y:S02]  /*4fe0*/  HSET2.LE.AND R5, R20, R175, PT ;  /* 0x000000af14057233 */ /* 0x000fe40003803000 */
[----:B----4-:R-:W-:Y:S01]  /*4ff0*/  F2FP.BF16.F32.PACK_AB R23, R216, R203 ;  /* 0x000000cbd817723e */ /* 0x010fe200000010ff */
[----:B------:R-:W-:Y:S01]  /*5000*/  FADD.FTZ R203, R203, R212 ;  /* 0x000000d4cbcb7221 */ /* 0x000fe20000010000 */
[----:B------:R-:W-:Y:S01]  /*5010*/  F2FP.BF16.F32.PACK_AB R20, R176, R195 ;  /* 0x000000c3b014723e */ /* 0x000fe200000010ff */
[C---:B------:R-:W-:Y:S01]  /*5020*/  HMMA.16816.F32.BF16 R72, R16.reuse, R142, R72 ;  /* 0x0000008e1048723c */ /* 0x040fe20000041848 */
[----:B--2---:R-:W-:Y:S01]  /*5030*/  F2FP.BF16.F32.PACK_AB R21, R205, R196 ;  /* 0x000000c4cd15723e */ /* 0x004fe200000010ff */
[----:B------:R-:W2:Y:S01]  /*5040*/  LDSM.16.MT88.4 R140, [R224+0xf800] ;  /* 0x00f80000e08c783b */ /* 0x000ea20000004200 */
[----:B------:R-:W-:Y:S01]  /*5050*/  LOP3.LUT R4, R23, R4, RZ, 0xc0, !PT ;  /* 0x0000000417047212 */ /* 0x000fe200078ec0ff */
[----:B------:R-:W-:Y:S01]  /*5060*/  FADD.FTZ R195, R195, R214 ;  /* 0x000000d6c3c37221 */ /* 0x000fe20000010000 */
[----:B------:R-:W-:Y:S01]  /*5070*/  LOP3.LUT R5, R20, R5, RZ, 0xc0, !PT ;  /* 0x0000000514057212 */ /* 0x000fe200078ec0ff */
[----:B------:R-:W-:Y:S01]  /*5080*/  FADD.FTZ R203, R216, R203 ;  /* 0x000000cbd8cb7221 */ /* 0x000fe20000010000 */
[----:B------:R-:W-:Y:S01]  /*5090*/  LOP3.LUT R6, R21, R6, RZ, 0xc0, !PT ;  /* 0x0000000615067212 */ /* 0x000fe200078ec0ff */
[----:B------:R-:W-:Y:S01]  /*50a0*/  HMMA.16816.F32.BF16 R44, R16, R136, R44 ;  /* 0x00000088102c723c */ /* 0x000fe2000004182c */
[----:B------:R-:W-:Y:S01]  /*50b0*/  LDSM.16.MT88.4 R20, [R218+0xd800] ;  /* 0x00d80000da14783b */ /* 0x000fe20000004200 */
[----:B------:R-:W-:Y:S01]  /*50c0*/  FADD.FTZ R195, R176, R195 ;  /* 0x000000c3b0c37221 */ /* 0x000fe20000010000 */
[----:B------:R-:W-:-:S04]  /*50d0*/  FADD.FTZ R196, R196, R203 ;  /* 0x000000cbc4c47221 */ /* 0x000fc80000010000 */
[----:B------:R-:W-:Y:S01]  /*50e0*/  FADD.FTZ R205, R205, R196 ;  /* 0x000000c4cdcd7221 */ /* 0x000fe20000010000 */
[----:B------:R-:W-:Y:S01]  /*50f0*/  HMMA.16816.F32.BF16 R48, R16, R138, R48 ;  /* 0x0000008a1030723c */ /* 0x000fe20000041830 */
[----:B------:R-:W-:Y:S01]  /*5100*/  LDSM.16.MT88.4 R136, [R224+0x11800] ;  /* 0x01180000e088783b */ /* 0x000fe20000004200 */
[----:B------:R-:W-:-:S06]  /*5110*/  IMAD.MOV.U32 R196, RZ, RZ, -0x1 ;  /* 0xffffffffffc47424 */ /* 0x000fcc00078e00ff */
        /* <DEDUP_REMOVED lines=10> */
[----:B------:R-:W-:Y:S01]  /*51c0*/  F2FP.BF16.F32.PACK_AB R144, R177, R220 ;  /* 0x000000dcb190723e */ /* 0x000fe200000010ff */
[----:B------:R-:W-:-:S03]  /*51d0*/  FADD.FTZ R220, R220, R195 ;  /* 0x000000c3dcdc7221 */ /* 0x000fc60000010000 */
[----:B------:R-:W-:Y:S01]  /*51e0*/  LOP3.LUT R7, R144, R7, RZ, 0xc0, !PT ;  /* 0x0000000790077212 */ /* 0x000fe200078ec0ff */
[----:B------:R-:W-:Y:S02]  /*51f0*/  FADD.FTZ R203, R177, R220 ;  /* 0x000000dcb1cb7221 */ /* 0x000fe40000010000 */
[----:B------:R-:W-:Y:S01]  /*5200*/  HMMA.16816.F32.BF16 R112, R16, R146, R112 ;  /* 0x000000921070723c */ /* 0x000fe20000041870 */
[----:B------:R-:W4:Y:S07]  /*5210*/  LDSM.16.MT88.4 R16, [R187+0xf800] ;  /* 0x00f80000bb10783b */ /* 0x000f2e0000004200 */
[C---:B---3--:R-:W-:Y:S08]  /*5220*/  HMMA.16816.F32.BF16 R36, R4.reuse, R12, R36 ;  /* 0x0000000c0424723c */ /* 0x048ff00000041824 */
[C---:B------:R-:W-:Y:S01]  /*5230*/  HMMA.16816.F32.BF16 R40, R4.reuse, R14, R40 ;  /* 0x0000000e0428723c */ /* 0x040fe20000041828 */
[----:B------:R-:W3:Y:S07]  /*5240*/  LDSM.16.MT88.4 R12, [R218+0xf800] ;  /* 0x00f80000da0c783b */ /* 0x000eee0000004200 */
[C---:B-1----:R-:W-:Y:S08]  /*5250*/  HMMA.16816.F32.BF16 R76, R4.reuse, R8, R76 ;  /* 0x00000008044c723c */ /* 0x042ff0000004184c */
[C---:B------:R-:W-:Y:S01]  /*5260*/  HMMA.16816.F32.BF16 R80, R4.reuse, R10, R80 ;  /* 0x0000000a0450723c */ /* 0x040fe20000041850 */
[----:B------:R-:W1:Y:S07]  /*5270*/  LDSM.16.MT88.4 R8, [R187+0x11800] ;  /* 0x01180000bb08783b */ /* 0x000e6e0000004200 */
[C---:B--2---:R-:W-:Y:S08]  /*5280*/  HMMA.16816.F32.BF16 R68, R4.reuse, R140, R68 ;  /* 0x0000008c0444723c */ /* 0x044ff00000041844 */
[C---:B----4-:R-:W-:Y:S08]  /*5290*/  HMMA.16816.F32.BF16 R60, R4.reuse, R16, R60 ;  /* 0x00000010043c723c */ /* 0x050ff0000004183c */
[C---:B------:R-:W-:Y:S01]  /*52a0*/  HMMA.16816.F32.BF16 R64, R4.reuse, R18, R64 ;  /* 0x000000120440723c */ /* 0x040fe20000041840 */
        /* <DEDUP_REMOVED lines=15> */
[C---:B------:R-:W-:Y:S08]  /*53a0*/  HMMA.16816.F32.BF16 R96, R4.reuse, R10, R96 ;  /* 0x0000000a0460723c */ /* 0x040ff00000041860 */
[C---:B--2---:R-:W-:Y:S08]  /*53b0*/  HMMA.16816.F32.BF16 R116, R4.reuse, R16, R116 ;  /* 0x000000100474723c */ /* 0x044ff00000041874 */
[----:B------:R-:W-:Y:S01]  /*53c0*/  HMMA.16816.F32.BF16 R112, R4, R18, R112 ;  /* 0x000000120470723c */ /* 0x000fe20000041870 */
[----:B------:R-:W-:-:S04]  /*53d0*/  NOP ;  /* 0x0000000000007918 */ /* 0x000fc80000000000 */
[----:B------:R-:W-:-:S15]  /*53e0*/  @!P5 BRA `(.L_x_473) ;  /* 0x000000380034d947 */ /* 0x000fde0003800000 */
[----:B------:R-:W1:Y:S01]  /*53f0*/  LDC.64 R134, c[0x0][0x3c0] ;  /* 0x0000f000ff867b82 */ /* 0x000e620000000a00 */
[----:B------:R-:W2:Y:S01]  /*5400*/  LDCU.64 UR4, c[0x0][0x3d8] ;  /* 0x00007b00ff0477ac */ /* 0x000ea20008000a00 */
[----:B------:R-:W-:Y:S01]  /*5410*/  IADD3 R8, P0, PT, R164, R194, RZ ;  /* 0x000000c2a4087210 */ /* 0x000fe20007f1e0ff */
[----:B------:R-:W-:Y:S01]  /*5420*/  IMAD.SHL.U32 R7, R165, 0x20, RZ ;  /* 0x00000020a5077824 */ /* 0x000fe200078e00ff */
[----:B------:R-:W-:Y:S01]  /*5430*/  SHF.R.U32.HI R0, RZ, 0x3, R165 ;  /* 0x00000003ff007819 */ /* 0x000fe200000116a5 */
[----:B------:R-:W3:Y:S01]  /*5440*/  LDCU.64 UR8, c[0x0][0x390] ;  /* 0x00007200ff0877ac */ /* 0x000ee20008000a00 */
[----:B------:R-:W-:Y:S01]  /*5450*/  SHF.R.S32.HI R133, RZ, 0x1f, R167 ;  /* 0x0000001fff857819 */ /* 0x000fe200000114a7 */
[----:B------:R-:W-:Y:S01]  /*5460*/  IMAD.X R9, RZ, RZ, R181, P0 ;  /* 0x000000ffff097224 */ /* 0x000fe200000e06b5 */
[----:B------:R-:W-:Y:S01]  /*5470*/  LOP3.LUT R4, R149, 0x200, RZ, 0xc0, !PT ;  /* 0x0000020095047812 */ /* 0x000fe200078ec0ff */
[----:B------:R-:W-:-:S04]  /*5480*/  DEPBAR.LE SB0, 0x0 ;  /* 0x000080000000791a */ /* 0x000fc80000000000 */
[----:B------:R-:W-:Y:S01]  /*5490*/  VIADD R16, R171, 0xfffffffe ;  /* 0xfffffffeab107836 */ /* 0x000fe20000000000 */
[----:B------:R-:W-:Y:S01]  /*54a0*/  SHF.R.U32.HI R166, RZ, 0x1, R165 ;  /* 0x00000001ffa67819 */ /* 0x000fe200000116a5 */
[----:B------:R-:W-:Y:S01]  /*54b0*/  IMAD.MOV.U32 R28, RZ, RZ, 0x20 ;  /* 0x00000020ff1c7424 */ /* 0x000fe200078e00ff */
[----:B------:R-:W-:Y:S02]  /*54c0*/  LOP3.LUT R7, R4, 0x7c00, R7, 0xf8, !PT ;  /* 0x00007c0004077812 */ /* 0x000fe400078ef807 */
[----:B------:R-:W-:Y:S01]  /*54d0*/  LOP3.LUT R221, R166, 0x8, RZ, 0xc0, !PT ;  /* 0x00000008a6dd7812 */ /* 0x000fe200078ec0ff */
[----:B--2---:R-:W-:Y:S01]  /*54e0*/  IMAD R6, R133, UR4, RZ ;  /* 0x0000000485067c24 */ /* 0x004fe2000f8e02ff */
[----:B------:R-:W-:Y:S02]  /*54f0*/  SEL R28, R28, 0xffffffe0, !P6 ;  /* 0xffffffe01c1c7807 */ /* 0x000fe40007000000 */
[----:B------:R-:W-:Y:S01]  /*5500*/  LOP3.LUT R221, R7, R148, R221, 0xf6, !PT ;  /* 0x0000009407dd7212 */ /* 0x000fe200078ef6dd */
[----:B------:R-:W-:Y:S01]  /*5510*/  IMAD R5, R167, UR5, R6 ;  /* 0x00000005a7057c24 */ /* 0x000fe2000f8e0206 */
[----:B-1----:R-:W-:Y:S01]  /*5520*/  SHF.L.U64.HI R13, R134, 0x4, R135 ;  /* 0x00000004860d7819 */ /* 0x002fe20000010287 */
[C---:B------:R-:W-:Y:S01]  /*5530*/  IMAD R180, R0.reuse, R135, RZ ;  /* 0x0000008700b47224 */ /* 0x040fe200078e02ff */
[----:B------:R-:W-:Y:S01]  /*5540*/  LEA R221, R221, UR6, 0x1 ;  /* 0x00000006dddd7c11 */ /* 0x000fe2000f8e08ff */
[----:B------:R-:W-:-:S04]  /*5550*/  IMAD.WIDE.U32 R8, R0, R134, R8 ;  /* 0x0000008600087225 */ /* 0x000fc800078e0008 */
[----:B------:R-:W-:Y:S02]  /*5560*/  IMAD.IADD R9, R9, 0x1, R180 ;  /* 0x0000000109097824 */ /* 0x000fe400078e02b4 */
[----:B------:R-:W-:Y:S02]  /*5570*/  IMAD R10, R16, R135, RZ ;  /* 0x00000087100a7224 */ /* 0x000fe400078e02ff */
[----:B------:R-:W-:-:S04]  /*5580*/  IMAD.WIDE.U32 R8, R167, UR4, R8 ;  /* 0x00000004a7087c25 */ /* 0x000fc8000f8e0008 */
[----:B------:R-:W-:Y:S01]  /*5590*/  IMAD.IADD R5, R9, 0x1, R5 ;  /* 0x0000000109057824 */ /* 0x000fe200078e0205 */
[----:B------:R-:W-:Y:S01]  /*55a0*/  BAR.SYNC.DEFER_BLOCKING 0x0 ;  /* 0x0000000000007b1d */ /* 0x000fe20000010000 */
[----:B---3--:R-:W-:Y:S01]  /*55b0*/  LEA R4, P0, R8, UR8, 0x1 ;  /* 0x0000000808047c11 */ /* 0x008fe2000f8008ff */
[----:B------:R-:W-:-:S03]  /*55c0*/  IMAD.WIDE.U32 R16, R16, R134, RZ ;  /* 0x0000008610107225 */ /* 0x000fc600078e00ff */
[----:B------:R-:W-:Y:S01]  /*55d0*/  LEA.HI.X R5, R8, UR9, R5, 0x1, P0 ;  /* 0x0000000908057c11 */ /* 0x000fe200080f0c05 */
[----:B------:R-:W-:Y:S01]  /*55e0*/  IMAD.SHL.U32 R6, R134, 0x10, RZ ;  /* 0x0000001086067824 */ /* 0x000fe200078e00ff */
[----:B------:R-:W-:Y:S01]  /*55f0*/  LOP3.LUT R8, R170, 0x1f8, RZ, 0xc0, !PT ;  /* 0x000001f8aa087812 */ /* 0x000fe200078ec0ff */
[----:B------:R-:W-:Y:S01]  /*5600*/  IMAD.IADD R10, R17, 0x1, R10 ;  /* 0x00000001110a7824 */ /* 0x000fe200078e020a */
[----:B------:R-:W-:Y:S01]  /*5610*/  LEA R14, P3, R16, R4, 0x7 ;  /* 0x00000004100e7211 */ /* 0x000fe200078638ff */
[--C-:B------:R-:W-:Y:S01]  /*5620*/  IMAD.IADD R236, R28, 0x1, R221.reuse ;  /* 0x000000011cec7824 */ /* 0x100fe200078e02dd */
[-C--:B------:R-:W-:Y:S01]  /*5630*/  LEA R7, P0, R16, R6.reuse, 0x6 ;  /* 0x0000000610077211 */ /* 0x080fe200078030ff */
[----:B------:R-:W-:Y:S01]  /*5640*/  IMAD.IADD R235, R160, 0x1, R221 ;  /* 0x00000001a0eb7824 */ /* 0x000fe200078e02dd */
[----:B------:R-:W-:Y:S02]  /*5650*/  LOP3.LUT R189, R8, 0x38, R165, 0x78, !PT ;  /* 0x0000003808bd7812 */ /* 0x000fe400078e78a5 */
[----:B------:R-:W-:Y:S01]  /*5660*/  IADD3 R9, P2, PT, R7, R6, RZ ;  /* 0x0000000607097210 */ /* 0x000fe20007f5e0ff */
[----:B------:R-:W-:Y:S01]  /*5670*/  IMAD.IADD R233, R28, 0x1, R235 ;  /* 0x000000011ce97824 */ /* 0x000fe200078e02eb */
[----:B------:R-:W-:-:S02]  /*5680*/  LEA.HI.X R6, R16, R13, R10, 0x6, P0 ;  /* 0x0000000d10067211 */ /* 0x000fc400000f340a */
[----:B------:R-:W-:Y:S02]  /*5690*/  LOP3.LUT R195, R189, 0x1e00, R170, 0xf8, !PT ;  /* 0x00001e00bdc37812 */ /* 0x000fe400078ef8aa */
[----:B------:R-:W-:Y:S01]  /*56a0*/  LEA.HI.X R15, R16, R5, R10, 0x7, P3 ;  /* 0x00000005100f7211 */ /* 0x000fe200018f3c0a */
[----:B------:R-:W-:Y:S01]  /*56b0*/  IMAD.X R8, R6, 0x1, R13, P2 ;  /* 0x0000000106087824 */ /* 0x000fe200010e060d */
[-C--:B------:R-:W-:Y:S02]  /*56c0*/  LEA R18, P3, R7, R4.reuse, 0x1 ;  /* 0x0000000407127211 */ /* 0x080fe400078608ff */
[----:B------:R-:W-:Y:S02]  /*56d0*/  LEA R11, P0, R134, R7, 0x5 ;  /* 0x00000007860b7211 */ /* 0x000fe400078028ff */
[----:B------:R-:W-:Y:S02]  /*56e0*/  LEA R195, R195, UR6, 0x1 ;  /* 0x00000006c3c37c11 */ /* 0x000fe4000f8e08ff */
[----:B------:R-:W-:-:S02]  /*56f0*/  LEA R12, P2, R9, R4, 0x1 ;  /* 0x00000004090c7211 */ /* 0x000fc400078408ff */
[-C--:B------:R-:W-:Y:S01]  /*5700*/  LEA.HI.X R19, R7, R5.reuse, R6, 0x1, P3 ;  /* 0x0000000507137211 */ /* 0x080fe200018f0c06 */
[----:B------:R-:W-:Y:S01]  /*5710*/  @!PT LDS RZ, [RZ] ;  /* 0x00000000fffff984 */ /* 0x000fe20000000800 */
[----:B------:R-:W-:Y:S01]  /*5720*/  @!PT LDS RZ, [RZ] ;  /* 0x00000000fffff984 */ /* 0x000fe20000000800 */
[----:B------:R-:W-:Y:S01]  /*5730*/  @!PT LDS RZ, [RZ] ;  /* 0x00000000fffff984 */ /* 0x000fe20000000800 */
[----:B------:R-:W-:Y:S01]  /*5740*/  LDGSTS.E.BYPASS.LTC128B.128 [R195+0xc000], desc[UR10][R14.64] ;  /* 0x0c0000000ec37fae */ /* 0x000fe2000b981a0a */
[----:B------:R-:W-:Y:S02]  /*5750*/  LEA.HI.X R10, R134, R6, R135, 0x5, P0 ;  /* 0x00000006860a7211 */ /* 0x000fe400000f2c87 */
[----:B------:R-:W-:Y:S01]  /*5760*/  LEA R16, P0, R11, R4, 0x1 ;  /* 0x000000040b107211 */ /* 0x000fe200078008ff */
[----:B------:R-:W-:Y:S01]  /*5770*/  LDGSTS.E.BYPASS.LTC128B.128 [R195+0xe000], desc[UR10][R14.64+0x80] ;  /* 0x0e0000800ec37fae */ /* 0x000fe2000b981a0a */
[-C--:B------:R-:W-:Y:S02]  /*5780*/  LEA.HI.X R13, R9, R5.reuse, R8, 0x1, P2 ;  /* 0x00000005090d7211 */ /* 0x080fe400010f0c08 */
[----:B------:R-:W-:Y:S01]  /*5790*/  LEA.HI.X R17, R11, R5, R10, 0x1, P0 ;  /* 0x000000050b117211 */ /* 0x000fe200000f0c0a */
[----:B------:R-:W-:Y:S01]  /*57a0*/  LDGSTS.E.BYPASS.LTC128B.128 [R195+0x10000], desc[UR10][R14.64+0x100] ;  /* 0x100001000ec37fae */ /* 0x000fe2000b981a0a */
[----:B------:R-:W-:-:S03]  /*57b0*/  VIADD R5, R230, UR6 ;  /* 0x00000006e6057c36 */ /* 0x000fc60008000000 */
[----:B------:R-:W-:Y:S01]  /*57c0*/  LDGSTS.E.BYPASS.LTC128B.128 [R195+0xc800], desc[UR10][R18.64] ;  /* 0x0c80000012c37fae */ /* 0x000fe2000b981a0a */
[C---:B------:R-:W-:Y:S02]  /*57d0*/  IMAD.IADD R234, R5.reuse, 0x1, R28 ;  /* 0x0000000105ea7824 */ /* 0x040fe400078e021c */
[----:B------:R-:W-:Y:S01]  /*57e0*/  IMAD.IADD R232, R5, 0x1, R160 ;  /* 0x0000000105e87824 */ /* 0x000fe200078e02a0 */
[----:B------:R-:W-:Y:S03]  /*57f0*/  LDGSTS.E.BYPASS.LTC128B.128 [R195+0xe800], desc[UR10][R18.64+0x80] ;  /* 0x0e80008012c37fae */ /* 0x000fe6000b981a0a */
[----:B------:R-:W-:Y:S01]  /*5800*/  IMAD.IADD R231, R28, 0x1, R232 ;  /* 0x000000011ce77824 */ /* 0x000fe200078e02e8 */
[----:B------:R-:W-:Y:S04]  /*5810*/  LDGSTS.E.BYPASS.LTC128B.128 [R195+0x10800], desc[UR10][R18.64+0x100] ;  /* 0x1080010012c37fae */ /* 0x000fe8000b981a0a */
        /* <DEDUP_REMOVED lines=12> */
[----:B-1----:R-:W1:Y:S04]  /*58e0*/  LDSM.16.M88.4 R16, [R234+0x6000] ;  /* 0x00600000ea10783b */ /* 0x002e680000000200 */
[----:B------:R-:W1:Y:S04]  /*58f0*/  LDSM.16.M88.4 R8, [R234+0x6800] ;  /* 0x00680000ea08783b */ /* 0x000e680000000200 */
        /* <DEDUP_REMOVED lines=17> */
[C---:B-1----:R-:W-:Y:S08]  /*5a10*/  HMMA.16816.F32.BF16 R12, R32.reuse, R16, R12 ;  /* 0x00000010200c723c */ /* 0x042ff0000004180c */
[C---:B------:R-:W-:Y:S01]  /*5a20*/  HMMA.16816.F32.BF16 R156, R32.reuse, R18, R156 ;  /* 0x00000012209c723c */ /* 0x040fe2000004189c */
[----:B------:R-:W1:Y:S07]  /*5a30*/  LDSM.16.M88.4 R16, [R231+0x6000] ;  /* 0x00600000e710783b */ /* 0x000e6e0000000200 */
[C---:B------:R-:W-:Y:S08]  /*5a40*/  HMMA.16816.F32.BF16 R152, R32.reuse, R8, R152 ;  /* 0x000000082098723c */ /* 0x040ff00000041898 */
[----:B------:R-:W-:Y:S01]  /*5a50*/  HMMA.16816.F32.BF16 R148, R32, R10, R148 ;  /* 0x0000000a2094723c */ /* 0x000fe20000041894 */
[----:B------:R-:W4:Y:S07]  /*5a60*/  LDSM.16.M88.4 R8, [R231+0x6800] ;  /* 0x00680000e708783b */ /* 0x000f2e0000000200 */
        /* <DEDUP_REMOVED lines=18> */
[C---:B-1----:R-:W-:Y:S08]  /*5b90*/  HMMA.16816.F32.BF16 R12, R28.reuse, R16, R12 ;  /* 0x000000101c0c723c */ /* 0x042ff0000004180c */
[C---:B------:R-:W-:Y:S01]  /*5ba0*/  HMMA.16816.F32.BF16 R156, R28.reuse, R18, R156 ;  /* 0x000000121c9c723c */ /* 0x040fe2000004189c */
[----:B------:R-:W1:Y:S07]  /*5bb0*/  LDSM.16.M88.4 R16, [R230+UR6+0x9000] ;  /* 0x00900006e610783b */ /* 0x000e6e0008000200 */
[C---:B----4-:R-:W-:Y:S08]  /*5bc0*/  HMMA.16816.F32.BF16 R152, R28.reuse, R8, R152 ;  /* 0x000000081c98723c */ /* 0x050ff00000041898 */
[----:B------:R-:W-:Y:S01]  /*5bd0*/  HMMA.16816.F32.BF16 R148, R28, R10, R148 ;  /* 0x0000000a1c94723c */ /* 0x000fe20000041894 */
[----:B------:R-:W3:Y:S07]  /*5be0*/  LDSM.16.M88.4 R8, [R230+UR6+0x9800] ;  /* 0x00980006e608783b */ /* 0x000eee0008000200 */
        /* <DEDUP_REMOVED lines=19> */
[----:B------:R-:W-:Y:S07]  /*5d20*/  LDSM.16.M88.4 R16, [R233+0x2000] ;  /* 0x00200000e910783b */ /* 0x000fee0000000200 */
[C---:B---3--:R-:W-:Y:S08]  /*5d30*/  HMMA.16816.F32.BF16 R136, R4.reuse, R8, R136 ;  /* 0x000000080488723c */ /* 0x048ff00000041888 */
        /* <DEDUP_REMOVED lines=45> */
[----:B------:R2:W5:Y:S07]  /*6010*/  LDSM.16.M88.4 R20, [R232+0xb000] ;  /* 0x00b00000e814783b */ /* 0x00056e0000000200 */
[C---:B-1----:R-:W-:Y:S08]  /*6020*/  HMMA.16816.F32.BF16 R140, R216.reuse, R6, R140 ;  /* 0x00000006d88c723c */ /* 0x042ff0000004188c */
[C---:B---3--:R-:W-:Y:S08]  /*6030*/  HMMA.16816.F32.BF16 R152, R216.reuse, R8, R152 ;  /* 0x00000008d898723c */ /* 0x048ff00000041898 */
[----:B------:R-:W-:Y:S01]  /*6040*/  HMMA.16816.F32.BF16 R148, R216, R10, R148 ;  /* 0x0000000ad894723c */ /* 0x000fe20000041894 */
[----:B------:R-:W-:Y:S01]  /*6050*/  LDSM.16.M88.4 R8, [R233+0x4000] ;  /* 0x00400000e908783b */ /* 0x000fe20000000200 */
[----:B--2---:R-:W-:-:S06]  /*6060*/  IMAD.SHL.U32 R232, R171, 0x2, RZ ;  /* 0x00000002abe87824 */ /* 0x004fcc00078e00ff */
        /* <DEDUP_REMOVED lines=9> */
[----:B------:R-:W-:Y:S08]  /*6100*/  HMMA.16816.F32.BF16 R212, R196, R162, R212 ;  /* 0x000000a2c4d4723c */ /* 0x000ff000000418d4 */
[C---:B------:R-:W-:Y:S08]  /*6110*/  HMMA.16816.F32.BF16 R156, R32.reuse, R30, R156 ;  /* 0x0000001e209c723c */ /* 0x040ff0000004189c */
[----:B-----5:R-:W-:Y:S01]  /*6120*/  HMMA.16816.F32.BF16 R140, R32, R22, R140 ;  /* 0x00000016208c723c */ /* 0x020fe2000004188c */
[----:B------:R-:W-:-:S05]  /*6130*/  IMAD.SHL.U32 R22, R165, 0x2, RZ ;  /* 0x00000002a5167824 */ /* 0x000fca00078e00ff */
[----:B------:R-:W-:Y:S02]  /*6140*/  LOP3.LUT R22, R22, 0x6, RZ, 0xc0, !PT ;  /* 0x0000000616167812 */ /* 0x000fe400078ec0ff */
[----:B------:R-:W-:Y:S01]  /*6150*/  HMMA.16816.F32.BF16 R144, R196, R172, R144 ;  /* 0x000000acc490723c */ /* 0x000fe20000041890 */
[----:B------:R-:W2:Y:S02]  /*6160*/  LDSM.16.M88.4 R172, [R231+0xa800] ;  /* 0x00a80000e7ac783b */ /* 0x000ea40000000200 */
[----:B------:R-:W-:-:S05]  /*6170*/  IMAD R22, R171, 0x40, R22 ;  /* 0x00000040ab167824 */ /* 0x000fca00078e0216 */
        /* <DEDUP_REMOVED lines=9> */
[----:B------:R-:W-:Y:S02]  /*6210*/  FSEL R12, R12, -INF , !P2 ;  /* 0xff8000000c0c7808 */ /* 0x000fe40005000000 */
[----:B------:R-:W-:-:S03]  /*6220*/  FSEL R23, R14, -INF , !P0 ;  /* 0xff8000000e177808 */ /* 0x000fc60004000000 */
[----:B------:R-:W-:Y:S01]  /*6230*/  HMMA.16816.F32.BF16 R156, R8, R6, R156 ;  /* 0x00000006089c723c */ /* 0x000fe2000004189c */
[----:B------:R-:W-:-:S05]  /*6240*/  VIADD R7, R22, 0xffffff88 ;  /* 0xffffff8816077836 */ /* 0x000fca0000000000 */
[C---:B------:R-:W-:Y:S02]  /*6250*/  ISETP.GE.AND P4, PT, R7.reuse, R204, PT ;  /* 0x000000cc0700720c */ /* 0x040fe40003f86270 */
[----:B------:R-:W-:Y:S01]  /*6260*/  HMMA.16816.F32.BF16 R152, R32, R24, R152 ;  /* 0x000000182098723c */ /* 0x000fe20000041898 */
[----:B------:R-:W-:Y:S01]  /*6270*/  ISETP.GE.AND P2, PT, R7, R202, PT ;  /* 0x000000ca0700720c */ /* 0x000fe20003f46270 */
[----:B------:R-:W-:Y:S01]  /*6280*/  VIADD R25, R22, 0xffffff90 ;  /* 0xffffff9016197836 */ /* 0x000fe20000000000 */
[----:B------:R-:W3:Y:S01]  /*6290*/  LDSM.16.M88.4 R4, [R231+0xb800] ;  /* 0x00b80000e704783b */ /* 0x000ee20000000200 */
[----:B------:R-:W-:-:S04]  /*62a0*/  DEPBAR.LE SB0, 0x0 ;  /* 0x000080000000791a */ /* 0x000fc80000000000 */
[----:B------:R-:W-:Y:S01]  /*62b0*/  HMMA.16816.F32.BF16 R148, R32, R26, R148 ;  /* 0x0000001a2094723c */ /* 0x000fe20000041894 */
[----:B------:R-:W-:Y:S02]  /*62c0*/  VIADD R27, R22, 0xffffff98 ;  /* 0xffffff98161b7836 */ /* 0x000fe40000000000 */
[----:B------:R-:W-:Y:S01]  /*62d0*/  FSEL R156, R156, -INF , !P4 ;  /* 0xff8000009c9c7808 */ /* 0x000fe20006000000 */
[----:B------:R-:W-:Y:S01]  /*62e0*/  BAR.SYNC.DEFER_BLOCKING 0x0 ;  /* 0x0000000000007b1d */ /* 0x000fe20000010000 */
[----:B------:R-:W-:-:S03]  /*62f0*/  ISETP.GE.AND P4, PT, R25, R202, PT ;  /* 0x000000ca1900720c */ /* 0x000fc60003f86270 */
[----:B------:R-:W-:Y:S01]  /*6300*/  HMMA.16816.F32.BF16 R144, R32, R20, R144 ;  /* 0x000000142090723c */ /* 0x000fe20000041890 */
[----:B------:R-:W-:-:S05]  /*6310*/  VIADD R21, R22, 0xffffff81 ;  /* 0xffffff8116157836 */ /* 0x000fca0000000000 */
[C---:B------:R-:W-:Y:S02]  /*6320*/  ISETP.GE.AND P3, PT, R21.reuse, R204, PT ;  /* 0x000000cc1500720c */ /* 0x040fe40003f66270 */
[C---:B--2---:R-:W-:Y:S01]  /*6330*/  HMMA.16816.F32.BF16 R152, R8.reuse, R172, R152 ;  /* 0x000000ac0898723c */ /* 0x044fe20000041898 */
[----:B------:R-:W-:Y:S01]  /*6340*/  ISETP.GE.AND P5, PT, R21, R202, PT ;  /* 0x000000ca1500720c */ /* 0x000fe20003fa6270 */
[----:B------:R-:W-:Y:S01]  /*6350*/  VIADD R21, R22, 0xffffff89 ;  /* 0xffffff8916157836 */ /* 0x000fe20000000000 */
[----:B------:R-:W-:Y:S02]  /*6360*/  FSEL R14, R13, -INF , !P3 ;  /* 0xff8000000d0e7808 */ /* 0x000fe40005800000 */
[----:B------:R-:W-:Y:S02]  /*6370*/  FSEL R13, R158, -INF , !P2 ;  /* 0xff8000009e0d7808 */ /* 0x000fe40005000000 */
[C---:B------:R-:W-:Y:S01]  /*6380*/  ISETP.GE.AND P0, PT, R21.reuse, R204, PT ;  /* 0x000000cc1500720c */ /* 0x040fe20003f06270 */
[----:B------:R-:W-:Y:S01]  /*6390*/  HMMA.16816.F32.BF16 R148, R8, R174, R148 ;  /* 0x000000ae0894723c */ /* 0x000fe20000041894 */
[----:B------:R-:W-:-:S02]  /*63a0*/  ISETP.GE.AND P3, PT, R21, R202, PT ;  /* 0x000000ca1500720c */ /* 0x000fc40003f66270 */
[----:B------:R-:W-:Y:S01]  /*63b0*/  FSEL R21, R15, -INF , !P5 ;  /* 0xff8000000f157808 */ /* 0x000fe20006800000 */
[C---:B------:R-:W-:Y:S01]  /*63c0*/  VIADD R15, R22.reuse, 0xffffff91 ;  /* 0xffffff91160f7836 */ /* 0x040fe20000000000 */
[-C--:B------:R-:W-:Y:S02]  /*63d0*/  ISETP.GE.AND P5, PT, R25, R204.reuse, PT ;  /* 0x000000cc1900720c */ /* 0x080fe40003fa6270 */
[----:B------:R-:W-:Y:S01]  /*63e0*/  FSEL R20, R157, -INF , !P0 ;  /* 0xff8000009d147808 */ /* 0x000fe20004000000 */
[----:B-1----:R-:W-:Y:S01]  /*63f0*/  HMMA.16816.F32.BF16 R144, R8, R16, R144 ;  /* 0x000000100890723c */ /* 0x002fe20000041890 */
[C---:B------:R-:W-:Y:S01]  /*6400*/  ISETP.GE.AND P2, PT, R15.reuse, R204, PT ;  /* 0x000000cc0f00720c */ /* 0x040fe20003f46270 */
[C---:B------:R-:W-:Y:S01]  /*6410*/  VIADD R17, R22.reuse, 0xffffffa0 ;  /* 0xffffffa016117836 */ /* 0x040fe20000000000 */
[----:B------:R-:W-:Y:S01]  /*6420*/  ISETP.GE.AND P0, PT, R15, R202, PT ;  /* 0x000000ca0f00720c */ /* 0x000fe20003f06270 */
[----:B------:R-:W-:Y:S01]  /*6430*/  VIADD R15, R22, 0xffffff99 ;  /* 0xffffff99160f7836 */ /* 0x000fe20000000000 */
[----:B------:R-:W-:-:S02]  /*6440*/  FSEL R25, R159, -INF , !P3 ;  /* 0xff8000009f197808 */ /* 0x000fc40005800000 */
[----:B------:R-:W-:Y:S01]  /*6450*/  ISETP.GE.AND P3, PT, R27, R204, PT ;  /* 0x000000cc1b00720c */ /* 0x000fe20003f66270 */
[C---:B------:R-:W-:Y:S01]  /*6460*/  HMMA.16816.F32.BF16 R140, R8.reuse, R18, R140 ;  /* 0x00000012088c723c */ /* 0x040fe2000004188c */
[----:B------:R-:W-:Y:S02]  /*6470*/  FSEL R219, R154, -INF , !P4 ;  /* 0xff8000009adb7808 */ /* 0x000fe40006000000 */
[----:B------:R-:W-:Y:S02]  /*6480*/  FSEL R152, R152, -INF , !P5 ;  /* 0xff80000098987808 */ /* 0x000fe40006800000 */
[----:B------:R-:W-:Y:S02]  /*6490*/  FSEL R154, R153, -INF , !P2 ;  /* 0xff800000999a7808 */ /* 0x000fe40005000000 */
[----:B------:R-:W-:Y:S01]  /*64a0*/  FSEL R217, R155, -INF , !P0 ;  /* 0xff8000009bd97808 */ /* 0x000fe20004000000 */
[----:B---3--:R-:W-:Y:S01]  /*64b0*/  HMMA.16816.F32.BF16 R136, R8, R4, R136 ;  /* 0x000000040888723c */ /* 0x008fe20000041888 */
[----:B------:R-:W-:Y:S01]  /*64c0*/  FSEL R148, R148, -INF , !P3 ;  /* 0xff80000094947808 */ /* 0x000fe20005800000 */
[----:B------:R-:W-:Y:S01]  /*64d0*/  VIADD R5, R22, 0xffffffb0 ;  /* 0xffffffb016057836 */ /* 0x000fe20000000000 */
[----:B------:R-:W-:-:S02]  /*64e0*/  ISETP.GE.AND P5, PT, R27, R202, PT ;  /* 0x000000ca1b00720c */ /* 0x000fc40003fa6270 */
[C---:B------:R-:W-:Y:S02]  /*64f0*/  ISETP.GE.AND P4, PT, R15.reuse, R204, PT ;  /* 0x000000cc0f00720c */ /* 0x040fe40003f86270 */
[----:B------:R-:W-:Y:S01]  /*6500*/  ISETP.GE.AND P2, PT, R15, R202, PT ;  /* 0x000000ca0f00720c */ /* 0x000fe20003f46270 */
[C---:B------:R-:W-:Y:S01]  /*6510*/  VIADD R15, R22.reuse, 0xffffffa1 ;  /* 0xffffffa1160f7836 */ /* 0x040fe20000000000 */
[C---:B------:R-:W-:Y:S01]  /*6520*/  ISETP.GE.AND P0, PT, R17.reuse, R204, PT ;  /* 0x000000cc1100720c */ /* 0x040fe20003f06270 */
[----:B------:R-:W-:Y:S01]  /*6530*/  HMMA.16816.F32.BF16 R212, R8, R6, R212 ;  /* 0x0000000608d4723c */ /* 0x000fe200000418d4 */
[----:B------:R-:W-:Y:S01]  /*6540*/  ISETP.GE.AND P3, PT, R17, R202, PT ;  /* 0x000000ca1100720c */ /* 0x000fe20003f66270 */
[----:B------:R-:W-:Y:S01]  /*6550*/  VIADD R17, R22, 0xffffffa8 ;  /* 0xffffffa816117836 */ /* 0x000fe20000000000 */
[----:B------:R-:W-:Y:S01]  /*6560*/  FSEL R153, R150, -INF , !P5 ;  /* 0xff80000096997808 */ /* 0x000fe20006800000 */
[----:B------:R-:W-:Y:S01]  /*6570*/  VIADD R7, R22, 0xffffffb8 ;  /* 0xffffffb816077836 */ /* 0x000fe20000000000 */
[----:B------:R-:W-:-:S02]  /*6580*/  FSEL R150, R149, -INF , !P4 ;  /* 0xff80000095967808 */ /* 0x000fc40006000000 */
[----:B------:R-:W-:Y:S02]  /*6590*/  FSEL R151, R151, -INF , !P2 ;  /* 0xff80000097977808 */ /* 0x000fe40005000000 */
[C---:B------:R-:W-:Y:S02]  /*65a0*/  ISETP.GE.AND P5, PT, R15.reuse, R204, PT ;  /* 0x000000cc0f00720c */ /* 0x040fe40003fa6270 */
[----:B------:R-:W-:Y:S01]  /*65b0*/  ISETP.GE.AND P4, PT, R15, R202, PT ;  /* 0x000000ca0f00720c */ /* 0x000fe20003f86270 */
[----:B------:R-:W-:Y:S01]  /*65c0*/  VIADD R15, R22, 0xffffffa9 ;  /* 0xffffffa9160f7836 */ /* 0x000fe20000000000 */
[----:B------:R-:W-:Y:S02]  /*65d0*/  ISETP.GE.AND P2, PT, R17, R204, PT ;  /* 0x000000cc1100720c */ /* 0x000fe40003f46270 */
[----:B------:R-:W-:Y:S02]  /*65e0*/  FSEL R223, R147, -INF , !P4 ;  /* 0xff80000093df7808 */ /* 0x000fe40006000000 */
[----:B------:R-:W-:-:S02]  /*65f0*/  FSEL R220, R140, -INF , !P2 ;  /* 0xff8000008cdc7808 */ /* 0x000fc40005000000 */
[----:B------:R-:W-:Y:S02]  /*6600*/  FSEL R216, R144, -INF , !P0 ;  /* 0xff80000090d87808 */ /* 0x000fe40004000000 */
[----:B------:R-:W-:Y:S02]  /*6610*/  FSEL R227, R146, -INF , !P3 ;  /* 0xff80000092e37808 */ /* 0x000fe40005800000 */
[C---:B------:R-:W-:Y:S02]  /*6620*/  ISETP.GE.AND P4, PT, R5.reuse, R204, PT ;  /* 0x000000cc0500720c */ /* 0x040fe40003f86270 */
[-C--:B------:R-:W-:Y:S01]  /*6630*/  ISETP.GE.AND P2, PT, R5, R202.reuse, PT ;  /* 0x000000ca0500720c */ /* 0x080fe20003f46270 */
[----:B------:R-:W-:Y:S01]  /*6640*/  VIADD R5, R22, 0xffffffb1 ;  /* 0xffffffb116057836 */ /* 0x000fe20000000000 */
[----:B------:R-:W-:Y:S02]  /*6650*/  ISETP.GE.AND P0, PT, R17, R202, PT ;  /* 0x000000ca1100720c */ /* 0x000fe40003f06270 */
[----:B------:R-:W-:-:S02]  /*6660*/  ISETP.GE.AND P3, PT, R15, R204, PT ;  /* 0x000000cc0f00720c */ /* 0x000fc40003f66270 */
[----:B------:R-:W-:Y:S02]  /*6670*/  FMNMX3.FTZ R9, R132, R12, R14, !PT ;  /* 0x0000000c84097276 */ /* 0x000fe4000781000e */
[----:B------:R-:W-:Y:S02]  /*6680*/  FSEL R225, R142, -INF , !P0 ;  /* 0xff8000008ee17808 */ /* 0x000fe40004000000 */
[----:B------:R-:W-:Y:S02]  /*6690*/  FSEL R222, R141, -INF , !P3 ;  /* 0xff8000008dde7808 */ /* 0x000fe40005800000 */
[C---:B------:R-:W-:Y:S02]  /*66a0*/  ISETP.GE.AND P0, PT, R5.reuse, R204, PT ;  /* 0x000000cc0500720c */ /* 0x040fe40003f06270 */
[----:B------:R-:W-:Y:S01]  /*66b0*/  ISETP.GE.AND P3, PT, R5, R202, PT ;  /* 0x000000ca0500720c */ /* 0x000fe20003f66270 */
[----:B------:R-:W-:Y:S01]  /*66c0*/  VIADD R5, R22, 0xffffffb9 ;  /* 0xffffffb916057836 */ /* 0x000fe20000000000 */
[----:B------:R-:W-:-:S02]  /*66d0*/  FMNMX3.FTZ R9, R9, R156, R20, !PT ;  /* 0x0000009c09097276 */ /* 0x000fc40007810014 */
[----:B------:R-:W-:Y:S02]  /*66e0*/  FSEL R197, R137, -INF , !P0 ;  /* 0xff80000089c57808 */ /* 0x000fe40004000000 */
[----:B------:R-:W-:Y:S02]  /*66f0*/  FMNMX3.FTZ R4, R3, R23, R21, !PT ;  /* 0x0000001703047276 */ /* 0x000fe40007810015 */
[----:B------:R-:W-:Y:S02]  /*6700*/  FMNMX3.FTZ R9, R9, R152, R154, !PT ;  /* 0x0000009809097276 */ /* 0x000fe4000781009a */
[----:B------:R-:W-:Y:S02]  /*6710*/  ISETP.GE.AND P0, PT, R5, R202, PT ;  /* 0x000000ca0500720c */ /* 0x000fe40003f06270 */
[----:B------:R-:W-:Y:S02]  /*6720*/  FSEL R218, R145, -INF , !P5 ;  /* 0xff80000091da7808 */ /* 0x000fe40006800000 */
[----:B------:R-:W-:-:S02]  /*6730*/  FMNMX3.FTZ R4, R4, R13, R25, !PT ;  /* 0x0000000d04047276 */ /* 0x000fc40007810019 */
[----:B------:R-:W-:Y:S02]  /*6740*/  FMNMX3.FTZ R9, R9, R148, R150, !PT ;  /* 0x0000009409097276 */ /* 0x000fe40007810096 */
[----:B------:R-:W-:Y:S02]  /*6750*/  FSEL R175, R215, -INF , !P0 ;  /* 0xff800000d7af7808 */ /* 0x000fe40004000000 */
[----:B------:R-:W-:Y:S02]  /*6760*/  ISETP.GE.U32.AND P0, PT, R171, 0x3, PT ;  /* 0x00000003ab00780c */ /* 0x000fe40003f06070 */
[----:B------:R-:W-:Y:S02]  /*6770*/  ISETP.GE.AND P5, PT, R15, R202, PT ;  /* 0x000000ca0f00720c */ /* 0x000fe40003fa6270 */
[----:B------:R-:W-:Y:S02]  /*6780*/  FMNMX3.FTZ R4, R4, R219, R217, !PT ;  /* 0x000000db04047276 */ /* 0x000fe400078100d9 */
[----:B------:R-:W-:-:S02]  /*6790*/  FMNMX3.FTZ R9, R9, R216, R218, !PT ;  /* 0x000000d809097276 */ /* 0x000fc400078100da */
[----:B------:R-:W-:Y:S02]  /*67a0*/  FSEL R221, R143, -INF , !P5 ;  /* 0xff8000008fdd7808 */ /* 0x000fe40006800000 */
[----:B------:R-:W-:Y:S02]  /*67b0*/  FSEL R196, R136, -INF , !P4 ;  /* 0xff80000088c47808 */ /* 0x000fe40006000000 */
[-C--:B------:R-:W-:Y:S02]  /*67c0*/  ISETP.GE.AND P5, PT, R7, R204.reuse, PT ;  /* 0x000000cc0700720c */ /* 0x080fe40003fa6270 */
[----:B------:R-:W-:Y:S02]  /*67d0*/  ISETP.GE.AND P4, PT, R5, R204, PT ;  /* 0x000000cc0500720c */ /* 0x000fe40003f86270 */
[----:B------:R-:W-:Y:S02]  /*67e0*/  FMNMX3.FTZ R4, R4, R153, R151, !PT ;  /* 0x0000009904047276 */ /* 0x000fe40007810097 */
[----:B------:R-:W-:-:S02]  /*67f0*/  FMNMX3.FTZ R6, R9, R220, R222, !PT ;  /* 0x000000dc09067276 */ /* 0x000fc400078100de */
[----:B------:R-:W-:Y:S02]  /*6800*/  FSEL R179, R138, -INF , !P2 ;  /* 0xff8000008ab37808 */ /* 0x000fe40005000000 */
[----:B------:R-:W-:Y:S02]  /*6810*/  ISETP.GE.AND P2, PT, R7, R202, PT ;  /* 0x000000ca0700720c */ /* 0x000fe40003f46270 */
[----:B------:R-:W-:Y:S02]  /*6820*/  FSEL R199, R212, -INF , !P5 ;  /* 0xff800000d4c77808 */ /* 0x000fe40006800000 */
[----:B------:R-:W-:Y:S02]  /*6830*/  FSEL R198, R213, -INF , !P4 ;  /* 0xff800000d5c67808 */ /* 0x000fe40006000000 */
[----:B------:R-:W-:Y:S02]  /*6840*/  FMNMX3.FTZ R10, R4, R227, R223, !PT ;  /* 0x000000e3040a7276 */ /* 0x000fe400078100df */
[----:B------:R-:W-:-:S02]  /*6850*/  FMNMX3.FTZ R6, R6, R196, R197, !PT ;  /* 0x000000c406067276 */ /* 0x000fc400078100c5 */
[----:B------:R-:W-:Y:S02]  /*6860*/  FSEL R177, R139, -INF , !P3 ;  /* 0xff8000008bb17808 */ /* 0x000fe40005800000 */
[----:B------:R-:W-:Y:S02]  /*6870*/  FSEL R176, R214, -INF , !P2 ;  /* 0xff800000d6b07808 */ /* 0x000fe40005000000 */
[----:B------:R-:W-:Y:S02]  /*6880*/  FMNMX3.FTZ R10, R10, R225, R221, !PT ;  /* 0x000000e10a0a7276 */ /* 0x000fe400078100dd */
[----:B------:R-:W-:Y:S01]  /*6890*/  FMNMX3.FTZ R6, R6, R199, R198, !PT ;  /* 0x000000c706067276 */ /* 0x000fe200078100c6 */
[----:B------:R-:W-:Y:S06]  /*68a0*/  @!P0 BRA `(.L_x_474) ;  /* 0x0000000000848947 */ /* 0x000fec0003800000 */
[----:B------:R-:W-:-:S04]  /*68b0*/  VIADD R4, R171, 0xfffffffd ;  /* 0xfffffffdab047836 */ /* 0x000fc80000000000 */
[----:B------:R-:W-:-:S04]  /*68c0*/  IMAD.WIDE.U32 R18, R4, R168, RZ ;  /* 0x000000a804127225 */ /* 0x000fc800078e00ff */
[----:B------:R-:W-:Y:S01]  /*68d0*/  IMAD R4, R4, R169, R19 ;  /* 0x000000a904047224 */ /* 0x000fe200078e0213 */
[C---:B------:R-:W-:Y:S02]  /*68e0*/  LEA R8, P0, R18.reuse, R229, 0x6 ;  /* 0x000000e512087211 */ /* 0x040fe400078030ff */
[C---:B------:R-:W-:Y:S02]  /*68f0*/  LEA R16, P3, R18.reuse, R186, 0x7 ;  /* 0x000000ba12107211 */ /* 0x040fe400078638ff */
[--C-:B------:R-:W-:Y:S02]  /*6900*/  LEA.HI.X R5, R18, R228, R4.reuse, 0x6, P0 ;  /* 0x000000e412057211 */ /* 0x100fe400000f3404 */
[-C--:B------:R-:W-:Y:S02]  /*6910*/  IADD3 R229, P0, PT, R229, R8.reuse, RZ ;  /* 0x00000008e5e57210 */ /* 0x080fe40007f1e0ff */
[----:B------:R-:W-:Y:S02]  /*6920*/  LEA R7, P2, R168, R8, 0x5 ;  /* 0x00000008a8077211 */ /* 0x000fe400078428ff */
[----:B------:R-:W-:Y:S01]  /*6930*/  LEA.HI.X R17, R18, R185, R4, 0x7, P3 ;  /* 0x000000b912117211 */ /* 0x000fe200018f3c04 */
[----:B------:R-:W-:Y:S01]  /*6940*/  IMAD.X R228, R228, 0x1, R5, P0 ;  /* 0x00000001e4e47824 */ /* 0x000fe200000e0605 */
[----:B------:R-:W-:-:S02]  /*6950*/  LEA R4, P3, R8, R186, 0x1 ;  /* 0x000000ba08047211 */ /* 0x000fc400078608ff */
[----:B------:R-:W-:Y:S01]  /*6960*/  LEA.HI.X R168, R168, R5, R169, 0x5, P2 ;  /* 0x00000005a8a87211 */ /* 0x000fe200010f2ca9 */
[----:B------:R-:W-:Y:S01]  /*6970*/  @!PT LDS RZ, [RZ] ;  /* 0x00000000fffff984 */ /* 0x000fe20000000800 */
[----:B------:R-:W-:Y:S01]  /*6980*/  @!PT LDS RZ, [RZ] ;  /* 0x00000000fffff984 */ /* 0x000fe20000000800 */
[----:B------:R-:W-:Y:S01]  /*6990*/  @!PT LDS RZ, [RZ] ;  /* 0x00000000fffff984 */ /* 0x000fe20000000800 */
[----:B------:R1:W-:Y:S01]  /*69a0*/  LDGSTS.E.BYPASS.LTC128B.128 [R195+0x6000], desc[UR10][R16.64] ;  /* 0x0600000010c37fae */ /* 0x0003e2000b981a0a */
[-C--:B------:R-:W-:Y:S02]  /*69b0*/  LEA R26, P2, R229, R186.reuse, 0x1 ;  /* 0x000000bae51a7211 */ /* 0x080fe400078408ff */
[-C--:B------:R-:W-:Y:S01]  /*69c0*/  LEA.HI.X R5, R8, R185.reuse, R5, 0x1, P3 ;  /* 0x000000b908057211 */ /* 0x080fe200018f0c05 */
[----:B------:R1:W-:Y:S01]  /*69d0*/  LDGSTS.E.BYPASS.LTC128B.128 [R195+0x8000], desc[UR10][R16.64+0x80] ;  /* 0x0800008010c37fae */ /* 0x0003e2000b981a0a */
[----:B------:R-:W-:Y:S02]  /*69e0*/  LEA R18, P0, R7, R186, 0x1 ;  /* 0x000000ba07127211 */ /* 0x000fe400078008ff */
[-C--:B------:R-:W-:Y:S01]  /*69f0*/  LEA.HI.X R27, R229, R185.reuse, R228, 0x1, P2 ;  /* 0x000000b9e51b7211 */ /* 0x080fe200010f0ce4 */
[----:B------:R1:W-:Y:S01]  /*6a00*/  LDGSTS.E.BYPASS.LTC128B.128 [R195+0xa000], desc[UR10][R16.64+0x100] ;  /* 0x0a00010010c37fae */ /* 0x0003e2000b981a0a */
[----:B------:R-:W-:-:S03]  /*6a10*/  LEA.HI.X R19, R7, R185, R168, 0x1, P0 ;  /* 0x000000b907137211 */ /* 0x000fc600000f0ca8 */
        /* <DEDUP_REMOVED lines=10> */
.L_x_474:
[----:B------:R-:W-:Y:S01]  /*6ac0*/  FMNMX3.FTZ R8, R10, R179, R177, !PT ;  /* 0x000000b30a087276 */ /* 0x000fe200078100b1 */
[----:B-1----:R-:W1:Y:S01]  /*6ad0*/  SHFL.BFLY PT, R5, R6, 0x2, 0x1f ;  /* 0x0c401f0006057f89 */ /* 0x002e6200000e0000 */
[----:B------:R-:W-:Y:S01]  /*6ae0*/  IADD3 R7, PT, PT, R232, -0x4, RZ ;  /* 0xfffffffce8077810 */ /* 0x000fe20007ffe0ff */
[----:B------:R-:W2:Y:S01]  /*6af0*/  LDCU UR7, c[0x0][0x45c] ;  /* 0x00008b80ff0777ac */ /* 0x000ea20008000800 */
[----:B------:R-:W-:Y:S02]  /*6b00*/  FMNMX3.FTZ R8, R8, R176, R175, !PT ;  /* 0x000000b008087276 */ /* 0x000fe400078100af */
[C---:B------:R-:W-:Y:S02]  /*6b10*/  LOP3.LUT R4, R209.reuse, R7, R201, 0x96, !PT ;  /* 0x00000007d1047212 */ /* 0x040fe400078e96c9 */
[C---:B------:R-:W-:Y:S01]  /*6b20*/  IADD3 R235, PT, PT, R208.reuse, -0x61c88647, RZ ;  /* 0x9e3779b9d0eb7810 */ /* 0x040fe20007ffe0ff */
[----:B------:R-:W3:Y:S01]  /*6b30*/  SHFL.BFLY PT, R7, R8, 0x2, 0x1f ;  /* 0x0c401f0008077f89 */ /* 0x000ee200000e0000 */
[----:B------:R-:W-:Y:S01]  /*6b40*/  IADD3 R233, PT, PT, R208, 0x3c6ef372, RZ ;  /* 0x3c6ef372d0e97810 */ /* 0x000fe20007ffe0ff */
[----:B------:R-:W-:Y:S01]  /*6b50*/  IMAD.WIDE.U32 R144, R4, -0x326172a9, RZ ;  /* 0xcd9e8d5704907825 */ /* 0x000fe200078e00ff */
[----:B------:R-:W-:-:S02]  /*6b60*/  IADD3 R231, PT, PT, R209, 0x76cf5d0a, RZ ;  /* 0x76cf5d0ad1e77810 */ /* 0x000fc40007ffe0ff */
[----:B------:R-:W-:Y:S02]  /*6b70*/  IADD3 R230, PT, PT, R209, 0x32370b8f, RZ ;  /* 0x32370b8fd1e67810 */ /* 0x000fe40007ffe0ff */
[----:B------:R-:W-:Y:S02]  /*6b80*/  LOP3.LUT R4, R235, R206, R145, 0x96, !PT ;  /* 0x000000ceeb047212 */ /* 0x000fe400078e9691 */
[----:B------:R-:W-:Y:S02]  /*6b90*/  LOP3.LUT R144, R233, R144, R191, 0x96, !PT ;  /* 0x00000090e9907212 */ /* 0x000fe400078e96bf */
[----:B------:R-:W-:Y:S01]  /*6ba0*/  IADD3 R229, PT, PT, R208, -0x255992d5, RZ ;  /* 0xdaa66d2bd0e57810 */ /* 0x000fe20007ffe0ff */
[----:B------:R-:W-:Y:S01]  /*6bb0*/  IMAD.WIDE.U32 R212, R4, -0x2daee0ad, RZ ;  /* 0xd2511f5304d47825 */ /* 0x000fe200078e00ff */
[----:B------:R-:W-:Y:S02]  /*6bc0*/  IADD3 R228, PT, PT, R208, 0x78dde6e4, RZ ;  /* 0x78dde6e4d0e47810 */ /* 0x000fe40007ffe0ff */
[----:B------:R-:W-:Y:S01]  /*6bd0*/  IADD3 R224, PT, PT, R209, -0x56f99767, RZ ;  /* 0xa9066899d1e07810 */ /* 0x000fe20007ffe0ff */
[----:B------:R-:W-:Y:S01]  /*6be0*/  IMAD.WIDE.U32 R144, R144, -0x2daee0ad, RZ ;  /* 0xd2511f5390907825 */ /* 0x000fe200078e00ff */
[----:B------:R-:W-:-:S02]  /*6bf0*/  LOP3.LUT R4, R231, R192, R213, 0x96, !PT ;  /* 0x000000c0e7047212 */ /* 0x000fc400078e96d5 */
[----:B-1----:R-:W-:Y:S02]  /*6c00*/  FMNMX.FTZ R6, R6, R5, !PT ;  /* 0x0000000506067209 */ /* 0x002fe40007810000 */
[----:B------:R-:W-:Y:S01]  /*6c10*/  LOP3.LUT R212, R230, R212, R145, 0x96, !PT ;  /* 0x000000d4e6d47212 */ /* 0x000fe200078e9691 */
[----:B------:R-:W-:Y:S01]  /*6c20*/  IMAD.WIDE.U32 R146, R4, -0x326172a9, RZ ;  /* 0xcd9e8d5704927825 */ /* 0x000fe200078e00ff */
[----:B------:R-:W-:Y:S01]  /*6c30*/  IADD3 R226, PT, PT, R209, -0x126145ec, RZ ;  /* 0xed9eba14d1e27810 */ /* 0x000fe20007ffe0ff */
[----:B------:R-:W1:Y:S01]  /*6c40*/  SHFL.BFLY PT, R161, R6, 0x1, 0x1f ;  /* 0x0c201f0006a17f89 */ /* 0x000e6200000e0000 */
[----:B---3--:R-:W-:Y:S01]  /*6c50*/  FMNMX.FTZ R7, R8, R7, !PT ;  /* 0x0000000708077209 */ /* 0x008fe20007810000 */
[----:B------:R-:W-:Y:S01]  /*6c60*/  IMAD.WIDE.U32 R212, R212, -0x326172a9, RZ ;  /* 0xcd9e8d57d4d47825 */ /* 0x000fe200078e00ff */
[----:B------:R-:W-:Y:S02]  /*6c70*/  LOP3.LUT R4, R229, R190, R147, 0x96, !PT ;  /* 0x000000bee5047212 */ /* 0x000fe400078e9693 */
[----:B------:R-:W-:Y:S01]  /*6c80*/  IADD3 R172, PT, PT, R187, 0xc040, RZ ;  /* 0x0000c040bbac7810 */ /* 0x000fe20007ffe0ff */
[----:B------:R-:W3:Y:S01]  /*6c90*/  SHFL.BFLY PT, R160, R7, 0x1, 0x1f ;  /* 0x0c201f0007a07f89 */ /* 0x000ee200000e0000 */
[----:B------:R-:W-:Y:S01]  /*6ca0*/  LOP3.LUT R146, R228, R146, R213, 0x96, !PT ;  /* 0x00000092e4927212 */ /* 0x000fe200078e96d5 */
[----:B------:R-:W-:Y:S01]  /*6cb0*/  IMAD.WIDE.U32 R4, R4, -0x2daee0ad, RZ ;  /* 0xd2511f5304047825 */ /* 0x000fe200078e00ff */
[----:B------:R-:W-:-:S02]  /*6cc0*/  IADD3 R234, PT, PT, R208, 0x1715609d, RZ ;  /* 0x1715609dd0ea7810 */ /* 0x000fc40007ffe0ff */
[----:B------:R-:W-:Y:S01]  /*6cd0*/  IADD3 R236, PT, PT, R209, 0x646e171e, RZ ;  /* 0x646e171ed1ec7810 */ /* 0x000fe20007ffe0ff */
[----:B------:R-:W-:Y:S01]  /*6ce0*/  IMAD.WIDE.U32 R146, R146, -0x2daee0ad, RZ ;  /* 0xd2511f5392927825 */ /* 0x000fe200078e00ff */
[----:B------:R-:W-:-:S04]  /*6cf0*/  LOP3.LUT R144, R226, R144, R5, 0x96, !PT ;  /* 0x00000090e2907212 */ /* 0x000fc800078e9605 */
[----:B------:R-:W-:Y:S01]  /*6d00*/  LOP3.LUT R4, R224, R4, R147, 0x96, !PT ;  /* 0x00000004e0047212 */ /* 0x000fe200078e9693 */
[----:B------:R-:W-:-:S04]  /*6d10*/  IMAD.WIDE.U32 R144, R144, -0x326172a9, RZ ;  /* 0xcd9e8d5790907825 */ /* 0x000fc800078e00ff */
[----:B------:R-:W-:Y:S01]  /*6d20*/  IMAD.WIDE.U32 R16, R4, -0x326172a9, RZ ;  /* 0xcd9e8d5704107825 */ /* 0x000fe200078e00ff */
[----:B------:R-:W-:Y:S02]  /*6d30*/  LOP3.LUT R145, R234, R212, R145, 0x96, !PT ;  /* 0x000000d4ea917212 */ /* 0x000fe400078e9691 */
[----:B-1----:R-:W-:Y:S02]  /*6d40*/  FMNMX.FTZ R161, R6, R161, !PT ;  /* 0x000000a106a17209 */ /* 0x002fe40007810000 */
[----:B------:R-:W-:Y:S02]  /*6d50*/  MOV R4, R16 ;  /* 0x0000001000047202 */ /* 0x000fe40000000f00 */
[----:B------:R-:W-:Y:S01]  /*6d60*/  PRMT R6, R16, 0x7771, RZ ;  /* 0x0000777110067816 */ /* 0x000fe200000000ff */
[----:B--2---:R-:W-:Y:S01]  /*6d70*/  FMUL.FTZ R195, R161, UR7 ;  /* 0x00000007a1c37c20 */ /* 0x004fe20008410000 */
[----:B---3--:R-:W-:Y:S02]  /*6d80*/  FMNMX.FTZ R160, R7, R160, !PT ;  /* 0x000000a007a07209 */ /* 0x008fe40007810000 */
[----:B------:R-:W-:Y:S01]  /*6d90*/  LOP3.LUT R9, R4, 0xff, RZ, 0xc0, !PT ;  /* 0x000000ff04097812 */ /* 0x000fe200078ec0ff */
[----:B------:R-:W1:Y:S01]  /*6da0*/  LDC R7, c[0x0][0x4f8] ;  /* 0x00013e00ff077b82 */ /* 0x000e620000000800 */
[----:B------:R-:W-:Y:S01]  /*6db0*/  FSETP.NEU.FTZ.AND P2, PT, R161, -INF , PT ;  /* 0xff800000a100780b */ /* 0x000fe20003f5d000 */
[----:B------:R-:W-:Y:S01]  /*6dc0*/  FMUL.FTZ R178, R160, UR7 ;  /* 0x00000007a0b27c20 */ /* 0x000fe20008410000 */
[----:B------:R-:W-:-:S02]  /*6dd0*/  LOP3.LUT R8, R184, R144, R17, 0x96, !PT ;  /* 0x00000090b8087212 */ /* 0x000fc400078e9611 */
[----:B------:R-:W-:Y:S02]  /*6de0*/  FSETP.NEU.FTZ.AND P0, PT, R160, -INF , PT ;  /* 0xff800000a000780b */ /* 0x000fe40003f1d000 */
[----:B------:R-:W-:Y:S02]  /*6df0*/  SEL R144, R182, 0xffffffe0, !P6 ;  /* 0xffffffe0b6907807 */ /* 0x000fe40007000000 */
[----:B------:R-:W-:Y:S02]  /*6e00*/  PRMT R6, R9, 0x5410, R6 ;  /* 0x0000541009067816 */ /* 0x000fe40000000006 */
[----:B------:R-:W-:Y:S02]  /*6e10*/  FSEL R9, R161, RZ, P2 ;  /* 0x000000ffa1097208 */ /* 0x000fe40001000000 */
[----:B------:R-:W-:Y:S02]  /*6e20*/  FSEL R195, R195, RZ, P2 ;  /* 0x000000ffc3c37208 */ /* 0x000fe40001000000 */
[----:B------:R-:W-:Y:S01]  /*6e30*/  FSEL R178, R178, RZ, P0 ;  /* 0x000000ffb2b27208 */ /* 0x000fe20000000000 */
[----:B------:R-:W-:Y:S01]  /*6e40*/  FADD.FTZ R9, R132, -R9 ;  /* 0x8000000984097221 */ /* 0x000fe20000010000 */
[----:B------:R-:W-:Y:S01]  /*6e50*/  IADD3 R174, PT, PT, R144, R187, RZ ;  /* 0x000000bb90ae7210 */ /* 0x000fe20007ffe0ff */
[--C-:B------:R-:W-:Y:S01]  /*6e60*/  FFMA.FTZ R157, R20, UR7, -R195.reuse ;  /* 0x00000007149d7c23 */ /* 0x100fe200080108c3 */
[C---:B------:R-:W-:Y:S01]  /*6e70*/  PRMT R10, R16.reuse, 0x7773, RZ ;  /* 0x00007773100a7816 */ /* 0x040fe200000000ff */
[--C-:B------:R-:W-:Y:S01]  /*6e80*/  FFMA.FTZ R162, R23, UR7, -R178.reuse ;  /* 0x0000000717a27c23 */ /* 0x100fe200080108b2 */
[----:B------:R-:W-:Y:S01]  /*6e90*/  PRMT R5, R16, 0x7772, RZ ;  /* 0x0000777210057816 */ /* 0x000fe200000000ff */
[----:B------:R-:W-:Y:S01]  /*6ea0*/  FFMA.FTZ R132, R21, UR7, -R178 ;  /* 0x0000000715847c23 */ /* 0x000fe200080108b2 */
[--C-:B------:R-:W-:Y:S01]  /*6eb0*/  FFMA.FTZ R158, R156, UR7, -R195.reuse ;  /* 0x000000079c9e7c23 */ /* 0x100fe200080108c3 */
[----:B------:R-:W2:Y:S01]  /*6ec0*/  LDSM.16.MT88.4 R20, [R174+0xc000] ;  /* 0x00c00000ae14783b */ /* 0x000ea20000004200 */
[----:B------:R-:W-:Y:S01]  /*6ed0*/  PRMT R5, R5, 0x5410, R10 ;  /* 0x0000541005057816 */ /* 0x000fe2000000000a */
[--C-:B------:R-:W-:Y:S01]  /*6ee0*/  FFMA.FTZ R168, R12, UR7, -R195.reuse ;  /* 0x000000070ca87c23 */ /* 0x100fe200080108c3 */
[----:B------:R-:W-:Y:S01]  /*6ef0*/  FSEL R10, R160, RZ, P0 ;  /* 0x000000ffa00a7208 */ /* 0x000fe20000000000 */
[--C-:B------:R-:W-:Y:S01]  /*6f00*/  FFMA.FTZ R159, R14, UR7, -R195.reuse ;  /* 0x000000070e9f7c23 */ /* 0x100fe200080108c3 */
[--C-:B------:R-:W-:Y:S01]  /*6f10*/  FFMA.FTZ R156, R13, UR7, -R178.reuse ;  /* 0x000000070d9c7c23 */ /* 0x100fe200080108b2 */
[----:B------:R-:W-:Y:S01]  /*6f20*/  IADD3 R16, PT, PT, R187, 0xc000, RZ ;  /* 0x0000c000bb107810 */ /* 0x000fe20007ffe0ff */
[----:B------:R-:W-:Y:S01]  /*6f30*/  FFMA.FTZ R25, R25, UR7, -R178 ;  /* 0x0000000719197c23 */ /* 0x000fe200080108b2 */
[----:B------:R-:W-:Y:S01]  /*6f40*/  FADD.FTZ R163, R3, -R10 ;  /* 0x8000000a03a37221 */ /* 0x000fe20000010000 */
[----:B------:R-:W-:Y:S01]  /*6f50*/  FMUL.FTZ R169, R9, UR7 ;  /* 0x0000000709a97c20 */ /* 0x000fe20008410000 */
[----:B------:R-:W-:Y:S01]  /*6f60*/  @P1 IADD3 R172, PT, PT, R16, -0x40, RZ ;  /* 0xffffffc010ac1810 */ /* 0x000fe20007ffe0ff */
[----:B------:R-:W-:Y:S01]  /*6f70*/  MUFU.EX2 R168, R168 ;  /* 0x000000a800a87308 */ /* 0x000fe20000000800 */
[----:B------:R-:W-:Y:S01]  /*6f80*/  FMUL.FTZ R163, R163, UR7 ;  /* 0x00000007a3a37c20 */ /* 0x000fe20008410000 */
[----:B------:R-:W-:Y:S01]  /*6f90*/  LOP3.LUT R15, R8, 0xffff, RZ, 0xc0, !PT ;  /* 0x0000ffff080f7812 */ /* 0x000fe200078ec0ff */
[----:B------:R-:W-:Y:S01]  /*6fa0*/  FFMA.FTZ R213, R148, UR7, -R195 ;  /* 0x0000000794d57c23 */ /* 0x000fe200080108c3 */
[C---:B------:R-:W-:Y:S01]  /*6fb0*/  PRMT R11, R8.reuse, 0x7632, R11 ;  /* 0x00007632080b7816 */ /* 0x040fe2000000000b */
[----:B------:R-:W3:Y:S01]  /*6fc0*/  MUFU.EX2 R159, R159 ;  /* 0x0000009f009f7308 */ /* 0x000ee20000000800 */
[----:B------:R-:W-:Y:S01]  /*6fd0*/  LOP3.LUT R4, R8, 0xff, RZ, 0xc0, !PT ;  /* 0x000000ff08047812 */ /* 0x000fe200078ec0ff */
[----:B------:R-:W4:Y:S01]  /*6fe0*/  LDSM.16.MT88.4 R28, [R172] ;  /* 0x00000000ac1c783b */ /* 0x000f220000004200 */
[----:B------:R-:W-:Y:S01]  /*6ff0*/  SHF.R.U32.HI R8, RZ, 0x18, R8 ;  /* 0x00000018ff087819 */ /* 0x000fe20000011608 */
[----:B------:R-:W-:Y:S01]  /*7000*/  MUFU.EX2 R158, R158 ;  /* 0x0000009e009e7308 */ /* 0x000fe20000000800 */
[----:B------:R-:W-:Y:S01]  /*7010*/  SHF.R.U32.HI R15, RZ, 0x8, R15 ;  /* 0x00000008ff0f7819 */ /* 0x000fe2000001160f */
[--C-:B------:R-:W-:Y:S01]  /*7020*/  FFMA.FTZ R202, R150, UR7, -R195.reuse ;  /* 0x0000000796ca7c23 */ /* 0x100fe200080108c3 */
[----:B------:R-:W-:Y:S01]  /*7030*/  LOP3.LUT R11, R11, 0xff, RZ, 0xc0, !PT ;  /* 0x000000ff0b0b7812 */ /* 0x000fe200078ec0ff */
[----:B------:R-:W5:Y:S01]  /*7040*/  MUFU.EX2 R157, R157 ;  /* 0x0000009d009d7308 */ /* 0x000f620000000800 */
[----:B-1----:R-:W-:Y:S01]  /*7050*/  LOP3.LUT R7, R7, 0xff, RZ, 0xc0, !PT ;  /* 0x000000ff07077812 */ /* 0x002fe200078ec0ff */
[----:B------:R-:W-:Y:S01]  /*7060*/  FFMA.FTZ R215, R152, UR7, -R195 ;  /* 0x0000000798d77c23 */ /* 0x000fe200080108c3 */
[----:B------:R-:W-:Y:S01]  /*7070*/  PRMT R4, R4, 0x5410, R15 ;  /* 0x0000541004047816 */ /* 0x000fe2000000000f */
[----:B------:R-:W-:Y:S01]  /*7080*/  MUFU.EX2 R162, R162 ;  /* 0x000000a200a27308 */ /* 0x000fe20000000800 */
[----:B------:R-:W-:Y:S01]  /*7090*/  PRMT R8, R11, 0x5410, R8 ;  /* 0x000054100b087816 */ /* 0x000fe20000000008 */
[----:B------:R-:W-:Y:S01]  /*70a0*/  LDSM.16.MT88.4 R12, [R187+0xc000] ;  /* 0x00c00000bb0c783b */ /* 0x000fe20000004200 */
[----:B------:R-:W-:Y:S01]  /*70b0*/  LEA R173, R7, R7, 0x10 ;  /* 0x0000000707ad7211 */ /* 0x000fe200078e80ff */
[----:B------:R-:W-:Y:S01]  /*70c0*/  MUFU.EX2 R156, R156 ;  /* 0x0000009c009c7308 */ /* 0x000fe20000000800 */
[----:B------:R-:W-:Y:S01]  /*70d0*/  LOP3.LUT R10, R5, 0xff00ff, RZ, 0xc0, !PT ;  /* 0x00ff00ff050a7812 */ /* 0x000fe200078ec0ff */
[----:B------:R-:W-:Y:S01]  /*70e0*/  FFMA.FTZ R204, R154, UR7, -R195 ;  /* 0x000000079acc7c23 */ /* 0x000fe200080108c3 */
[----:B---3--:R-:W-:Y:S01]  /*70f0*/  F2FP.BF16.F32.PACK_AB R9, R159, R168 ;  /* 0x000000a89f09723e */ /* 0x008fe200000010ff */
[----:B------:R-:W1:Y:S01]  /*7100*/  MUFU.EX2 R3, R25 ;  /* 0x0000001900037308 */ /* 0x000e620000000800 */
[--C-:B------:R-:W-:Y:S01]  /*7110*/  HSET2.LE.AND R6, R6, R173.reuse, PT ;  /* 0x000000ad06067233 */ /* 0x100fe20003803000 */
[--C-:B------:R-:W-:Y:S01]  /*7120*/  FFMA.FTZ R219, R219, UR7, -R178.reuse ;  /* 0x00000007dbdb7c23 */ /* 0x100fe200080108b2 */
[--C-:B------:R-:W-:Y:S01]  /*7130*/  HSET2.LE.AND R7, R10, R173.reuse, PT ;  /* 0x000000ad0a077233 */ /* 0x100fe20003803000 */
[----:B------:R-:W3:Y:S01]  /*7140*/  MUFU.EX2 R132, R132 ;  /* 0x0000008400847308 */ /* 0x000ee20000000800 */
[--C-:B------:R-:W-:Y:S01]  /*7150*/  HSET2.LE.AND R4, R4, R173.reuse, PT ;  /* 0x000000ad04047233 */ /* 0x100fe20003803000 */
[--C-:B------:R-:W-:Y:S01]  /*7160*/  FFMA.FTZ R214, R217, UR7, -R178.reuse ;  /* 0x00000007d9d67c23 */ /* 0x100fe200080108b2 */
[----:B------:R-:W-:Y:S01]  /*7170*/  HSET2.LE.AND R5, R8, R173, PT ;  /* 0x000000ad08057233 */ /* 0x000fe20003803000 */
[----:B------:R-:W2:Y:S01]  /*7180*/  MUFU.EX2 R169, R169 ;  /* 0x000000a900a97308 */ /* 0x000ea20000000800 */
[----:B-----5:R-:W-:Y:S01]  /*7190*/  F2FP.BF16.F32.PACK_AB R11, R157, R158 ;  /* 0x0000009e9d0b723e */ /* 0x020fe200000010ff */
[--C-:B------:R-:W-:Y:S01]  /*71a0*/  FFMA.FTZ R212, R151, UR7, -R178.reuse ;  /* 0x0000000797d47c23 */ /* 0x100fe200080108b2 */
[----:B------:R-:W-:Y:S01]  /*71b0*/  LOP3.LUT R4, R9, R4, RZ, 0xc0, !PT ;  /* 0x0000000409047212 */ /* 0x000fe200078ec0ff */
[----:B------:R-:W5:Y:S01]  /*71c0*/  MUFU.EX2 R163, R163 ;  /* 0x000000a300a37308 */ /* 0x000f620000000800 */
[----:B------:R-:W-:Y:S01]  /*71d0*/  LOP3.LUT R6, R11, R6, RZ, 0xc0, !PT ;  /* 0x000000060b067212 */ /* 0x000fe200078ec0ff */
[----:B------:R-:W-:Y:S01]  /*71e0*/  LDSM.16.MT88.4 R148, [R187+0xc800] ;  /* 0x00c80000bb94783b */ /* 0x000fe20000004200 */
[----:B-1----:R-:W-:Y:S01]  /*71f0*/  F2FP.BF16.F32.PACK_AB R10, R3, R156 ;  /* 0x0000009c030a723e */ /* 0x002fe200000010ff */
[----:B------:R-:W-:Y:S01]  /*7200*/  MUFU.EX2 R213, R213 ;  /* 0x000000d500d57308 */ /* 0x000fe20000000800 */
[----:B------:R-:W-:Y:S01]  /*7210*/  IADD3 R144, PT, PT, R144, R172, RZ ;  /* 0x000000ac90907210 */ /* 0x000fe20007ffe0ff */
[----:B------:R-:W-:Y:S01]  /*7220*/  FFMA.FTZ R227, R227, UR7, -R178 ;  /* 0x00000007e3e37c23 */ /* 0x000fe200080108b2 */
[----:B---3--:R-:W-:Y:S01]  /*7230*/  F2FP.BF16.F32.PACK_AB R8, R132, R162 ;  /* 0x000000a28408723e */ /* 0x008fe200000010ff */
[----:B------:R-:W1:Y:S01]  /*7240*/  MUFU.EX2 R202, R202 ;  /* 0x000000ca00ca7308 */ /* 0x000e620000000800 */
[----:B------:R-:W-:Y:S01]  /*7250*/  LOP3.LUT R7, R10, R7, RZ, 0xc0, !PT ;  /* 0x000000070a077212 */ /* 0x000fe200078ec0ff */
[----:B--2---:R-:W-:Y:S01]  /*7260*/  FMUL.FTZ R16, R36, R169 ;  /* 0x000000a924107220 */ /* 0x004fe20000410000 */
[----:B------:R-:W-:Y:S01]  /*7270*/  LOP3.LUT R5, R8, R5, RZ, 0xc0, !PT ;  /* 0x0000000508057212 */ /* 0x000fe200078ec0ff */
[-C--:B------:R-:W-:Y:S01]  /*7280*/  FMUL.FTZ R17, R37, R169.reuse ;  /* 0x000000a925117220 */ /* 0x080fe20000410000 */
[----:B------:R-:W-:Y:S01]  /*7290*/  FMUL.FTZ R40, R40, R169 ;  /* 0x000000a928287220 */ /* 0x000fe20000410000 */
[-C--:B-----5:R-:W-:Y:S01]  /*72a0*/  FMUL.FTZ R18, R38, R163.reuse ;  /* 0x000000a326127220 */ /* 0x0a0fe20000410000 */
[----:B------:R-:W-:Y:S01]  /*72b0*/  FMUL.FTZ R19, R39, R163 ;  /* 0x000000a327137220 */ /* 0x000fe20000410000 */
[----:B------:R-:W-:Y:S01]  /*72c0*/  FMUL.FTZ R41, R41, R169 ;  /* 0x000000a929297220 */ /* 0x000fe20000410000 */
[-C--:B------:R-:W-:Y:S01]  /*72d0*/  FMUL.FTZ R42, R42, R163.reuse ;  /* 0x000000a32a2a7220 */ /* 0x080fe20000410000 */
[----:B------:R-:W-:Y:S01]  /*72e0*/  FMUL.FTZ R43, R43, R163 ;  /* 0x000000a32b2b7220 */ /* 0x000fe20000410000 */
[----:B------:R-:W2:Y:S01]  /*72f0*/  LDSM.16.MT88.4 R36, [R187+0xe000] ;  /* 0x00e00000bb24783b */ /* 0x000ea20000004200 */
[-C--:B------:R-:W-:Y:S01]  /*7300*/  FMUL.FTZ R24, R44, R169.reuse ;  /* 0x000000a92c187220 */ /* 0x080fe20000410000 */
[----:B------:R-:W-:Y:S01]  /*7310*/  FMUL.FTZ R25, R45, R169 ;  /* 0x000000a92d197220 */ /* 0x000fe20000410000 */
[C---:B------:R-:W-:Y:S01]  /*7320*/  HMMA.16816.F32.BF16 R16, R4.reuse, R20, R16 ;  /* 0x000000140410723c */ /* 0x040fe20000041810 */
[-C--:B------:R-:W-:Y:S01]  /*7330*/  FMUL.FTZ R26, R46, R163.reuse ;  /* 0x000000a32e1a7220 */ /* 0x080fe20000410000 */
[----:B------:R-:W-:Y:S01]  /*7340*/  FMUL.FTZ R27, R47, R163 ;  /* 0x000000a32f1b7220 */ /* 0x000fe20000410000 */
[-C--:B------:R-:W-:Y:S01]  /*7350*/  FMUL.FTZ R8, R128, R169.reuse ;  /* 0x000000a980087220 */ /* 0x080fe20000410000 */
[----:B------:R-:W-:Y:S01]  /*7360*/  LDSM.16.MT88.4 R44, [R174+0xe000] ;  /* 0x00e00000ae2c783b */ /* 0x000fe20000004200 */
        /* <DEDUP_REMOVED lines=9> */
[----:B------:R-:W3:Y:S01]  /*7400*/  LDSM.16.MT88.4 R68, [R174+0x10000] ;  /* 0x01000000ae44783b */ /* 0x000ee20000004200 */
[----:B------:R-:W-:Y:S01]  /*7410*/  FMUL.FTZ R129, R53, R169 ;  /* 0x000000a935817220 */ /* 0x000fe20000410000 */
[-C--:B------:R-:W-:Y:S01]  /*7420*/  FMUL.FTZ R130, R54, R163.reuse ;  /* 0x000000a336827220 */ /* 0x080fe20000410000 */
[----:B------:R-:W-:Y:S01]  /*7430*/  FMUL.FTZ R131, R55, R163 ;  /* 0x000000a337837220 */ /* 0x000fe20000410000 */
[-C--:B------:R-:W-:Y:S01]  /*7440*/  FMUL.FTZ R48, R48, R169.reuse ;  /* 0x000000a930307220 */ /* 0x080fe20000410000 */
[----:B------:R-:W5:Y:S01]  /*7450*/  LDSM.16.MT88.4 R52, [R172+0x2000] ;  /* 0x00200000ac34783b */ /* 0x000f620000004200 */
        /* <DEDUP_REMOVED lines=8> */
[----:B------:R-:W-:Y:S01]  /*74e0*/  LDSM.16.MT88.4 R136, [R144+0x2000] ;  /* 0x002000009088783b */ /* 0x000fe20000004200 */
        /* <DEDUP_REMOVED lines=8> */
[----:B------:R-:W4:Y:S01]  /*7570*/  LDSM.16.MT88.4 R76, [R172+0x4000] ;  /* 0x00400000ac4c783b */ /* 0x000f220000004200 */
        /* <DEDUP_REMOVED lines=16> */
[-C--:B------:R-:W-:Y:S01]  /*7680*/  FMUL.FTZ R124, R124, R169.reuse ;  /* 0x000000a97c7c7220 */ /* 0x080fe20000410000 */
[----:B------:R-:W-:Y:S01]  /*7690*/  FMUL.FTZ R125, R125, R169 ;  /* 0x000000a97d7d7220 */ /* 0x000fe20000410000 */
[-C--:B------:R-:W-:Y:S01]  /*76a0*/  FMUL.FTZ R126, R126, R163.reuse ;  /* 0x000000a37e7e7220 */ /* 0x080fe20000410000 */
[----:B------:R-:W-:Y:S01]  /*76b0*/  FMUL.FTZ R127, R127, R163 ;  /* 0x000000a37f7f7220 */ /* 0x000fe20000410000 */
[----:B---3--:R-:W-:Y:S01]  /*76c0*/  HMMA.16816.F32.BF16 R64, R4, R68, R64 ;  /* 0x000000440440723c */ /* 0x008fe20000041840 */
[----:B------:R-:W-:-:S04]  /*76d0*/  IMAD.WIDE.U32 R68, R145, -0x2daee0ad, RZ ;  /* 0xd2511f5391447825 */ /* 0x000fc800078e00ff */
[-C--:B------:R-:W-:Y:S01]  /*76e0*/  FMUL.FTZ R104, R104, R169.reuse ;  /* 0x000000a968687220 */ /* 0x080fe20000410000 */
[----:B------:R-:W-:Y:S01]  /*76f0*/  FMUL.FTZ R105, R105, R169 ;  /* 0x000000a969697220 */ /* 0x000fe20000410000 */
[-C--:B------:R-:W-:Y:S01]  /*7700*/  FMUL.FTZ R106, R106, R163.reuse ;  /* 0x000000a36a6a7220 */ /* 0x080fe20000410000 */
[----:B------:R-:W-:Y:S01]  /*7710*/  FMUL.FTZ R107, R107, R163 ;  /* 0x000000a36b6b7220 */ /* 0x000fe20000410000 */
[-C--:B------:R-:W-:Y:S01]  /*7720*/  FMUL.FTZ R141, R85, R169.reuse ;  /* 0x000000a9558d7220 */ /* 0x080fe20000410000 */
[----:B------:R-:W-:Y:S01]  /*7730*/  LOP3.LUT R146, R236, R146, R69, 0x96, !PT ;  /* 0x00000092ec927212 */ /* 0x000fe200078e9645 */
[C---:B------:R-:W-:Y:S01]  /*7740*/  HMMA.16816.F32.BF16 R40, R4.reuse, R44, R40 ;  /* 0x0000002c0428723c */ /* 0x040fe20000041828 */
[----:B------:R-:W-:Y:S01]  /*7750*/  PRMT R85, R68, 0x7772, RZ ;  /* 0x0000777244557816 */ /* 0x000fe200000000ff */
[----:B------:R-:W-:Y:S01]  /*7760*/  FMUL.FTZ R140, R84, R169 ;  /* 0x000000a9548c7220 */ /* 0x000fe20000410000 */
[-C--:B------:R-:W-:Y:S01]  /*7770*/  FMUL.FTZ R142, R86, R163.reuse ;  /* 0x000000a3568e7220 */ /* 0x080fe20000410000 */
[----:B------:R-:W-:Y:S01]  /*7780*/  FMUL.FTZ R143, R87, R163 ;  /* 0x000000a3578f7220 */ /* 0x000fe20000410000 */
[-C--:B------:R-:W-:Y:S01]  /*7790*/  FMUL.FTZ R88, R88, R169.reuse ;  /* 0x000000a958587220 */ /* 0x080fe20000410000 */
[----:B------:R-:W-:Y:S01]  /*77a0*/  FMUL.FTZ R89, R89, R169 ;  /* 0x000000a959597220 */ /* 0x000fe20000410000 */
[----:B------:R-:W-:Y:S01]  /*77b0*/  FMUL.FTZ R90, R90, R163 ;  /* 0x000000a35a5a7220 */ /* 0x000fe20000410000 */
[C---:B------:R-:W-:Y:S01]  /*77c0*/  HMMA.16816.F32.BF16 R44, R4.reuse, R46, R72 ;  /* 0x0000002e042c723c */ /* 0x040fe20000041848 */
[----:B------:R-:W-:Y:S01]  /*77d0*/  MOV R72, R68 ;  /* 0x0000004400487202 */ /* 0x000fe20000000f00 */
[----:B------:R-:W-:Y:S01]  /*77e0*/  FMUL.FTZ R73, R109, R169 ;  /* 0x000000a96d497220 */ /* 0x000fe20000410000 */
[-C--:B------:R-:W-:Y:S01]  /*77f0*/  FMUL.FTZ R74, R110, R163.reuse ;  /* 0x000000a36e4a7220 */ /* 0x080fe20000410000 */
[-C--:B------:R-:W-:Y:S01]  /*7800*/  FMUL.FTZ R75, R111, R163.reuse ;  /* 0x000000a36f4b7220 */ /* 0x080fe20000410000 */
[----:B------:R-:W-:Y:S01]  /*7810*/  FMUL.FTZ R91, R91, R163 ;  /* 0x000000a35b5b7220 */ /* 0x000fe20000410000 */
[-C--:B------:R-:W-:Y:S01]  /*7820*/  FMUL.FTZ R120, R120, R169.reuse ;  /* 0x000000a978787220 */ /* 0x080fe20000410000 */
[----:B------:R-:W-:Y:S01]  /*7830*/  FMUL.FTZ R121, R121, R169 ;  /* 0x000000a979797220 */ /* 0x000fe20000410000 */
[C---:B-----5:R-:W-:Y:S01]  /*7840*/  HMMA.16816.F32.BF16 R48, R4.reuse, R52, R48 ;  /* 0x000000340430723c */ /* 0x060fe20000041830 */
[-C--:B------:R-:W-:Y:S01]  /*7850*/  FMUL.FTZ R122, R122, R163.reuse ;  /* 0x000000a37a7a7220 */ /* 0x080fe20000410000 */
[----:B------:R-:W-:Y:S01]  /*7860*/  FMUL.FTZ R123, R123, R163 ;  /* 0x000000a37b7b7220 */ /* 0x000fe20000410000 */
[----:B------:R-:W-:Y:S01]  /*7870*/  LDSM.16.MT88.4 R60, [R187+0x10000] ;  /* 0x01000000bb3c783b */ /* 0x000fe20000004200 */
[----:B------:R-:W-:Y:S01]  /*7880*/  LOP3.LUT R84, R146, 0xffff, RZ, 0xc0, !PT ;  /* 0x0000ffff92547812 */ /* 0x000fe200078ec0ff */
[----:B------:R-:W-:Y:S01]  /*7890*/  FFMA.FTZ R87, R153, UR7, -R178 ;  /* 0x0000000799577c23 */ /* 0x000fe200080108b2 */
[----:B------:R-:W-:Y:S01]  /*78a0*/  MUFU.EX2 R215, R215 ;  /* 0x000000d700d77308 */ /* 0x000fe20000000800 */
[-C--:B------:R-:W-:Y:S01]  /*78b0*/  FMUL.FTZ R112, R112, R169.reuse ;  /* 0x000000a970707220 */ /* 0x080fe20000410000 */
[C---:B------:R-:W-:Y:S01]  /*78c0*/  HMMA.16816.F32.BF16 R52, R4.reuse, R54, R80 ;  /* 0x000000360434723c */ /* 0x040fe20000041850 */
[C---:B------:R-:W-:Y:S01]  /*78d0*/  PRMT R80, R68.reuse, 0x7771, RZ ;  /* 0x0000777144507816 */ /* 0x040fe200000000ff */
[----:B------:R-:W3:Y:S01]  /*78e0*/  MUFU.EX2 R204, R204 ;  /* 0x000000cc00cc7308 */ /* 0x000ee20000000800 */
[----:B------:R-:W-:Y:S01]  /*78f0*/  PRMT R82, R68, 0x7773, RZ ;  /* 0x0000777344527816 */ /* 0x000fe200000000ff */
[-C--:B------:R-:W-:Y:S01]  /*7900*/  FMUL.FTZ R113, R113, R169.reuse ;  /* 0x000000a971717220 */ /* 0x080fe20000410000 */
[----:B------:R-:W-:Y:S01]  /*7910*/  LOP3.LUT R81, R72, 0xff, RZ, 0xc0, !PT ;  /* 0x000000ff48517812 */ /* 0x000fe200078ec0ff */
[----:B------:R-:W-:Y:S01]  /*7920*/  FMUL.FTZ R72, R108, R169 ;  /* 0x000000a96c487220 */ /* 0x000fe20000410000 */
[C---:B------:R-:W-:Y:S01]  /*7930*/  LOP3.LUT R83, R146.reuse, 0xff, RZ, 0xc0, !PT ;  /* 0x000000ff92537812 */ /* 0x040fe200078ec0ff */
[C---:B------:R-:W-:Y:S01]  /*7940*/  HMMA.16816.F32.BF16 R8, R4.reuse, R12, R8 ;  /* 0x0000000c0408723c */ /* 0x040fe20000041808 */
[----:B------:R-:W-:Y:S01]  /*7950*/  PRMT R80, R81, 0x5410, R80 ;  /* 0x0000541051507816 */ /* 0x000fe20000000050 */
[----:B------:R-:W-:Y:S01]  /*7960*/  MUFU.EX2 R219, R219 ;  /* 0x000000db00db7308 */ /* 0x000fe20000000800 */
[----:B------:R-:W-:Y:S01]  /*7970*/  PRMT R81, R146, 0x7632, R81 ;  /* 0x0000763292517816 */ /* 0x000fe20000000051 */
[----:B------:R-:W-:Y:S01]  /*7980*/  LDSM.16.MT88.4 R108, [R172+0x2800] ;  /* 0x00280000ac6c783b */ /* 0x000fe20000004200 */
[----:B------:R-:W-:Y:S01]  /*7990*/  SHF.R.U32.HI R84, RZ, 0x8, R84 ;  /* 0x00000008ff547819 */ /* 0x000fe20000011654 */
[----:B------:R5:W-:Y:S01]  /*79a0*/  MUFU.EX2 R217, R87 ;  /* 0x0000005700d97308 */ /* 0x000be20000000800 */
[--C-:B------:R-:W-:Y:S01]  /*79b0*/  HSET2.LE.AND R80, R80, R173.reuse, PT ;  /* 0x000000ad50507233 */ /* 0x100fe20003803000 */
[C---:B------:R-:W-:Y:S01]  /*79c0*/  HMMA.16816.F32.BF16 R12, R4.reuse, R14, R124 ;  /* 0x0000000e040c723c */ /* 0x040fe2000004187c */
[----:B------:R-:W2:Y:S01]  /*79d0*/  LDSM.16.MT88.4 R124, [R144] ;  /* 0x00000000907c783b */ /* 0x000ea20000004200 */
[----:B------:R-:W-:Y:S01]  /*79e0*/  LOP3.LUT R81, R81, 0xff, RZ, 0xc0, !PT ;  /* 0x000000ff51517812 */ /* 0x000fe200078ec0ff */
[----:B------:R-:W5:Y:S01]  /*79f0*/  MUFU.EX2 R212, R212 ;  /* 0x000000d400d47308 */ /* 0x000f620000000800 */
[----:B------:R-:W-:Y:S01]  /*7a00*/  PRMT R85, R85, 0x5410, R82 ;  /* 0x0000541055557816 */ /* 0x000fe20000000052 */
[-C--:B------:R-:W-:Y:S01]  /*7a10*/  FMUL.FTZ R82, R118, R163.reuse ;  /* 0x000000a376527220 */ /* 0x080fe20000410000 */
[----:B------:R-:W-:Y:S01]  /*7a20*/  PRMT R84, R83, 0x5410, R84 ;  /* 0x0000541053547816 */ /* 0x000fe20000000054 */
[----:B------:R-:W2:Y:S01]  /*7a30*/  MUFU.EX2 R214, R214 ;  /* 0x000000d600d67308 */ /* 0x000ea20000000800 */
[C---:B------:R-:W-:Y:S01]  /*7a40*/  HMMA.16816.F32.BF16 R68, R4.reuse, R70, R104 ;  /* 0x000000460444723c */ /* 0x040fe20000041868 */
[----:B------:R-:W2:Y:S01]  /*7a50*/  LDSM.16.MT88.4 R104, [R174+0xe800] ;  /* 0x00e80000ae68783b */ /* 0x000ea20000004200 */
[-C--:B------:R-:W-:Y:S01]  /*7a60*/  FMUL.FTZ R83, R119, R163.reuse ;  /* 0x000000a377537220 */ /* 0x080fe20000410000 */
[-C--:B------:R-:W-:Y:S01]  /*7a70*/  FMUL.FTZ R114, R114, R163.reuse ;  /* 0x000000a372727220 */ /* 0x080fe20000410000 */
[----:B------:R-:W-:Y:S01]  /*7a80*/  FMUL.FTZ R115, R115, R163 ;  /* 0x000000a373737220 */ /* 0x000fe20000410000 */
[----:B------:R-:W-:Y:S01]  /*7a90*/  HSET2.LE.AND R84, R84, R173, PT ;  /* 0x000000ad54547233 */ /* 0x000fe20003803000 */
[-C--:B------:R-:W-:Y:S01]  /*7aa0*/  FMUL.FTZ R56, R56, R169.reuse ;  /* 0x000000a938387220 */ /* 0x080fe20000410000 */
[----:B------:R-:W-:Y:S01]  /*7ab0*/  FMUL.FTZ R57, R57, R169 ;  /* 0x000000a939397220 */ /* 0x000fe20000410000 */
[C---:B----4-:R-:W-:Y:S01]  /*7ac0*/  HMMA.16816.F32.BF16 R72, R4.reuse, R76, R72 ;  /* 0x0000004c0448723c */ /* 0x050fe20000041848 */
[----:B-1----:R-:W-:Y:S01]  /*7ad0*/  F2FP.BF16.F32.PACK_AB R77, R202, R213 ;  /* 0x000000d5ca4d723e */ /* 0x002fe200000010ff */
[-C--:B------:R-:W-:Y:S01]  /*7ae0*/  FMUL.FTZ R58, R58, R163.reuse ;  /* 0x000000a33a3a7220 */ /* 0x080fe20000410000 */
[----:B------:R-:W-:Y:S01]  /*7af0*/  FMUL.FTZ R59, R59, R163 ;  /* 0x000000a33b3b7220 */ /* 0x000fe20000410000 */
[----:B------:R-:W-:Y:S01]  /*7b00*/  LDSM.16.MT88.4 R152, [R144+0x2800] ;  /* 0x002800009098783b */ /* 0x000fe20000004200 */
[----:B------:R-:W-:Y:S01]  /*7b10*/  LOP3.LUT R86, R77, R80, RZ, 0xc0, !PT ;  /* 0x000000504d567212 */ /* 0x000fe200078ec0ff */
[-C--:B------:R-:W-:Y:S01]  /*7b20*/  FMUL.FTZ R80, R116, R169.reuse ;  /* 0x000000a974507220 */ /* 0x080fe20000410000 */
[-C--:B------:R-:W-:Y:S01]  /*7b30*/  FMUL.FTZ R96, R96, R169.reuse ;  /* 0x000000a960607220 */ /* 0x080fe20000410000 */
[----:B------:R-:W-:Y:S01]  /*7b40*/  HMMA.16816.F32.BF16 R140, R4, R136, R140 ;  /* 0x00000088048c723c */ /* 0x000fe2000004188c */
[----:B------:R-:W-:Y:S01]  /*7b50*/  FMUL.FTZ R97, R97, R169 ;  /* 0x000000a961617220 */ /* 0x000fe20000410000 */
[-C--:B------:R-:W-:Y:S01]  /*7b60*/  FMUL.FTZ R98, R98, R163.reuse ;  /* 0x000000a362627220 */ /* 0x080fe20000410000 */
[----:B------:R-:W-:Y:S01]  /*7b70*/  FMUL.FTZ R99, R99, R163 ;  /* 0x000000a363637220 */ /* 0x000fe20000410000 */
[----:B------:R-:W-:Y:S01]  /*7b80*/  FFMA.FTZ R225, R225, UR7, -R178 ;  /* 0x00000007e1e17c23 */ /* 0x000fe200080108b2 */
[----:B------:R-:W-:Y:S01]  /*7b90*/  FFMA.FTZ R197, R197, UR7, -R195 ;  /* 0x00000007c5c57c23 */ /* 0x000fe200080108c3 */
[----:B------:R-:W-:-:S02]  /*7ba0*/  FFMA.FTZ R168, R205, R169, R168 ;  /* 0x000000a9cda87223 */ /* 0x000fc400000100a8 */
[C---:B------:R-:W-:Y:S01]  /*7bb0*/  HMMA.16816.F32.BF16 R136, R4.reuse, R138, R88 ;  /* 0x0000008a0488723c */ /* 0x040fe20000041858 */
[----:B------:R-:W-:Y:S01]  /*7bc0*/  SHF.R.U32.HI R88, RZ, 0x18, R146 ;  /* 0x00000018ff587819 */ /* 0x000fe20000011692 */
[----:B------:R-:W-:Y:S01]  /*7bd0*/  FADD.FTZ R159, R159, R168 ;  /* 0x000000a89f9f7221 */ /* 0x000fe20000010000 */
[----:B------:R-:W-:Y:S02]  /*7be0*/  LOP3.LUT R90, R85, 0xff00ff, RZ, 0xc0, !PT ;  /* 0x00ff00ff555a7812 */ /* 0x000fe400078ec0ff */
[----:B------:R-:W-:Y:S01]  /*7bf0*/  PRMT R88, R81, 0x5410, R88 ;  /* 0x0000541051587816 */ /* 0x000fe20000000058 */
[----:B------:R-:W-:Y:S01]  /*7c00*/  FMUL.FTZ R81, R117, R169 ;  /* 0x000000a975517220 */ /* 0x000fe20000410000 */
[----:B---3--:R-:W-:Y:S01]  /*7c10*/  F2FP.BF16.F32.PACK_AB R89, R204, R215 ;  /* 0x000000d7cc59723e */ /* 0x008fe200000010ff */
[C---:B------:R-:W-:Y:S01]  /*7c20*/  HMMA.16816.F32.BF16 R76, R4.reuse, R78, R120 ;  /* 0x0000004e044c723c */ /* 0x040fe20000041878 */
[----:B------:R-:W1:Y:S01]  /*7c30*/  LDSM.16.MT88.4 R120, [R172+0x800] ;  /* 0x00080000ac78783b */ /* 0x000e620000004200 */
[--C-:B-----5:R-:W-:Y:S01]  /*7c40*/  HSET2.LE.AND R87, R90, R173.reuse, PT ;  /* 0x000000ad5a577233 */ /* 0x120fe20003803000 */
[----:B------:R-:W-:Y:S01]  /*7c50*/  FADD.FTZ R158, R158, R159 ;  /* 0x0000009f9e9e7221 */ /* 0x000fe20000010000 */
[----:B------:R-:W-:Y:S01]  /*7c60*/  HSET2.LE.AND R85, R88, R173, PT ;  /* 0x000000ad58557233 */ /* 0x000fe20003803000 */
[----:B------:R-:W-:Y:S01]  /*7c70*/  LDSM.16.MT88.4 R116, [R187+0xe800] ;  /* 0x00e80000bb74783b */ /* 0x000fe20000004200 */
[----:B------:R-:W-:Y:S01]  /*7c80*/  F2FP.BF16.F32.PACK_AB R90, R212, R217 ;  /* 0x000000d9d45a723e */ /* 0x000fe200000010ff */
[----:B------:R-:W-:Y:S01]  /*7c90*/  FADD.FTZ R158, R157, R158 ;  /* 0x0000009e9d9e7221 */ /* 0x000fe20000010000 */
[----:B--2---:R-:W-:Y:S01]  /*7ca0*/  HMMA.16816.F32.BF16 R80, R4, R100, R80 ;  /* 0x000000640450723c */ /* 0x004fe20000041850 */
[----:B------:R-:W-:-:S02]  /*7cb0*/  F2FP.BF16.F32.PACK_AB R88, R214, R219 ;  /* 0x000000dbd658723e */ /* 0x000fc400000010ff */
[----:B------:R-:W-:Y:S01]  /*7cc0*/  LOP3.LUT R87, R90, R87, RZ, 0xc0, !PT ;  /* 0x000000575a577212 */ /* 0x000fe200078ec0ff */
[----:B------:R-:W-:Y:S01]  /*7cd0*/  FADD.FTZ R215, R215, R158 ;  /* 0x0000009ed7d77221 */ /* 0x000fe20000010000 */
[----:B------:R-:W-:Y:S02]  /*7ce0*/  LOP3.LUT R84, R89, R84, RZ, 0xc0, !PT ;  /* 0x0000005459547212 */ /* 0x000fe400078ec0ff */
[----:B------:R-:W-:Y:S01]  /*7cf0*/  LOP3.LUT R85, R88, R85, RZ, 0xc0, !PT ;  /* 0x0000005558557212 */ /* 0x000fe200078ec0ff */
[----:B------:R-:W-:Y:S01]  /*7d00*/  HMMA.16816.F32.BF16 R100, R4, R102, R112 ;  /* 0x000000660464723c */ /* 0x000fe20000041870 */
[----:B------:R-:W2:Y:S01]  /*7d10*/  LDSM.16.MT88.4 R112, [R187+0x10800] ;  /* 0x01080000bb70783b */ /* 0x000ea20000004200 */
[----:B------:R-:W-:-:S04]  /*7d20*/  FADD.FTZ R204, R204, R215 ;  /* 0x000000d7cccc7221 */ /* 0x000fc80000010000 */
[----:B------:R-:W-:Y:S02]  /*7d30*/  FADD.FTZ R213, R213, R204 ;  /* 0x000000ccd5d57221 */ /* 0x000fe40000010000 */
[----:B------:R-:W-:Y:S02]  /*7d40*/  HMMA.16816.F32.BF16 R128, R4, R124, R128 ;  /* 0x0000007c0480723c */ /* 0x000fe40000041880 */
[----:B------:R-:W-:-:S06]  /*7d50*/  FADD.FTZ R202, R202, R213 ;  /* 0x000000d5caca7221 */ /* 0x000fcc0000010000 */
[----:B------:R-:W-:Y:S01]  /*7d60*/  HMMA.16816.F32.BF16 R40, R84, R104, R40 ;  /* 0x000000685428723c */ /* 0x000fe20000041828 */
[----:B------:R-:W-:-:S04]  /*7d70*/  IADD3 R105, PT, PT, R232, -0x3, RZ ;  /* 0xfffffffde8697810 */ /* 0x000fc80007ffe0ff */
[----:B------:R-:W-:-:S03]  /*7d80*/  LOP3.LUT R104, R209, R105, R201, 0x96, !PT ;  /* 0x00000069d1687212 */ /* 0x000fc600078e96c9 */
[----:B------:R-:W-:Y:S01]  /*7d90*/  HMMA.16816.F32.BF16 R124, R4, R126, R56 ;  /* 0x0000007e047c723c */ /* 0x000fe20000041838 */
[-C--:B------:R-:W-:Y:S01]  /*7da0*/  FMUL.FTZ R56, R92, R169.reuse ;  /* 0x000000a95c387220 */ /* 0x080fe20000410000 */
[----:B------:R-:W-:Y:S01]  /*7db0*/  FMUL.FTZ R57, R93, R169 ;  /* 0x000000a95d397220 */ /* 0x000fe20000410000 */
[-C--:B------:R-:W-:Y:S01]  /*7dc0*/  FMUL.FTZ R58, R94, R163.reuse ;  /* 0x000000a35e3a7220 */ /* 0x080fe20000410000 */
[-C--:B------:R-:W-:Y:S01]  /*7dd0*/  FMUL.FTZ R59, R95, R163.reuse ;  /* 0x000000a35f3b7220 */ /* 0x080fe20000410000 */
[----:B------:R-:W-:Y:S01]  /*7de0*/  IMAD.WIDE.U32 R104, R104, -0x326172a9, RZ ;  /* 0xcd9e8d5768687825 */ /* 0x000fe200078e00ff */
[----:B------:R-:W-:Y:S03]  /*7df0*/  LDSM.16.MT88.4 R92, [R144+0x800] ;  /* 0x00080000905c783b */ /* 0x000fe60000004200 */
[----:B------:R-:W-:Y:S01]  /*7e00*/  FFMA.FTZ R163, R203, R163, R162 ;  /* 0x000000a3cba37223 */ /* 0x000fe200000100a2 */
[----:B-1----:R-:W-:Y:S01]  /*7e10*/  HMMA.16816.F32.BF16 R24, R84, R120, R24 ;  /* 0x000000785418723c */ /* 0x002fe20000041818 */
[----:B------:R-:W-:Y:S01]  /*7e20*/  LOP3.LUT R235, R235, R206, R105, 0x96, !PT ;  /* 0x000000ceebeb7212 */ /* 0x000fe200078e9669 */
[----:B------:R-:W1:Y:S01]  /*7e30*/  LDSM.16.MT88.4 R144, [R174+0xc800] ;  /* 0x00c80000ae90783b */ /* 0x000e620000004200 */
[----:B------:R-:W-:Y:S01]  /*7e40*/  LOP3.LUT R120, R233, R104, R191, 0x96, !PT ;  /* 0x00000068e9787212 */ /* 0x000fe200078e96bf */
[----:B------:R-:W-:Y:S01]  /*7e50*/  FADD.FTZ R163, R132, R163 ;  /* 0x000000a384a37221 */ /* 0x000fe20000010000 */
[----:B------:R-:W-:-:S03]  /*7e60*/  MOV R132, R161 ;  /* 0x000000a100847202 */ /* 0x000fc60000000f00 */
[----:B------:R-:W-:Y:S01]  /*7e70*/  HMMA.16816.F32.BF16 R56, R4, R60, R56 ;  /* 0x0000003c0438723c */ /* 0x000fe20000041838 */
[----:B------:R-:W-:-:S04]  /*7e80*/  IMAD.WIDE.U32 R120, R120, -0x2daee0ad, RZ ;  /* 0xd2511f5378787825 */ /* 0x000fc800078e00ff */
[----:B------:R-:W-:-:S04]  /*7e90*/  FADD.FTZ R156, R156, R163 ;  /* 0x000000a39c9c7221 */ /* 0x000fc80000010000 */
[----:B------:R-:W-:Y:S01]  /*7ea0*/  FADD.FTZ R156, R3, R156 ;  /* 0x0000009c039c7221 */ /* 0x000fe20000010000 */
[----:B------:R-:W-:Y:S01]  /*7eb0*/  MOV R3, R160 ;  /* 0x000000a000037202 */ /* 0x000fe20000000f00 */
[----:B------:R-:W-:Y:S01]  /*7ec0*/  HMMA.16816.F32.BF16 R48, R84, R108, R48 ;  /* 0x0000006c5430723c */ /* 0x000fe20000041830 */
[----:B------:R-:W-:-:S04]  /*7ed0*/  IMAD.WIDE.U32 R108, R235, -0x2daee0ad, RZ ;  /* 0xd2511f53eb6c7825 */ /* 0x000fc800078e00ff */
[----:B------:R-:W-:Y:S01]  /*7ee0*/  FADD.FTZ R219, R219, R156 ;  /* 0x0000009cdbdb7221 */ /* 0x000fe20000010000 */
[----:B------:R-:W-:-:S03]  /*7ef0*/  LOP3.LUT R231, R231, R192, R109, 0x96, !PT ;  /* 0x000000c0e7e77212 */ /* 0x000fc600078e966d */
[----:B------:R-:W-:Y:S01]  /*7f00*/  FADD.FTZ R214, R214, R219 ;  /* 0x000000dbd6d67221 */ /* 0x000fe20000010000 */
[----:B------:R-:W-:Y:S01]  /*7f10*/  LOP3.LUT R230, R230, R108, R121, 0x96, !PT ;  /* 0x0000006ce6e67212 */ /* 0x000fe200078e9679 */
[----:B------:R-:W-:Y:S02]  /*7f20*/  HMMA.16816.F32.BF16 R44, R84, R106, R44 ;  /* 0x0000006a542c723c */ /* 0x000fe4000004182c */
[----:B------:R-:W-:-:S04]  /*7f30*/  FADD.FTZ R217, R217, R214 ;  /* 0x000000d6d9d97221 */ /* 0x000fc80000010000 */
[----:B------:R-:W-:Y:S02]  /*7f40*/  FADD.FTZ R212, R212, R217 ;  /* 0x000000d9d4d47221 */ /* 0x000fe40000010000 */
[C---:B------:R-:W-:Y:S01]  /*7f50*/  HMMA.16816.F32.BF16 R104, R84.reuse, R110, R52 ;  /* 0x0000006e5468723c */ /* 0x040fe20000041834 */
[----:B------:R-:W3:Y:S07]  /*7f60*/  LDSM.16.MT88.4 R52, [R172+0x4800] ;  /* 0x00480000ac34783b */ /* 0x000eee0000004200 */
[----:B--2---:R-:W-:Y:S01]  /*7f70*/  HMMA.16816.F32.BF16 R108, R84, R112, R56 ;  /* 0x00000070546c723c */ /* 0x004fe20000041838 */
[----:B------:R-:W-:-:S04]  /*7f80*/  IMAD.WIDE.U32 R56, R231, -0x326172a9, RZ ;  /* 0xcd9e8d57e7387825 */ /* 0x000fc800078e00ff */
[----:B------:R-:W-:Y:S01]  /*7f90*/  IMAD.WIDE.U32 R230, R230, -0x326172a9, RZ ;  /* 0xcd9e8d57e6e67825 */ /* 0x000fe200078e00ff */
[----:B------:R-:W-:Y:S02]  /*7fa0*/  LOP3.LUT R229, R229, R190, R57, 0x96, !PT ;  /* 0x000000bee5e57212 */ /* 0x000fe400078e9639 */
[----:B------:R-:W-:Y:S02]  /*7fb0*/  HMMA.16816.F32.BF16 R60, R4, R62, R96 ;  /* 0x0000003e043c723c */ /* 0x000fe40000041860 */
[----:B------:R-:W-:Y:S01]  /*7fc0*/  LOP3.LUT R228, R228, R56, R231, 0x96, !PT ;  /* 0x00000038e4e47212 */ /* 0x000fe200078e96e7 */
[----:B------:R-:W-:-:S04]  /*7fd0*/  IMAD.WIDE.U32 R56, R229, -0x2daee0ad, RZ ;  /* 0xd2511f53e5387825 */ /* 0x000fc800078e00ff */
[----:B------:R-:W-:Y:S01]  /*7fe0*/  FFMA.FTZ R231, R220, UR7, -R195 ;  /* 0x00000007dce77c23 */ /* 0x000fe200080108c3 */
[----:B------:R-:W-:Y:S01]  /*7ff0*/  FFMA.FTZ R220, R221, UR7, -R178 ;  /* 0x00000007dddc7c23 */ /* 0x000fe200080108b2 */
[----:B------:R-:W-:Y:S01]  /*8000*/  IMAD.WIDE.U32 R228, R228, -0x2daee0ad, RZ ;  /* 0xd2511f53e4e47825 */ /* 0x000fe200078e00ff */
[----:B------:R-:W-:Y:S01]  /*8010*/  LOP3.LUT R232, R226, R120, R57, 0x96, !PT ;  /* 0x00000078e2e87212 */ /* 0x000fe200078e9639 */
[----:B------:R-:W-:Y:S01]  /*8020*/  HMMA.16816.F32.BF16 R88, R84, R152, R140 ;  /* 0x000000985458723c */ /* 0x000fe2000004188c */
[----:B------:R-:W-:Y:S01]  /*8030*/  SEL R57, R182, 0xffffffe0, !P6 ;  /* 0xffffffe0b6397807 */ /* 0x000fe20007000000 */
[----:B------:R-:W-:Y:S01]  /*8040*/  MUFU.EX2 R231, R231 ;  /* 0x000000e700e77308 */ /* 0x000fe20000000800 */
[----:B------:R-:W-:Y:S01]  /*8050*/  LOP3.LUT R224, R224, R56, R229, 0x96, !PT ;  /* 0x00000038e0e07212 */ /* 0x000fe200078e96e5 */
[----:B------:R-:W-:-:S04]  /*8060*/  IMAD.WIDE.U32 R232, R232, -0x326172a9, RZ ;  /* 0xcd9e8d57e8e87825 */ /* 0x000fc800078e00ff */
[--C-:B------:R-:W-:Y:S01]  /*8070*/  FFMA.FTZ R229, R216, UR7, -R195.reuse ;  /* 0x00000007d8e57c23 */ /* 0x100fe200080108c3 */
[--C-:B------:R-:W-:Y:S01]  /*8080*/  FFMA.FTZ R216, R218, UR7, -R195.reuse ;  /* 0x00000007dad87c23 */ /* 0x100fe200080108c3 */
[----:B------:R-:W-:Y:S01]  /*8090*/  FFMA.FTZ R218, R222, UR7, -R195 ;  /* 0x00000007deda7c23 */ /* 0x000fe200080108c3 */
[----:B------:R-:W-:Y:S01]  /*80a0*/  IMAD.WIDE.U32 R58, R224, -0x326172a9, RZ ;  /* 0xcd9e8d57e03a7825 */ /* 0x000fe200078e00ff */
[----:B------:R-:W-:Y:S01]  /*80b0*/  IADD3 R224, PT, PT, R57, R172, RZ ;  /* 0x000000ac39e07210 */ /* 0x000fe20007ffe0ff */
[----:B------:R-:W-:Y:S01]  /*80c0*/  HMMA.16816.F32.BF16 R4, R84, R154, R136 ;  /* 0x0000009a5404723c */ /* 0x000fe20000041888 */
[----:B------:R-:W-:Y:S01]  /*80d0*/  MUFU.EX2 R229, R229 ;  /* 0x000000e500e57308 */ /* 0x000fe20000000800 */
[----:B------:R-:W-:Y:S01]  /*80e0*/  FFMA.FTZ R222, R223, UR7, -R178 ;  /* 0x00000007dfde7c23 */ /* 0x000fe200080108b2 */
[----:B------:R-:W-:Y:S01]  /*80f0*/  LOP3.LUT R232, R184, R232, R59, 0x96, !PT ;  /* 0x000000e8b8e87212 */ /* 0x000fe200078e963b */
[----:B------:R-:W2:Y:S01]  /*8100*/  LDSM.16.MT88.4 R152, [R224+0x4800] ;  /* 0x00480000e098783b */ /* 0x000ea20000004200 */
[----:B------:R-:W4:Y:S01]  /*8110*/  MUFU.EX2 R216, R216 ;  /* 0x000000d800d87308 */ /* 0x000f220000000800 */
[----:B------:R-:W-:-:S02]  /*8120*/  MOV R56, R58 ;  /* 0x0000003a00387202 */ /* 0x000fc40000000f00 */
[C---:B------:R-:W-:Y:S01]  /*8130*/  HMMA.16816.F32.BF16 R32, R84.reuse, R116, R32 ;  /* 0x000000745420723c */ /* 0x040fe20000041820 */
[C---:B------:R-:W-:Y:S01]  /*8140*/  LOP3.LUT R59, R232.reuse, 0xffff, RZ, 0xc0, !PT ;  /* 0x0000ffffe83b7812 */ /* 0x040fe200078ec0ff */
[----:B------:R-:W-:Y:S01]  /*8150*/  MUFU.EX2 R218, R218 ;  /* 0x000000da00da7308 */ /* 0x000fe20000000800 */
[C---:B------:R-:W-:Y:S01]  /*8160*/  LOP3.LUT R226, R232.reuse, 0xff, RZ, 0xc0, !PT ;  /* 0x000000ffe8e27812 */ /* 0x040fe200078ec0ff */
[----:B------:R-:W-:Y:S01]  /*8170*/  LDSM.16.MT88.4 R140, [R187+0xf000] ;  /* 0x00f00000bb8c783b */ /* 0x000fe20000004200 */
[----:B------:R-:W-:Y:S01]  /*8180*/  SHF.R.U32.HI R59, RZ, 0x8, R59 ;  /* 0x00000008ff3b7819 */ /* 0x000fe2000001163b */
[----:B------:R-:W-:Y:S01]  /*8190*/  MUFU.EX2 R223, R227 ;  /* 0x000000e300df7308 */ /* 0x000fe20000000800 */
[----:B------:R-:W-:Y:S01]  /*81a0*/  PRMT R113, R232, 0x7632, R113 ;  /* 0x00007632e8717816 */ /* 0x000fe20000000071 */
[C---:B------:R-:W-:Y:S01]  /*81b0*/  HMMA.16816.F32.BF16 R36, R84.reuse, R118, R36 ;  /* 0x000000765424723c */ /* 0x040fe20000041824 */
[----:B------:R-:W5:Y:S01]  /*81c0*/  LDSM.16.MT88.4 R116, [R174+0x10800] ;  /* 0x01080000ae74783b */ /* 0x000f620000004200 */
[----:B------:R-:W-:Y:S01]  /*81d0*/  PRMT R57, R58, 0x7773, RZ ;  /* 0x000077733a397816 */ /* 0x000fe200000000ff */
[----:B------:R-:W3:Y:S01]  /*81e0*/  MUFU.EX2 R222, R222 ;  /* 0x000000de00de7308 */ /* 0x000ee20000000800 */
[----:B------:R-:W-:Y:S01]  /*81f0*/  PRMT R226, R226, 0x5410, R59 ;  /* 0x00005410e2e27816 */ /* 0x000fe2000000003b */
[----:B------:R-:W-:Y:S01]  /*8200*/  LDSM.16.MT88.4 R136, [R174+0xf000] ;  /* 0x00f00000ae88783b */ /* 0x000fe20000004200 */
[----:B------:R-:W-:Y:S01]  /*8210*/  LOP3.LUT R113, R113, 0xff, RZ, 0xc0, !PT ;  /* 0x000000ff71717812 */ /* 0x000fe200078ec0ff */
[----:B------:R-:W-:Y:S01]  /*8220*/  MUFU.EX2 R221, R225 ;  /* 0x000000e100dd7308 */ /* 0x000fe20000000800 */
[----:B-1----:R-:W-:Y:S01]  /*8230*/  HMMA.16816.F32.BF16 R16, R84, R144, R16 ;  /* 0x000000905410723c */ /* 0x002fe20000041810 */
[----:B------:R-:W-:-:S02]  /*8240*/  SHF.R.U32.HI R232, RZ, 0x18, R232 ;  /* 0x00000018ffe87819 */ /* 0x000fc400000116e8 */
[----:B------:R-:W1:Y:S01]  /*8250*/  MUFU.EX2 R220, R220 ;  /* 0x000000dc00dc7308 */ /* 0x000e620000000800 */
[----:B----4-:R-:W-:Y:S01]  /*8260*/  F2FP.BF16.F32.PACK_AB R238, R216, R229 ;  /* 0x000000e5d8ee723e */ /* 0x010fe200000010ff */
[----:B------:R-:W-:Y:S01]  /*8270*/  FADD.FTZ R229, R229, R202 ;  /* 0x000000cae5e57221 */ /* 0x000fe20000010000 */
[----:B------:R-:W-:Y:S02]  /*8280*/  PRMT R232, R113, 0x5410, R232 ;  /* 0x0000541071e87816 */ /* 0x000fe400000000e8 */
[----:B------:R-:W-:Y:S01]  /*8290*/  HMMA.16816.F32.BF16 R20, R84, R146, R20 ;  /* 0x000000925414723c */ /* 0x000fe20000041814 */
[----:B------:R-:W4:Y:S01]  /*82a0*/  LDSM.16.MT88.4 R144, [R174+0xd000] ;  /* 0x00d00000ae90783b */ /* 0x000f220000004200 */
[----:B------:R-:W-:Y:S01]  /*82b0*/  LOP3.LUT R230, R234, R230, R233, 0x96, !PT ;  /* 0x000000e6eae67212 */ /* 0x000fe200078e96e9 */
[----:B------:R-:W-:-:S05]  /*82c0*/  FADD.FTZ R216, R216, R229 ;  /* 0x000000e5d8d87221 */ /* 0x000fca0000010000 */
[C---:B------:R-:W-:Y:S01]  /*82d0*/  HMMA.16816.F32.BF16 R96, R84.reuse, R92, R128 ;  /* 0x0000005c5460723c */ /* 0x040fe20000041880 */
[----:B------:R-:W-:Y:S07]  /*82e0*/  LDSM.16.MT88.4 R128, [R172+0x3000] ;  /* 0x00300000ac80783b */ /* 0x000fee0000004200 */
[----:B------:R-:W-:Y:S01]  /*82f0*/  HMMA.16816.F32.BF16 R92, R84, R94, R124 ;  /* 0x0000005e545c723c */ /* 0x000fe2000004187c */
[C---:B------:R-:W-:Y:S02]  /*8300*/  PRMT R124, R58.reuse, 0x7772, RZ ;  /* 0x000077723a7c7816 */ /* 0x040fe400000000ff */
[----:B------:R-:W-:-:S02]  /*8310*/  PRMT R126, R58, 0x7771, RZ ;  /* 0x000077713a7e7816 */ /* 0x000fc400000000ff */
[----:B------:R-:W-:Y:S02]  /*8320*/  PRMT R124, R124, 0x5410, R57 ;  /* 0x000054107c7c7816 */ /* 0x000fe40000000039 */
[--C-:B------:R-:W-:Y:S01]  /*8330*/  HSET2.LE.AND R127, R226, R173.reuse, PT ;  /* 0x000000ade27f7233 */ /* 0x100fe20003803000 */
[C---:B---3--:R-:W-:Y:S01]  /*8340*/  HMMA.16816.F32.BF16 R72, R84.reuse, R52, R72 ;  /* 0x000000345448723c */ /* 0x048fe20000041848 */
[----:B------:R-:W-:Y:S02]  /*8350*/  LOP3.LUT R53, R56, 0xff, RZ, 0xc0, !PT ;  /* 0x000000ff38357812 */ /* 0x000fe400078ec0ff */
[----:B------:R-:W-:Y:S01]  /*8360*/  LDSM.16.MT88.4 R56, [R224+0x1000] ;  /* 0x00100000e038783b */ /* 0x000fe20000004200 */
[--C-:B------:R-:W-:Y:S02]  /*8370*/  HSET2.LE.AND R125, R232, R173.reuse, PT ;  /* 0x000000ade87d7233 */ /* 0x100fe40003803000 */
[----:B------:R-:W-:Y:S02]  /*8380*/  PRMT R126, R53, 0x5410, R126 ;  /* 0x00005410357e7816 */ /* 0x000fe4000000007e */
[----:B------:R-:W-:Y:S01]  /*8390*/  HMMA.16816.F32.BF16 R76, R84, R54, R76 ;  /* 0x00000036544c723c */ /* 0x000fe2000004184c */
[----:B------:R-:W3:Y:S01]  /*83a0*/  LDSM.16.MT88.4 R52, [R172+0x1000] ;  /* 0x00100000ac34783b */ /* 0x000ee20000004200 */
[----:B------:R-:W-:Y:S01]  /*83b0*/  F2FP.BF16.F32.PACK_AB R226, R222, R223 ;  /* 0x000000dfdee2723e */ /* 0x000fe200000010ff */
[----:B------:R-:W-:Y:S01]  /*83c0*/  FADD.FTZ R223, R223, R212 ;  /* 0x000000d4dfdf7221 */ /* 0x000fe20000010000 */
[----:B------:R-:W-:-:S02]  /*83d0*/  HSET2.LE.AND R126, R126, R173, PT ;  /* 0x000000ad7e7e7233 */ /* 0x000fc40003803000 */
[----:B------:R-:W-:Y:S01]  /*83e0*/  LOP3.LUT R125, R226, R125, RZ, 0xc0, !PT ;  /* 0x0000007de27d7212 */ /* 0x000fe200078ec0ff */
[----:B------:R-:W-:Y:S01]  /*83f0*/  FADD.FTZ R222, R222, R223 ;  /* 0x000000dfdede7221 */ /* 0x000fe20000010000 */
[C---:B------:R-:W-:Y:S01]  /*8400*/  HMMA.16816.F32.BF16 R60, R84.reuse, R114, R60 ;  /* 0x00000072543c723c */ /* 0x040fe2000004183c */
[----:B------:R-:W3:Y:S07]  /*8410*/  LDSM.16.MT88.4 R112, [R187+0x11000] ;  /* 0x01100000bb70783b */ /* 0x000eee0000004200 */
[----:B--2---:R-:W-:Y:S01]  /*8420*/  HMMA.16816.F32.BF16 R80, R84, R152, R80 ;  /* 0x000000985450723c */ /* 0x004fe20000041850 */
[----:B------:R-:W-:-:S02]  /*8430*/  LOP3.LUT R152, R124, 0xff00ff, RZ, 0xc0, !PT ;  /* 0x00ff00ff7c987812 */ /* 0x000fc400078ec0ff */
[----:B------:R-:W-:Y:S02]  /*8440*/  LOP3.LUT R124, R238, R127, RZ, 0xc0, !PT ;  /* 0x0000007fee7c7212 */ /* 0x000fe400078ec0ff */
[----:B------:R-:W-:Y:S01]  /*8450*/  F2FP.BF16.F32.PACK_AB R153, R218, R231 ;  /* 0x000000e7da99723e */ /* 0x000fe200000010ff */
[----:B------:R-:W-:Y:S01]  /*8460*/  FADD.FTZ R231, R231, R216 ;  /* 0x000000d8e7e77221 */ /* 0x000fe20000010000 */
[----:B------:R-:W-:Y:S01]  /*8470*/  HSET2.LE.AND R127, R152, R173, PT ;  /* 0x000000ad987f7233 */ /* 0x000fe20003803000 */
[----:B-----5:R-:W-:Y:S01]  /*8480*/  HMMA.16816.F32.BF16 R64, R84, R116, R64 ;  /* 0x000000745440723c */ /* 0x020fe20000041840 */
[----:B-1----:R-:W-:Y:S01]  /*8490*/  F2FP.BF16.F32.PACK_AB R152, R220, R221 ;  /* 0x000000dddc98723e */ /* 0x002fe200000010ff */
[----:B------:R-:W-:Y:S01]  /*84a0*/  FADD.FTZ R221, R221, R222 ;  /* 0x000000dedddd7221 */ /* 0x000fe20000010000 */
[----:B------:R-:W-:Y:S01]  /*84b0*/  LOP3.LUT R126, R153, R126, RZ, 0xc0, !PT ;  /* 0x0000007e997e7212 */ /* 0x000fe200078ec0ff */
[----:B------:R-:W-:Y:S01]  /*84c0*/  FADD.FTZ R218, R218, R231 ;  /* 0x000000e7dada7221 */ /* 0x000fe20000010000 */
[----:B------:R-:W-:Y:S01]  /*84d0*/  LOP3.LUT R127, R152, R127, RZ, 0xc0, !PT ;  /* 0x0000007f987f7212 */ /* 0x000fe200078ec0ff */
[----:B------:R-:W-:-:S02]  /*84e0*/  FADD.FTZ R220, R220, R221 ;  /* 0x000000dddcdc7221 */ /* 0x000fc40000010000 */
[C---:B------:R-:W-:Y:S01]  /*84f0*/  HMMA.16816.F32.BF16 R68, R84.reuse, R118, R68 ;  /* 0x000000765444723c */ /* 0x040fe20000041844 */
[----:B------:R-:W1:Y:S07]  /*8500*/  LDSM.16.MT88.4 R116, [R174+0x11000] ;  /* 0x01100000ae74783b */ /* 0x000e6e0000004200 */
[C---:B------:R-:W-:Y:S08]  /*8510*/  HMMA.16816.F32.BF16 R8, R84.reuse, R148, R8 ;  /* 0x000000945408723c */ /* 0x040ff00000041808 */
[C---:B------:R-:W-:Y:S01]  /*8520*/  HMMA.16816.F32.BF16 R12, R84.reuse, R150, R12 ;  /* 0x00000096540c723c */ /* 0x040fe2000004180c */
[----:B------:R-:W-:Y:S07]  /*8530*/  LDSM.16.MT88.4 R148, [R187+0xd000] ;  /* 0x00d00000bb94783b */ /* 0x000fee0000004200 */
[C---:B------:R-:W-:Y:S01]  /*8540*/  HMMA.16816.F32.BF16 R28, R84.reuse, R122, R28 ;  /* 0x0000007a541c723c */ /* 0x040fe2000004181c */
[----:B------:R-:W-:Y:S07]  /*8550*/  LDSM.16.MT88.4 R120, [R224+0x3000] ;  /* 0x00300000e078783b */ /* 0x000fee0000004200 */
[----:B------:R-:W-:Y:S01]  /*8560*/  HMMA.16816.F32.BF16 R100, R84, R154, R100 ;  /* 0x0000009a5464723c */ /* 0x000fe20000041864 */
[----:B------:R-:W2:Y:S04]  /*8570*/  LDSM.16.MT88.4 R84, [R172+0x5000] ;  /* 0x00500000ac54783b */ /* 0x000ea80000004200 */
[----:B------:R-:W-:Y:S03]  /*8580*/  LDSM.16.MT88.4 R152, [R187+0x11800] ;  /* 0x01180000bb98783b */ /* 0x000fe60000004200 */
[C---:B----4-:R-:W-:Y:S08]  /*8590*/  HMMA.16816.F32.BF16 R16, R124.reuse, R144, R16 ;  /* 0x000000907c10723c */ /* 0x050ff00000041810 */
[C---:B------:R-:W-:Y:S01]  /*85a0*/  HMMA.16816.F32.BF16 R20, R124.reuse, R146, R20 ;  /* 0x000000927c14723c */ /* 0x040fe20000041814 */
[----:B------:R-:W4:Y:S07]  /*85b0*/  LDSM.16.MT88.4 R144, [R224+0x5000] ;  /* 0x00500000e090783b */ /* 0x000f2e0000004200 */
[C---:B---3--:R-:W-:Y:S08]  /*85c0*/  HMMA.16816.F32.BF16 R24, R124.reuse, R52, R24 ;  /* 0x000000347c18723c */ /* 0x048ff00000041818 */
[C---:B------:R-:W-:Y:S08]  /*85d0*/  HMMA.16816.F32.BF16 R28, R124.reuse, R54, R28 ;  /* 0x000000367c1c723c */ /* 0x040ff0000004181c */
[C---:B------:R-:W-:Y:S08]  /*85e0*/  HMMA.16816.F32.BF16 R52, R124.reuse, R56, R96 ;  /* 0x000000387c34723c */ /* 0x040ff00000041860 */
[----:B------:R-:W-:Y:S01]  /*85f0*/  HMMA.16816.F32.BF16 R96, R124, R114, R60 ;  /* 0x000000727c60723c */ /* 0x000fe2000004183c */
[----:B------:R-:W-:-:S05]  /*8600*/  IMAD.WIDE.U32 R62, R230, -0x2daee0ad, RZ ;  /* 0xd2511f53e63e7825 */ /* 0x000fca00078e00ff */
[----:B------:R-:W-:Y:S02]  /*8610*/  LOP3.LUT R228, R236, R228, R63, 0x96, !PT ;  /* 0x000000e4ece47212 */ /* 0x000fe400078e963f */
[----:B------:R-:W-:Y:S01]  /*8620*/  HMMA.16816.F32.BF16 R56, R124, R58, R92 ;  /* 0x0000003a7c38723c */ /* 0x000fe2000004185c */
[----:B------:R-:W-:Y:S02]  /*8630*/  PRMT R61, R62, 0x7773, RZ ;  /* 0x000077733e3d7816 */ /* 0x000fe400000000ff */
[----:B------:R-:W-:-:S05]  /*8640*/  MOV R60, R62 ;  /* 0x0000003e003c7202 */ /* 0x000fca0000000f00 */
[C---:B------:R-:W-:Y:S08]  /*8650*/  HMMA.16816.F32.BF16 R92, R124.reuse, R140, R32 ;  /* 0x0000008c7c5c723c */ /* 0x040ff00000041820 */
[C---:B------:R-:W-:Y:S08]  /*8660*/  HMMA.16816.F32.BF16 R36, R124.reuse, R142, R36 ;  /* 0x0000008e7c24723c */ /* 0x040ff00000041824 */
[C---:B------:R-:W-:Y:S08]  /*8670*/  HMMA.16816.F32.BF16 R140, R124.reuse, R136, R40 ;  /* 0x000000887c8c723c */ /* 0x040ff00000041828 */
[C---:B------:R-:W-:Y:S08]  /*8680*/  HMMA.16816.F32.BF16 R44, R124.reuse, R138, R44 ;  /* 0x0000008a7c2c723c */ /* 0x040ff0000004182c */
[C---:B------:R-:W-:Y:S08]  /*8690*/  HMMA.16816.F32.BF16 R136, R124.reuse, R130, R104 ;  /* 0x000000827c88723c */ /* 0x040ff00000041868 */
[----:B-1----:R-:W-:Y:S01]  /*86a0*/  HMMA.16816.F32.BF16 R104, R124, R118, R68 ;  /* 0x000000767c68723c */ /* 0x002fe20000041844 */
[----:B------:R-:W-:Y:S01]  /*86b0*/  PRMT R68, R62, 0x7772, RZ ;  /* 0x000077723e447816 */ /* 0x000fe200000000ff */
[----:B------:R-:W-:Y:S01]  /*86c0*/  FFMA.FTZ R70, R179, UR7, -R178 ;  /* 0x00000007b3467c23 */ /* 0x000fe200080108b2 */
[----:B------:R-:W-:-:S02]  /*86d0*/  PRMT R69, R228, 0x7632, R69 ;  /* 0x00007632e4457816 */ /* 0x000fc40000000045 */
[----:B------:R-:W-:Y:S01]  /*86e0*/  PRMT R68, R68, 0x5410, R61 ;  /* 0x0000541044447816 */ /* 0x000fe2000000003d */
[--C-:B------:R-:W-:Y:S01]  /*86f0*/  FFMA.FTZ R61, R196, UR7, -R195.reuse ;  /* 0x00000007c43d7c23 */ /* 0x100fe200080108c3 */
[----:B------:R-:W-:Y:S01]  /*8700*/  LOP3.LUT R71, R60, 0xff, RZ, 0xc0, !PT ;  /* 0x000000ff3c477812 */ /* 0x000fe200078ec0ff */
[----:B------:R-:W-:Y:S01]  /*8710*/  HMMA.16816.F32.BF16 R40, R124, R112, R108 ;  /* 0x000000707c28723c */ /* 0x000fe2000004186c */
[----:B------:R-:W-:Y:S01]  /*8720*/  LOP3.LUT R69, R69, 0xff, RZ, 0xc0, !PT ;  /* 0x000000ff45457812 */ /* 0x000fe200078ec0ff */
[----:B------:R-:W-:Y:S01]  /*8730*/  FFMA.FTZ R196, R199, UR7, -R195 ;  /* 0x00000007c7c47c23 */ /* 0x000fe200080108c3 */
[----:B------:R-:W-:-:S04]  /*8740*/  PRMT R112, R62, 0x7771, RZ ;  /* 0x000077713e707816 */ /* 0x000fc800000000ff */
[----:B------:R-:W-:Y:S01]  /*8750*/  PRMT R112, R71, 0x5410, R112 ;  /* 0x0000541047707816 */ /* 0x000fe20000000070 */
[C---:B--2---:R-:W-:Y:S01]  /*8760*/  HMMA.16816.F32.BF16 R108, R124.reuse, R84, R72 ;  /* 0x000000547c6c723c */ /* 0x044fe20000041848 */
[----:B------:R-:W-:Y:S01]  /*8770*/  FFMA.FTZ R72, R198, UR7, -R195 ;  /* 0x00000007c6487c23 */ /* 0x000fe200080108c3 */
[----:B------:R-:W-:Y:S01]  /*8780*/  LOP3.LUT R73, R228, 0xffff, RZ, 0xc0, !PT ;  /* 0x0000ffffe4497812 */ /* 0x000fe200078ec0ff */
[----:B------:R1:W-:Y:S01]  /*8790*/  MUFU.EX2 R195, R61 ;  /* 0x0000003d00c37308 */ /* 0x0003e20000000800 */
[----:B------:R-:W-:Y:S02]  /*87a0*/  HSET2.LE.AND R114, R112, R173, PT ;  /* 0x000000ad70727233 */ /* 0x000fe40003803000 */
[----:B------:R-:W-:Y:S01]  /*87b0*/  SHF.R.U32.HI R73, RZ, 0x8, R73 ;  /* 0x00000008ff497819 */ /* 0x000fe20000011649 */
[----:B------:R-:W2:Y:S01]  /*87c0*/  MUFU.EX2 R198, R197 ;  /* 0x000000c500c67308 */ /* 0x000ea20000000800 */
[C---:B------:R-:W-:Y:S01]  /*87d0*/  HMMA.16816.F32.BF16 R84, R124.reuse, R86, R76 ;  /* 0x000000567c54723c */ /* 0x040fe2000004184c */
[----:B------:R-:W-:Y:S01]  /*87e0*/  SHF.R.U32.HI R78, RZ, 0x18, R228 ;  /* 0x00000018ff4e7819 */ /* 0x000fe200000116e4 */
[--C-:B------:R-:W-:Y:S01]  /*87f0*/  FFMA.FTZ R79, R177, UR7, -R178.reuse ;  /* 0x00000007b14f7c23 */ /* 0x100fe200080108b2 */
[----:B------:R-:W-:Y:S01]  /*8800*/  FFMA.FTZ R77, R176, UR7, -R178 ;  /* 0x00000007b04d7c23 */ /* 0x000fe200080108b2 */
[----:B------:R3:W-:Y:S01]  /*8810*/  MUFU.EX2 R177, R70 ;  /* 0x0000004600b17308 */ /* 0x0007e20000000800 */
[----:B------:R-:W-:Y:S01]  /*8820*/  PRMT R78, R69, 0x5410, R78 ;  /* 0x00005410454e7816 */ /* 0x000fe2000000004e */
[----:B------:R-:W-:Y:S01]  /*8830*/  FFMA.FTZ R178, R175, UR7, -R178 ;  /* 0x00000007afb27c23 */ /* 0x000fe200080108b2 */
[----:B------:R-:W-:Y:S01]  /*8840*/  LOP3.LUT R76, R228, 0xff, RZ, 0xc0, !PT ;  /* 0x000000ffe44c7812 */ /* 0x000fe200078ec0ff */
[----:B------:R-:W-:Y:S01]  /*8850*/  HMMA.16816.F32.BF16 R32, R124, R128, R48 ;  /* 0x000000807c20723c */ /* 0x000fe20000041830 */
[----:B-1----:R-:W1:Y:S01]  /*8860*/  LDSM.16.MT88.4 R60, [R187+0xd800] ;  /* 0x00d80000bb3c783b */ /* 0x002e620000004200 */
[----:B------:R-:W-:Y:S01]  /*8870*/  MUFU.EX2 R196, R196 ;  /* 0x000000c400c47308 */ /* 0x000fe20000000800 */
[----:B------:R-:W-:-:S02]  /*8880*/  PRMT R76, R76, 0x5410, R73 ;  /* 0x000054104c4c7816 */ /* 0x000fc40000000049 */
[--C-:B------:R-:W-:Y:S01]  /*8890*/  HSET2.LE.AND R78, R78, R173.reuse, PT ;  /* 0x000000ad4e4e7233 */ /* 0x100fe20003803000 */
[----:B------:R5:W-:Y:S02]  /*88a0*/  MUFU.EX2 R179, R72 ;  /* 0x0000004800b37308 */ /* 0x000be40000000800 */
[----:B------:R-:W-:Y:S01]  /*88b0*/  HMMA.16816.F32.BF16 R48, R124, R116, R64 ;  /* 0x000000747c30723c */ /* 0x000fe20000041840 */
[----:B------:R-:W1:Y:S01]  /*88c0*/  LDSM.16.MT88.4 R64, [R187+0xf800] ;  /* 0x00f80000bb40783b */ /* 0x000e620000004200 */
[----:B------:R2:W2:Y:S01]  /*88d0*/  MUFU.EX2 R176, R79 ;  /* 0x0000004f00b07308 */ /* 0x0004a20000000800 */
[----:B------:R-:W-:-:S03]  /*88e0*/  HSET2.LE.AND R76, R76, R173, PT ;  /* 0x000000ad4c4c7233 */ /* 0x000fc60003803000 */
[----:B------:R2:W-:Y:S02]  /*88f0*/  MUFU.EX2 R175, R77 ;  /* 0x0000004d00af7308 */ /* 0x0005e40000000800 */
[C---:B----4-:R-:W-:Y:S01]  /*8900*/  HMMA.16816.F32.BF16 R116, R124.reuse, R144, R80 ;  /* 0x000000907c74723c */ /* 0x050fe20000041850 */
[----:B------:R-:W-:Y:S01]  /*8910*/  LOP3.LUT R80, R68, 0xff00ff, RZ, 0xc0, !PT ;  /* 0x00ff00ff44507812 */ /* 0x000fe200078ec0ff */
[----:B------:R-:W4:Y:S01]  /*8920*/  MUFU.EX2 R178, R178 ;  /* 0x000000b200b27308 */ /* 0x000f220000000800 */
[----:B---3--:R-:W3:Y:S03]  /*8930*/  LDSM.16.MT88.4 R68, [R174+0xd800] ;  /* 0x00d80000ae44783b */ /* 0x008ee60000004200 */
[----:B------:R-:W-:Y:S01]  /*8940*/  HSET2.LE.AND R115, R80, R173, PT ;  /* 0x000000ad50737233 */ /* 0x000fe20003803000 */
[----:B-----5:R-:W5:Y:S01]  /*8950*/  LDSM.16.MT88.4 R72, [R174+0xf800] ;  /* 0x00f80000ae48783b */ /* 0x020f620000004200 */
[C---:B------:R-:W-:Y:S01]  /*8960*/  HMMA.16816.F32.BF16 R8, R124.reuse, R148, R8 ;  /* 0x000000947c08723c */ /* 0x040fe20000041808 */
[----:B--2---:R-:W-:Y:S01]  /*8970*/  F2FP.BF16.F32.PACK_AB R79, R198, R195 ;  /* 0x000000c3c64f723e */ /* 0x004fe200000010ff */
[----:B------:R-:W-:Y:S01]  /*8980*/  FADD.FTZ R195, R195, R218 ;  /* 0x000000dac3c37221 */ /* 0x000fe20000010000 */
[----:B------:R-:W-:Y:S01]  /*8990*/  F2FP.BF16.F32.PACK_AB R113, R176, R177 ;  /* 0x000000b1b071723e */ /* 0x000fe200000010ff */
[----:B------:R-:W-:Y:S01]  /*89a0*/  LDSM.16.MT88.4 R80, [R172+0x3800] ;  /* 0x00380000ac50783b */ /* 0x000fe20000004200 */
[----:B------:R-:W-:Y:S01]  /*89b0*/  F2FP.BF16.F32.PACK_AB R77, R179, R196 ;  /* 0x000000c4b34d723e */ /* 0x000fe200000010ff */
[----:B------:R-:W-:Y:S01]  /*89c0*/  FADD.FTZ R177, R177, R220 ;  /* 0x000000dcb1b17221 */ /* 0x000fe20000010000 */
[----:B------:R-:W-:Y:S01]  /*89d0*/  LOP3.LUT R112, R79, R76, RZ, 0xc0, !PT ;  /* 0x0000004c4f707212 */ /* 0x000fe200078ec0ff */
[C---:B------:R-:W-:Y:S01]  /*89e0*/  HMMA.16816.F32.BF16 R12, R124.reuse, R150, R12 ;  /* 0x000000967c0c723c */ /* 0x040fe2000004180c */
[----:B----4-:R-:W-:Y:S01]  /*89f0*/  F2FP.BF16.F32.PACK_AB R128, R178, R175 ;  /* 0x000000afb280723e */ /* 0x010fe200000010ff */
        /* <DEDUP_REMOVED lines=9> */
[----:B------:R-:W-:-:S03]  /*8a90*/  FADD.FTZ R175, R175, R176 ;  /* 0x000000b0afaf7221 */ /* 0x000fc60000010000 */
[----:B------:R-:W-:Y:S01]  /*8aa0*/  FADD.FTZ R205, R179, R196 ;  /* 0x000000c4b3cd7221 */ /* 0x000fe20000010000 */
[----:B------:R-:W-:Y:S01]  /*8ab0*/  FADD.FTZ R203, R178, R175 ;  /* 0x000000afb2cb7221 */ /* 0x000fe20000010000 */
[----:B------:R-:W-:Y:S01]  /*8ac0*/  HMMA.16816.F32.BF16 R4, R124, R122, R4 ;  /* 0x0000007a7c04723c */ /* 0x000fe20000041804 */
[----:B------:R-:W4:Y:S01]  /*8ad0*/  LDSM.16.MT88.4 R120, [R172+0x5800] ;  /* 0x00580000ac78783b */ /* 0x000f220000004200 */
[----:B------:R-:W-:-:S06]  /*8ae0*/  IADD3 R196, PT, PT, R171, -0x3, RZ ;  /* 0xfffffffdabc47810 */ /* 0x000fcc0007ffe0ff */
[----:B------:R-:W-:Y:S08]  /*8af0*/  HMMA.16816.F32.BF16 R144, R124, R146, R100 ;  /* 0x000000927c90723c */ /* 0x000ff00000041864 */
[C---:B-1----:R-:W-:Y:S01]  /*8b00*/  HMMA.16816.F32.BF16 R128, R112.reuse, R60, R8 ;  /* 0x0000003c7080723c */ /* 0x042fe20000041808 */
[----:B------:R-:W-:Y:S07]  /*8b10*/  LDSM.16.MT88.4 R8, [R224+0x1800] ;  /* 0x00180000e008783b */ /* 0x000fee0000004200 */
[C---:B------:R-:W-:Y:S01]  /*8b20*/  HMMA.16816.F32.BF16 R124, R112.reuse, R62, R12 ;  /* 0x0000003e707c723c */ /* 0x040fe2000004180c */
[----:B------:R-:W1:Y:S07]  /*8b30*/  LDSM.16.MT88.4 R12, [R224+0x3800] ;  /* 0x00380000e00c783b */ /* 0x000e6e0000004200 */
[C---:B------:R-:W-:Y:S08]  /*8b40*/  HMMA.16816.F32.BF16 R60, R112.reuse, R64, R92 ;  /* 0x00000040703c723c */ /* 0x040ff0000004185c */
[C---:B------:R-:W-:Y:S08]  /*8b50*/  HMMA.16816.F32.BF16 R64, R112.reuse, R66, R36 ;  /* 0x000000427040723c */ /* 0x040ff00000041824 */
[C---:B---3--:R-:W-:Y:S01]  /*8b60*/  HMMA.16816.F32.BF16 R36, R112.reuse, R68, R16 ;  /* 0x000000447024723c */ /* 0x048fe20000041810 */
[----:B------:R-:W3:Y:S07]  /*8b70*/  LDSM.16.MT88.4 R16, [R224+0x5800] ;  /* 0x00580000e010783b */ /* 0x000eee0000004200 */
[C---:B------:R-:W-:Y:S08]  /*8b80*/  HMMA.16816.F32.BF16 R92, R112.reuse, R152, R40 ;  /* 0x00000098705c723c */ /* 0x040ff00000041828 */
[C---:B------:R-:W-:Y:S08]  /*8b90*/  HMMA.16816.F32.BF16 R40, R112.reuse, R70, R20 ;  /* 0x000000467028723c */ /* 0x040ff00000041814 */
[C---:B-----5:R-:W-:Y:S08]  /*8ba0*/  HMMA.16816.F32.BF16 R68, R112.reuse, R72, R140 ;  /* 0x000000487044723c */ /* 0x060ff0000004188c */
[C---:B------:R-:W-:Y:S08]  /*8bb0*/  HMMA.16816.F32.BF16 R72, R112.reuse, R74, R44 ;  /* 0x0000004a7048723c */ /* 0x040ff0000004182c */
[C---:B--2---:R-:W-:Y:S08]  /*8bc0*/  HMMA.16816.F32.BF16 R100, R112.reuse, R148, R48 ;  /* 0x000000947064723c */ /* 0x044ff00000041830 */
[C---:B----4-:R-:W-:Y:S08]  /*8bd0*/  HMMA.16816.F32.BF16 R108, R112.reuse, R120, R108 ;  /* 0x00000078706c723c */ /* 0x050ff0000004186c */
[C---:B------:R-:W-:Y:S08]  /*8be0*/  HMMA.16816.F32.BF16 R44, R112.reuse, R76, R24 ;  /* 0x0000004c702c723c */ /* 0x040ff00000041818 */
[C---:B------:R-:W-:Y:S08]  /*8bf0*/  HMMA.16816.F32.BF16 R48, R112.reuse, R78, R28 ;  /* 0x0000004e7030723c */ /* 0x040ff0000004181c */
[C---:B------:R-:W-:Y:S08]  /*8c00*/  HMMA.16816.F32.BF16 R120, R112.reuse, R122, R84 ;  /* 0x0000007a7078723c */ /* 0x040ff00000041854 */
[C---:B------:R-:W-:Y:S08]  /*8c10*/  HMMA.16816.F32.BF16 R76, R112.reuse, R80, R32 ;  /* 0x00000050704c723c */ /* 0x040ff00000041820 */
[C---:B-1----:R-:W-:Y:S08]  /*8c20*/  HMMA.16816.F32.BF16 R84, R112.reuse, R12, R88 ;  /* 0x0000000c7054723c */ /* 0x042ff00000041858 */
[C---:B------:R-:W-:Y:S08]  /*8c30*/  HMMA.16816.F32.BF16 R96, R112.reuse, R154, R96 ;  /* 0x0000009a7060723c */ /* 0x040ff00000041860 */
[C---:B------:R-:W-:Y:S08]  /*8c40*/  HMMA.16816.F32.BF16 R104, R112.reuse, R150, R104 ;  /* 0x000000967068723c */ /* 0x040ff00000041868 */
[C---:B------:R-:W-:Y:S08]  /*8c50*/  HMMA.16816.F32.BF16 R80, R112.reuse, R82, R136 ;  /* 0x000000527050723c */ /* 0x040ff00000041888 */
[C---:B------:R-:W-:Y:S08]  /*8c60*/  HMMA.16816.F32.BF16 R52, R112.reuse, R8, R52 ;  /* 0x000000087034723c */ /* 0x040ff00000041834 */
[C---:B------:R-:W-:Y:S08]  /*8c70*/  HMMA.16816.F32.BF16 R56, R112.reuse, R10, R56 ;  /* 0x0000000a7038723c */ /* 0x040ff00000041838 */
[C---:B------:R-:W-:Y:S08]  /*8c80*/  HMMA.16816.F32.BF16 R88, R112.reuse, R14, R4 ;  /* 0x0000000e7058723c */ /* 0x040ff00000041804 */
[C---:B---3--:R-:W-:Y:S08]  /*8c90*/  HMMA.16816.F32.BF16 R116, R112.reuse, R16, R116 ;  /* 0x000000107074723c */ /* 0x048ff00000041874 */
[----:B------:R-:W-:-:S15]  /*8ca0*/  HMMA.16816.F32.BF16 R112, R112, R18, R144 ;  /* 0x000000127070723c */ /* 0x000fde0000041890 */
[----:B------:R-:W-:-:S05]  /*8cb0*/  NOP ;  /* 0x0000000000007918 */ /* 0x000fca0000000000 */
.L_x_473:
[----:B------:R-:W-:-:S13]  /*8cc0*/  ISETP.GE.AND P0, PT, R196, RZ, PT ;  /* 0x000000ffc400720c */ /* 0x000fda0003f06270 */
[----:B------:R-:W-:Y:S05]  /*8cd0*/  @!P0 BRA `(.L_x_475) ;  /* 0x0000003400448947 */ /* 0x000fea0003800000 */
[----:B------:R-:W-:Y:S01]  /*8ce0*/  IMAD.MOV.U32 R195, RZ, RZ, R181 ;  /* 0x000000ffffc37224 */ /* 0x000fe200078e00b5 */
[----:B------:R-:W-:Y:S01]  /*8cf0*/  SHF.R.U32.HI R7, RZ, 0x1, R165 ;  /* 0x00000001ff077819 */ /* 0x000fe200000116a5 */
[----:B------:R-:W-:Y:S01]  /*8d00*/  IMAD.SHL.U32 R181, R165, 0x40, RZ ;  /* 0x00000040a5b57824 */ /* 0x000fe200078e00ff */
[----:B------:R-:W-:Y:S01]  /*8d10*/  S2UR UR7, SR_CgaCtaId ;  /* 0x00000000000779c3 */ /* 0x000fe20000008800 */
[----:B------:R-:W-:Y:S01]  /*8d20*/  IMAD.WIDE.U32 R4, R0, R134, R194 ;  /* 0x0000008600047225 */ /* 0x000fe200078e00c2 */
[----:B------:R-:W1:Y:S01]  /*8d30*/  S2R R198, SR_TID.X ;  /* 0x0000000000c67919 */ /* 0x000e620000002100 */
[----:B------:R-:W-:Y:S01]  /*8d40*/  UMOV UR6, 0x400 ;  /* 0x0000040000067882 */ /* 0x000fe20000000000 */
[----:B------:R-:W-:Y:S01]  /*8d50*/  LOP3.LUT R9, R181, 0x200, RZ, 0xc0, !PT ;  /* 0x00000200b5097812 */ /* 0x000fe200078ec0ff */
[----:B------:R-:W-:Y:S01]  /*8d60*/  IMAD.IADD R5, R180, 0x1, R5 ;  /* 0x00000001b4057824 */ /* 0x000fe200078e0205 */
[----:B------:R-:W-:Y:S01]  /*8d70*/  MOV R177, 0x40 ;  /* 0x0000004000b17802 */ /* 0x000fe20000000f00 */
[----:B------:R-:W-:Y:S01]  /*8d80*/  IMAD R0, R133, UR4, RZ ;  /* 0x0000000485007c24 */ /* 0x000fe2000f8e02ff */
[----:B------:R-:W-:Y:S01]  /*8d90*/  LOP3.LUT R199, R189, 0x1e00, R170, 0xf8, !PT ;  /* 0x00001e00bdc77812 */ /* 0x000fe200078ef8aa */
[----:B------:R-:W-:Y:S01]  /*8da0*/  IMAD.WIDE.U32 R10, R167, UR4, R4 ;  /* 0x00000004a70a7c25 */ /* 0x000fe2000f8e0004 */
[----:B------:R-:W-:Y:S01]  /*8db0*/  SEL R177, R177, 0xffffffc0, !P1 ;  /* 0xffffffc0b1b17807 */ /* 0x000fe20004800000 */
[----:B------:R-:W2:Y:S01]  /*8dc0*/  LDCU UR4, c[0x0][0x45c] ;  /* 0x00008b80ff0477ac */ /* 0x000ea20008000800 */
[----:B------:R-:W-:Y:S01]  /*8dd0*/  SHF.L.U64.HI R189, R134, 0x5, R135 ;  /* 0x0000000586bd7819 */ /* 0x000fe20000010287 */
[----:B------:R-:W-:Y:S01]  /*8de0*/  IMAD R167, R167, UR5, R0 ;  /* 0x00000005a7a77c24 */ /* 0x000fe2000f8e0200 */
[----:B------:R-:W3:Y:S01]  /*8df0*/  S2UR UR5, SR_CgaCtaId ;  /* 0x00000000000579c3 */ /* 0x000ee20000008800 */
[C---:B------:R-:W-:Y:S01]  /*8e00*/  IADD3 R5, P0, PT, R164.reuse, R10, RZ ;  /* 0x0000000aa4057210 */ /* 0x040fe20007f1e0ff */
[----:B------:R-:W-:Y:S01]  /*8e10*/  IMAD.SHL.U32 R178, R165, 0x20, RZ ;  /* 0x00000020a5b27824 */ /* 0x000fe200078e00ff */
[----:B------:R-:W-:Y:S01]  /*8e20*/  LOP3.LUT R164, R164, 0x1c0, R181, 0xf8, !PT ;  /* 0x000001c0a4a47812 */ /* 0x000fe200078ef8b5 */
[----:B------:R-:W-:Y:S01]  /*8e30*/  IMAD.SHL.U32 R194, R134, 0x20, RZ ;  /* 0x0000002086c27824 */ /* 0x000fe200078e00ff */
[----:B------:R-:W-:Y:S01]  /*8e40*/  LOP3.LUT R181, R181, 0x400, RZ, 0xc0, !PT ;  /* 0x00000400b5b57812 */ /* 0x000fe200078ec0ff */
[----:B------:R-:W-:Y:S01]  /*8e50*/  IMAD.X R4, R167, 0x1, R11, P0 ;  /* 0x00000001a7047824 */ /* 0x000fe200000e060b */
[----:B------:R-:W-:Y:S01]  /*8e60*/  LOP3.LUT R0, R164, 0x8, R165, 0x78, !PT ;  /* 0x00000008a4007812 */ /* 0x000fe200078e78a5 */
[C---:B------:R-:W-:Y:S01]  /*8e70*/  VIADD R197, R196.reuse, 0x1 ;  /* 0x00000001c4c57836 */ /* 0x040fe20000000000 */
[----:B------:R-:W-:Y:S01]  /*8e80*/  LOP3.LUT R178, R9, 0x7c00, R178, 0xf8, !PT ;  /* 0x00007c0009b27812 */ /* 0x000fe200078ef8b2 */
[----:B------:R-:W-:Y:S01]  /*8e90*/  IMAD.WIDE.U32 R8, R196, R134, RZ ;  /* 0x00000086c4087225 */ /* 0x000fe200078e00ff */
[----:B------:R-:W-:-:S02]  /*8ea0*/  LOP3.LUT R7, R164, 0x8, R7, 0x78, !PT ;  /* 0x00000008a4077812 */ /* 0x000fc400078e7807 */
[C---:B------:R-:W-:Y:S01]  /*8eb0*/  SHF.L.U64.HI R4, R5.reuse, 0x1, R4 ;  /* 0x0000000105047819 */ /* 0x040fe20000010204 */
[----:B------:R-:W-:Y:S01]  /*8ec0*/  IMAD.SHL.U32 R5, R5, 0x2, RZ ;  /* 0x0000000205057824 */ /* 0x000fe200078e00ff */
[----:B------:R-:W-:Y:S01]  /*8ed0*/  IADD3 R187, P0, PT, R210, -0x100, RZ ;  /* 0xffffff00d2bb7810 */ /* 0x000fe20007f1e0ff */
[----:B------:R-:W-:Y:S01]  /*8ee0*/  IMAD R9, R196, R135, R9 ;  /* 0x00000087c4097224 */ /* 0x000fe200078e0209 */
[----:B------:R-:W-:Y:S01]  /*8ef0*/  LEA R181, R0, R181, 0x1 ;  /* 0x000000b500b57211 */ /* 0x000fe200078e08ff */
[----:B------:R-:W-:Y:S01]  /*8f00*/  IMAD.MOV.U32 R0, RZ, RZ, R3 ;  /* 0x000000ffff007224 */ /* 0x000fe200078e0003 */
[----:B------:R-:W-:Y:S01]  /*8f10*/  LOP3.LUT R178, R178, R7, RZ, 0xfc, !PT ;  /* 0x00000007b2b27212 */ /* 0x000fe200078efcff */
[----:B------:R-:W-:Y:S01]  /*8f20*/  IMAD.MOV.U32 R3, RZ, RZ, 0x20 ;  /* 0x00000020ff037424 */ /* 0x000fe200078e00ff */
[----:B------:R-:W-:Y:S01]  /*8f30*/  IADD3.X R195, PT, PT, R2, -0x1, RZ, P0, !PT ;  /* 0xffffffff02c37810 */ /* 0x000fe200007fe4ff */
[----:B------:R-:W-:Y:S01]  /*8f40*/  IMAD.MOV.U32 R133, RZ, RZ, R132 ;  /* 0x000000ffff857224 */ /* 0x000fe200078e0084 */
[----:B------:R-:W-:Y:S01]  /*8f50*/  LEA R5, P2, R8, R5, 0x7 ;  /* 0x0000000508057211 */ /* 0x000fe200078438ff */
[----:B---3--:R-:W-:Y:S01]  /*8f60*/  ULEA UR5, UR5, UR6, 0x18 ;  /* 0x0000000605057291 */ /* 0x008fe2000f8ec0ff */
[----:B------:R-:W-:-:S02]  /*8f70*/  SEL R3, R3, 0xffffffe0, !P6 ;  /* 0xffffffe003037807 */ /* 0x000fc40007000000 */
[----:B------:R-:W-:Y:S02]  /*8f80*/  LEA.HI.X R9, R8, R4, R9, 0x7, P2 ;  /* 0x0000000408097211 */ /* 0x000fe400010f3c09 */
[----:B------:R-:W-:Y:S01]  /*8f90*/  IADD3 R210, P2, PT, R5, UR8, RZ ;  /* 0x0000000805d27c10 */ /* 0x000fe2000ff5e0ff */
[----:B------:R-:W-:Y:S01]  /*8fa0*/  VIADD R2, R181, UR5 ;  /* 0x00000005b5027c36 */ /* 0x000fe20008000000 */
[----:B------:R-:W-:Y:S01]  /*8fb0*/  LEA R178, R178, UR5, 0x1 ;  /* 0x00000005b2b27c11 */ /* 0x000fe2000f8e08ff */
[----:B------:R-:W-:Y:S01]  /*8fc0*/  UMOV UR8, 0x400 ;  /* 0x0000040000087882 */ /* 0x000fe20000000000 */
[----:B------:R-:W-:Y:S01]  /*8fd0*/  IADD3.X R211, PT, PT, R9, UR9, RZ, P2, !PT ;  /* 0x0000000909d37c10 */ /* 0x000fe200097fe4ff */
[----:B------:R-:W-:Y:S01]  /*8fe0*/  IMAD.IADD R180, R2, 0x1, R177 ;  /* 0x0000000102b47824 */ /* 0x000fe200078e02b1 */
[----:B------:R-:W-:Y:S01]  /*8ff0*/  LEA R196, R196, 0x1, 0x1 ;  /* 0x00000001c4c47811 */ /* 0x000fe200078e08ff */
[--C-:B------:R-:W-:Y:S01]  /*9000*/  IMAD.IADD R177, R177, 0x1, R178.reuse ;  /* 0x00000001b1b17824 */ /* 0x100fe200078e02b2 */
[----:B------:R-:W-:Y:S01]  /*9010*/  LEA R199, R199, UR5, 0x1 ;  /* 0x00000005c7c77c11 */ /* 0x000fe2000f8e08ff */
[C---:B------:R-:W-:Y:S01]  /*9020*/  IMAD.IADD R134, R3.reuse, 0x1, R178 ;  /* 0x0000000103867824 */ /* 0x040fe200078e02b2 */
[----:B------:R-:W-:Y:S01]  /*9030*/  IADD3 R135, PT, PT, R2, R3, RZ ;  /* 0x0000000302877210 */ /* 0x000fe20007ffe0ff */
[C---:B------:R-:W-:Y:S01]  /*9040*/  IMAD.IADD R179, R3.reuse, 0x1, R180 ;  /* 0x0000000103b37824 */ /* 0x040fe200078e02b4 */
[----:B------:R-:W-:Y:S01]  /*9050*/  ULEA UR6, UR7, UR8, 0x18 ;  /* 0x0000000807067291 */ /* 0x000fe2000f8ec0ff */
[----:B------:R-:W-:Y:S01]  /*9060*/  IMAD.IADD R176, R3, 0x1, R177 ;  /* 0x0000000103b07824 */ /* 0x000fe200078e02b1 */
[----:B-12---:R-:W-:Y:S10]  /*9070*/  BRA `(.L_x_476) ;  /* 0x0000000000947947 */ /* 0x006ff40003800000 */
.L_x_478:
[----:B------:R-:W1:Y:S01]  /*9080*/  LDC.64 R136, c[0x0][0x3b8] ;  /* 0x0000ee00ff887b82 */ /* 0x000e620000000a00 */
[----:B------:R-:W-:Y:S04]  /*9090*/  VIADD R139, R197, 0xfffffffe ;  /* 0xfffffffec58b7836 */ /* 0x000fe80000000000 */
[C---:B-1----:R-:W-:Y:S01]  /*90a0*/  IMAD.WIDE.U32 R146, R139.reuse, R136, RZ ;  /* 0x000000888b927225 */ /* 0x042fe200078e00ff */
[----:B------:R-:W-:Y:S03]  /*90b0*/  SHF.L.U64.HI R138, R136, 0x4, R137 ;  /* 0x00000004888a7819 */ /* 0x000fe60000010289 */
[----:B------:R-:W-:Y:S01]  /*90c0*/  IMAD R139, R139, R137, R147 ;  /* 0x000000898b8b7224 */ /* 0x000fe200078e0293 */
[----:B------:R-:W-:Y:S01]  /*90d0*/  LEA R144, P2, R146, R186, 0x7 ;  /* 0x000000ba92907211 */ /* 0x000fe200078438ff */
[----:B------:R-:W-:Y:S03]  /*90e0*/  IMAD.SHL.U32 R2, R136, 0x10, RZ ;  /* 0x0000001088027824 */ /* 0x000fe600078e00ff */
[C-C-:B------:R-:W-:Y:S02]  /*90f0*/  LEA.HI.X R145, R146.reuse, R185, R139.reuse, 0x7, P2 ;  /* 0x000000b992917211 */ /* 0x140fe400010f3c8b */
[C---:B------:R-:W-:Y:S03]  /*9100*/  LEA R141, P0, R146.reuse, R2, 0x6 ;  /* 0x00000002928d7211 */ /* 0x040fe600078030ff */
[----:B------:R-:W-:Y:S01]  /*9110*/  @!PT LDS RZ, [RZ] ;  /* 0x00000000fffff984 */ /* 0x000fe20000000800 */
[----:B------:R-:W-:Y:S01]  /*9120*/  @!PT LDS RZ, [RZ] ;  /* 0x00000000fffff984 */ /* 0x000fe20000000800 */
[----:B------:R-:W-:Y:S01]  /*9130*/  @!PT LDS RZ, [RZ] ;  /* 0x00000000fffff984 */ /* 0x000fe20000000800 */
[----:B------:R1:W-:Y:S01]  /*9140*/  LDGSTS.E.BYPASS.LTC128B.128 [R199+0x6000], desc[UR10][R144.64] ;  /* 0x0600000090c77fae */ /* 0x0003e2000b981a0a */
[----:B------:R-:W-:Y:S02]  /*9150*/  LEA.HI.X R140, R146, R138, R139, 0x6, P0 ;  /* 0x0000008a928c7211 */ /* 0x000fe400000f348b */
[C---:B------:R-:W-:Y:S01]  /*9160*/  LEA R146, P2, R141.reuse, R186, 0x1 ;  /* 0x000000ba8d927211 */ /* 0x040fe200078408ff */
[----:B------:R1:W-:Y:S01]  /*9170*/  LDGSTS.E.BYPASS.LTC128B.128 [R199+0x8000], desc[UR10][R144.64+0x80] ;  /* 0x0800008090c77fae */ /* 0x0003e2000b981a0a */
[----:B------:R-:W-:Y:S02]  /*9180*/  IADD3 R2, P0, PT, R2, R141, RZ ;  /* 0x0000008d02027210 */ /* 0x000fe40007f1e0ff */
[--C-:B------:R-:W-:Y:S01]  /*9190*/  LEA.HI.X R147, R141, R185, R140.reuse, 0x1, P2 ;  /* 0x000000b98d937211 */ /* 0x100fe200010f0c8c */
[----:B------:R1:W-:Y:S01]  /*91a0*/  LDGSTS.E.BYPASS.LTC128B.128 [R199+0xa000], desc[UR10][R144.64+0x100] ;  /* 0x0a00010090c77fae */ /* 0x0003e2000b981a0a */
[----:B------:R-:W-:Y:S01]  /*91b0*/  LEA R142, P1, R136, R141, 0x5 ;  /* 0x0000008d888e7211 */ /* 0x000fe200078228ff */
[----:B------:R-:W-:Y:S02]  /*91c0*/  IMAD.X R138, R138, 0x1, R140, P0 ;  /* 0x000000018a8a7824 */ /* 0x000fe400000e068c */
[----:B------:R1:W-:Y:S01]  /*91d0*/  LDGSTS.E.BYPASS.LTC128B.128 [R199+0x6800], desc[UR10][R146.64] ;  /* 0x0680000092c77fae */ /* 0x0003e2000b981a0a */
[----:B------:R-:W-:Y:S02]  /*91e0*/  LEA.HI.X R136, R136, R140, R137, 0x5, P1 ;  /* 0x0000008c88887211 */ /* 0x000fe400008f2c89 */
[-C--:B------:R-:W-:Y:S01]  /*91f0*/  LEA R150, P1, R2, R186.reuse, 0x1 ;  /* 0x000000ba02967211 */ /* 0x080fe200078208ff */
[----:B------:R1:W-:Y:S01]  /*9200*/  LDGSTS.E.BYPASS.LTC128B.128 [R199+0x8800], desc[UR10][R146.64+0x80] ;  /* 0x0880008092c77fae */ /* 0x0003e2000b981a0a */
[----:B------:R-:W-:Y:S02]  /*9210*/  LEA R148, P0, R142, R186, 0x1 ;  /* 0x000000ba8e947211 */ /* 0x000fe400078008ff */
[-C--:B------:R-:W-:Y:S01]  /*9220*/  LEA.HI.X R151, R2, R185.reuse, R138, 0x1, P1 ;  /* 0x000000b902977211 */ /* 0x080fe200008f0c8a */
[----:B------:R1:W-:Y:S01]  /*9230*/  LDGSTS.E.BYPASS.LTC128B.128 [R199+0xa800], desc[UR10][R146.64+0x100] ;  /* 0x0a80010092c77fae */ /* 0x0003e2000b981a0a */
[----:B------:R-:W-:Y:S03]  /*9240*/  LEA.HI.X R149, R142, R185, R136, 0x1, P0 ;  /* 0x000000b98e957211 */ /* 0x000fe600000f0c88 */
[----:B------:R1:W-:Y:S04]  /*9250*/  LDGSTS.E.BYPASS.LTC128B.128 [R199+0x7000], desc[UR10][R150.64] ;  /* 0x0700000096c77fae */ /* 0x0003e8000b981a0a */
[----:B------:R1:W-:Y:S04]  /*9260*/  LDGSTS.E.BYPASS.LTC128B.128 [R199+0x9000], desc[UR10][R150.64+0x80] ;  /* 0x0900008096c77fae */ /* 0x0003e8000b981a0a */
[----:B------:R1:W-:Y:S04]  /*9270*/  LDGSTS.E.BYPASS.LTC128B.128 [R199+0xb000], desc[UR10][R150.64+0x100] ;  /* 0x0b00010096c77fae */ /* 0x0003e8000b981a0a */
[----:B------:R1:W-:Y:S04]  /*9280*/  LDGSTS.E.BYPASS.LTC128B.128 [R199+0x7800], desc[UR10][R148.64] ;  /* 0x0780000094c77fae */ /* 0x0003e8000b981a0a */
[----:B------:R1:W-:Y:S04]  /*9290*/  LDGSTS.E.BYPASS.LTC128B.128 [R199+0x9800], desc[UR10][R148.64+0x80] ;  /* 0x0980008094c77fae */ /* 0x0003e8000b981a0a */
[----:B------:R1:W-:Y:S04]  /*92a0*/  LDGSTS.E.BYPASS.LTC128B.128 [R199+0xb800], desc[UR10][R148.64+0x100] ;  /* 0x0b80010094c77fae */ /* 0x0003e8000b981a0a */
[----:B------:R-:W0:Y:S01]  /*92b0*/  LDGDEPBAR ;  /* 0x00000000000079af */ /* 0x000e220000000000 */
[----:B------:R-:W-:Y:S05]  /*92c0*/  BRA `(.L_x_477) ;  /* 0x0000000c002c7947 */ /* 0x000fea0003800000 */
.L_x_476:
[----:B------:R-:W-:Y:S04]  /*92d0*/  DEPBAR.LE SB0, 0x0 ;  /* 0x000080000000791a */ /* 0x000fe80000000000 */
[----:B------:R-:W-:Y:S01]  /*92e0*/  BAR.SYNC.DEFER_BLOCKING 0x0 ;  /* 0x0000000000007b1d */ /* 0x000fe20000010000 */
[----:B------:R-:W-:Y:S05]  /*92f0*/  IADD3 R214, P0, PT, R210, R194, RZ ;  /* 0x000000c2d2d67210 */ /* 0x000fea0007f1e0ff */
[----:B------:R-:W-:Y:S01]  /*9300*/  IMAD.X R215, R211, 0x1, R189, P0 ;  /* 0x00000001d3d77824 */ /* 0x000fe200000e06bd */
[----:B------:R-:W-:Y:S05]  /*9310*/  IADD3 R212, P0, PT, R187, R214, RZ ;  /* 0x000000d6bbd47210 */ /* 0x000fea0007f1e0ff */
[----:B------:R-:W-:Y:S01]  /*9320*/  IMAD.X R213, R195, 0x1, R215, P0 ;  /* 0x00000001c3d57824 */ /* 0x000fe200000e06d7 */
[----:B------:R-:W-:Y:S05]  /*9330*/  IADD3 R2, P0, PT, R187, R212, RZ ;  /* 0x000000d4bb027210 */ /* 0x000fea0007f1e0ff */
[----:B------:R-:W-:Y:S01]  /*9340*/  IMAD.X R3, R195, 0x1, R213, P0 ;  /* 0x00000001c3037824 */ /* 0x000fe200000e06d5 */
[----:B------:R-:W-:Y:S01]  /*9350*/  ISETP.NE.AND P0, PT, R197, 0x1, PT ;  /* 0x00000001c500780c */ /* 0x000fe20003f05270 */
        /* <DEDUP_REMOVED lines=8> */
[----:B------:R-:W-:Y:S04]  /*93e0*/  LDGSTS.E.BYPASS.LTC128B.128 [R199+0x10800], desc[UR10][R214.64+0x100] ;  /* 0x10800100d6c77fae */ /* 0x000fe8000b981a0a */
        /* <DEDUP_REMOVED lines=8> */
[----:B------:R-:W4:Y:S01]  /*9470*/  LDSM.16.M88.4 R144, [R181+UR5+0x6800] ;  /* 0x00680005b590783b */ /* 0x000f220008000200 */
[----:B-1----:R-:W-:Y:S03]  /*9480*/  VIADD R213, R196, 0xffffffff ;  /* 0xffffffffc4d57836 */ /* 0x002fe60000000000 */
[----:B------:R-:W1:Y:S04]  /*9490*/  LDSM.16.M88.4 R148, [R181+UR5+0x7000] ;  /* 0x00700005b594783b */ /* 0x000e680008000200 */
[----:B------:R-:W0:Y:S01]  /*94a0*/  LDGDEPBAR ;  /* 0x00000000000079af */ /* 0x000e220000000000 */
[----:B------:R-:W-:Y:S03]  /*94b0*/  LOP3.LUT R212, R213, R201, R209, 0x96, !PT ;  /* 0x000000c9d5d47212 */ /* 0x000fe600078e96d1 */
[----:B------:R-:W5:Y:S02]  /*94c0*/  LDSM.16.M88.4 R152, [R181+UR5+0x7800] ;  /* 0x00780005b598783b */ /* 0x000f640008000200 */
[----:B------:R-:W-:Y:S02]  /*94d0*/  IMAD.WIDE.U32 R212, R212, -0x326172a9, RZ ;  /* 0xcd9e8d57d4d47825 */ /* 0x000fe400078e00ff */
[----:B------:R-:W-:Y:S04]  /*94e0*/  LDSM.16.M88.4 R156, [R134] ;  /* 0x00000000869c783b */ /* 0x000fe80000000200 */
[----:B------:R-:W2:Y:S04]  /*94f0*/  LDSM.16.M88.4 R160, [R135+0x6000] ;  /* 0x0060000087a0783b */ /* 0x000ea80000000200 */
[----:B------:R-:W-:Y:S04]  /*9500*/  LDSM.16.M88.4 R164, [R135+0x7000] ;  /* 0x0070000087a4783b */ /* 0x000fe80000000200 */
[----:B------:R-:W-:Y:S04]  /*9510*/  LDSM.16.M88.4 R168, [R179+0x6000] ;  /* 0x00600000b3a8783b */ /* 0x000fe80000000200 */
[----:B------:R-:W-:Y:S01]  /*9520*/  LDSM.16.M88.4 R172, [R179+0x6800] ;  /* 0x00680000b3ac783b */ /* 0x000fe20000000200 */
[C---:B---3--:R-:W-:Y:S08]  /*9530*/  HMMA.16816.F32.BF16 R4, R136.reuse, R140, RZ ;  /* 0x0000008c8804723c */ /* 0x048ff000000418ff */
[C---:B------:R-:W-:Y:S01]  /*9540*/  HMMA.16816.F32.BF16 R8, R136.reuse, R142, RZ ;  /* 0x0000008e8808723c */ /* 0x040fe200000418ff */
[----:B------:R-:W3:Y:S07]  /*9550*/  LDSM.16.M88.4 R140, [R135+0x6800] ;  /* 0x00680000878c783b */ /* 0x000eee0000000200 */
[C---:B----4-:R-:W-:Y:S08]  /*9560*/  HMMA.16816.F32.BF16 R12, R136.reuse, R144, RZ ;  /* 0x00000090880c723c */ /* 0x050ff000000418ff */
[C---:B------:R-:W-:Y:S01]  /*9570*/  HMMA.16816.F32.BF16 R16, R136.reuse, R146, RZ ;  /* 0x000000928810723c */ /* 0x040fe200000418ff */
[----:B------:R-:W4:Y:S07]  /*9580*/  LDSM.16.M88.4 R144, [R135+0x7800] ;  /* 0x007800008790783b */ /* 0x000f2e0000000200 */
[C---:B-1----:R-:W-:Y:S08]  /*9590*/  HMMA.16816.F32.BF16 R20, R136.reuse, R148, RZ ;  /* 0x000000948814723c */ /* 0x042ff000000418ff */
[C---:B------:R-:W-:Y:S01]  /*95a0*/  HMMA.16816.F32.BF16 R24, R136.reuse, R150, RZ ;  /* 0x000000968818723c */ /* 0x040fe200000418ff */
[----:B------:R-:W-:Y:S07]  /*95b0*/  LDSM.16.M88.4 R148, [R180+0x6000] ;  /* 0x00600000b494783b */ /* 0x000fee0000000200 */
[C---:B-----5:R-:W-:Y:S08]  /*95c0*/  HMMA.16816.F32.BF16 R28, R136.reuse, R152, RZ ;  /* 0x00000098881c723c */ /* 0x060ff000000418ff */
[----:B------:R-:W-:Y:S01]  /*95d0*/  HMMA.16816.F32.BF16 R32, R136, R154, RZ ;  /* 0x0000009a8820723c */ /* 0x000fe200000418ff */
[----:B------:R-:W1:Y:S04]  /*95e0*/  LDSM.16.M88.4 R136, [R177] ;  /* 0x00000000b188783b */ /* 0x000e680000000200 */
[----:B------:R-:W5:Y:S03]  /*95f0*/  LDSM.16.M88.4 R152, [R180+0x6800] ;  /* 0x00680000b498783b */ /* 0x000f660000000200 */
[C---:B--2---:R-:W-:Y:S08]  /*9600*/  HMMA.16816.F32.BF16 R4, R156.reuse, R160, R4 ;  /* 0x000000a09c04723c */ /* 0x044ff00000041804 */
[C---:B------:R-:W-:Y:S01]  /*9610*/  HMMA.16816.F32.BF16 R8, R156.reuse, R162, R8 ;  /* 0x000000a29c08723c */ /* 0x040fe20000041808 */
[----:B------:R-:W-:Y:S07]  /*9620*/  LDSM.16.M88.4 R160, [R180+0x7800] ;  /* 0x00780000b4a0783b */ /* 0x000fee0000000200 */
[C---:B---3--:R-:W-:Y:S08]  /*9630*/  HMMA.16816.F32.BF16 R12, R156.reuse, R140, R12 ;  /* 0x0000008c9c0c723c */ /* 0x048ff0000004180c */
[C---:B------:R-:W-:Y:S01]  /*9640*/  HMMA.16816.F32.BF16 R16, R156.reuse, R142, R16 ;  /* 0x0000008e9c10723c */ /* 0x040fe20000041810 */
[----:B------:R-:W2:Y:S07]  /*9650*/  LDSM.16.M88.4 R140, [R180+0x7000] ;  /* 0x00700000b48c783b */ /* 0x000eae0000000200 */
[C---:B------:R-:W-:Y:S08]  /*9660*/  HMMA.16816.F32.BF16 R20, R156.reuse, R164, R20 ;  /* 0x000000a49c14723c */ /* 0x040ff00000041814 */
[C---:B------:R-:W-:Y:S01]  /*9670*/  HMMA.16816.F32.BF16 R24, R156.reuse, R166, R24 ;  /* 0x000000a69c18723c */ /* 0x040fe20000041818 */
[----:B------:R-:W3:Y:S07]  /*9680*/  LDSM.16.M88.4 R164, [R176] ;  /* 0x00000000b0a4783b */ /* 0x000eee0000000200 */
[C---:B----4-:R-:W-:Y:S08]  /*9690*/  HMMA.16816.F32.BF16 R28, R156.reuse, R144, R28 ;  /* 0x000000909c1c723c */ /* 0x050ff0000004181c */
[----:B------:R-:W-:Y:S01]  /*96a0*/  HMMA.16816.F32.BF16 R32, R156, R146, R32 ;  /* 0x000000929c20723c */ /* 0x000fe20000041820 */
[----:B------:R-:W4:Y:S04]  /*96b0*/  LDSM.16.M88.4 R144, [R179+0x7000] ;  /* 0x00700000b390783b */ /* 0x000f280000000200 */
[----:B------:R-:W-:Y:S03]  /*96c0*/  LDSM.16.M88.4 R156, [R181+UR5+0x9000] ;  /* 0x00900005b59c783b */ /* 0x000fe60008000200 */
[C---:B-1----:R-:W-:Y:S08]  /*96d0*/  HMMA.16816.F32.BF16 R4, R136.reuse, R148, R4 ;  /* 0x000000948804723c */ /* 0x042ff00000041804 */
[C---:B------:R-:W-:Y:S01]  /*96e0*/  HMMA.16816.F32.BF16 R8, R136.reuse, R150, R8 ;  /* 0x000000968808723c */ /* 0x040fe20000041808 */
[----:B------:R-:W1:Y:S07]  /*96f0*/  LDSM.16.M88.4 R148, [R179+0x7800] ;  /* 0x00780000b394783b */ /* 0x000e6e0000000200 */
[C---:B-----5:R-:W-:Y:S08]  /*9700*/  HMMA.16816.F32.BF16 R12, R136.reuse, R152, R12 ;  /* 0x00000098880c723c */ /* 0x060ff0000004180c */
[C---:B------:R-:W-:Y:S01]  /*9710*/  HMMA.16816.F32.BF16 R16, R136.reuse, R154, R16 ;  /* 0x0000009a8810723c */ /* 0x040fe20000041810 */
[----:B------:R-:W-:Y:S07]  /*9720*/  LDSM.16.M88.4 R152, [R181+UR5+0x8800] ;  /* 0x00880005b598783b */ /* 0x000fee0008000200 */
[C---:B--2---:R-:W-:Y:S08]  /*9730*/  HMMA.16816.F32.BF16 R20, R136.reuse, R140, R20 ;  /* 0x0000008c8814723c */ /* 0x044ff00000041814 */
[C---:B------:R-:W-:Y:S01]  /*9740*/  HMMA.16816.F32.BF16 R24, R136.reuse, R142, R24 ;  /* 0x0000008e8818723c */ /* 0x040fe20000041818 */
[----:B------:R-:W-:Y:S07]  /*9750*/  LDSM.16.M88.4 R140, [R181+UR5+0x8000] ;  /* 0x00800005b58c783b */ /* 0x000fee0008000200 */
        /* <DEDUP_REMOVED lines=8> */
[C---:B------:R-:W-:Y:S01]  /*97e0*/  HMMA.16816.F32.BF16 R16, R164.reuse, R174, R16 ;  /* 0x000000aea410723c */ /* 0x040fe20000041810 */
[----:B------:R-:W-:Y:S07]  /*97f0*/  LDSM.16.M88.4 R172, [R135+0xa800] ;  /* 0x00a8000087ac783b */ /* 0x000fee0000000200 */
[C---:B----4-:R-:W-:Y:S08]  /*9800*/  HMMA.16816.F32.BF16 R20, R164.reuse, R144, R20 ;  /* 0x00000090a414723c */ /* 0x050ff00000041814 */
[C---:B------:R-:W-:Y:S01]  /*9810*/  HMMA.16816.F32.BF16 R24, R164.reuse, R146, R24 ;  /* 0x00000092a418723c */ /* 0x040fe20000041818 */
[----:B------:R-:W3:Y:S07]  /*9820*/  LDSM.16.M88.4 R144, [R181+UR5+0x9800] ;  /* 0x00980005b590783b */ /* 0x000eee0008000200 */
[C---:B-1----:R-:W-:Y:S08]  /*9830*/  HMMA.16816.F32.BF16 R28, R164.reuse, R148, R28 ;  /* 0x00000094a41c723c */ /* 0x042ff0000004181c */
[----:B------:R-:W-:Y:S01]  /*9840*/  HMMA.16816.F32.BF16 R32, R164, R150, R32 ;  /* 0x00000096a420723c */ /* 0x000fe20000041820 */
[----:B------:R-:W1:Y:S04]  /*9850*/  LDSM.16.M88.4 R148, [R134+0x2000] ;  /* 0x002000008694783b */ /* 0x000e680000000200 */
[----:B------:R-:W-:Y:S03]  /*9860*/  LDSM.16.M88.4 R164, [R176+0x2000] ;  /* 0x00200000b0a4783b */ /* 0x000fe60000000200 */
[C---:B--2---:R-:W-:Y:S08]  /*9870*/  HMMA.16816.F32.BF16 R4, R136.reuse, R140, R4 ;  /* 0x0000008c8804723c */ /* 0x044ff00000041804 */
[C---:B------:R-:W-:Y:S01]  /*9880*/  HMMA.16816.F32.BF16 R8, R136.reuse, R142, R8 ;  /* 0x0000008e8808723c */ /* 0x040fe20000041808 */
[----:B------:R-:W2:Y:S07]  /*9890*/  LDSM.16.M88.4 R140, [R135+0x8800] ;  /* 0x00880000878c783b */ /* 0x000eae0000000200 */
[C---:B------:R-:W-:Y:S08]  /*98a0*/  HMMA.16816.F32.BF16 R12, R136.reuse, R152, R12 ;  /* 0x00000098880c723c */ /* 0x040ff0000004180c */
[C---:B------:R-:W-:Y:S01]  /*98b0*/  HMMA.16816.F32.BF16 R16, R136.reuse, R154, R16 ;  /* 0x0000009a8810723c */ /* 0x040fe20000041810 */
[----:B------:R-:W4:Y:S07]  /*98c0*/  LDSM.16.M88.4 R152, [R135+0x9000] ;  /* 0x009000008798783b */ /* 0x000f2e0000000200 */
[C---:B------:R-:W-:Y:S08]  /*98d0*/  HMMA.16816.F32.BF16 R20, R136.reuse, R156, R20 ;  /* 0x0000009c8814723c */ /* 0x040ff00000041814 */
[C---:B------:R-:W-:Y:S01]  /*98e0*/  HMMA.16816.F32.BF16 R24, R136.reuse, R158, R24 ;  /* 0x0000009e8818723c */ /* 0x040fe20000041818 */
[----:B------:R-:W5:Y:S07]  /*98f0*/  LDSM.16.M88.4 R156, [R135+0x9800] ;  /* 0x00980000879c783b */ /* 0x000f6e0000000200 */
        /* <DEDUP_REMOVED lines=13> */
[C---:B-----5:R-:W-:Y:S08]  /*99d0*/  HMMA.16816.F32.BF16 R28, R148.reuse, R156, R28 ;  /* 0x0000009c941c723c */ /* 0x060ff0000004181c */
        /* <DEDUP_REMOVED lines=8> */
[----:B------:R-:W-:Y:S07]  /*9a60*/  LDSM.16.M88.4 R160, [R181+UR5+0xb800] ;  /* 0x00b80005b5a0783b */ /* 0x000fee0008000200 */
[C---:B--2---:R-:W-:Y:S08]  /*9a70*/  HMMA.16816.F32.BF16 R20, R136.reuse, R140, R20 ;  /* 0x0000008c8814723c */ /* 0x044ff00000041814 */
[C---:B------:R-:W-:Y:S01]  /*9a80*/  HMMA.16816.F32.BF16 R24, R136.reuse, R142, R24 ;  /* 0x0000008e8818723c */ /* 0x040fe20000041818 */
[----:B------:R-:W-:Y:S07]  /*9a90*/  LDSM.16.M88.4 R140, [R181+UR5+0xa000] ;  /* 0x00a00005b58c783b */ /* 0x000fee0008000200 */
[C---:B----4-:R-:W-:Y:S08]  /*9aa0*/  HMMA.16816.F32.BF16 R28, R136.reuse, R152, R28 ;  /* 0x00000098881c723c */ /* 0x050ff0000004181c */
        /* <DEDUP_REMOVED lines=77> */
.L_x_477:
[----:B------:R-:W2:Y:S01]  /*9f80*/  SHFL.BFLY PT, R2, R3, 0x2, 0x1f ;  /* 0x0c401f0003027f89 */ /* 0x000ea200000e0000 */
[C---:B------:R-:W-:Y:S02]  /*9f90*/  IADD3 R229, PT, PT, R208.reuse, 0x3c6ef372, RZ ;  /* 0x3c6ef372d0e57810 */ /* 0x040fe40007ffe0ff */
[----:B------:R-:W-:Y:S05]  /*9fa0*/  IADD3 R231, PT, PT, R208, -0x61c88647, RZ ;  /* 0x9e3779b9d0e77810 */ /* 0x000fea0007ffe0ff */
[----:B------:R-:W3:Y:S01]  /*9fb0*/  SHFL.BFLY PT, R139, R132, 0x2, 0x1f ;  /* 0x0c401f00848b7f89 */ /* 0x000ee200000e0000 */
[----:B-1----:R-:W-:Y:S02]  /*9fc0*/  LOP3.LUT R148, R191, R229, R212, 0x96, !PT ;  /* 0x000000e5bf947212 */ /* 0x002fe400078e96d4 */
[----:B------:R-:W-:Y:S02]  /*9fd0*/  LOP3.LUT R136, R206, R231, R213, 0x96, !PT ;  /* 0x000000e7ce887212 */ /* 0x000fe400078e96d5 */
[C---:B------:R-:W-:Y:S01]  /*9fe0*/  IADD3 R227, PT, PT, R209.reuse, 0x76cf5d0a, RZ ;  /* 0x76cf5d0ad1e37810 */ /* 0x040fe20007ffe0ff */
[----:B------:R-:W-:Y:S01]  /*9ff0*/  IMAD.WIDE.U32 R148, R148, -0x2daee0ad, RZ ;  /* 0xd2511f5394947825 */ /* 0x000fe200078e00ff */
[C---:B------:R-:W-:Y:S02]  /*a000*/  IADD3 R224, PT, PT, R209.reuse, 0x32370b8f, RZ ;  /* 0x32370b8fd1e07810 */ /* 0x040fe40007ffe0ff */
[----:B------:R-:W-:Y:S01]  /*a010*/  IADD3 R163, PT, PT, R208, 0x78dde6e4, RZ ;  /* 0x78dde6e4d0a37810 */ /* 0x000fe20007ffe0ff */
[----:B------:R-:W-:Y:S01]  /*a020*/  IMAD.WIDE.U32 R152, R136, -0x2daee0ad, RZ ;  /* 0xd2511f5388987825 */ /* 0x000fe200078e00ff */
[----:B------:R-:W-:Y:S02]  /*a030*/  IADD3 R225, PT, PT, R208, -0x255992d5, RZ ;  /* 0xdaa66d2bd0e17810 */ /* 0x000fe40007ffe0ff */
[----:B------:R-:W-:Y:S02]  /*a040*/  MOV R165, R198 ;  /* 0x000000c600a57202 */ /* 0x000fe40000000f00 */
[----:B------:R-:W-:Y:S02]  /*a050*/  LOP3.LUT R136, R192, R227, R153, 0x96, !PT ;  /* 0x000000e3c0887212 */ /* 0x000fe400078e9699 */
[----:B------:R-:W-:Y:S02]  /*a060*/  LOP3.LUT R152, R224, R152, R149, 0x96, !PT ;  /* 0x00000098e0987212 */ /* 0x000fe400078e9695 */
[----:B------:R-:W-:Y:S01]  /*a070*/  IADD3 R161, PT, PT, R209, -0x56f99767, RZ ;  /* 0xa9066899d1a17810 */ /* 0x000fe20007ffe0ff */
[----:B------:R-:W-:Y:S01]  /*a080*/  IMAD.WIDE.U32 R136, R136, -0x326172a9, RZ ;  /* 0xcd9e8d5788887825 */ /* 0x000fe200078e00ff */
[----:B------:R-:W-:Y:S02]  /*a090*/  SHF.L.U32 R170, R165, 0x3, RZ ;  /* 0x00000003a5aa7819 */ /* 0x000fe400000006ff */
[----:B------:R-:W-:Y:S01]  /*a0a0*/  SHF.R.U32.HI R166, RZ, 0x1, R165 ;  /* 0x00000001ffa67819 */ /* 0x000fe200000116a5 */
[----:B------:R-:W-:Y:S01]  /*a0b0*/  IMAD.WIDE.U32 R152, R152, -0x326172a9, RZ ;  /* 0xcd9e8d5798987825 */ /* 0x000fe200078e00ff */
[----:B--2---:R-:W-:Y:S02]  /*a0c0*/  FMNMX.FTZ R2, R3, R2, !PT ;  /* 0x0000000203027209 */ /* 0x004fe40007810000 */
[----:B---3--:R-:W-:Y:S02]  /*a0d0*/  FMNMX.FTZ R139, R132, R139, !PT ;  /* 0x0000008b848b7209 */ /* 0x008fe40007810000 */
[----:B------:R-:W-:Y:S01]  /*a0e0*/  LOP3.LUT R150, R163, R136, R153, 0x96, !PT ;  /* 0x00000088a3967212 */ /* 0x000fe200078e9699 */
[----:B------:R-:W1:Y:S01]  /*a0f0*/  SHFL.BFLY PT, R3, R2, 0x1, 0x1f ;  /* 0x0c201f0002037f89 */ /* 0x000e6200000e0000 */
[----:B------:R-:W-:Y:S02]  /*a100*/  LOP3.LUT R132, R190, R225, R137, 0x96, !PT ;  /* 0x000000e1be847212 */ /* 0x000fe400078e9689 */
[----:B------:R-:W-:Y:S05]  /*a110*/  SHF.L.U32 R136, R165, 0x6, RZ ;  /* 0x00000006a5887819 */ /* 0x000fea00000006ff */
[----:B------:R-:W2:Y:S01]  /*a120*/  SHFL.BFLY PT, R142, R139, 0x1, 0x1f ;  /* 0x0c201f008b8e7f89 */ /* 0x000ea200000e0000 */
[----:B------:R-:W-:Y:S01]  /*a130*/  IMAD.WIDE.U32 R150, R150, -0x2daee0ad, RZ ;  /* 0xd2511f5396967825 */ /* 0x000fe200078e00ff */
[----:B------:R-:W-:Y:S02]  /*a140*/  LOP3.LUT R164, R170, 0x38, RZ, 0xc0, !PT ;  /* 0x00000038aaa47812 */ /* 0x000fe400078ec0ff */
[----:B------:R-:W-:Y:S01]  /*a150*/  LOP3.LUT R167, R166, 0x8, RZ, 0xc0, !PT ;  /* 0x00000008a6a77812 */ /* 0x000fe200078ec0ff */
[----:B------:R-:W-:Y:S01]  /*a160*/  IMAD.WIDE.U32 R140, R132, -0x2daee0ad, RZ ;  /* 0xd2511f53848c7825 */ /* 0x000fe200078e00ff */
[--C-:B------:R-:W-:Y:S02]  /*a170*/  LOP3.LUT R132, R164, 0x1c0, R136.reuse, 0xf8, !PT ;  /* 0x000001c0a4847812 */ /* 0x100fe400078ef888 */
[----:B------:R-:W-:Y:S02]  /*a180*/  IADD3 R162, PT, PT, R209, -0x126145ec, RZ ;  /* 0xed9eba14d1a27810 */ /* 0x000fe40007ffe0ff */
[----:B------:R-:W-:Y:S02]  /*a190*/  LOP3.LUT R144, R161, R140, R151, 0x96, !PT ;  /* 0x0000008ca1907212 */ /* 0x000fe400078e9697 */
[----:B------:R-:W-:Y:S02]  /*a1a0*/  LOP3.LUT R167, R132, R167, RZ, 0x3c, !PT ;  /* 0x000000a784a77212 */ /* 0x000fe400078e3cff */
[----:B------:R-:W-:Y:S01]  /*a1b0*/  LOP3.LUT R148, R162, R148, R141, 0x96, !PT ;  /* 0x00000094a2947212 */ /* 0x000fe200078e968d */
[----:B------:R-:W-:Y:S01]  /*a1c0*/  IMAD.WIDE.U32 R144, R144, -0x326172a9, RZ ;  /* 0xcd9e8d5790907825 */ /* 0x000fe200078e00ff */
[----:B------:R-:W-:Y:S02]  /*a1d0*/  LOP3.LUT R167, R167, 0x200, R136, 0xf8, !PT ;  /* 0x00000200a7a77812 */ /* 0x000fe400078ef888 */
[----:B------:R-:W-:Y:S01]  /*a1e0*/  LOP3.LUT P1, RZ, R165, 0x4, RZ, 0xc0, !PT ;  /* 0x00000004a5ff7812 */ /* 0x000fe2000782c0ff */
[----:B------:R-:W-:Y:S01]  /*a1f0*/  IMAD.WIDE.U32 R148, R148, -0x326172a9, RZ ;  /* 0xcd9e8d5794947825 */ /* 0x000fe200078e00ff */
[----:B------:R-:W-:Y:S02]  /*a200*/  MOV R132, R144 ;  /* 0x0000009000847202 */ /* 0x000fe40000000f00 */
[----:B-1----:R-:W-:Y:S02]  /*a210*/  FMNMX.FTZ R3, R2, R3, !PT ;  /* 0x0000000302037209 */ /* 0x002fe40007810000 */
[----:B------:R-:W1:Y:S01]  /*a220*/  LDC R2, c[0x0][0x4f8] ;  /* 0x00013e00ff027b82 */ /* 0x000e620000000800 */
[----:B------:R-:W-:Y:S02]  /*a230*/  LOP3.LUT R138, R132, 0xff, RZ, 0xc0, !PT ;  /* 0x000000ff848a7812 */ /* 0x000fe400078ec0ff */
[----:B--2---:R-:W-:Y:S01]  /*a240*/  FMNMX.FTZ R132, R139, R142, !PT ;  /* 0x0000008e8b847209 */ /* 0x004fe20007810000 */
[----:B------:R-:W-:Y:S01]  /*a250*/  FMUL.FTZ R214, R3, UR4 ;  /* 0x0000000403d67c20 */ /* 0x000fe20008410000 */
[----:B------:R-:W-:Y:S02]  /*a260*/  PRMT R141, R144, 0x7773, RZ ;  /* 0x00007773908d7816 */ /* 0x000fe400000000ff */
[C---:B------:R-:W-:Y:S01]  /*a270*/  FSETP.NEU.FTZ.AND P0, PT, R132.reuse, -INF , PT ;  /* 0xff8000008400780b */ /* 0x040fe20003f1d000 */
[----:B------:R-:W-:Y:S01]  /*a280*/  FMUL.FTZ R215, R132, UR4 ;  /* 0x0000000484d77c20 */ /* 0x000fe20008410000 */
[----:B------:R-:W-:Y:S02]  /*a290*/  PRMT R140, R144, 0x7772, RZ ;  /* 0x00007772908c7816 */ /* 0x000fe400000000ff */
[----:B------:R-:W-:Y:S02]  /*a2a0*/  LOP3.LUT R139, R184, R148, R145, 0x96, !PT ;  /* 0x00000094b88b7212 */ /* 0x000fe400078e9691 */
[----:B------:R-:W-:Y:S02]  /*a2b0*/  FSEL R215, R215, RZ, P0 ;  /* 0x000000ffd7d77208 */ /* 0x000fe40000000000 */
[----:B------:R-:W-:Y:S02]  /*a2c0*/  PRMT R136, R140, 0x5410, R141 ;  /* 0x000054108c887816 */ /* 0x000fe4000000008d */
[----:B------:R-:W-:Y:S01]  /*a2d0*/  PRMT R140, R139, 0x7632, R140 ;  /* 0x000076328b8c7816 */ /* 0x000fe2000000008c */
[--C-:B------:R-:W-:Y:S01]  /*a2e0*/  FFMA.FTZ R171, R8, UR4, -R215.reuse ;  /* 0x0000000408ab7c23 */ /* 0x100fe200080108d7 */
[----:B------:R-:W-:Y:S01]  /*a2f0*/  LEA R167, R167, UR6, 0x1 ;  /* 0x00000006a7a77c11 */ /* 0x000fe2000f8e08ff */
[--C-:B------:R-:W-:Y:S01]  /*a300*/  FFMA.FTZ R172, R9, UR4, -R215.reuse ;  /* 0x0000000409ac7c23 */ /* 0x100fe200080108d7 */
[----:B------:R-:W-:Y:S01]  /*a310*/  PRMT R137, R144, 0x7771, RZ ;  /* 0x0000777190897816 */ /* 0x000fe200000000ff */
[--C-:B------:R-:W-:Y:S01]  /*a320*/  FFMA.FTZ R213, R4, UR4, -R215.reuse ;  /* 0x0000000404d57c23 */ /* 0x100fe200080108d7 */
[----:B------:R-:W-:Y:S01]  /*a330*/  FSETP.NEU.FTZ.AND P0, PT, R3, -INF , PT ;  /* 0xff8000000300780b */ /* 0x000fe20003f1d000 */
[----:B------:R-:W-:Y:S01]  /*a340*/  FFMA.FTZ R202, R5, UR4, -R215 ;  /* 0x0000000405ca7c23 */ /* 0x000fe200080108d7 */
[----:B------:R-:W-:Y:S01]  /*a350*/  LOP3.LUT R8, R140, 0xff, RZ, 0xc0, !PT ;  /* 0x000000ff8c087812 */ /* 0x000fe200078ec0ff */
[----:B------:R-:W-:Y:S01]  /*a360*/  FADD.FTZ R5, -R132, R133 ;  /* 0x0000008584057221 */ /* 0x000fe20000010100 */
[----:B------:R-:W2:Y:S01]  /*a370*/  LDSM.16.MT88.4 R140, [R167+0xc000] ;  /* 0x00c00000a78c783b */ /* 0x000ea20000004200 */
[----:B------:R-:W-:Y:S01]  /*a380*/  FSEL R214, R214, RZ, P0 ;  /* 0x000000ffd6d67208 */ /* 0x000fe20000000000 */
[----:B------:R-:W-:Y:S01]  /*a390*/  FADD.FTZ R4, -R3, R0 ;  /* 0x0000000003047221 */ /* 0x000fe20000010100 */
[----:B------:R-:W-:Y:S01]  /*a3a0*/  PRMT R137, R138, 0x5410, R137 ;  /* 0x000054108a897816 */ /* 0x000fe20000000089 */
[----:B------:R-:W-:Y:S01]  /*a3b0*/  MUFU.EX2 R171, R171 ;  /* 0x000000ab00ab7308 */ /* 0x000fe20000000800 */
[----:B------:R-:W-:Y:S01]  /*a3c0*/  LOP3.LUT R138, R139, 0xffff, RZ, 0xc0, !PT ;  /* 0x0000ffff8b8a7812 */ /* 0x000fe200078ec0ff */
[--C-:B------:R-:W-:Y:S01]  /*a3d0*/  FFMA.FTZ R173, R10, UR4, -R214.reuse ;  /* 0x000000040aad7c23 */ /* 0x100fe200080108d6 */
[----:B------:R-:W-:Y:S01]  /*a3e0*/  LOP3.LUT P0, RZ, R165, 0x2, RZ, 0xc0, !PT ;  /* 0x00000002a5ff7812 */ /* 0x000fe2000780c0ff */
[--C-:B------:R-:W-:Y:S01]  /*a3f0*/  FFMA.FTZ R174, R11, UR4, -R214.reuse ;  /* 0x000000040bae7c23 */ /* 0x100fe200080108d6 */
[----:B------:R-:W-:Y:S01]  /*a400*/  LOP3.LUT R145, R139, 0xff, RZ, 0xc0, !PT ;  /* 0x000000ff8b917812 */ /* 0x000fe200078ec0ff */
[----:B------:R-:W-:Y:S01]  /*a410*/  FFMA.FTZ R175, R6, UR4, -R214 ;  /* 0x0000000406af7c23 */ /* 0x000fe200080108d6 */
[----:B------:R-:W-:Y:S01]  /*a420*/  SHF.R.U32.HI R138, RZ, 0x8, R138 ;  /* 0x00000008ff8a7819 */ /* 0x000fe2000001168a */
[----:B------:R-:W-:Y:S01]  /*a430*/  FFMA.FTZ R204, R7, UR4, -R214 ;  /* 0x0000000407cc7c23 */ /* 0x000fe200080108d6 */
[----:B-1----:R-:W-:Y:S01]  /*a440*/  LOP3.LUT R2, R2, 0xff, RZ, 0xc0, !PT ;  /* 0x000000ff02027812 */ /* 0x002fe200078ec0ff */
[----:B------:R-:W-:Y:S01]  /*a450*/  FMUL.FTZ R0, R4, UR4 ;  /* 0x0000000404007c20 */ /* 0x000fe20008410000 */
[----:B------:R-:W-:Y:S01]  /*a460*/  SEL R148, R182, 0xffffffe0, !P0 ;  /* 0xffffffe0b6947807 */ /* 0x000fe20004000000 */
[----:B------:R-:W1:Y:S01]  /*a470*/  MUFU.EX2 R172, R172 ;  /* 0x000000ac00ac7308 */ /* 0x000e620000000800 */
[----:B------:R-:W-:Y:S01]  /*a480*/  PRMT R145, R145, 0x5410, R138 ;  /* 0x0000541091917816 */ /* 0x000fe2000000008a */
[--C-:B------:R-:W-:Y:S01]  /*a490*/  FFMA.FTZ R234, R27, UR4, -R214.reuse ;  /* 0x000000041bea7c23 */ /* 0x100fe200080108d6 */
[----:B------:R-:W-:Y:S01]  /*a4a0*/  LEA R212, R2, R2, 0x10 ;  /* 0x0000000202d47211 */ /* 0x000fe200078e80ff */
[----:B------:R-:W-:Y:S01]  /*a4b0*/  FMUL.FTZ R2, R5, UR4 ;  /* 0x0000000405027c20 */ /* 0x000fe20008410000 */
[----:B------:R-:W-:Y:S05]  /*a4c0*/  IADD3 R168, PT, PT, R148, R167, RZ ;  /* 0x000000a794a87210 */ /* 0x000fea0007ffe0ff */
[----:B------:R-:W-:Y:S01]  /*a4d0*/  MUFU.EX2 R173, R173 ;  /* 0x000000ad00ad7308 */ /* 0x000fe20000000800 */
[----:B------:R-:W-:Y:S01]  /*a4e0*/  SHF.R.U32.HI R9, RZ, 0x18, R139 ;  /* 0x00000018ff097819 */ /* 0x000fe2000001168b */
[--C-:B------:R-:W-:Y:S01]  /*a4f0*/  FFMA.FTZ R216, R16, UR4, -R215.reuse ;  /* 0x0000000410d87c23 */ /* 0x100fe200080108d7 */
[----:B------:R-:W-:Y:S07]  /*a500*/  LOP3.LUT R139, R136, 0xff00ff, RZ, 0xc0, !PT ;  /* 0x00ff00ff888b7812 */ /* 0x000fee00078ec0ff */
[----:B------:R-:W3:Y:S01]  /*a510*/  MUFU.EX2 R174, R174 ;  /* 0x000000ae00ae7308 */ /* 0x000ee20000000800 */
[--C-:B------:R-:W-:Y:S01]  /*a520*/  HSET2.LE.AND R136, R145, R212.reuse, PT ;  /* 0x000000d491887233 */ /* 0x100fe20003803000 */
[----:B------:R-:W-:Y:S01]  /*a530*/  FFMA.FTZ R217, R17, UR4, -R215 ;  /* 0x0000000411d97c23 */ /* 0x000fe200080108d7 */
[----:B------:R-:W4:Y:S07]  /*a540*/  LDSM.16.MT88.4 R144, [R168+0xc000] ;  /* 0x00c00000a890783b */ /* 0x000f2e0000004200 */
[----:B------:R-:W-:Y:S01]  /*a550*/  MUFU.EX2 R213, R213 ;  /* 0x000000d500d57308 */ /* 0x000fe20000000800 */
[----:B------:R-:W-:Y:S01]  /*a560*/  PRMT R9, R8, 0x5410, R9 ;  /* 0x0000541008097816 */ /* 0x000fe20000000009 */
[--C-:B------:R-:W-:Y:S01]  /*a570*/  FFMA.FTZ R218, R18, UR4, -R214.reuse ;  /* 0x0000000412da7c23 */ /* 0x100fe200080108d6 */
[----:B------:R-:W-:Y:S07]  /*a580*/  IADD3 R8, PT, PT, R167, 0xc000, RZ ;  /* 0x0000c000a7087810 */ /* 0x000fee0007ffe0ff */
[----:B------:R-:W5:Y:S01]  /*a590*/  MUFU.EX2 R202, R202 ;  /* 0x000000ca00ca7308 */ /* 0x000f620000000800 */
[--C-:B------:R-:W-:Y:S01]  /*a5a0*/  HSET2.LE.AND R138, R137, R212.reuse, PT ;  /* 0x000000d4898a7233 */ /* 0x100fe20003803000 */
[--C-:B------:R-:W-:Y:S01]  /*a5b0*/  FFMA.FTZ R219, R19, UR4, -R214.reuse ;  /* 0x0000000413db7c23 */ /* 0x100fe200080108d6 */
[--C-:B------:R-:W-:Y:S07]  /*a5c0*/  HSET2.LE.AND R137, R9, R212.reuse, PT ;  /* 0x000000d409897233 */ /* 0x100fee0003803000 */
[----:B------:R-:W-:Y:S01]  /*a5d0*/  MUFU.EX2 R175, R175 ;  /* 0x000000af00af7308 */ /* 0x000fe20000000800 */
[--C-:B------:R-:W-:Y:S01]  /*a5e0*/  HSET2.LE.AND R139, R139, R212.reuse, PT ;  /* 0x000000d48b8b7233 */ /* 0x100fe20003803000 */
[--C-:B------:R-:W-:Y:S01]  /*a5f0*/  FFMA.FTZ R220, R12, UR4, -R215.reuse ;  /* 0x000000040cdc7c23 */ /* 0x100fe200080108d7 */
[----:B-1----:R-:W-:Y:S07]  /*a600*/  F2FP.BF16.F32.PACK_AB R7, R172, R171 ;  /* 0x000000abac07723e */ /* 0x002fee00000010ff */
[----:B------:R-:W1:Y:S01]  /*a610*/  MUFU.EX2 R204, R204 ;  /* 0x000000cc00cc7308 */ /* 0x000e620000000800 */
[----:B---3--:R-:W-:Y:S01]  /*a620*/  F2FP.BF16.F32.PACK_AB R6, R174, R173 ;  /* 0x000000adae06723e */ /* 0x008fe200000010ff */
[----:B------:R-:W-:Y:S01]  /*a630*/  FFMA.FTZ R221, R13, UR4, -R215 ;  /* 0x000000040ddd7c23 */ /* 0x000fe200080108d7 */
[----:B------:R-:W-:Y:S07]  /*a640*/  IADD3 R133, PT, PT, R167, 0xc040, RZ ;  /* 0x0000c040a7857810 */ /* 0x000fee0007ffe0ff */
[----:B------:R-:W3:Y:S01]  /*a650*/  MUFU.EX2 R2, R2 ;  /* 0x0000000200027308 */ /* 0x000ee20000000800 */
[----:B------:R-:W-:Y:S01]  /*a660*/  @P1 IADD3 R133, PT, PT, R8, -0x40, RZ ;  /* 0xffffffc008851810 */ /* 0x000fe20007ffe0ff */
[--C-:B------:R-:W-:Y:S01]  /*a670*/  FFMA.FTZ R223, R14, UR4, -R214.reuse ;  /* 0x000000040edf7c23 */ /* 0x100fe200080108d6 */
[----:B-----5:R-:W-:Y:S07]  /*a680*/  F2FP.BF16.F32.PACK_AB R5, R202, R213 ;  /* 0x000000d5ca05723e */ /* 0x020fee00000010ff */
[----:B------:R-:W5:Y:S01]  /*a690*/  MUFU.EX2 R0, R0 ;  /* 0x0000000000007308 */ /* 0x000f620000000800 */
[----:B------:R-:W-:Y:S01]  /*a6a0*/  LOP3.LUT R138, R7, R138, RZ, 0xc0, !PT ;  /* 0x0000008a078a7212 */ /* 0x000fe200078ec0ff */
[--C-:B------:R-:W-:Y:S01]  /*a6b0*/  FFMA.FTZ R222, R15, UR4, -R214.reuse ;  /* 0x000000040fde7c23 */ /* 0x100fe200080108d6 */
[----:B------:R-:W-:Y:S07]  /*a6c0*/  LOP3.LUT R139, R6, R139, RZ, 0xc0, !PT ;  /* 0x0000008b068b7212 */ /* 0x000fee00078ec0ff */
[----:B------:R-:W-:Y:S01]  /*a6d0*/  MUFU.EX2 R218, R218 ;  /* 0x000000da00da7308 */ /* 0x000fe20000000800 */
[----:B------:R-:W-:Y:S01]  /*a6e0*/  LOP3.LUT R136, R5, R136, RZ, 0xc0, !PT ;  /* 0x0000008805887212 */ /* 0x000fe200078ec0ff */
[----:B------:R-:W-:Y:S01]  /*a6f0*/  FFMA.FTZ R230, R23, UR4, -R214 ;  /* 0x0000000417e67c23 */ /* 0x000fe200080108d6 */
[----:B-1----:R-:W-:Y:S07]  /*a700*/  F2FP.BF16.F32.PACK_AB R4, R204, R175 ;  /* 0x000000afcc04723e */ /* 0x002fee00000010ff */
[----:B------:R-:W1:Y:S01]  /*a710*/  MUFU.EX2 R219, R219 ;  /* 0x000000db00db7308 */ /* 0x000e620000000800 */
[----:B------:R-:W-:Y:S01]  /*a720*/  IADD3 R169, PT, PT, R148, R133, RZ ;  /* 0x0000008594a97210 */ /* 0x000fe20007ffe0ff */
[----:B---3--:R-:W-:Y:S01]  /*a730*/  FMUL.FTZ R5, R2, R129 ;  /* 0x0000008102057220 */ /* 0x008fe20000410000 */
[----:B------:R-:W-:Y:S01]  /*a740*/  LOP3.LUT R137, R4, R137, RZ, 0xc0, !PT ;  /* 0x0000008904897212 */ /* 0x000fe200078ec0ff */
[C---:B------:R-:W-:Y:S01]  /*a750*/  FMUL.FTZ R4, R2.reuse, R128 ;  /* 0x0000008002047220 */ /* 0x040fe20000410000 */
[----:B------:R-:W-:Y:S01]  /*a760*/  FMUL.FTZ R8, R2, R124 ;  /* 0x0000007c02087220 */ /* 0x000fe20000410000 */
[C---:B-----5:R-:W-:Y:S01]  /*a770*/  FMUL.FTZ R6, R0.reuse, R130 ;  /* 0x0000008200067220 */ /* 0x060fe20000410000 */
[----:B------:R-:W-:Y:S01]  /*a780*/  FMUL.FTZ R7, R0, R131 ;  /* 0x0000008300077220 */ /* 0x000fe20000410000 */
[----:B------:R-:W-:Y:S01]  /*a790*/  FMUL.FTZ R9, R2, R125 ;  /* 0x0000007d02097220 */ /* 0x000fe20000410000 */
[----:B------:R-:W3:Y:S01]  /*a7a0*/  LDSM.16.MT88.4 R128, [R133] ;  /* 0x000000008580783b */ /* 0x000ee20000004200 */
[C---:B------:R-:W-:Y:S01]  /*a7b0*/  FMUL.FTZ R10, R0.reuse, R126 ;  /* 0x0000007e000a7220 */ /* 0x040fe20000410000 */
[----:B------:R-:W-:Y:S01]  /*a7c0*/  FMUL.FTZ R11, R0, R127 ;  /* 0x0000007f000b7220 */ /* 0x000fe20000410000 */
[----:B------:R-:W-:Y:S01]  /*a7d0*/  FMUL.FTZ R12, R2, R116 ;  /* 0x00000074020c7220 */ /* 0x000fe20000410000 */
[C---:B------:R-:W-:Y:S01]  /*a7e0*/  FMUL.FTZ R14, R0.reuse, R118 ;  /* 0x00000076000e7220 */ /* 0x040fe20000410000 */
[C---:B--2---:R-:W-:Y:S01]  /*a7f0*/  HMMA.16816.F32.BF16 R4, R136.reuse, R140, R4 ;  /* 0x0000008c8804723c */ /* 0x044fe20000041804 */
[----:B------:R-:W-:Y:S02]  /*a800*/  MUFU.EX2 R220, R220 ;  /* 0x000000dc00dc7308 */ /* 0x000fe40000000800 */
[----:B------:R-:W2:Y:S02]  /*a810*/  LDSM.16.MT88.4 R124, [R169] ;  /* 0x00000000a97c783b */ /* 0x000ea40000004200 */
[C---:B------:R-:W-:Y:S01]  /*a820*/  FMUL.FTZ R15, R0.reuse, R119 ;  /* 0x00000077000f7220 */ /* 0x040fe20000410000 */
[----:B-1----:R-:W-:Y:S01]  /*a830*/  F2FP.BF16.F32.PACK_AB R160, R219, R218 ;  /* 0x000000dadba0723e */ /* 0x002fe200000010ff */
[----:B------:R-:W-:Y:S01]  /*a840*/  FFMA.FTZ R175, R0, R203, R175 ;  /* 0x000000cb00af7223 */ /* 0x000fe200000100af */
[C---:B------:R-:W-:Y:S03]  /*a850*/  HMMA.16816.F32.BF16 R8, R136.reuse, R142, R8 ;  /* 0x0000008e8808723c */ /* 0x040fe60000041808 */
[----:B------:R-:W-:Y:S01]  /*a860*/  MUFU.EX2 R221, R221 ;  /* 0x000000dd00dd7308 */ /* 0x000fe20000000800 */
[C---:B------:R-:W-:Y:S01]  /*a870*/  FMUL.FTZ R36, R2.reuse, R36 ;  /* 0x0000002402247220 */ /* 0x040fe20000410000 */
[----:B------:R-:W-:Y:S01]  /*a880*/  FMUL.FTZ R37, R2, R37 ;  /* 0x0000002502257220 */ /* 0x000fe20000410000 */
[C---:B------:R-:W-:Y:S01]  /*a890*/  FMUL.FTZ R38, R0.reuse, R38 ;  /* 0x0000002600267220 */ /* 0x040fe20000410000 */
[----:B------:R-:W-:Y:S01]  /*a8a0*/  FMUL.FTZ R39, R0, R39 ;  /* 0x0000002700277220 */ /* 0x000fe20000410000 */
[----:B------:R-:W1:Y:S01]  /*a8b0*/  LDSM.16.MT88.4 R140, [R167+0xe000] ;  /* 0x00e00000a78c783b */ /* 0x000e620000004200 */
[C---:B------:R-:W-:Y:S01]  /*a8c0*/  FMUL.FTZ R40, R2.reuse, R40 ;  /* 0x0000002802287220 */ /* 0x040fe20000410000 */
[----:B------:R-:W-:Y:S01]  /*a8d0*/  FMUL.FTZ R41, R2, R41 ;  /* 0x0000002902297220 */ /* 0x000fe20000410000 */
[C---:B------:R-:W-:Y:S01]  /*a8e0*/  FMUL.FTZ R42, R0.reuse, R42 ;  /* 0x0000002a002a7220 */ /* 0x040fe20000410000 */
[----:B------:R-:W-:Y:S01]  /*a8f0*/  FMUL.FTZ R43, R0, R43 ;  /* 0x0000002b002b7220 */ /* 0x000fe20000410000 */
[C---:B------:R-:W-:Y:S01]  /*a900*/  FMUL.FTZ R44, R2.reuse, R44 ;  /* 0x0000002c022c7220 */ /* 0x040fe20000410000 */
[C---:B----4-:R-:W-:Y:S01]  /*a910*/  HMMA.16816.F32.BF16 R36, R136.reuse, R144, R36 ;  /* 0x000000908824723c */ /* 0x050fe20000041824 */
        /* <DEDUP_REMOVED lines=22> */
[----:B------:R-:W3:Y:S03]  /*aa80*/  LDSM.16.MT88.4 R128, [R168+0xe000] ;  /* 0x00e00000a880783b */ /* 0x000ee60000004200 */
[----:B------:R-:W-:Y:S01]  /*aa90*/  MUFU.EX2 R216, R216 ;  /* 0x000000d800d87308 */ /* 0x000fe20000000800 */
[C---:B------:R-:W-:Y:S01]  /*aaa0*/  FMUL.FTZ R60, R2.reuse, R60 ;  /* 0x0000003c023c7220 */ /* 0x040fe20000410000 */
[----:B------:R-:W-:Y:S01]  /*aab0*/  FMUL.FTZ R61, R2, R61 ;  /* 0x0000003d023d7220 */ /* 0x000fe20000410000 */
[C---:B------:R-:W-:Y:S01]  /*aac0*/  FMUL.FTZ R62, R0.reuse, R62 ;  /* 0x0000003e003e7220 */ /* 0x040fe20000410000 */
[----:B------:R-:W-:Y:S01]  /*aad0*/  FMUL.FTZ R63, R0, R63 ;  /* 0x0000003f003f7220 */ /* 0x000fe20000410000 */
[C---:B------:R-:W-:Y:S01]  /*aae0*/  FMUL.FTZ R64, R2.reuse, R64 ;  /* 0x0000004002407220 */ /* 0x040fe20000410000 */
[C---:B--2---:R-:W-:Y:S04]  /*aaf0*/  HMMA.16816.F32.BF16 R52, R136.reuse, R124, R52 ;  /* 0x0000007c8834723c */ /* 0x044fe80000041834 */
[----:B------:R-:W2:Y:S01]  /*ab00*/  MUFU.EX2 R217, R217 ;  /* 0x000000d900d97308 */ /* 0x000ea20000000800 */
[----:B------:R-:W-:Y:S01]  /*ab10*/  FMUL.FTZ R65, R2, R65 ;  /* 0x0000004102417220 */ /* 0x000fe20000410000 */
[C---:B------:R-:W-:Y:S01]  /*ab20*/  FMUL.FTZ R66, R0.reuse, R66 ;  /* 0x0000004200427220 */ /* 0x040fe20000410000 */
[----:B------:R-:W-:Y:S01]  /*ab30*/  FMUL.FTZ R67, R0, R67 ;  /* 0x0000004300437220 */ /* 0x000fe20000410000 */
[C---:B------:R-:W-:Y:S01]  /*ab40*/  FMUL.FTZ R68, R2.reuse, R68 ;  /* 0x0000004402447220 */ /* 0x040fe20000410000 */
[----:B------:R-:W-:Y:S01]  /*ab50*/  FMUL.FTZ R69, R2, R69 ;  /* 0x0000004502457220 */ /* 0x000fe20000410000 */
[C---:B------:R-:W-:Y:S01]  /*ab60*/  HMMA.16816.F32.BF16 R56, R136.reuse, R126, R56 ;  /* 0x0000007e8838723c */ /* 0x040fe20000041838 */
[----:B------:R-:W4:Y:S03]  /*ab70*/  LDSM.16.MT88.4 R124, [R133+0x2000] ;  /* 0x00200000857c783b */ /* 0x000f260000004200 */
[----:B------:R-:W-:Y:S01]  /*ab80*/  MUFU.EX2 R230, R230 ;  /* 0x000000e600e67308 */ /* 0x000fe20000000800 */
        /* <DEDUP_REMOVED lines=16> */
[C---:B------:R-:W-:Y:S01]  /*ac90*/  FMUL.FTZ R83, R0.reuse, R83 ;  /* 0x0000005300537220 */ /* 0x040fe20000410000 */
[C---:B------:R-:W-:Y:S01]  /*aca0*/  FMUL.FTZ R86, R0.reuse, R86 ;  /* 0x0000005600567220 */ /* 0x040fe20000410000 */
[C---:B------:R-:W-:Y:S01]  /*acb0*/  FMUL.FTZ R87, R0.reuse, R87 ;  /* 0x0000005700577220 */ /* 0x040fe20000410000 */
        /* <DEDUP_REMOVED lines=9> */
[C---:B------:R-:W-:Y:S01]  /*ad50*/  FMUL.FTZ R96, R2.reuse, R96 ;  /* 0x0000006002607220 */ /* 0x040fe20000410000 */
[----:B------:R-:W-:Y:S01]  /*ad60*/  FMUL.FTZ R97, R2, R97 ;  /* 0x0000006102617220 */ /* 0x000fe20000410000 */
[C---:B------:R-:W-:Y:S01]  /*ad70*/  FMUL.FTZ R98, R0.reuse, R98 ;  /* 0x0000006200627220 */ /* 0x040fe20000410000 */
[----:B------:R-:W-:Y:S01]  /*ad80*/  FMUL.FTZ R99, R0, R99 ;  /* 0x0000006300637220 */ /* 0x000fe20000410000 */
[C---:B----4-:R-:W-:Y:S03]  /*ad90*/  HMMA.16816.F32.BF16 R76, R136.reuse, R124, R76 ;  /* 0x0000007c884c723c */ /* 0x050fe6000004184c */
[----:B------:R-:W-:Y:S01]  /*ada0*/  IADD3 R226, PT, PT, R208, 0x1715609d, RZ ;  /* 0x1715609dd0e27810 */ /* 0x000fe20007ffe0ff */
[C---:B------:R-:W-:Y:S01]  /*adb0*/  FMUL.FTZ R102, R0.reuse, R102 ;  /* 0x0000006600667220 */ /* 0x040fe20000410000 */
[----:B------:R-:W-:Y:S01]  /*adc0*/  FMUL.FTZ R103, R0, R103 ;  /* 0x0000006700677220 */ /* 0x000fe20000410000 */
[----:B------:R-:W-:Y:S01]  /*add0*/  FMUL.FTZ R104, R2, R104 ;  /* 0x0000006802687220 */ /* 0x000fe20000410000 */
[----:B------:R-:W-:Y:S01]  /*ade0*/  LOP3.LUT R148, R226, R152, R149, 0x96, !PT ;  /* 0x00000098e2947212 */ /* 0x000fe200078e9695 */
[C---:B------:R-:W-:Y:S01]  /*adf0*/  HMMA.16816.F32.BF16 R80, R136.reuse, R126, R80 ;  /* 0x0000007e8850723c */ /* 0x040fe20000041850 */
[----:B------:R-:W4:Y:S02]  /*ae00*/  LDSM.16.MT88.4 R124, [R168+0x10000] ;  /* 0x01000000a87c783b */ /* 0x000f240000004200 */
[C---:B------:R-:W-:Y:S01]  /*ae10*/  FMUL.FTZ R84, R2.reuse, R84 ;  /* 0x0000005402547220 */ /* 0x040fe20000410000 */
[C---:B------:R-:W-:Y:S01]  /*ae20*/  FMUL.FTZ R85, R2.reuse, R85 ;  /* 0x0000005502557220 */ /* 0x040fe20000410000 */
[----:B------:R-:W-:Y:S01]  /*ae30*/  FMUL.FTZ R105, R2, R105 ;  /* 0x0000006902697220 */ /* 0x000fe20000410000 */
[C---:B------:R-:W-:Y:S01]  /*ae40*/  FMUL.FTZ R106, R0.reuse, R106 ;  /* 0x0000006a006a7220 */ /* 0x040fe20000410000 */
[----:B------:R-:W-:Y:S01]  /*ae50*/  FMUL.FTZ R107, R0, R107 ;  /* 0x0000006b006b7220 */ /* 0x000fe20000410000 */
[----:B------:R-:W-:Y:S01]  /*ae60*/  IADD3 R228, PT, PT, R209, 0x646e171e, RZ ;  /* 0x646e171ed1e47810 */ /* 0x000fe20007ffe0ff */
[----:B------:R-:W-:Y:S01]  /*ae70*/  LDSM.16.MT88.4 R152, [R168+0xe800] ;  /* 0x00e80000a898783b */ /* 0x000fe20000004200 */
[C---:B------:R-:W-:Y:S01]  /*ae80*/  FMUL.FTZ R108, R2.reuse, R108 ;  /* 0x0000006c026c7220 */ /* 0x040fe20000410000 */
[C---:B-1----:R-:W-:Y:S03]  /*ae90*/  HMMA.16816.F32.BF16 R84, R136.reuse, R140, R84 ;  /* 0x0000008c8854723c */ /* 0x042fe60000041854 */
[C---:B------:R-:W-:Y:S01]  /*aea0*/  FMUL.FTZ R88, R2.reuse, R88 ;  /* 0x0000005802587220 */ /* 0x040fe20000410000 */
[C---:B------:R-:W-:Y:S01]  /*aeb0*/  FMUL.FTZ R89, R2.reuse, R89 ;  /* 0x0000005902597220 */ /* 0x040fe20000410000 */
[----:B------:R-:W-:Y:S01]  /*aec0*/  FMUL.FTZ R109, R2, R109 ;  /* 0x0000006d026d7220 */ /* 0x000fe20000410000 */
[C---:B------:R-:W-:Y:S01]  /*aed0*/  FMUL.FTZ R110, R0.reuse, R110 ;  /* 0x0000006e006e7220 */ /* 0x040fe20000410000 */
[----:B------:R-:W-:Y:S01]  /*aee0*/  FMUL.FTZ R111, R0, R111 ;  /* 0x0000006f006f7220 */ /* 0x000fe20000410000 */
[C---:B------:R-:W-:Y:S01]  /*aef0*/  FMUL.FTZ R16, R2.reuse, R120 ;  /* 0x0000007802107220 */ /* 0x040fe20000410000 */
[----:B------:R-:W-:Y:S01]  /*af00*/  FMUL.FTZ R17, R2, R121 ;  /* 0x0000007902117220 */ /* 0x000fe20000410000 */
[----:B------:R-:W-:Y:S01]  /*af10*/  FMUL.FTZ R18, R0, R122 ;  /* 0x0000007a00127220 */ /* 0x000fe20000410000 */
[C---:B------:R-:W-:Y:S03]  /*af20*/  HMMA.16816.F32.BF16 R88, R136.reuse, R142, R88 ;  /* 0x0000008e8858723c */ /* 0x040fe60000041858 */
[----:B------:R-:W-:Y:S04]  /*af30*/  IMAD.WIDE.U32 R142, R148, -0x2daee0ad, RZ ;  /* 0xd2511f53948e7825 */ /* 0x000fe800078e00ff */
[----:B------:R-:W-:Y:S01]  /*af40*/  FMUL.FTZ R19, R0, R123 ;  /* 0x0000007b00137220 */ /* 0x000fe20000410000 */
[----:B--2---:R-:W-:Y:S01]  /*af50*/  F2FP.BF16.F32.PACK_AB R13, R217, R216 ;  /* 0x000000d8d90d723e */ /* 0x004fe200000010ff */
[----:B------:R-:W-:Y:S01]  /*af60*/  FMUL.FTZ R112, R2, R112 ;  /* 0x0000007002707220 */ /* 0x000fe20000410000 */
[C---:B---3--:R-:W-:Y:S03]  /*af70*/  HMMA.16816.F32.BF16 R92, R136.reuse, R128, R92 ;  /* 0x00000080885c723c */ /* 0x048fe6000004185c */
[----:B------:R-:W-:Y:S01]  /*af80*/  LOP3.LUT R150, R228, R150, R143, 0x96, !PT ;  /* 0x00000096e4967212 */ /* 0x000fe200078e968f */
[----:B------:R-:W-:Y:S01]  /*af90*/  FMUL.FTZ R113, R2, R113 ;  /* 0x0000007102717220 */ /* 0x000fe20000410000 */
[----:B------:R-:W-:Y:S01]  /*afa0*/  PRMT R148, R142, 0x7772, RZ ;  /* 0x000077728e947816 */ /* 0x000fe200000000ff */
[----:B------:R-:W-:Y:S01]  /*afb0*/  FMUL.FTZ R114, R0, R114 ;  /* 0x0000007200727220 */ /* 0x000fe20000410000 */
[----:B------:R-:W-:Y:S01]  /*afc0*/  LOP3.LUT R159, R150, 0xffff, RZ, 0xc0, !PT ;  /* 0x0000ffff969f7812 */ /* 0x000fe200078ec0ff */
[C---:B------:R-:W-:Y:S01]  /*afd0*/  HMMA.16816.F32.BF16 R96, R136.reuse, R130, R96 ;  /* 0x000000828860723c */ /* 0x040fe20000041860 */
[----:B------:R-:W1:Y:S02]  /*afe0*/  LDSM.16.MT88.4 R128, [R133+0x4000] ;  /* 0x004000008580783b */ /* 0x000e640000004200 */
[C---:B------:R-:W-:Y:S01]  /*aff0*/  FMUL.FTZ R100, R2.reuse, R100 ;  /* 0x0000006402647220 */ /* 0x040fe20000410000 */
[----:B------:R-:W-:Y:S01]  /*b000*/  FMUL.FTZ R101, R2, R101 ;  /* 0x0000006502657220 */ /* 0x000fe20000410000 */
[----:B------:R-:W-:Y:S01]  /*b010*/  PRMT R140, R150, 0x7632, R140 ;  /* 0x00007632968c7816 */ /* 0x000fe2000000008c */
[----:B------:R-:W-:Y:S01]  /*b020*/  FMUL.FTZ R115, R0, R115 ;  /* 0x0000007300737220 */ /* 0x000fe20000410000 */
[----:B------:R-:W-:Y:S01]  /*b030*/  SHF.R.U32.HI R157, RZ, 0x18, R150 ;  /* 0x00000018ff9d7819 */ /* 0x000fe20000011696 */
[----:B------:R-:W-:Y:S01]  /*b040*/  FADD.FTZ R204, R204, R175 ;  /* 0x000000afcccc7221 */ /* 0x000fe20000010000 */
[----:B------:R-:W-:Y:S01]  /*b050*/  LOP3.LUT R140, R140, 0xff, RZ, 0xc0, !PT ;  /* 0x000000ff8c8c7812 */ /* 0x000fe200078ec0ff */
[----:B------:R-:W-:Y:S01]  /*b060*/  FFMA.FTZ R213, R2, R205, R213 ;  /* 0x000000cd02d57223 */ /* 0x000fe200000100d5 */
[C---:B----4-:R-:W-:Y:S03]  /*b070*/  HMMA.16816.F32.BF16 R100, R136.reuse, R124, R100 ;  /* 0x0000007c8864723c */ /* 0x050fe60000041864 */
[----:B------:R-:W-:Y:S01]  /*b080*/  MOV R124, R142 ;  /* 0x0000008e007c7202 */ /* 0x000fe20000000f00 */
[----:B------:R-:W-:Y:S01]  /*b090*/  FADD.FTZ R173, R173, R204 ;  /* 0x000000ccadad7221 */ /* 0x000fe20000010000 */
[----:B------:R-:W-:Y:S01]  /*b0a0*/  PRMT R125, R142, 0x7773, RZ ;  /* 0x000077738e7d7816 */ /* 0x000fe200000000ff */
[----:B------:R-:W-:Y:S01]  /*b0b0*/  FADD.FTZ R202, R202, R213 ;  /* 0x000000d5caca7221 */ /* 0x000fe20000010000 */
[----:B------:R-:W-:Y:S01]  /*b0c0*/  LOP3.LUT R124, R124, 0xff, RZ, 0xc0, !PT ;  /* 0x000000ff7c7c7812 */ /* 0x000fe200078ec0ff */
[C---:B------:R-:W-:Y:S03]  /*b0d0*/  HMMA.16816.F32.BF16 R104, R136.reuse, R126, R104 ;  /* 0x0000007e8868723c */ /* 0x040fe60000041868 */
[----:B------:R-:W-:Y:S01]  /*b0e0*/  PRMT R141, R142, 0x7771, RZ ;  /* 0x000077718e8d7816 */ /* 0x000fe200000000ff */
[----:B------:R-:W-:Y:S01]  /*b0f0*/  FADD.FTZ R174, R174, R173 ;  /* 0x000000adaeae7221 */ /* 0x000fe20000010000 */
[----:B------:R-:W-:Y:S02]  /*b100*/  PRMT R148, R148, 0x5410, R125 ;  /* 0x0000541094947816 */ /* 0x000fe4000000007d */
[----:B------:R-:W-:Y:S02]  /*b110*/  PRMT R141, R124, 0x5410, R141 ;  /* 0x000054107c8d7816 */ /* 0x000fe4000000008d */
[----:B------:R-:W2:Y:S01]  /*b120*/  LDSM.16.MT88.4 R124, [R169+0x4000] ;  /* 0x00400000a97c783b */ /* 0x000ea20000004200 */
[----:B------:R-:W-:Y:S02]  /*b130*/  LOP3.LUT R142, R150, 0xff, RZ, 0xc0, !PT ;  /* 0x000000ff968e7812 */ /* 0x000fe400078ec0ff */
[----:B------:R-:W-:Y:S02]  /*b140*/  SHF.R.U32.HI R159, RZ, 0x8, R159 ;  /* 0x00000008ff9f7819 */ /* 0x000fe4000001169f */
[----:B------:R-:W-:Y:S02]  /*b150*/  PRMT R157, R140, 0x5410, R157 ;  /* 0x000054108c9d7816 */ /* 0x000fe4000000009d */
[----:B------:R-:W-:Y:S02]  /*b160*/  PRMT R159, R142, 0x5410, R159 ;  /* 0x000054108e9f7816 */ /* 0x000fe4000000009f */
[----:B------:R-:W-:Y:S02]  /*b170*/  LOP3.LUT R123, R148, 0xff00ff, RZ, 0xc0, !PT ;  /* 0x00ff00ff947b7812 */ /* 0x000fe400078ec0ff */
[----:B------:R-:W-:Y:S01]  /*b180*/  LDSM.16.MT88.4 R148, [R167+0xe800] ;  /* 0x00e80000a794783b */ /* 0x000fe20000004200 */
[--C-:B------:R-:W-:Y:S01]  /*b190*/  HSET2.LE.AND R120, R159, R212.reuse, PT ;  /* 0x000000d49f787233 */ /* 0x100fe20003803000 */
[C---:B-1----:R-:W-:Y:S03]  /*b1a0*/  HMMA.16816.F32.BF16 R108, R136.reuse, R128, R108 ;  /* 0x00000080886c723c */ /* 0x042fe6000004186c */
[--C-:B------:R-:W-:Y:S02]  /*b1b0*/  HSET2.LE.AND R128, R141, R212.reuse, PT ;  /* 0x000000d48d807233 */ /* 0x100fe40003803000 */
[--C-:B------:R-:W-:Y:S01]  /*b1c0*/  HSET2.LE.AND R121, R157, R212.reuse, PT ;  /* 0x000000d49d797233 */ /* 0x100fe20003803000 */
[----:B------:R-:W1:Y:S01]  /*b1d0*/  LDSM.16.MT88.4 R140, [R167+0xc800] ;  /* 0x00c80000a78c783b */ /* 0x000e620000004200 */
[--C-:B------:R-:W-:Y:S01]  /*b1e0*/  HSET2.LE.AND R123, R123, R212.reuse, PT ;  /* 0x000000d47b7b7233 */ /* 0x100fe20003803000 */
[C---:B------:R-:W-:Y:S03]  /*b1f0*/  HMMA.16816.F32.BF16 R16, R136.reuse, R130, R16 ;  /* 0x000000828810723c */ /* 0x040fe60000041810 */
[----:B------:R-:W-:Y:S01]  /*b200*/  LOP3.LUT R122, R13, R128, RZ, 0xc0, !PT ;  /* 0x000000800d7a7212 */ /* 0x000fe200078ec0ff */
[----:B------:R-:W-:Y:S01]  /*b210*/  FMUL.FTZ R13, R2, R117 ;  /* 0x00000075020d7220 */ /* 0x000fe20000410000 */
[----:B------:R-:W-:Y:S01]  /*b220*/  LOP3.LUT R123, R160, R123, RZ, 0xc0, !PT ;  /* 0x0000007ba07b7212 */ /* 0x000fe200078ec0ff */
[----:B------:R-:W3:Y:S01]  /*b230*/  LDSM.16.MT88.4 R116, [R133+0x800] ;  /* 0x000800008574783b */ /* 0x000ee20000004200 */
[----:B------:R-:W-:Y:S04]  /*b240*/  IADD3 R197, PT, PT, R197, -0x1, RZ ;  /* 0xffffffffc5c57810 */ /* 0x000fe80007ffe0ff */
[----:B------:R-:W-:Y:S03]  /*b250*/  ISETP.NE.AND P2, PT, R197, RZ, PT ;  /* 0x000000ffc500720c */ /* 0x000fe60003f45270 */
[----:B------:R-:W4:Y:S01]  /*b260*/  LDSM.16.MT88.4 R128, [R169+0x800] ;  /* 0x00080000a980783b */ /* 0x000f220000004200 */
[C---:B--2---:R-:W-:Y:S03]  /*b270*/  HMMA.16816.F32.BF16 R12, R136.reuse, R124, R12 ;  /* 0x0000007c880c723c */ /* 0x044fe6000004180c */
[----:B------:R-:W-:Y:S04]  /*b280*/  F2FP.BF16.F32.PACK_AB R125, R221, R220 ;  /* 0x000000dcdd7d723e */ /* 0x000fe800000010ff */
[----:B------:R-:W2:Y:S01]  /*b290*/  LDSM.16.MT88.4 R156, [R133+0x2800] ;  /* 0x00280000859c783b */ /* 0x000ea20000004200 */
[----:B------:R-:W-:Y:S02]  /*b2a0*/  F2FP.BF16.F32.PACK_AB R124, R222, R223 ;  /* 0x000000dfde7c723e */ /* 0x000fe400000010ff */
[----:B------:R-:W-:Y:S01]  /*b2b0*/  LOP3.LUT R120, R125, R120, RZ, 0xc0, !PT ;  /* 0x000000787d787212 */ /* 0x000fe200078ec0ff */
[----:B------:R-:W-:Y:S03]  /*b2c0*/  HMMA.16816.F32.BF16 R112, R136, R126, R112 ;  /* 0x0000007e8870723c */ /* 0x000fe60000041870 */
[----:B------:R-:W-:Y:S02]  /*b2d0*/  LOP3.LUT R121, R124, R121, RZ, 0xc0, !PT ;  /* 0x000000797c797212 */ /* 0x000fe400078ec0ff */
[----:B------:R-:W5:Y:S05]  /*b2e0*/  LDSM.16.MT88.4 R124, [R169+0x2800] ;  /* 0x00280000a97c783b */ /* 0x000f6a0000004200 */
[C---:B-1----:R-:W-:Y:S08]  /*b2f0*/  HMMA.16816.F32.BF16 R4, R120.reuse, R140, R4 ;  /* 0x0000008c7804723c */ /* 0x042ff00000041804 */
[C---:B------:R-:W-:Y:S01]  /*b300*/  HMMA.16816.F32.BF16 R8, R120.reuse, R142, R8 ;  /* 0x0000008e7808723c */ /* 0x040fe20000041808 */
[----:B------:R-:W-:Y:S07]  /*b310*/  LDSM.16.MT88.4 R140, [R167+0xf000] ;  /* 0x00f00000a78c783b */ /* 0x000fee0000004200 */
[C---:B------:R-:W-:Y:S08]  /*b320*/  HMMA.16816.F32.BF16 R36, R120.reuse, R144, R36 ;  /* 0x000000907824723c */ /* 0x040ff00000041824 */
[C---:B------:R-:W-:Y:S01]  /*b330*/  HMMA.16816.F32.BF16 R40, R120.reuse, R146, R40 ;  /* 0x000000927828723c */ /* 0x040fe20000041828 */
[----:B------:R-:W-:Y:S07]  /*b340*/  LDSM.16.MT88.4 R144, [R168+0xf000] ;  /* 0x00f00000a890783b */ /* 0x000fee0000004200 */
[C---:B---3--:R-:W-:Y:S03]  /*b350*/  HMMA.16816.F32.BF16 R44, R120.reuse, R116, R44 ;  /* 0x00000074782c723c */ /* 0x048fe6000004182c */
[----:B------:R-:W-:Y:S02]  /*b360*/  LOP3.LUT R116, R201, R209, R196, 0x96, !PT ;  /* 0x000000d1c9747212 */ /* 0x000fe400078e96c4 */
[----:B------:R-:W-:Y:S03]  /*b370*/  IADD3 R196, PT, PT, R196, -0x2, RZ ;  /* 0xfffffffec4c47810 */ /* 0x000fe60007ffe0ff */
[C---:B------:R-:W-:Y:S03]  /*b380*/  HMMA.16816.F32.BF16 R48, R120.reuse, R118, R48 ;  /* 0x000000767830723c */ /* 0x040fe60000041830 */
[----:B------:R-:W-:Y:S02]  /*b390*/  IMAD.WIDE.U32 R136, R116, -0x326172a9, RZ ;  /* 0xcd9e8d5774887825 */ /* 0x000fe400078e00ff */
[----:B------:R-:W1:Y:S03]  /*b3a0*/  LDSM.16.MT88.4 R116, [R167+0x10800] ;  /* 0x01080000a774783b */ /* 0x000e660000004200 */
[C---:B----4-:R-:W-:Y:S03]  /*b3b0*/  HMMA.16816.F32.BF16 R52, R120.reuse, R128, R52 ;  /* 0x000000807834723c */ /* 0x050fe60000041834 */
[----:B------:R-:W-:Y:S02]  /*b3c0*/  LOP3.LUT R231, R206, R231, R137, 0x96, !PT ;  /* 0x000000e7cee77212 */ /* 0x000fe400078e9689 */
[----:B------:R-:W-:Y:S01]  /*b3d0*/  LOP3.LUT R136, R191, R229, R136, 0x96, !PT ;  /* 0x000000e5bf887212 */ /* 0x000fe200078e9688 */
[----:B------:R-:W-:Y:S02]  /*b3e0*/  FFMA.FTZ R229, R24, UR4, -R215 ;  /* 0x0000000418e57c23 */ /* 0x000fe400080108d7 */
[C---:B------:R-:W-:Y:S01]  /*b3f0*/  HMMA.16816.F32.BF16 R56, R120.reuse, R130, R56 ;  /* 0x000000827838723c */ /* 0x040fe20000041838 */
[----:B------:R-:W3:Y:S02]  /*b400*/  LDSM.16.MT88.4 R128, [R168+0x10800] ;  /* 0x01080000a880783b */ /* 0x000ee40000004200 */
[----:B------:R-:W-:Y:S04]  /*b410*/  IMAD.WIDE.U32 R238, R231, -0x2daee0ad, RZ ;  /* 0xd2511f53e7ee7825 */ /* 0x000fe800078e00ff */
[--C-:B------:R-:W-:Y:S01]  /*b420*/  FFMA.FTZ R231, R26, UR4, -R214.reuse ;  /* 0x000000041ae77c23 */ /* 0x100fe200080108d6 */
[----:B------:R-:W-:Y:S01]  /*b430*/  MUFU.EX2 R229, R229 ;  /* 0x000000e500e57308 */ /* 0x000fe20000000800 */
[----:B------:R-:W-:Y:S01]  /*b440*/  IMAD.WIDE.U32 R136, R136, -0x2daee0ad, RZ ;  /* 0xd2511f5388887825 */ /* 0x000fe200078e00ff */
[C---:B------:R-:W-:Y:S08]  /*b450*/  HMMA.16816.F32.BF16 R60, R120.reuse, R148, R60 ;  /* 0x00000094783c723c */ /* 0x040ff0000004183c */
[----:B------:R-:W-:Y:S01]  /*b460*/  MUFU.EX2 R231, R231 ;  /* 0x000000e700e77308 */ /* 0x000fe20000000800 */
[----:B------:R-:W-:Y:S02]  /*b470*/  LOP3.LUT R227, R192, R227, R239, 0x96, !PT ;  /* 0x000000e3c0e37212 */ /* 0x000fe400078e96ef */
[----:B------:R-:W-:Y:S01]  /*b480*/  LOP3.LUT R238, R224, R238, R137, 0x96, !PT ;  /* 0x000000eee0ee7212 */ /* 0x000fe200078e9689 */
[----:B------:R-:W-:Y:S01]  /*b490*/  FFMA.FTZ R224, R20, UR4, -R215 ;  /* 0x0000000414e07c23 */ /* 0x000fe200080108d7 */
[C---:B------:R-:W-:Y:S01]  /*b4a0*/  HMMA.16816.F32.BF16 R64, R120.reuse, R150, R64 ;  /* 0x000000967840723c */ /* 0x040fe20000041840 */
[----:B------:R-:W-:Y:S02]  /*b4b0*/  LDSM.16.MT88.4 R148, [R133+0x3000] ;  /* 0x003000008594783b */ /* 0x000fe40000004200 */
[----:B------:R-:W-:Y:S04]  /*b4c0*/  IMAD.WIDE.U32 R236, R227, -0x326172a9, RZ ;  /* 0xcd9e8d57e3ec7825 */ /* 0x000fe800078e00ff */
[----:B------:R-:W-:Y:S01]  /*b4d0*/  FFMA.FTZ R227, R22, UR4, -R214 ;  /* 0x0000000416e37c23 */ /* 0x000fe200080108d6 */
[----:B------:R-:W-:Y:S01]  /*b4e0*/  MUFU.EX2 R224, R224 ;  /* 0x000000e000e07308 */ /* 0x000fe20000000800 */
[----:B------:R-:W-:Y:S01]  /*b4f0*/  IMAD.WIDE.U32 R238, R238, -0x326172a9, RZ ;  /* 0xcd9e8d57eeee7825 */ /* 0x000fe200078e00ff */
[C---:B------:R-:W-:Y:S08]  /*b500*/  HMMA.16816.F32.BF16 R68, R120.reuse, R152, R68 ;  /* 0x000000987844723c */ /* 0x040ff00000041844 */
[----:B------:R-:W4:Y:S01]  /*b510*/  MUFU.EX2 R227, R227 ;  /* 0x000000e300e37308 */ /* 0x000f220000000800 */
[----:B------:R-:W-:Y:S02]  /*b520*/  LOP3.LUT R225, R190, R225, R237, 0x96, !PT ;  /* 0x000000e1bee17212 */ /* 0x000fe400078e96ed */
[----:B------:R-:W-:Y:S01]  /*b530*/  LOP3.LUT R236, R163, R236, R239, 0x96, !PT ;  /* 0x000000eca3ec7212 */ /* 0x000fe200078e96ef */
[C---:B------:R-:W-:Y:S01]  /*b540*/  HMMA.16816.F32.BF16 R72, R120.reuse, R154, R72 ;  /* 0x0000009a7848723c */ /* 0x040fe20000041848 */
[----:B------:R-:W-:Y:S02]  /*b550*/  LDSM.16.MT88.4 R152, [R169+0x3000] ;  /* 0x00300000a998783b */ /* 0x000fe40000004200 */
[----:B------:R-:W-:Y:S04]  /*b560*/  IMAD.WIDE.U32 R138, R225, -0x2daee0ad, RZ ;  /* 0xd2511f53e18a7825 */ /* 0x000fe800078e00ff */
[----:B------:R-:W-:Y:S01]  /*b570*/  FFMA.FTZ R225, R21, UR4, -R215 ;  /* 0x0000000415e17c23 */ /* 0x000fe200080108d7 */
[----:B------:R-:W-:Y:S01]  /*b580*/  IMAD.WIDE.U32 R236, R236, -0x2daee0ad, RZ ;  /* 0xd2511f53ecec7825 */ /* 0x000fe200078e00ff */
[C---:B--2---:R-:W-:Y:S04]  /*b590*/  HMMA.16816.F32.BF16 R76, R120.reuse, R156, R76 ;  /* 0x0000009c784c723c */ /* 0x044fe8000004184c */
[----:B------:R-:W2:Y:S01]  /*b5a0*/  MUFU.EX2 R225, R225 ;  /* 0x000000e100e17308 */ /* 0x000ea20000000800 */
[----:B------:R-:W-:Y:S02]  /*b5b0*/  LOP3.LUT R232, R162, R136, R139, 0x96, !PT ;  /* 0x00000088a2e87212 */ /* 0x000fe400078e968b */
[----:B------:R-:W-:Y:S02]  /*b5c0*/  LOP3.LUT R161, R161, R138, R237, 0x96, !PT ;  /* 0x0000008aa1a17212 */ /* 0x000fe400078e96ed */
[----:B----4-:R-:W-:Y:S01]  /*b5d0*/  F2FP.BF16.F32.PACK_AB R22, R230, R227 ;  /* 0x000000e3e616723e */ /* 0x010fe200000010ff */
[C---:B------:R-:W-:Y:S03]  /*b5e0*/  HMMA.16816.F32.BF16 R80, R120.reuse, R158, R80 ;  /* 0x0000009e7850723c */ /* 0x040fe60000041850 */
[----:B------:R-:W-:Y:S05]  /*b5f0*/  IMAD.WIDE.U32 R232, R232, -0x326172a9, RZ ;  /* 0xcd9e8d57e8e87825 */ /* 0x000fea00078e00ff */
[C---:B-----5:R-:W-:Y:S03]  /*b600*/  HMMA.16816.F32.BF16 R84, R120.reuse, R124, R84 ;  /* 0x0000007c7854723c */ /* 0x060fe60000041854 */
[----:B------:R-:W-:Y:S05]  /*b610*/  LOP3.LUT R226, R226, R238, R233, 0x96, !PT ;  /* 0x000000eee2e27212 */ /* 0x000fea00078e96e9 */
[C---:B------:R-:W-:Y:S01]  /*b620*/  HMMA.16816.F32.BF16 R88, R120.reuse, R126, R88 ;  /* 0x0000007e7858723c */ /* 0x040fe20000041858 */
[----:B------:R-:W4:Y:S07]  /*b630*/  LDSM.16.MT88.4 R124, [R133+0x4800] ;  /* 0x00480000857c783b */ /* 0x000f2e0000004200 */
[C---:B-1----:R-:W-:Y:S03]  /*b640*/  HMMA.16816.F32.BF16 R92, R120.reuse, R116, R92 ;  /* 0x00000074785c723c */ /* 0x042fe6000004185c */
[----:B------:R-:W-:Y:S05]  /*b650*/  IMAD.WIDE.U32 R116, R161, -0x326172a9, RZ ;  /* 0xcd9e8d57a1747825 */ /* 0x000fea00078e00ff */
[C---:B------:R-:W-:Y:S03]  /*b660*/  HMMA.16816.F32.BF16 R96, R120.reuse, R118, R96 ;  /* 0x000000767860723c */ /* 0x040fe60000041860 */
[----:B------:R-:W-:Y:S01]  /*b670*/  LOP3.LUT R136, R184, R232, R117, 0x96, !PT ;  /* 0x000000e8b8887212 */ /* 0x000fe200078e9675 */
[----:B------:R-:W-:Y:S01]  /*b680*/  FFMA.FTZ R232, R25, UR4, -R215 ;  /* 0x0000000419e87c23 */ /* 0x000fe200080108d7 */
[----:B------:R-:W-:Y:S01]  /*b690*/  MOV R138, R116 ;  /* 0x00000074008a7202 */ /* 0x000fe20000000f00 */
[----:B------:R-:W-:Y:S01]  /*b6a0*/  LDSM.16.MT88.4 R24, [R168+0xd000] ;  /* 0x00d00000a818783b */ /* 0x000fe20000004200 */
[C---:B------:R-:W-:Y:S01]  /*b6b0*/  PRMT R139, R116.reuse, 0x7773, RZ ;  /* 0x00007773748b7816 */ /* 0x040fe200000000ff */
[C---:B---3--:R-:W-:Y:S02]  /*b6c0*/  HMMA.16816.F32.BF16 R100, R120.reuse, R128, R100 ;  /* 0x000000807864723c */ /* 0x048fe40000041864 */
[----:B------:R-:W1:Y:S01]  /*b6d0*/  MUFU.EX2 R232, R232 ;  /* 0x000000e800e87308 */ /* 0x000e620000000800 */
[C---:B------:R-:W-:Y:S02]  /*b6e0*/  PRMT R156, R116.reuse, 0x7772, RZ ;  /* 0x00007772749c7816 */ /* 0x040fe400000000ff */
[----:B------:R-:W-:Y:S02]  /*b6f0*/  PRMT R161, R116, 0x7771, RZ ;  /* 0x0000777174a17816 */ /* 0x000fe400000000ff */
[----:B------:R-:W3:Y:S01]  /*b700*/  LDSM.16.MT88.4 R116, [R169+0x4800] ;  /* 0x00480000a974783b */ /* 0x000ee20000004200 */
[C---:B------:R-:W-:Y:S03]  /*b710*/  HMMA.16816.F32.BF16 R104, R120.reuse, R130, R104 ;  /* 0x000000827868723c */ /* 0x040fe60000041868 */
[C---:B------:R-:W-:Y:S02]  /*b720*/  LOP3.LUT R137, R136.reuse, 0xffff, RZ, 0xc0, !PT ;  /* 0x0000ffff88897812 */ /* 0x040fe400078ec0ff */
[----:B------:R-:W-:Y:S02]  /*b730*/  LOP3.LUT R128, R136, 0xff, RZ, 0xc0, !PT ;  /* 0x000000ff88807812 */ /* 0x000fe400078ec0ff */
[----:B------:R-:W-:Y:S01]  /*b740*/  SHF.R.U32.HI R137, RZ, 0x8, R137 ;  /* 0x00000008ff897819 */ /* 0x000fe20000011689 */
[C---:B----4-:R-:W-:Y:S03]  /*b750*/  HMMA.16816.F32.BF16 R108, R120.reuse, R124, R108 ;  /* 0x0000007c786c723c */ /* 0x050fe6000004186c */
[----:B------:R-:W-:Y:S02]  /*b760*/  PRMT R21, R128, 0x5410, R137 ;  /* 0x0000541080157816 */ /* 0x000fe40000000089 */
[----:B------:R-:W4:Y:S01]  /*b770*/  LDSM.16.MT88.4 R128, [R167+0xd000] ;  /* 0x00d00000a780783b */ /* 0x000f220000004200 */
[----:B------:R-:W-:Y:S02]  /*b780*/  PRMT R20, R136, 0x7632, R20 ;  /* 0x0000763288147816 */ /* 0x000fe40000000014 */
[C---:B------:R-:W-:Y:S03]  /*b790*/  HMMA.16816.F32.BF16 R16, R120.reuse, R126, R16 ;  /* 0x0000007e7810723c */ /* 0x040fe60000041810 */
[----:B------:R-:W-:Y:S02]  /*b7a0*/  SHF.R.U32.HI R23, RZ, 0x18, R136 ;  /* 0x00000018ff177819 */ /* 0x000fe40000011688 */
[----:B------:R-:W-:Y:S01]  /*b7b0*/  LOP3.LUT R20, R20, 0xff, RZ, 0xc0, !PT ;  /* 0x000000ff14147812 */ /* 0x000fe200078ec0ff */
[----:B------:R-:W5:Y:S01]  /*b7c0*/  LDSM.16.MT88.4 R124, [R133+0x1000] ;  /* 0x00100000857c783b */ /* 0x000f620000004200 */
[----:B------:R-:W-:Y:S02]  /*b7d0*/  LOP3.LUT R138, R138, 0xff, RZ, 0xc0, !PT ;  /* 0x000000ff8a8a7812 */ /* 0x000fe400078ec0ff */
[----:B------:R-:W-:Y:S02]  /*b7e0*/  PRMT R23, R20, 0x5410, R23 ;  /* 0x0000541014177816 */ /* 0x000fe40000000017 */
[--C-:B------:R-:W-:Y:S02]  /*b7f0*/  HSET2.LE.AND R20, R21, R212.reuse, PT ;  /* 0x000000d415147233 */ /* 0x100fe40003803000 */
[----:B--2---:R-:W-:Y:S02]  /*b800*/  F2FP.BF16.F32.PACK_AB R21, R225, R224 ;  /* 0x000000e0e115723e */ /* 0x004fe400000010ff */
[----:B------:R-:W-:Y:S02]  /*b810*/  PRMT R156, R156, 0x5410, R139 ;  /* 0x000054109c9c7816 */ /* 0x000fe4000000008b */
[----:B------:R-:W-:Y:S02]  /*b820*/  LOP3.LUT R20, R21, R20, RZ, 0xc0, !PT ;  /* 0x0000001415147212 */ /* 0x000fe400078ec0ff */
[--C-:B------:R-:W-:Y:S02]  /*b830*/  HSET2.LE.AND R21, R23, R212.reuse, PT ;  /* 0x000000d417157233 */ /* 0x100fe40003803000 */
[----:B------:R-:W-:Y:S01]  /*b840*/  PRMT R161, R138, 0x5410, R161 ;  /* 0x000054108aa17816 */ /* 0x000fe200000000a1 */
[C---:B---3--:R-:W-:Y:S01]  /*b850*/  HMMA.16816.F32.BF16 R12, R120.reuse, R116, R12 ;  /* 0x00000074780c723c */ /* 0x048fe2000004180c */
[----:B------:R-:W2:Y:S02]  /*b860*/  LDSM.16.MT88.4 R136, [R169+0x1000] ;  /* 0x00100000a988783b */ /* 0x000ea40000004200 */
[----:B------:R-:W-:Y:S02]  /*b870*/  LOP3.LUT R23, R156, 0xff00ff, RZ, 0xc0, !PT ;  /* 0x00ff00ff9c177812 */ /* 0x000fe400078ec0ff */
[----:B------:R-:W-:Y:S02]  /*b880*/  LOP3.LUT R21, R22, R21, RZ, 0xc0, !PT ;  /* 0x0000001516157212 */ /* 0x000fe400078ec0ff */
[--C-:B------:R-:W-:Y:S01]  /*b890*/  HSET2.LE.AND R22, R161, R212.reuse, PT ;  /* 0x000000d4a1167233 */ /* 0x100fe20003803000 */
[----:B------:R-:W-:Y:S01]  /*b8a0*/  HMMA.16816.F32.BF16 R112, R120, R118, R112 ;  /* 0x000000767870723c */ /* 0x000fe20000041870 */
[----:B------:R-:W3:Y:S02]  /*b8b0*/  LDSM.16.MT88.4 R156, [R167+0x11000] ;  /* 0x01100000a79c783b */ /* 0x000ee40000004200 */
[--C-:B------:R-:W-:Y:S01]  /*b8c0*/  HSET2.LE.AND R23, R23, R212.reuse, PT ;  /* 0x000000d417177233 */ /* 0x100fe20003803000 */
[----:B------:R-:W-:Y:S01]  /*b8d0*/  IMAD.WIDE.U32 R122, R226, -0x2daee0ad, RZ ;  /* 0xd2511f53e27a7825 */ /* 0x000fe200078e00ff */
[----:B-1----:R-:W-:Y:S02]  /*b8e0*/  F2FP.BF16.F32.PACK_AB R117, R232, R229 ;  /* 0x000000e5e875723e */ /* 0x002fe400000010ff */
[----:B------:R-:W-:Y:S02]  /*b8f0*/  F2FP.BF16.F32.PACK_AB R116, R234, R231 ;  /* 0x000000e7ea74723e */ /* 0x000fe400000010ff */
[----:B------:R-:W-:Y:S01]  /*b900*/  LOP3.LUT R22, R117, R22, RZ, 0xc0, !PT ;  /* 0x0000001675167212 */ /* 0x000fe200078ec0ff */
[----:B------:R-:W1:Y:S01]  /*b910*/  LDSM.16.MT88.4 R160, [R168+0x11000] ;  /* 0x01100000a8a0783b */ /* 0x000e620000004200 */
[----:B------:R-:W-:Y:S02]  /*b920*/  LOP3.LUT R23, R116, R23, RZ, 0xc0, !PT ;  /* 0x0000001774177212 */ /* 0x000fe400078ec0ff */
[----:B------:R-:W-:Y:S02]  /*b930*/  LOP3.LUT R228, R228, R236, R123, 0x96, !PT ;  /* 0x000000ece4e47212 */ /* 0x000fe400078e967b */
[----:B------:R-:W-:Y:S02]  /*b940*/  MOV R120, R122 ;  /* 0x0000007a00787202 */ /* 0x000fe40000000f00 */
[C---:B------:R-:W-:Y:S01]  /*b950*/  PRMT R121, R122.reuse, 0x7773, RZ ;  /* 0x000077737a797816 */ /* 0x040fe200000000ff */
[C---:B----4-:R-:W-:Y:S01]  /*b960*/  HMMA.16816.F32.BF16 R4, R20.reuse, R128, R4 ;  /* 0x000000801404723c */ /* 0x050fe20000041804 */
[----:B------:R-:W4:Y:S04]  /*b970*/  LDSM.16.MT88.4 R116, [R133+0x5000] ;  /* 0x005000008574783b */ /* 0x000f280000004200 */
[C---:B------:R-:W-:Y:S02]  /*b980*/  PRMT R128, R122.reuse, 0x7772, RZ ;  /* 0x000077727a807816 */ /* 0x040fe400000000ff */
[----:B------:R-:W-:Y:S01]  /*b990*/  PRMT R129, R122, 0x7771, RZ ;  /* 0x000077717a817816 */ /* 0x000fe200000000ff */
[C---:B------:R-:W-:Y:S03]  /*b9a0*/  HMMA.16816.F32.BF16 R8, R20.reuse, R130, R8 ;  /* 0x000000821408723c */ /* 0x040fe60000041808 */
[----:B------:R-:W-:Y:S05]  /*b9b0*/  PRMT R128, R128, 0x5410, R121 ;  /* 0x0000541080807816 */ /* 0x000fea0000000079 */
[C---:B------:R-:W-:Y:S08]  /*b9c0*/  HMMA.16816.F32.BF16 R36, R20.reuse, R24, R36 ;  /* 0x000000181424723c */ /* 0x040ff00000041824 */
[C---:B------:R-:W-:Y:S01]  /*b9d0*/  HMMA.16816.F32.BF16 R40, R20.reuse, R26, R40 ;  /* 0x0000001a1428723c */ /* 0x040fe20000041828 */
[----:B------:R-:W4:Y:S07]  /*b9e0*/  LDSM.16.MT88.4 R24, [R169+0x5000] ;  /* 0x00500000a918783b */ /* 0x000f2e0000004200 */
[C---:B-----5:R-:W-:Y:S08]  /*b9f0*/  HMMA.16816.F32.BF16 R44, R20.reuse, R124, R44 ;  /* 0x0000007c142c723c */ /* 0x060ff0000004182c */
        /* <DEDUP_REMOVED lines=16> */
[----:B------:R-:W-:Y:S01]  /*bb00*/  FFMA.FTZ R153, R32, UR4, -R215 ;  /* 0x0000000420997c23 */ /* 0x000fe200080108d7 */
[----:B------:R-:W-:Y:S02]  /*bb10*/  LOP3.LUT R32, R120, 0xff, RZ, 0xc0, !PT ;  /* 0x000000ff78207812 */ /* 0x000fe400078ec0ff */
[----:B------:R-:W-:Y:S01]  /*bb20*/  LDSM.16.MT88.4 R120, [R133+0x1800] ;  /* 0x001800008578783b */ /* 0x000fe20000004200 */
[C---:B------:R-:W-:Y:S01]  /*bb30*/  HMMA.16816.F32.BF16 R88, R20.reuse, R154, R88 ;  /* 0x0000009a1458723c */ /* 0x040fe20000041858 */
[----:B------:R-:W-:Y:S02]  /*bb40*/  MUFU.EX2 R152, R152 ;  /* 0x0000009800987308 */ /* 0x000fe40000000800 */
[----:B------:R-:W-:Y:S01]  /*bb50*/  FFMA.FTZ R155, R34, UR4, -R214 ;  /* 0x00000004229b7c23 */ /* 0x000fe200080108d6 */
[----:B------:R-:W-:Y:S07]  /*bb60*/  PRMT R131, R32, 0x5410, R129 ;  /* 0x0000541020837816 */ /* 0x000fee0000000081 */
[----:B------:R-:W-:Y:S01]  /*bb70*/  MUFU.EX2 R153, R153 ;  /* 0x0000009900997308 */ /* 0x000fe20000000800 */
[----:B------:R-:W-:Y:S01]  /*bb80*/  PRMT R28, R228, 0x7632, R28 ;  /* 0x00007632e41c7816 */ /* 0x000fe2000000001c */
[C---:B---3--:R-:W-:Y:S08]  /*bb90*/  HMMA.16816.F32.BF16 R92, R20.reuse, R156, R92 ;  /* 0x0000009c145c723c */ /* 0x048ff0000004185c */
[----:B------:R-:W-:Y:S01]  /*bba0*/  MUFU.EX2 R155, R155 ;  /* 0x0000009b009b7308 */ /* 0x000fe20000000800 */
[--C-:B------:R-:W-:Y:S01]  /*bbb0*/  FFMA.FTZ R157, R30, UR4, -R214.reuse ;  /* 0x000000041e9d7c23 */ /* 0x100fe200080108d6 */
[--C-:B------:R-:W-:Y:S01]  /*bbc0*/  FFMA.FTZ R156, R31, UR4, -R214.reuse ;  /* 0x000000041f9c7c23 */ /* 0x100fe200080108d6 */
[----:B------:R-:W-:Y:S01]  /*bbd0*/  FFMA.FTZ R214, R35, UR4, -R214 ;  /* 0x0000000423d67c23 */ /* 0x000fe200080108d6 */
[C---:B------:R-:W-:Y:S01]  /*bbe0*/  LOP3.LUT R31, R228.reuse, 0xff, RZ, 0xc0, !PT ;  /* 0x000000ffe41f7812 */ /* 0x040fe200078ec0ff */
[C---:B------:R-:W-:Y:S05]  /*bbf0*/  HMMA.16816.F32.BF16 R96, R20.reuse, R158, R96 ;  /* 0x0000009e1460723c */ /* 0x040fea0000041860 */
[----:B------:R-:W-:Y:S01]  /*bc00*/  MUFU.EX2 R157, R157 ;  /* 0x0000009d009d7308 */ /* 0x000fe20000000800 */
[--C-:B------:R-:W-:Y:S01]  /*bc10*/  FFMA.FTZ R159, R29, UR4, -R215.reuse ;  /* 0x000000041d9f7c23 */ /* 0x100fe200080108d7 */
[----:B------:R-:W-:Y:S08]  /*bc20*/  FFMA.FTZ R215, R33, UR4, -R215 ;  /* 0x0000000421d77c23 */ /* 0x000ff000080108d7 */
[----:B------:R-:W-:Y:S01]  /*bc30*/  MUFU.EX2 R156, R156 ;  /* 0x0000009c009c7308 */ /* 0x000fe20000000800 */
[----:B------:R-:W-:Y:S01]  /*bc40*/  LDSM.16.MT88.4 R32, [R167+0xf800] ;  /* 0x00f80000a720783b */ /* 0x000fe20000004200 */
[----:B------:R-:W-:Y:S01]  /*bc50*/  LOP3.LUT R30, R228, 0xffff, RZ, 0xc0, !PT ;  /* 0x0000ffffe41e7812 */ /* 0x000fe200078ec0ff */
[C---:B-1----:R-:W-:Y:S07]  /*bc60*/  HMMA.16816.F32.BF16 R100, R20.reuse, R160, R100 ;  /* 0x000000a01464723c */ /* 0x042fee0000041864 */
[----:B------:R-:W1:Y:S01]  /*bc70*/  MUFU.EX2 R159, R159 ;  /* 0x0000009f009f7308 */ /* 0x000e620000000800 */
[----:B------:R-:W-:Y:S02]  /*bc80*/  SHF.R.U32.HI R30, RZ, 0x8, R30 ;  /* 0x00000008ff1e7819 */ /* 0x000fe4000001161e */
[----:B------:R-:W-:Y:S07]  /*bc90*/  LOP3.LUT R28, R28, 0xff, RZ, 0xc0, !PT ;  /* 0x000000ff1c1c7812 */ /* 0x000fee00078ec0ff */
[----:B------:R-:W2:Y:S01]  /*bca0*/  MUFU.EX2 R154, R215 ;  /* 0x000000d7009a7308 */ /* 0x000ea20000000800 */
[----:B------:R-:W-:Y:S01]  /*bcb0*/  PRMT R129, R31, 0x5410, R30 ;  /* 0x000054101f817816 */ /* 0x000fe2000000001e */
[C---:B------:R-:W-:Y:S08]  /*bcc0*/  HMMA.16816.F32.BF16 R104, R20.reuse, R162, R104 ;  /* 0x000000a21468723c */ /* 0x040ff00000041868 */
[----:B------:R-:W3:Y:S01]  /*bcd0*/  MUFU.EX2 R214, R214 ;  /* 0x000000d600d67308 */ /* 0x000ee20000000800 */
[----:B------:R-:W-:Y:S02]  /*bce0*/  LOP3.LUT R31, R128, 0xff00ff, RZ, 0xc0, !PT ;  /* 0x00ff00ff801f7812 */ /* 0x000fe400078ec0ff */
[--C-:B------:R-:W-:Y:S02]  /*bcf0*/  HSET2.LE.AND R30, R131, R212.reuse, PT ;  /* 0x000000d4831e7233 */ /* 0x100fe40003803000 */
[----:B------:R-:W-:Y:S01]  /*bd00*/  SHF.R.U32.HI R29, RZ, 0x18, R228 ;  /* 0x00000018ff1d7819 */ /* 0x000fe200000116e4 */
[C---:B----4-:R-:W-:Y:S03]  /*bd10*/  HMMA.16816.F32.BF16 R108, R20.reuse, R116, R108 ;  /* 0x00000074146c723c */ /* 0x050fe6000004186c */
[--C-:B------:R-:W-:Y:S02]  /*bd20*/  HSET2.LE.AND R31, R31, R212.reuse, PT ;  /* 0x000000d41f1f7233 */ /* 0x100fe40003803000 */
[----:B------:R-:W-:Y:S02]  /*bd30*/  PRMT R29, R28, 0x5410, R29 ;  /* 0x000054101c1d7816 */ /* 0x000fe4000000001d */
[--C-:B------:R-:W-:Y:S01]  /*bd40*/  HSET2.LE.AND R28, R129, R212.reuse, PT ;  /* 0x000000d4811c7233 */ /* 0x100fe20003803000 */
[C---:B------:R-:W-:Y:S01]  /*bd50*/  HMMA.16816.F32.BF16 R16, R20.reuse, R118, R16 ;  /* 0x000000761410723c */ /* 0x040fe20000041810 */
[----:B------:R-:W4:Y:S02]  /*bd60*/  LDSM.16.MT88.4 R116, [R168+0xd800] ;  /* 0x00d80000a874783b */ /* 0x000f240000004200 */
[----:B-1----:R-:W-:Y:S02]  /*bd70*/  F2FP.BF16.F32.PACK_AB R129, R159, R152 ;  /* 0x000000989f81723e */ /* 0x002fe400000010ff */
[----:B------:R-:W-:Y:S02]  /*bd80*/  HSET2.LE.AND R29, R29, R212, PT ;  /* 0x000000d41d1d7233 */ /* 0x000fe40003803000 */
[----:B------:R-:W-:Y:S01]  /*bd90*/  LOP3.LUT R28, R129, R28, RZ, 0xc0, !PT ;  /* 0x0000001c811c7212 */ /* 0x000fe200078ec0ff */
[C---:B------:R-:W-:Y:S03]  /*bda0*/  HMMA.16816.F32.BF16 R12, R20.reuse, R24, R12 ;  /* 0x00000018140c723c */ /* 0x040fe6000004180c */
[----:B------:R-:W-:Y:S02]  /*bdb0*/  F2FP.BF16.F32.PACK_AB R24, R156, R157 ;  /* 0x0000009d9c18723e */ /* 0x000fe400000010ff */
[----:B--2---:R-:W-:Y:S02]  /*bdc0*/  F2FP.BF16.F32.PACK_AB R25, R154, R153 ;  /* 0x000000999a19723e */ /* 0x004fe400000010ff */
[----:B------:R-:W-:Y:S01]  /*bdd0*/  LOP3.LUT R29, R24, R29, RZ, 0xc0, !PT ;  /* 0x0000001d181d7212 */ /* 0x000fe200078ec0ff */
[----:B------:R-:W-:Y:S01]  /*bde0*/  HMMA.16816.F32.BF16 R112, R20, R26, R112 ;  /* 0x0000001a1470723c */ /* 0x000fe20000041870 */
[----:B------:R-:W1:Y:S02]  /*bdf0*/  LDSM.16.MT88.4 R20, [R167+0x11800] ;  /* 0x01180000a714783b */ /* 0x000e640000004200 */
[----:B---3--:R-:W-:Y:S02]  /*be00*/  F2FP.BF16.F32.PACK_AB R24, R214, R155 ;  /* 0x0000009bd618723e */ /* 0x008fe400000010ff */
[----:B------:R-:W-:Y:S02]  /*be10*/  LOP3.LUT R30, R25, R30, RZ, 0xc0, !PT ;  /* 0x0000001e191e7212 */ /* 0x000fe400078ec0ff */
[----:B------:R-:W-:Y:S07]  /*be20*/  LOP3.LUT R31, R24, R31, RZ, 0xc0, !PT ;  /* 0x0000001f181f7212 */ /* 0x000fee00078ec0ff */
[C---:B-----5:R-:W-:Y:S01]  /*be30*/  HMMA.16816.F32.BF16 R128, R28.reuse, R124, R4 ;  /* 0x0000007c1c80723c */ /* 0x060fe20000041804 */
[----:B------:R-:W2:Y:S07]  /*be40*/  LDSM.16.MT88.4 R4, [R168+0x11800] ;  /* 0x01180000a804783b */ /* 0x000eae0000004200 */
[C---:B------:R-:W-:Y:S01]  /*be50*/  HMMA.16816.F32.BF16 R124, R28.reuse, R126, R8 ;  /* 0x0000007e1c7c723c */ /* 0x040fe20000041808 */
[----:B------:R-:W-:Y:S07]  /*be60*/  LDSM.16.MT88.4 R8, [R169+0x5800] ;  /* 0x00580000a908783b */ /* 0x000fee0000004200 */
[C---:B----4-:R-:W-:Y:S08]  /*be70*/  HMMA.16816.F32.BF16 R36, R28.reuse, R116, R36 ;  /* 0x000000741c24723c */ /* 0x050ff00000041824 */
[C---:B------:R-:W-:Y:S08]  /*be80*/  HMMA.16816.F32.BF16 R40, R28.reuse, R118, R40 ;  /* 0x000000761c28723c */ /* 0x040ff00000041828 */
[C---:B------:R-:W-:Y:S08]  /*be90*/  HMMA.16816.F32.BF16 R44, R28.reuse, R120, R44 ;  /* 0x000000781c2c723c */ /* 0x040ff0000004182c */
        /* <DEDUP_REMOVED lines=21> */
[----:B------:R-:W-:Y:S03]  /*bff0*/  FADD.FTZ R216, R216, R221 ;  /* 0x000000ddd8d87221 */ /* 0x000fe60000010000 */
[----:B------:R-:W-:Y:S01]  /*c000*/  FADD.FTZ R5, R222, R5 ;  /* 0x00000005de057221 */ /* 0x000fe20000010000 */
[C---:B------:R-:W-:Y:S03]  /*c010*/  HMMA.16816.F32.BF16 R104, R28.reuse, R6, R104 ;  /* 0x000000061c68723c */ /* 0x040fe60000041868 */
[----:B------:R-:W-:Y:S01]  /*c020*/  FADD.FTZ R0, R218, R5 ;  /* 0x00000005da007221 */ /* 0x000fe20000010000 */
[----:B------:R-:W-:Y:S01]  /*c030*/  FADD.FTZ R217, R217, R216 ;  /* 0x000000d8d9d97221 */ /* 0x000fe20000010000 */
[----:B------:R-:W1:Y:S02]  /*c040*/  LDC.64 R4, c[0x0][0x3c0] ;  /* 0x0000f000ff047b82 */ /* 0x000e640000000a00 */
[----:B------:R-:W-:Y:S01]  /*c050*/  FADD.FTZ R0, R219, R0 ;  /* 0x00000000db007221 */ /* 0x000fe20000010000 */
[C---:B----4-:R-:W-:Y:S03]  /*c060*/  HMMA.16816.F32.BF16 R108, R28.reuse, R120, R108 ;  /* 0x000000781c6c723c */ /* 0x050fe6000004186c */
[----:B------:R-:W-:Y:S01]  /*c070*/  FADD.FTZ R224, R224, R217 ;  /* 0x000000d9e0e07221 */ /* 0x000fe20000010000 */
[----:B------:R-:W-:Y:S03]  /*c080*/  FADD.FTZ R227, R227, R0 ;  /* 0x00000000e3e37221 */ /* 0x000fe60000010000 */
[----:B------:R-:W-:Y:S01]  /*c090*/  FADD.FTZ R0, R225, R224 ;  /* 0x000000e0e1007221 */ /* 0x000fe20000010000 */
[C---:B------:R-:W-:Y:S03]  /*c0a0*/  HMMA.16816.F32.BF16 R120, R28.reuse, R122, R16 ;  /* 0x0000007a1c78723c */ /* 0x040fe60000041810 */
[----:B------:R-:W-:Y:S01]  /*c0b0*/  FADD.FTZ R230, R230, R227 ;  /* 0x000000e3e6e67221 */ /* 0x000fe20000010000 */
[----:B------:R-:W-:Y:S03]  /*c0c0*/  FADD.FTZ R7, R229, R0 ;  /* 0x00000000e5077221 */ /* 0x000fe60000010000 */
[----:B------:R-:W-:Y:S01]  /*c0d0*/  FADD.FTZ R231, R231, R230 ;  /* 0x000000e6e7e77221 */ /* 0x000fe20000010000 */
[C---:B------:R-:W-:Y:S03]  /*c0e0*/  HMMA.16816.F32.BF16 R116, R28.reuse, R8, R12 ;  /* 0x000000081c74723c */ /* 0x040fe6000004180c */
[----:B------:R-:W-:Y:S01]  /*c0f0*/  FADD.FTZ R7, R232, R7 ;  /* 0x00000007e8077221 */ /* 0x000fe20000010000 */
[----:B------:R-:W-:Y:S01]  /*c100*/  FADD.FTZ R234, R234, R231 ;  /* 0x000000e7eaea7221 */ /* 0x000fe20000010000 */
[----:B-1----:R-:W-:Y:S02]  /*c110*/  SHF.L.U64.HI R5, R4, 0x7, R5 ;  /* 0x0000000704057819 */ /* 0x002fe40000010205 */
[----:B------:R-:W-:Y:S01]  /*c120*/  FADD.FTZ R0, R152, R7 ;  /* 0x0000000798007221 */ /* 0x000fe20000010000 */
[----:B------:R-:W-:Y:S03]  /*c130*/  HMMA.16816.F32.BF16 R112, R28, R10, R112 ;  /* 0x0000000a1c70723c */ /* 0x000fe60000041870 */
[----:B------:R-:W-:Y:S01]  /*c140*/  FADD.FTZ R157, R157, R234 ;  /* 0x000000ea9d9d7221 */ /* 0x000fe20000010000 */
[----:B------:R-:W-:Y:S01]  /*c150*/  FADD.FTZ R0, R159, R0 ;  /* 0x000000009f007221 */ /* 0x000fe20000010000 */
[----:B------:R-:W-:Y:S02]  /*c160*/  LEA R210, P0, -R4, R210, 0x7 ;  /* 0x000000d204d27211 */ /* 0x000fe400078039ff */
[----:B------:R-:W-:Y:S01]  /*c170*/  FADD.FTZ R156, R156, R157 ;  /* 0x0000009d9c9c7221 */ /* 0x000fe20000010000 */
[----:B------:R-:W-:Y:S01]  /*c180*/  FADD.FTZ R153, R153, R0 ;  /* 0x0000000099997221 */ /* 0x000fe20000010000 */
[----:B------:R-:W-:Y:S02]  /*c190*/  IADD3.X R211, PT, PT, R211, ~R5, RZ, P0, !PT ;  /* 0x80000005d3d37210 */ /* 0x000fe400007fe4ff */
[----:B------:R-:W-:Y:S01]  /*c1a0*/  FADD.FTZ R155, R155, R156 ;  /* 0x0000009c9b9b7221 */ /* 0x000fe20000010000 */
[----:B------:R-:W-:Y:S01]  /*c1b0*/  FADD.FTZ R205, R154, R153 ;  /* 0x000000999acd7221 */ /* 0x000fe20000010000 */
[----:B------:R-:W-:Y:S02]  /*c1c0*/  MOV R0, R3 ;  /* 0x0000000300007202 */ /* 0x000fe40000000f00 */
[----:B------:R-:W-:Y:S01]  /*c1d0*/  FADD.FTZ R203, R214, R155 ;  /* 0x0000009bd6cb7221 */ /* 0x000fe20000010000 */
[----:B------:R-:W-:Y:S06]  /*c1e0*/  @P2 BRA `(.L_x_476) ;  /* 0xffffffd000382947 */ /* 0x000fec000383ffff */
.L_x_475:
[----:B------:R-:W1:Y:S01]  /*c1f0*/  SHFL.BFLY PT, R0, R205, 0x2, 0x1f ;  /* 0x0c401f00cd007f89 */ /* 0x000e6200000e0000 */
[C---:B------:R-:W-:Y:S01]  /*c200*/  SHF.L.U32 R9, R165.reuse, 0x4, RZ ;  /* 0x00000004a5097819 */ /* 0x040fe200000006ff */
[----:B------:R-:W2:Y:S01]  /*c210*/  LDCU UR4, c[0x0][0x4fc] ;  /* 0x00009f80ff0477ac */ /* 0x000ea20008000800 */
[----:B------:R-:W-:Y:S01]  /*c220*/  SHF.L.U32 R2, R165, 0x1, RZ ;  /* 0x00000001a5027819 */ /* 0x000fe200000006ff */
[----:B------:R-:W3:Y:S01]  /*c230*/  SHFL.BFLY PT, R10, R203, 0x2, 0x1f ;  /* 0x0c401f00cb0a7f89 */ /* 0x000ee200000e0000 */
[----:B------:R-:W-:Y:S01]  /*c240*/  LOP3.LUT R9, R9, 0x1c0, RZ, 0xc0, !PT ;  /* 0x000001c009097812 */ /* 0x000fe200078ec0ff */
[----:B------:R-:W4:Y:S01]  /*c250*/  LDC R12, c[0x0][0x434] ;  /* 0x00010d00ff0c7b82 */ /* 0x000f220000000800 */
[----:B------:R-:W-:Y:S02]  /*c260*/  LOP3.LUT P3, RZ, R165, 0x8, RZ, 0xc0, !PT ;  /* 0x00000008a5ff7812 */ /* 0x000fe4000786c0ff */
[----:B------:R-:W-:Y:S02]  /*c270*/  LOP3.LUT R9, R9, 0x38, R2, 0xf8, !PT ;  /* 0x0000003809097812 */ /* 0x000fe400078ef802 */
[----:B------:R-:W-:-:S02]  /*c280*/  SEL R182, R182, 0xffffffe0, !P3 ;  /* 0xffffffe0b6b67807 */ /* 0x000fc40005800000 */
[----:B------:R-:W-:Y:S01]  /*c290*/  LOP3.LUT R16, R170, 0x1f8, RZ, 0xc0, !PT ;  /* 0x000001f8aa107812 */ /* 0x000fe200078ec0ff */
[----:B-1----:R-:W-:Y:S01]  /*c2a0*/  FADD.FTZ R5, R0, R205 ;  /* 0x000000cd00057221 */ /* 0x002fe20000010000 */
[----:B------:R-:W-:Y:S01]  /*c2b0*/  SHF.L.U32 R0, R165, 0x5, RZ ;  /* 0x00000005a5007819 */ /* 0x000fe200000006ff */
[----:B---3--:R-:W-:-:S03]  /*c2c0*/  FADD.FTZ R10, R10, R203 ;  /* 0x000000cb0a0a7221 */ /* 0x008fc60000010000 */
[----:B------:R-:W1:Y:S04]  /*c2d0*/  SHFL.BFLY PT, R8, R5, 0x1, 0x1f ;  /* 0x0c201f0005087f89 */ /* 0x000e6800000e0000 */
[----:B------:R-:W3:Y:S01]  /*c2e0*/  SHFL.BFLY PT, R7, R10, 0x1, 0x1f ;  /* 0x0c201f000a077f89 */ /* 0x000ee200000e0000 */
[----:B-1----:R-:W-:Y:S01]  /*c2f0*/  FADD.FTZ R8, R5, R8 ;  /* 0x0000000805087221 */ /* 0x002fe20000010000 */
[----:B------:R-:W-:Y:S02]  /*c300*/  LOP3.LUT R5, R2, 0x6, RZ, 0xc0, !PT ;  /* 0x0000000602057812 */ /* 0x000fe400078ec0ff */
[----:B------:R-:W-:Y:S01]  /*c310*/  MOV R2, 0x10 ;  /* 0x0000001000027802 */ /* 0x000fe20000000f00 */
[----:B---3--:R-:W-:Y:S01]  /*c320*/  FADD.FTZ R7, R10, R7 ;  /* 0x000000070a077221 */ /* 0x008fe20000010000 */
[----:B------:R-:W1:Y:S01]  /*c330*/  MUFU.RCP R6, R8 ;  /* 0x0000000800067308 */ /* 0x000e620000001000 */
[----:B------:R-:W-:-:S02]  /*c340*/  LOP3.LUT R0, R5, 0x7c00, R0, 0xf8, !PT ;  /* 0x00007c0005007812 */ /* 0x000fc400078ef800 */
[----:B------:R-:W-:Y:S02]  /*c350*/  FSETP.NE.FTZ.AND P2, PT, R8, RZ, PT ;  /* 0x000000ff0800720b */ /* 0x000fe40003f55000 */
[----:B------:R-:W-:Y:S02]  /*c360*/  LOP3.LUT R0, R0, R9, RZ, 0xfc, !PT ;  /* 0x0000000900007212 */ /* 0x000fe400078efcff */
[----:B------:R-:W-:Y:S01]  /*c370*/  FSETP.NE.FTZ.AND P0, PT, R7, RZ, PT ;  /* 0x000000ff0700720b */ /* 0x000fe20003f15000 */
[----:B------:R-:W3:Y:S01]  /*c380*/  MUFU.RCP R4, R7 ;  /* 0x0000000700047308 */ /* 0x000ee20000001000 */
[----:B------:R-:W-:Y:S02]  /*c390*/  SEL R2, R2, 0xfffffff0, !P1 ;  /* 0xfffffff002027807 */ /* 0x000fe40004800000 */
[----:B------:R-:W-:Y:S02]  /*c3a0*/  LEA R5, R0, UR6, 0x1 ;  /* 0x0000000600057c11 */ /* 0x000fe4000f8e08ff */
[----:B------:R-:W-:Y:S01]  /*c3b0*/  LOP3.LUT P1, RZ, R165, 0x10, RZ, 0xc0, !PT ;  /* 0x00000010a5ff7812 */ /* 0x000fe2000782c0ff */
[----:B------:R-:W5:Y:S01]  /*c3c0*/  LDC.U8 R0, c[0x0][0x549] ;  /* 0x00015240ff007b82 */ /* 0x000f620000000000 */
[----:B------:R-:W-:-:S02]  /*c3d0*/  IADD3 R13, PT, PT, R5, 0x40, RZ ;  /* 0x00000040050d7810 */ /* 0x000fc40007ffe0ff */
[C---:B------:R-:W-:Y:S02]  /*c3e0*/  IADD3 R11, PT, PT, R5.reuse, R182, RZ ;  /* 0x000000b6050b7210 */ /* 0x040fe40007ffe0ff */
[----:B-1----:R-:W-:Y:S02]  /*c3f0*/  FSEL R6, R6, 1, P2 ;  /* 0x3f80000006067808 */ /* 0x002fe40001000000 */
[----:B------:R-:W-:Y:S02]  /*c400*/  IADD3 R9, PT, PT, R5, R2, RZ ;  /* 0x0000000205097210 */ /* 0x000fe40007ffe0ff */
[----:B------:R-:W-:Y:S01]  /*c410*/  IADD3 R15, PT, PT, R2, R11, RZ ;  /* 0x0000000b020f7210 */ /* 0x000fe20007ffe0ff */
[----:B--2---:R-:W-:Y:S01]  /*c420*/  FMUL.FTZ R6, R6, UR4 ;  /* 0x0000000406067c20 */ /* 0x004fe20008410000 */
[----:B---3--:R-:W-:-:S03]  /*c430*/  FSEL R4, R4, 1, P0 ;  /* 0x3f80000004047808 */ /* 0x008fc60000000000 */
[C---:B------:R-:W-:Y:S01]  /*c440*/  FMUL.FTZ R128, R6.reuse, R128 ;  /* 0x0000008006807220 */ /* 0x040fe20000410000 */
[C---:B------:R-:W-:Y:S01]  /*c450*/  FMUL.FTZ R129, R6.reuse, R129 ;  /* 0x0000008106817220 */ /* 0x040fe20000410000 */
[----:B------:R-:W-:Y:S01]  /*c460*/  FMUL.FTZ R124, R6, R124 ;  /* 0x0000007c067c7220 */ /* 0x000fe20000410000 */
[----:B------:R-:W-:Y:S01]  /*c470*/  FMUL.FTZ R4, R4, UR4 ;  /* 0x0000000404047c20 */ /* 0x000fe20008410000 */
[C---:B------:R-:W-:Y:S01]  /*c480*/  FMUL.FTZ R125, R6.reuse, R125 ;  /* 0x0000007d067d7220 */ /* 0x040fe20000410000 */
[C---:B------:R-:W-:Y:S01]  /*c490*/  FMUL.FTZ R36, R6.reuse, R36 ;  /* 0x0000002406247220 */ /* 0x040fe20000410000 */
[----:B------:R-:W-:Y:S01]  /*c4a0*/  FMUL.FTZ R37, R6, R37 ;  /* 0x0000002506257220 */ /* 0x000fe20000410000 */
[C---:B------:R-:W-:Y:S01]  /*c4b0*/  FMUL.FTZ R130, R4.reuse, R130 ;  /* 0x0000008204827220 */ /* 0x040fe20000410000 */
[C---:B------:R-:W-:Y:S01]  /*c4c0*/  FMUL.FTZ R131, R4.reuse, R131 ;  /* 0x0000008304837220 */ /* 0x040fe20000410000 */
[C---:B------:R-:W-:Y:S01]  /*c4d0*/  FMUL.FTZ R126, R4.reuse, R126 ;  /* 0x0000007e047e7220 */ /* 0x040fe20000410000 */
[C---:B------:R-:W-:Y:S01]  /*c4e0*/  FMUL.FTZ R127, R4.reuse, R127 ;  /* 0x0000007f047f7220 */ /* 0x040fe20000410000 */
        /* <DEDUP_REMOVED lines=10> */
[----:B------:R-:W-:Y:S01]  /*c590*/  @P1 IADD3 R13, PT, PT, R5, -0x40, RZ ;  /* 0xffffffc0050d1810 */ /* 0x000fe20007ffe0ff */
        /* <DEDUP_REMOVED lines=81> */
[----:B-----5:R-:W-:Y:S01]  /*cab0*/  ISETP.NE.AND P3, PT, R0, RZ, PT ;  /* 0x000000ff0000720c */ /* 0x020fe20003f65270 */
        /* <DEDUP_REMOVED lines=56> */
[----:B------:R-:W4:Y:S01]  /*ce40*/  LDC R2, c[0x0][0x434] ;  /* 0x00010d00ff027b82 */ /* 0x000f220000000800 */
[----:B------:R-:W-:Y:S01]  /*ce50*/  F2FP.BF16.F32.PACK_AB R100, R101, R100 ;  /* 0x000000646564723e */ /* 0x000fe200000010ff */
[----:B------:R-:W-:Y:S01]  /*ce60*/  STS [R13+0x2400], R78 ;  /* 0x0024004e0d007388 */ /* 0x000fe20000000800 */
[----:B------:R-:W-:Y:S01]  /*ce70*/  F2FP.BF16.F32.PACK_AB R102, R103, R102 ;  /* 0x000000666766723e */ /* 0x000fe200000010ff */
[C---:B------:R-:W-:Y:S01]  /*ce80*/  FMUL.FTZ R114, R4.reuse, R114 ;  /* 0x0000007204727220 */ /* 0x040fe20000410000 */
[----:B------:R-:W-:Y:S01]  /*ce90*/  F2FP.BF16.F32.PACK_AB R104, R105, R104 ;  /* 0x000000686968723e */ /* 0x000fe200000010ff */
[----:B------:R-:W-:Y:S01]  /*cea0*/  STS [R19+0x2000], R80 ;  /* 0x0020005013007388 */ /* 0x000fe20000000800 */
[----:B------:R-:W-:Y:S01]  /*ceb0*/  F2FP.BF16.F32.PACK_AB R106, R107, R106 ;  /* 0x0000006a6b6a723e */ /* 0x000fe200000010ff */
[----:B------:R-:W-:Y:S01]  /*cec0*/  FMUL.FTZ R115, R4, R115 ;  /* 0x0000007304737220 */ /* 0x000fe20000410000 */
[----:B------:R-:W-:Y:S01]  /*ced0*/  F2FP.BF16.F32.PACK_AB R108, R109, R108 ;  /* 0x0000006c6d6c723e */ /* 0x000fe200000010ff */
[----:B------:R-:W-:Y:S01]  /*cee0*/  STS [R19+0x2400], R82 ;  /* 0x0024005213007388 */ /* 0x000fe20000000800 */
[----:B------:R-:W-:Y:S01]  /*cef0*/  F2FP.BF16.F32.PACK_AB R110, R111, R110 ;  /* 0x0000006e6f6e723e */ /* 0x000fe200000010ff */
[----:B------:R-:W1:Y:S01]  /*cf00*/  LDC.U8 R4, c[0x0][0x548] ;  /* 0x00015200ff047b82 */ /* 0x000e620000000000 */
[----:B------:R-:W-:Y:S01]  /*cf10*/  F2FP.BF16.F32.PACK_AB R120, R121, R120 ;  /* 0x000000787978723e */ /* 0x000fe200000010ff */
[----:B------:R-:W-:Y:S01]  /*cf20*/  STS [R17+0x2000], R84 ;  /* 0x0020005411007388 */ /* 0x000fe20000000800 */
[----:B------:R-:W-:Y:S01]  /*cf30*/  F2FP.BF16.F32.PACK_AB R122, R123, R122 ;  /* 0x0000007a7b7a723e */ /* 0x000fe200000010ff */
[C---:B------:R-:W-:Y:S01]  /*cf40*/  FMUL.FTZ R112, R6.reuse, R112 ;  /* 0x0000007006707220 */ /* 0x040fe20000410000 */
[----:B------:R-:W-:Y:S01]  /*cf50*/  F2FP.BF16.F32.PACK_AB R116, R117, R116 ;  /* 0x000000747574723e */ /* 0x000fe200000010ff */
[----:B------:R-:W-:Y:S01]  /*cf60*/  STS [R17+0x2400], R86 ;  /* 0x0024005611007388 */ /* 0x000fe20000000800 */
[----:B------:R-:W-:Y:S01]  /*cf70*/  F2FP.BF16.F32.PACK_AB R118, R119, R118 ;  /* 0x000000767776723e */ /* 0x000fe200000010ff */
[----:B------:R-:W2:Y:S01]  /*cf80*/  @P3 LDC R23, c[0x0][0x430] ;  /* 0x00010c00ff173b82 */ /* 0x000ea20000000800 */
[----:B------:R-:W-:Y:S01]  /*cf90*/  FMUL.FTZ R113, R6, R113 ;  /* 0x0000007106717220 */ /* 0x000fe20000410000 */
[----:B------:R-:W-:Y:S01]  /*cfa0*/  STS [R21+0x2000], R88 ;  /* 0x0020005815007388 */ /* 0x000fe20000000800 */
[----:B------:R-:W-:-:S02]  /*cfb0*/  F2FP.BF16.F32.PACK_AB R114, R115, R114 ;  /* 0x000000727372723e */ /* 0x000fc400000010ff */
[----:B------:R-:W-:Y:S01]  /*cfc0*/  @P3 MOV R20, 0x1 ;  /* 0x0000000100143802 */ /* 0x000fe20000000f00 */
[----:B------:R-:W-:Y:S01]  /*cfd0*/  STS [R21+0x2400], R90 ;  /* 0x0024005a15007388 */ /* 0x000fe20000000800 */
[----:B------:R-:W-:-:S03]  /*cfe0*/  F2FP.BF16.F32.PACK_AB R112, R113, R112 ;  /* 0x000000707170723e */ /* 0x000fc600000010ff */
        /* <DEDUP_REMOVED lines=8> */
[----:B---3--:R-:W3:Y:S03]  /*d070*/  @P3 LDC R5, c[0x0][0x430] ;  /* 0x00010c00ff053b82 */ /* 0x008ee60000000800 */
[----:B------:R-:W-:Y:S04]  /*d080*/  STS [R13+0x4000], R108 ;  /* 0x0040006c0d007388 */ /* 0x000fe80000000800 */
[----:B------:R1:W-:Y:S04]  /*d090*/  STS [R13+0x4400], R110 ;  /* 0x0044006e0d007388 */ /* 0x0003e80000000800 */
[----:B------:R-:W-:Y:S04]  /*d0a0*/  STS [R19+0x4000], R120 ;  /* 0x0040007813007388 */ /* 0x000fe80000000800 */
[----:B------:R2:W-:Y:S01]  /*d0b0*/  STS [R19+0x4400], R122 ;  /* 0x0044007a13007388 */ /* 0x0005e20000000800 */
[----:B-----5:R-:W2:Y:S01]  /*d0c0*/  @P1 LDC.64 R10, c[0x0][0x408] ;  /* 0x00010200ff0a1b82 */ /* 0x020ea20000000a00 */
[----:B------:R-:W1:Y:S02]  /*d0d0*/  S2R R0, SR_CTAID.X ;  /* 0x0000000000007919 */ /* 0x000e640000002500 */
[----:B------:R1:W-:Y:S05]  /*d0e0*/  STS [R17+0x4000], R116 ;  /* 0x0040007411007388 */ /* 0x0003ea0000000800 */
[----:B----4-:R-:W4:Y:S01]  /*d0f0*/  @!P1 LDC.64 R14, c[0x0][0x400] ;  /* 0x00010000ff0e9b82 */ /* 0x010f220000000a00 */
[----:B---3--:R-:W-:Y:S01]  /*d100*/  @P3 IMAD R12, R5, R2, RZ ;  /* 0x00000002050c3224 */ /* 0x008fe200078e02ff */
[----:B------:R3:W-:Y:S01]  /*d110*/  STS [R17+0x4400], R118 ;  /* 0x0044007611007388 */ /* 0x0007e20000000800 */
[----:B------:R-:W3:Y:S01]  /*d120*/  S2R R9, SR_CTAID.Y ;  /* 0x0000000000097919 */ /* 0x000ee20000002600 */
[----:B-1----:R-:W1:Y:S01]  /*d130*/  S2R R13, SR_CTAID.Z ;  /* 0x00000000000d7919 */ /* 0x002e620000002700 */
[----:B--2---:R-:W-:-:S04]  /*d140*/  LOP3.LUT R19, R16, 0x38, R165, 0x78, !PT ;  /* 0x0000003810137812 */ /* 0x004fc800078e78a5 */
[----:B------:R-:W-:Y:S01]  /*d150*/  LOP3.LUT R6, R19, 0x1e00, R170, 0xf8, !PT ;  /* 0x00001e0013067812 */ /* 0x000fe200078ef8aa */
[----:B------:R-:W-:Y:S06]  /*d160*/  @P3 BRA `(.L_x_479) ;  /* 0x0000000000203947 */ /* 0x000fec0003800000 */
[----:B------:R-:W-:Y:S01]  /*d170*/  ISETP.NE.AND P4, PT, R4, RZ, PT ;  /* 0x000000ff0400720c */ /* 0x000fe20003f85270 */
[----:B------:R-:W2:-:S12]  /*d180*/  LDC R5, c[0x0][0x3e0] ;  /* 0x0000f800ff057b82 */ /* 0x000e980000000800 */
[----:B------:R-:W2:Y:S01]  /*d190*/  @P4 LDC R20, c[0x0][0x454] ;  /* 0x00011500ff144b82 */ /* 0x000ea20000000800 */
[----:B------:R-:W-:Y:S02]  /*d1a0*/  @P4 MOV R23, 0x1 ;  /* 0x0000000100174802 */ /* 0x000fe40000000f00 */
[----:B------:R-:W-:-:S05]  /*d1b0*/  @!P4 MOV R23, 0x1 ;  /* 0x000000010017c802 */ /* 0x000fca0000000f00 */
[----:B------:R-:W1:Y:S01]  /*d1c0*/  @P4 LDC R12, c[0x0][0x454] ;  /* 0x00011500ff0c4b82 */ /* 0x000e620000000800 */
[-C--:B--2---:R-:W-:Y:S02]  /*d1d0*/  @P4 IMAD R20, R20, R5.reuse, RZ ;  /* 0x0000000514144224 */ /* 0x084fe400078e02ff */
[----:B------:R-:W-:-:S07]  /*d1e0*/  @!P4 IMAD R20, R2, R5, RZ ;  /* 0x000000050214c224 */ /* 0x000fce00078e02ff */
.L_x_479:
[----:B------:R-:W-:Y:S01]  /*d1f0*/  STS [R21+0x4000], R112 ;  /* 0x0040007015007388 */ /* 0x000fe20000000800 */
[----:B------:R-:W-:Y:S01]  /*d200*/  LEA R6, R6, UR6, 0x1 ;  /* 0x0000000606067c11 */ /* 0x000fe2000f8e08ff */
[----:B------:R-:W2:Y:S01]  /*d210*/  @P2 MUFU.LG2 R8, R8 ;  /* 0x0000000800082308 */ /* 0x000ea20000000c00 */
[----:B------:R-:W-:Y:S01]  /*d220*/  ISETP.NE.AND P4, PT, R188, -0x1, PT ;  /* 0xffffffffbc00780c */ /* 0x000fe20003f85270 */
[----:B------:R5:W-:Y:S01]  /*d230*/  STS [R21+0x4400], R114 ;  /* 0x0044007215007388 */ /* 0x000be20000000800 */
[----:B------:R-:W-:Y:S01]  /*d240*/  ISETP.NE.AND P3, PT, R4, RZ, !P3 ;  /* 0x000000ff0400720c */ /* 0x000fe20005f65270 */
[----:B------:R-:W5:Y:S01]  /*d250*/  @P2 LDC R5, c[0x0][0x458] ;  /* 0x00011600ff052b82 */ /* 0x000f620000000800 */
[----:B---34-:R-:W-:-:S07]  /*d260*/  @!P1 IMAD.WIDE.U32 R24, R9, R14, RZ ;  /* 0x0000000e09189225 */ /* 0x018fce00078e00ff */
[----:B------:R-:W-:Y:S01]  /*d270*/  BAR.SYNC.DEFER_BLOCKING 0x0 ;  /* 0x0000000000007b1d */ /* 0x000fe20000010000 */
[----:B------:R-:W-:Y:S01]  /*d280*/  SHF.R.U32.HI R14, RZ, 0x2, R165 ;  /* 0x00000002ff0e7819 */ /* 0x000fe200000116a5 */
[----:B------:R-:W-:Y:S01]  /*d290*/  @P1 IMAD.WIDE.U32 R26, R188, R10, RZ ;  /* 0x0000000abc1a1225 */ /* 0x000fe200078e00ff */
[----:B------:R-:W-:-:S03]  /*d2a0*/  LOP3.LUT P5, RZ, R165, 0x3, RZ, 0xc0, !PT ;  /* 0x00000003a5ff7812 */ /* 0x000fc600078ac0ff */
[----:B------:R-:W3:Y:S02]  /*d2b0*/  @P0 MUFU.LG2 R7, R7 ;  /* 0x0000000700070308 */ /* 0x000ee40000000c00 */
[----:B------:R-:W4:Y:S01]  /*d2c0*/  @P0 LDC R4, c[0x0][0x458] ;  /* 0x00011600ff040b82 */ /* 0x000f220000000800 */
[C---:B------:R-:W-:Y:S01]  /*d2d0*/  @!P1 IMAD R15, R9.reuse, R15, R25 ;  /* 0x0000000f090f9224 */ /* 0x040fe200078e0219 */
[----:B------:R-:W-:Y:S01]  /*d2e0*/  BSSY.RECONVERGENT B0, `(.L_x_480) ;  /* 0x0000029000007945 */ /* 0x000fe20003800200 */
[----:B------:R-:W-:Y:S02]  /*d2f0*/  @P1 IMAD R15, R188, R11, R27 ;  /* 0x0000000bbc0f1224 */ /* 0x000fe400078e021b */
[----:B------:R-:W-:Y:S02]  /*d300*/  @!P4 IMAD R188, R9, R2, RZ ;  /* 0x0000000209bcc224 */ /* 0x000fe400078e02ff */
[----:B--2---:R-:W-:Y:S01]  /*d310*/  @P2 FMUL.FTZ R25, R8, 0.69314718246459960938 ;  /* 0x3f31721808192820 */ /* 0x004fe20000410000 */
[----:B-1----:R-:W-:-:S02]  /*d320*/  IMAD R12, R13, R12, RZ ;  /* 0x0000000c0d0c7224 */ /* 0x002fc400078e02ff */
[----:B------:R-:W-:Y:S01]  /*d330*/  IMAD.MOV.U32 R11, RZ, RZ, 0x7f800000 ;  /* 0x7f800000ff0b7424 */ /* 0x000fe200078e00ff */
[----:B------:R-:W-:Y:S01]  /*d340*/  SHF.R.S32.HI R2, RZ, 0x1f, R188 ;  /* 0x0000001fff027819 */ /* 0x000fe200000114bc */
[----:B------:R-:W-:Y:S01]  /*d350*/  @!P3 IMAD R12, R9, R20, R12 ;  /* 0x00000014090cb224 */ /* 0x000fe200078e020c */
[----:B------:R-:W-:Y:S02]  /*d360*/  SEL R188, R188, RZ, P3 ;  /* 0x000000ffbcbc7207 */ /* 0x000fe40001800000 */
[----:B-----5:R-:W-:Y:S01]  /*d370*/  LOP3.LUT R21, R166, 0x30, RZ, 0xc0, !PT ;  /* 0x00000030a6157812 */ /* 0x020fe200078ec0ff */
[----:B------:R-:W-:Y:S01]  /*d380*/  @P2 FFMA.FTZ R11, R132, R5, R25 ;  /* 0x00000005840b2223 */ /* 0x000fe20000010019 */
[----:B------:R-:W-:Y:S01]  /*d390*/  SEL R2, R2, RZ, P3 ;  /* 0x000000ff02027207 */ /* 0x000fe20001800000 */
[----:B------:R1:W2:Y:S01]  /*d3a0*/  LDS.128 R16, [R6+0x1800] ;  /* 0x0018000006107984 */ /* 0x0002a20000000c00 */
[----:B------:R-:W-:Y:S01]  /*d3b0*/  LOP3.LUT R10, R21, 0x7, R14, 0xf8, !PT ;  /* 0x00000007150a7812 */ /* 0x000fe200078ef80e */
[----:B------:R-:W-:-:S02]  /*d3c0*/  IMAD R21, R0, R23, RZ ;  /* 0x0000001700157224 */ /* 0x000fc400078e02ff */
[----:B---3--:R-:W-:Y:S01]  /*d3d0*/  @P0 FMUL.FTZ R8, R7, 0.69314718246459960938 ;  /* 0x3f31721807080820 */ /* 0x008fe20000410000 */
[----:B------:R-:W-:Y:S01]  /*d3e0*/  SHF.R.S32.HI R29, RZ, 0x1f, R12 ;  /* 0x0000001fff1d7819 */ /* 0x000fe2000001140c */
[----:B------:R-:W-:Y:S01]  /*d3f0*/  IMAD.SHL.U32 R21, R21, 0x40, RZ ;  /* 0x0000004015157824 */ /* 0x000fe200078e00ff */
[----:B------:R-:W-:Y:S01]  /*d400*/  MOV R9, 0x7f800000 ;  /* 0x7f80000000097802 */ /* 0x000fe20000000f00 */
[----:B----4-:R-:W-:-:S03]  /*d410*/  @P0 FFMA.FTZ R9, R3, R4, R8 ;  /* 0x0000000403090223 */ /* 0x010fc60000010008 */
[----:B------:R-:W-:Y:S02]  /*d420*/  IADD3 R7, P4, P3, R21, R188, R12 ;  /* 0x000000bc15077210 */ /* 0x000fe40007b9e00c */
[----:B------:R-:W-:-:S04]  /*d430*/  SHF.R.S32.HI R21, RZ, 0x1f, R21 ;  /* 0x0000001fff157819 */ /* 0x000fc80000011415 */
[----:B------:R-:W-:Y:S01]  /*d440*/  IADD3.X R21, PT, PT, R21, R2, R29, P4, P3 ;  /* 0x0000000215157210 */ /* 0x000fe200027e641d */
[----:B------:R-:W-:Y:S06]  /*d450*/  @P5 BRA `(.L_x_481) ;  /* 0x0000000000445947 */ /* 0x000fec0003800000 */
[C---:B------:R-:W-:Y:S01]  /*d460*/  VIADD R8, R10.reuse, 0x8 ;  /* 0x000000080a087836 */ /* 0x040fe20000000000 */
[----:B------:R-:W-:-:S04]  /*d470*/  ISETP.GE.AND P4, PT, R10, R183, PT ;  /* 0x000000b70a00720c */ /* 0x000fc80003f86270 */
[----:B------:R-:W-:-:S09]  /*d480*/  ISETP.GE.AND P3, PT, R8, R183, PT ;  /* 0x000000b70800720c */ /* 0x000fd20003f66270 */
[----:B------:R-:W3:Y:S01]  /*d490*/  @!P4 LDC.64 R4, c[0x0][0x420] ;  /* 0x00010800ff04cb82 */ /* 0x000ee20000000a00 */
[----:B------:R-:W-:-:S03]  /*d4a0*/  @!P4 IMAD R10, R10, R23, RZ ;  /* 0x000000170a0ac224 */ /* 0x000fc600078e02ff */
[----:B------:R-:W-:Y:S02]  /*d4b0*/  @!P3 IMAD R12, R8, R23, RZ ;  /* 0x00000017080cb224 */ /* 0x000fe400078e02ff */
[-C--:B------:R-:W-:Y:S02]  /*d4c0*/  @!P4 IADD3 R8, P2, PT, R10, R7.reuse, RZ ;  /* 0x000000070a08c210 */ /* 0x080fe40007f5e0ff */
[----:B------:R-:W4:Y:S01]  /*d4d0*/  @!P3 LDC.64 R2, c[0x0][0x420] ;  /* 0x00010800ff02bb82 */ /* 0x000f220000000a00 */
[----:B------:R-:W-:Y:S02]  /*d4e0*/  @!P3 IADD3 R7, P0, PT, R12, R7, RZ ;  /* 0x000000070c07b210 */ /* 0x000fe40007f1e0ff */
[-C--:B------:R-:W-:Y:S02]  /*d4f0*/  @!P4 LEA.HI.X.SX32 R10, R10, R21.reuse, 0x1, P2 ;  /* 0x000000150a0ac211 */ /* 0x080fe400010f0eff */
[----:B------:R-:W-:Y:S02]  /*d500*/  @!P3 LEA.HI.X.SX32 R12, R12, R21, 0x1, P0 ;  /* 0x000000150c0cb211 */ /* 0x000fe400000f0eff */
[----:B---3--:R-:W-:-:S04]  /*d510*/  @!P4 LEA R4, P2, R8, R4, 0x2 ;  /* 0x000000040804c211 */ /* 0x008fc800078410ff */
[----:B------:R-:W-:Y:S02]  /*d520*/  @!P4 LEA.HI.X R5, R8, R5, R10, 0x2, P2 ;  /* 0x000000050805c211 */ /* 0x000fe400010f140a */
[----:B----4-:R-:W-:-:S03]  /*d530*/  @!P3 LEA R2, P0, R7, R2, 0x2 ;  /* 0x000000020702b211 */ /* 0x010fc600078010ff */
[----:B------:R3:W-:Y:S01]  /*d540*/  @!P4 STG.E desc[UR10][R4.64], R11 ;  /* 0x0000000b0400c986 */ /* 0x0007e2000c10190a */
[----:B------:R-:W-:-:S05]  /*d550*/  @!P3 LEA.HI.X R3, R7, R3, R12, 0x2, P0 ;  /* 0x000000030703b211 */ /* 0x000fca00000f140c */
[----:B------:R3:W-:Y:S04]  /*d560*/  @!P3 STG.E desc[UR10][R2.64], R9 ;  /* 0x000000090200b986 */ /* 0x0007e8000c10190a */
.L_x_481:
[----:B------:R-:W-:Y:S05]  /*d570*/  BSYNC.RECONVERGENT B0 ;  /* 0x0000000000007941 */ /* 0x000fea0003800200 */
.L_x_480:
[----:B------:R-:W4:Y:S01]  /*d580*/  LDCU.64 UR4, c[0x0][0x410] ;  /* 0x00008200ff0477ac */ /* 0x000f220008000a00 */
[----:B------:R-:W-:Y:S01]  /*d590*/  @P1 IMAD.MOV.U32 R24, RZ, RZ, R26 ;  /* 0x000000ffff181224 */ /* 0x000fe200078e001a */
[----:B------:R-:W-:Y:S01]  /*d5a0*/  SHF.R.U32.HI R10, RZ, 0x3, R165 ;  /* 0x00000003ff0a7819 */ /* 0x000fe200000116a5 */
[----:B---3--:R-:W-:Y:S01]  /*d5b0*/  IMAD.MOV.U32 R11, RZ, RZ, RZ ;  /* 0x000000ffff0b7224 */ /* 0x008fe200078e00ff */
[----:B------:R3:W1:Y:S01]  /*d5c0*/  LDS.128 R20, [R6] ;  /* 0x0000000006147984 */ /* 0x0006620000000c00 */
[----:B------:R-:W-:Y:S01]  /*d5d0*/  BSSY.RECONVERGENT B0, `(.L_x_482) ;  /* 0x000001c000007945 */ /* 0x000fe20003800200 */
[----:B------:R-:W-:Y:S01]  /*d5e0*/  IADD3 R24, P0, PT, R164, R24, RZ ;  /* 0x00000018a4187210 */ /* 0x000fe20007f1e0ff */
[C---:B------:R-:W-:Y:S01]  /*d5f0*/  VIADD R8, R10.reuse, 0x10 ;  /* 0x000000100a087836 */ /* 0x040fe20000000000 */
[C---:B------:R-:W-:Y:S01]  /*d600*/  IADD3 R4, PT, PT, R10.reuse, 0x20, RZ ;  /* 0x000000200a047810 */ /* 0x040fe20007ffe0ff */
[----:B------:R-:W-:Y:S01]  /*d610*/  VIADD R2, R10, 0x30 ;  /* 0x000000300a027836 */ /* 0x000fe20000000000 */
[----:B------:R-:W-:-:S02]  /*d620*/  IADD3.X R25, PT, PT, RZ, R15, RZ, P0, !PT ;  /* 0x0000000fff197210 */ /* 0x000fc400007fe4ff */
[-C--:B------:R-:W-:Y:S02]  /*d630*/  ISETP.GE.AND P1, PT, R4, R183.reuse, PT ;  /* 0x000000b70400720c */ /* 0x080fe40003f26270 */
[-C--:B------:R-:W-:Y:S02]  /*d640*/  ISETP.GE.AND P2, PT, R8, R183.reuse, PT ;  /* 0x000000b70800720c */ /* 0x080fe40003f46270 */
[-C--:B------:R-:W-:Y:S01]  /*d650*/  ISETP.GE.AND P3, PT, R10, R183.reuse, PT ;  /* 0x000000b70a00720c */ /* 0x080fe20003f66270 */
[----:B----4-:R-:W-:Y:S01]  /*d660*/  IMAD.WIDE.U32 R4, R13, UR4, R24 ;  /* 0x000000040d047c25 */ /* 0x010fe2000f8e0018 */
[----:B------:R-:W-:-:S03]  /*d670*/  ISETP.GE.AND P0, PT, R2, R183, PT ;  /* 0x000000b70200720c */ /* 0x000fc60003f06270 */
[----:B------:R-:W-:Y:S02]  /*d680*/  IMAD.WIDE.U32 R24, R0, 0x40, R10 ;  /* 0x0000004000187825 */ /* 0x000fe400078e000a */
[----:B------:R3:W4:Y:S02]  /*d690*/  LDS.128 R8, [R6+0x4000] ;  /* 0x0040000006087984 */ /* 0x0007240000000c00 */
[----:B------:R-:W-:Y:S02]  /*d6a0*/  IMAD R27, R13, UR5, R5 ;  /* 0x000000050d1b7c24 */ /* 0x000fe4000f8e0205 */
[----:B------:R3:W1:Y:S02]  /*d6b0*/  LDS.128 R12, [R6+0x2000] ;  /* 0x00200000060c7984 */ /* 0x0006640000000c00 */
[----:B------:R-:W-:Y:S05]  /*d6c0*/  @P3 BRA `(.L_x_483) ;  /* 0x0000000000303947 */ /* 0x000fea0003800000 */
[----:B------:R-:W5:Y:S01]  /*d6d0*/  LDCU.64 UR6, c[0x0][0x408] ;  /* 0x00008100ff0677ac */ /* 0x000f620008000a00 */
[----:B------:R-:W-:Y:S01]  /*d6e0*/  MOV R26, R4 ;  /* 0x00000004001a7202 */ /* 0x000fe20000000f00 */
[----:B------:R-:W2:Y:S01]  /*d6f0*/  LDCU.64 UR4, c[0x0][0x3f0] ;  /* 0x00007e00ff0477ac */ /* 0x000ea20008000a00 */
[----:B-----5:R-:W-:-:S03]  /*d700*/  IMAD R3, R25, UR6, RZ ;  /* 0x0000000619037c24 */ /* 0x020fc6000f8e02ff */
[----:B------:R-:W-:-:S04]  /*d710*/  IMAD.WIDE.U32 R28, R24, UR6, R26 ;  /* 0x00000006181c7c25 */ /* 0x000fc8000f8e001a */
[----:B------:R-:W-:Y:S01]  /*d720*/  IMAD R0, R24, UR7, R3 ;  /* 0x0000000718007c24 */ /* 0x000fe2000f8e0203 */
[----:B--2---:R-:W-:-:S04]  /*d730*/  LEA R2, P3, R28, UR4, 0x1 ;  /* 0x000000041c027c11 */ /* 0x004fc8000f8608ff */
[----:B------:R-:W-:-:S04]  /*d740*/  IADD3 R0, PT, PT, R0, R29, RZ ;  /* 0x0000001d00007210 */ /* 0x000fc80007ffe0ff */
[----:B------:R-:W-:-:S05]  /*d750*/  LEA.HI.X R3, R28, UR5, R0, 0x1, P3 ;  /* 0x000000051c037c11 */ /* 0x000fca00098f0c00 */
[----:B-1----:R1:W-:Y:S04]  /*d760*/  STG.E.128 desc[UR10][R2.64], R20 ;  /* 0x0000001402007986 */ /* 0x0023e8000c101d0a */
[----:B------:R1:W-:Y:S04]  /*d770*/  STG.E.128 desc[UR10][R2.64+0x80], R12 ;  /* 0x0000800c02007986 */ /* 0x0003e8000c101d0a */
[----:B----4-:R1:W-:Y:S02]  /*d780*/  STG.E.128 desc[UR10][R2.64+0x100], R8 ;  /* 0x0001000802007986 */ /* 0x0103e4000c101d0a */
.L_x_483:
[----:B------:R-:W-:Y:S05]  /*d790*/  BSYNC.RECONVERGENT B0 ;  /* 0x0000000000007941 */ /* 0x000fea0003800200 */
.L_x_482:
[----:B-1----:R1:W1:Y:S01]  /*d7a0*/  LDS.128 R20, [R6+0x800] ;  /* 0x0008000006147984 */ /* 0x0022620000000c00 */
[----:B------:R-:W-:Y:S03]  /*d7b0*/  BSSY.RECONVERGENT B0, `(.L_x_484) ;  /* 0x0000013000007945 */ /* 0x000fe60003800200 */
[----:B------:R1:W1:Y:S04]  /*d7c0*/  LDS.128 R12, [R6+0x2800] ;  /* 0x00280000060c7984 */ /* 0x0002680000000c00 */
[----:B----4-:R4:W1:Y:S01]  /*d7d0*/  LDS.128 R8, [R6+0x4800] ;  /* 0x0048000006087984 */ /* 0x0108620000000c00 */
[----:B------:R-:W-:Y:S05]  /*d7e0*/  @P2 BRA `(.L_x_485) ;  /* 0x00000000003c2947 */ /* 0x000fea0003800000 */
[----:B------:R-:W5:Y:S01]  /*d7f0*/  LDCU.64 UR6, c[0x0][0x408] ;  /* 0x00008100ff0677ac */ /* 0x000f620008000a00 */
[----:B------:R-:W-:Y:S01]  /*d800*/  IADD3 R3, P2, PT, R24, 0x10, RZ ;  /* 0x0000001018037810 */ /* 0x000fe20007f5e0ff */
[----:B------:R-:W-:Y:S01]  /*d810*/  IMAD.MOV.U32 R28, RZ, RZ, R4 ;  /* 0x000000ffff1c7224 */ /* 0x000fe200078e0004 */
[----:B------:R-:W-:Y:S01]  /*d820*/  MOV R29, R27 ;  /* 0x0000001b001d7202 */ /* 0x000fe20000000f00 */
[----:B------:R-:W2:Y:S02]  /*d830*/  LDCU.64 UR4, c[0x0][0x3f0] ;  /* 0x00007e00ff0477ac */ /* 0x000ea40008000a00 */
[----:B------:R-:W-:-:S04]  /*d840*/  IMAD.X R0, RZ, RZ, R25, P2 ;  /* 0x000000ffff007224 */ /* 0x000fc800010e0619 */
[----:B-----5:R-:W-:Y:S02]  /*d850*/  IMAD R0, R0, UR6, RZ ;  /* 0x0000000600007c24 */ /* 0x020fe4000f8e02ff */
[----:B------:R-:W-:-:S04]  /*d860*/  IMAD.WIDE.U32 R28, R3, UR6, R28 ;  /* 0x00000006031c7c25 */ /* 0x000fc8000f8e001c */
[----:B------:R-:W-:Y:S01]  /*d870*/  IMAD R0, R3, UR7, R0 ;  /* 0x0000000703007c24 */ /* 0x000fe2000f8e0200 */
[----:B--2---:R-:W-:-:S04]  /*d880*/  LEA R2, P2, R28, UR4, 0x1 ;  /* 0x000000041c027c11 */ /* 0x004fc8000f8408ff */
[----:B------:R-:W-:-:S04]  /*d890*/  IADD3 R0, PT, PT, R0, R29, RZ ;  /* 0x0000001d00007210 */ /* 0x000fc80007ffe0ff */
[----:B------:R-:W-:-:S05]  /*d8a0*/  LEA.HI.X R3, R28, UR5, R0, 0x1, P2 ;  /* 0x000000051c037c11 */ /* 0x000fca00090f0c00 */
[----:B-1----:R1:W-:Y:S04]  /*d8b0*/  STG.E.128 desc[UR10][R2.64], R20 ;  /* 0x0000001402007986 */ /* 0x0023e8000c101d0a */
[----:B------:R1:W-:Y:S04]  /*d8c0*/  STG.E.128 desc[UR10][R2.64+0x80], R12 ;  /* 0x0000800c02007986 */ /* 0x0003e8000c101d0a */
[----:B------:R1:W-:Y:S02]  /*d8d0*/  STG.E.128 desc[UR10][R2.64+0x100], R8 ;  /* 0x0001000802007986 */ /* 0x0003e4000c101d0a */
.L_x_485:
[----:B------:R-:W-:Y:S05]  /*d8e0*/  BSYNC.RECONVERGENT B0 ;  /* 0x0000000000007941 */ /* 0x000fea0003800200 */
.L_x_484:
[----:B-1----:R1:W1:Y:S01]  /*d8f0*/  LDS.128 R20, [R6+0x1000] ;  /* 0x0010000006147984 */ /* 0x0022620000000c00 */
[----:B------:R-:W-:Y:S03]  /*d900*/  BSSY.RECONVERGENT B0, `(.L_x_486) ;  /* 0x0000013000007945 */ /* 0x000fe60003800200 */
[----:B------:R1:W1:Y:S04]  /*d910*/  LDS.128 R12, [R6+0x3000] ;  /* 0x00300000060c7984 */ /* 0x0002680000000c00 */
[----:B------:R1:W1:Y:S01]  /*d920*/  LDS.128 R8, [R6+0x5000] ;  /* 0x0050000006087984 */ /* 0x0002620000000c00 */
        /* <DEDUP_REMOVED lines=16> */
.L_x_487:
[----:B------:R-:W-:Y:S05]  /*da30*/  BSYNC.RECONVERGENT B0 ;  /* 0x0000000000007941 */ /* 0x000fea0003800200 */
.L_x_486:
[----:B-1----:R1:W1:Y:S04]  /*da40*/  LDS.128 R8, [R6+0x3800] ;  /* 0x0038000006087984 */ /* 0x0022680000000c00 */
[----:B------:R1:W1:Y:S01]  /*da50*/  LDS.128 R12, [R6+0x5800] ;  /* 0x00580000060c7984 */ /* 0x0002620000000c00 */
[----:B------:R-:W-:Y:S05]  /*da60*/  @P0 EXIT ;  /* 0x000000000000094d */ /* 0x000fea0003800000 */
[----:B------:R-:W5:Y:S01]  /*da70*/  LDCU.64 UR6, c[0x0][0x408] ;  /* 0x00008100ff0677ac */ /* 0x000f620008000a00 */
[----:B------:R-:W-:Y:S02]  /*da80*/  IADD3 R0, P0, PT, R24, 0x30, RZ ;  /* 0x0000003018007810 */ /* 0x000fe40007f1e0ff */
[----:B------:R-:W-:Y:S01]  /*da90*/  MOV R5, R27 ;  /* 0x0000001b00057202 */ /* 0x000fe20000000f00 */
[----:B------:R-:W2:Y:S01]  /*daa0*/  LDCU.64 UR4, c[0x0][0x3f0] ;  /* 0x00007e00ff0477ac */ /* 0x000ea20008000a00 */
[----:B------:R-:W-:-:S05]  /*dab0*/  IADD3.X R3, PT, PT, RZ, R25, RZ, P0, !PT ;  /* 0x00000019ff037210 */ /* 0x000fca00007fe4ff */
[----:B-----5:R-:W-:Y:S02]  /*dac0*/  IMAD R3, R3, UR6, RZ ;  /* 0x0000000603037c24 */ /* 0x020fe4000f8e02ff */
[----:B------:R-:W-:-:S04]  /*dad0*/  IMAD.WIDE.U32 R4, R0, UR6, R4 ;  /* 0x0000000600047c25 */ /* 0x000fc8000f8e0004 */
[----:B------:R-:W-:Y:S01]  /*dae0*/  IMAD R3, R0, UR7, R3 ;  /* 0x0000000700037c24 */ /* 0x000fe2000f8e0203 */
[----:B--2---:R-:W-:-:S04]  /*daf0*/  LEA R2, P0, R4, UR4, 0x1 ;  /* 0x0000000404027c11 */ /* 0x004fc8000f8008ff */
[----:B------:R-:W-:-:S04]  /*db00*/  IADD3 R3, PT, PT, R3, R5, RZ ;  /* 0x0000000503037210 */ /* 0x000fc80007ffe0ff */
[----:B------:R-:W-:-:S05]  /*db10*/  LEA.HI.X R3, R4, UR5, R3, 0x1, P0 ;  /* 0x0000000504037c11 */ /* 0x000fca00080f0c03 */
[----:B------:R-:W-:Y:S04]  /*db20*/  STG.E.128 desc[UR10][R2.64], R16 ;  /* 0x0000001002007986 */ /* 0x000fe8000c101d0a */
[----:B-1----:R-:W-:Y:S04]  /*db30*/  STG.E.128 desc[UR10][R2.64+0x80], R8 ;  /* 0x0000800802007986 */ /* 0x002fe8000c101d0a */
[----:B------:R-:W-:Y:S01]  /*db40*/  STG.E.128 desc[UR10][R2.64+0x100], R12 ;  /* 0x0001000c02007986 */ /* 0x000fe2000c101d0a */
[----:B------:R-:W-:Y:S05]  /*db50*/  EXIT ;  /* 0x000000000000794d */ /* 0x000fea0003800000 */
.L_x_488:
        /* <DEDUP_REMOVED lines=10> */
.L_x_939:


//--------------------- .text._ZN5flash16flash_fwd_kernelI23Flash_fwd_kernel_traitsILi192ELi64ELi64ELi4ELb0ELb0EN7cutlass10bfloat16_tE19Flash_kernel_traitsILi192ELi64ELi64ELi4ES3_EELb0ELb1ELb0ELb0ELb0ELb1ELb1ELb0EEEvNS_16Flash_fwd_paramsE --------------------------
	.section	.text._ZN5flash16flash_fwd_kernelI23Flash_fwd_kernel_traitsILi192ELi64ELi64ELi4ELb0ELb0EN7cutlass10bfloat16_tE19Flash_kernel_traitsILi192ELi64ELi64ELi4ES3_EELb0ELb1ELb0ELb0ELb0ELb1ELb1ELb0EEEvNS_16Flash_fwd_paramsE,"ax",@progbits
	.align	128
        .global         _ZN5flash16flash_fwd_kernelI23Flash_fwd_kernel_traitsILi192ELi64ELi64ELi4ELb0ELb0EN7cutlass10bfloat16_tE19Flash_kernel_traitsILi192ELi64ELi64ELi4ES3_EELb0ELb1ELb0ELb0ELb0ELb1ELb1ELb0EEEvNS_16Flash_fwd_paramsE
        .type           _ZN5flash16flash_fwd_kernelI23Flash_fwd_kernel_traitsILi192ELi64ELi64ELi4ELb0ELb0EN7cutlass10bfloat16_tE19Flash_kernel_traitsILi192ELi64ELi64ELi4ES3_EELb0ELb1ELb0ELb0ELb0ELb1ELb1ELb0EEEvNS_16Flash_fwd_paramsE,@function
        .size           _ZN5flash16flash_fwd_kernelI23Flash_fwd_kernel_traitsILi192ELi64ELi64ELi4ELb0ELb0EN7cutlass10bfloat16_tE19Flash_kernel_traitsILi192ELi64ELi64ELi4ES3_EELb0ELb1ELb0ELb0ELb0ELb1ELb1ELb0EEEvNS_16Flash_fwd_paramsE,(.L_x_940 - _ZN5flash16flash_fwd_kernelI23Flash_fwd_kernel_traitsILi192ELi64ELi64ELi4ELb0ELb0EN7cutlass10bfloat16_tE19Flash_kernel_traitsILi192ELi64ELi64ELi4ES3_EELb0ELb1ELb0ELb0ELb0ELb1ELb1ELb0EEEvNS_16Flash_fwd_paramsE)
        .other          _ZN5flash16flash_fwd_kernelI23Flash_fwd_kernel_traitsILi192ELi64ELi64ELi4ELb0ELb0EN7cutlass10bfloat16_tE19Flash_kernel_traitsILi192ELi64ELi64ELi4ES3_EELb0ELb1ELb0ELb0ELb0ELb1ELb1ELb0EEEvNS_16Flash_fwd_paramsE,@"STO_CUDA_ENTRY STV_DEFAULT"
_ZN5flash16flash_fwd_kernelI23Flash_fwd_kernel_traitsILi192ELi64ELi64ELi4ELb0ELb0EN7cutlass10bfloat16_tE19Flash_kernel_traitsILi192ELi64ELi64ELi4ES3_EELb0ELb1ELb0ELb0ELb0ELb1ELb1ELb0EEEvNS_16Flash_fwd_paramsE:
.text._ZN5flash16flash_fwd_kernelI23Flash_fwd_kernel_traitsILi192ELi64ELi64ELi4ELb0ELb0EN7cutlass10bfloat16_tE19Flash_kernel_traitsILi192ELi64ELi64ELi4ES3_EELb0ELb1ELb0ELb0ELb0ELb1ELb1ELb0EEEvNS_16Flash_fwd_paramsE:
        /* <DEDUP_REMOVED lines=23> */
[C---:B------:R-:W-:Y:S01]  /*0170*/  @P2 IADD3 R6, P0, PT, R11.reuse, UR4, RZ ;  /* 0x000000040b062c10 */ /* 0x040fe2000ff1e0ff */
[----:B------:R-:W3:Y:S01]  /*0180*/  LDCU.U8 UR4, c[0x0][0x532] ;  /* 0x0000a640ff0477ac */ /* 0x000ee20008000000 */
[----:B------:R-:W-:-:S02]  /*0190*/  @P3 IADD3 R12, P1, PT, R11, UR6, RZ ;  /* 0x000000060b0c3c10 */ /* 0x000fc4000ff3e0ff */
[C---:B------:R-:W-:Y:S01]  /*01a0*/  @P2 IADD3.X R7, PT, PT, R2.reuse, UR5, RZ, P0, !PT ;  /* 0x0000000502072c10 */ /* 0x040fe200087fe4ff */
[----:B------:R-:W4:Y:S01]  /*01b0*/  S2R R32, SR_CTAID.X ;  /* 0x0000000000207919 */ /* 0x000f220000002500 */
[C---:B------:R-:W-:Y:S02]  /*01c0*/  @P3 IADD3.X R13, PT, PT, R2.reuse, UR7, RZ, P1, !PT ;  /* 0x00000007020d3c10 */ /* 0x040fe40008ffe4ff */
[----:B-1----:R-:W-:Y:S01]  /*01d0*/  IADD3 R10, P0, PT, R11, R4, RZ ;  /* 0x000000040b0a7210 */ /* 0x002fe20007f1e0ff */
[----:B------:R-:W1:Y:S02]  /*01e0*/  @!P4 LDC R107, c[0x0][0x434] ;  /* 0x00010d00ff6bcb82 */ /* 0x000e640000000800 */
[----:B------:R1:W5:Y:S02]  /*01f0*/  @P3 LDG.E R0, desc[UR8][R12.64] ;  /* 0x000000080c003981 */ /* 0x000364000c1e1900 */
[----:B------:R-:W-:Y:S01]  /*0200*/  IMAD.X R11, R2, 0x1, R5, P0 ;  /* 0x00000001020b7824 */ /* 0x000fe200000e0605 */
[C---:B------:R-:W-:Y:S01]  /*0210*/  ISETP.NE.U32.AND P0, PT, R4.reuse, RZ, PT ;  /* 0x000000ff0400720c */ /* 0x040fe20003f05070 */
[----:B------:R1:W5:Y:S01]  /*0220*/  @P2 LDG.E R7, desc[UR8][R6.64] ;  /* 0x0000000806072981 */ /* 0x000362000c1e1900 */
[----:B------:R-:W-:Y:S01]  /*0230*/  ISETP.EQ.U32.AND P3, PT, R4, RZ, PT ;  /* 0x000000ff0400720c */ /* 0x000fe20003f62070 */
[----:B------:R-:W1:Y:S01]  /*0240*/  @!P2 LDC.64 R2, c[0x0][0x488] ;  /* 0x00012200ff02ab82 */ /* 0x000e620000000a00 */
[----:B------:R-:W-:Y:S01]  /*0250*/  ISETP.NE.AND.EX P0, PT, R5, RZ, PT, P0 ;  /* 0x000000ff0500720c */ /* 0x000fe20003f05300 */
[----:B------:R-:W-:Y:S01]  /*0260*/  IMAD.MOV.U32 R9, RZ, RZ, -0x1 ;  /* 0xffffffffff097424 */ /* 0x000fe200078e00ff */
[----:B---3--:R-:W-:-:S04]  /*0270*/  ISETP.NE.AND P1, PT, RZ, UR4, PT ;  /* 0x00000004ff007c0c */ /* 0x008fc8000bf25270 */
[----:B------:R-:W-:-:S07]  /*0280*/  ISETP.EQ.OR.EX P3, PT, R5, RZ, !P1, P3 ;  /* 0x000000ff0500720c */ /* 0x000fce0004f62730 */
[----:B------:R-:W3:Y:S01]  /*0290*/  @!P0 LDC R5, c[0x0][0x438] ;  /* 0x00010e00ff058b82 */ /* 0x000ee20000000800 */
[----:B----4-:R-:W-:-:S05]  /*02a0*/  IMAD.SHL.U32 R102, R32, 0x40, RZ ;  /* 0x0000004020667824 */ /* 0x010fca00078e00ff */
[----:B------:R4:W5:Y:S02]  /*02b0*/  @!P3 LDG.E R9, desc[UR8][R10.64] ;  /* 0x000000080a09b981 */ /* 0x000964000c1e1900 */
[----:B------:R-:W1:Y:S01]  /*02c0*/  @!P2 LDC R6, c[0x0][0x43c] ;  /* 0x00010f00ff06ab82 */ /* 0x000e620000000800 */
[----:B--2---:R-:W-:-:S05]  /*02d0*/  @P4 IMAD.IADD R107, R8, 0x1, -R199 ;  /* 0x00000001086b4824 */ /* 0x004fca00078e0ac7 */
[----:B-1----:R-:W-:Y:S01]  /*02e0*/  ISETP.GT.AND P3, PT, R107, R102, PT ;  /* 0x000000666b00720c */ /* 0x002fe20003f64270 */
[----:B---34-:R-:W-:-:S12]  /*02f0*/  @!P0 BRA `(.L_x_489) ;  /* 0x00000000000c8947 */ /* 0x018fd80003800000 */
[----:B------:R-:W2:Y:S02]  /*0300*/  @P1 LDG.E R4, desc[UR8][R10.64+0x4] ;  /* 0x000004080a041981 */ /* 0x000ea4000c1e1900 */
[----:B--2--5:R-:W-:-:S06]  /*0310*/  @P1 IADD3 R5, PT, PT, R4, -R9, RZ ;  /* 0x8000000904051210 */ /* 0x024fcc0007ffe0ff */
[----:B------:R1:W5:Y:S02]  /*0320*/  @!P1 LDG.E R5, desc[UR8][R10.64] ;  /* 0x000000080a059981 */ /* 0x000364000c1e1900 */
.L_x_489:
[----:B------:R-:W-:Y:S05]  /*0330*/  @!P3 EXIT ;  /* 0x000000000000b94d */ /* 0x000fea0003800000 */
[----:B------:R-:W2:Y:S01]  /*0340*/  LDC R97, c[0x0][0x508] ;  /* 0x00014200ff617b82 */ /* 0x000ea20000000800 */
[----:B------:R-:W-:Y:S01]  /*0350*/  @!P2 ISETP.NE.U32.AND P0, PT, R2, RZ, PT ;  /* 0x000000ff0200a20c */ /* 0x000fe20003f05070 */
[----:B-----5:R-:W-:Y:S01]  /*0360*/  @P2 IMAD.IADD R96, R7, 0x1, -R0 ;  /* 0x0000000107602824 */ /* 0x020fe200078e0a00 */
[----:B------:R-:W3:Y:S01]  /*0370*/  S2R R185, SR_TID.X ;  /* 0x0000000000b97919 */ /* 0x000ee20000002100 */
[----:B------:R-:W-:Y:S01]  /*0380*/  VIADD R2, R32, 0x1 ;  /* 0x0000000120027836 */ /* 0x000fe20000000000 */
[----:B------:R-:W-:Y:S02]  /*0390*/  @!P2 ISETP.NE.AND.EX P0, PT, R3, RZ, PT, P0 ;  /* 0x000000ff0300a20c */ /* 0x000fe40003f05300 */
[----:B------:R-:W4:Y:S02]  /*03a0*/  S2R R3, SR_CTAID.Z ;  /* 0x0000000000037919 */ /* 0x000f240000002700 */
[----:B------:R-:W-:-:S04]  /*03b0*/  @!P2 SEL R6, R6, RZ, P0 ;  /* 0x000000ff0606a207 */ /* 0x000fc80000000000 */
[----:B------:R-:W-:Y:S01]  /*03c0*/  @!P2 IADD3 R96, PT, PT, R6, R5, -R0 ;  /* 0x000000050660a210 */ /* 0x000fe20007ffe800 */
[----:B------:R-:W-:-:S04]  /*03d0*/  IMAD R5, R2, 0x40, -R107 ;  /* 0x0000004002057824 */ /* 0x000fc800078e0a6b */
        /* <DEDUP_REMOVED lines=11> */
[----:B------:R-:W2:Y:S01]  /*0490*/  LDC.U8 R0, c[0x0][0x549] ;  /* 0x00015240ff007b82 */ /* 0x000ea20000000000 */
[----:B------:R-:W-:-:S07]  /*04a0*/  ISETP.NE.AND P1, PT, R199, -0x1, PT ;  /* 0xffffffffc700780c */ /* 0x000fce0003f25270 */
[----:B------:R-:W3:Y:S08]  /*04b0*/  LDC.U8 R2, c[0x0][0x548] ;  /* 0x00015200ff027b82 */ /* 0x000ef00000000000 */
[----:B------:R-:W1:Y:S01]  /*04c0*/  @!P1 LDC.64 R8, c[0x0][0x400] ;  /* 0x00010000ff089b82 */ /* 0x000e620000000a00 */
[----:B--2---:R-:W-:-:S07]  /*04d0*/  ISETP.NE.AND P0, PT, R0, RZ, PT ;  /* 0x000000ff0000720c */ /* 0x004fce0003f05270 */
[----:B------:R-:W2:Y:S01]  /*04e0*/  @P1 LDC.64 R6, c[0x0][0x408] ;  /* 0x00010200ff061b82 */ /* 0x000ea20000000a00 */
[----:B---3--:R-:W-:-:S07]  /*04f0*/  ISETP.NE.AND P5, PT, R2, RZ, !P0 ;  /* 0x000000ff0200720c */ /* 0x008fce00047a5270 */
[----:B------:R-:W3:Y:S01]  /*0500*/  LDC R0, c[0x0][0x434] ;  /* 0x00010d00ff007b82 */ /* 0x000ee20000000800 */
[----:B-1----:R-:W-:-:S07]  /*0510*/  @!P1 IMAD.WIDE.U32 R10, R191, R8, RZ ;  /* 0x00000008bf0a9225 */ /* 0x002fce00078e00ff */
[----:B------:R-:W1:Y:S01]  /*0520*/  @P0 LDC.64 R4, c[0x0][0x430] ;  /* 0x00010c00ff040b82 */ /* 0x000e620000000a00 */
[----:B------:R-:W-:Y:S01]  /*0530*/  @!P1 IMAD R9, R191, R9, R11 ;  /* 0x00000009bf099224 */ /* 0x000fe200078e020b */
[----:B------:R-:W-:Y:S01]  /*0540*/  @!P1 MOV R8, R10 ;  /* 0x0000000a00089202 */ /* 0x000fe20000000f00 */
[----:B--2---:R-:W-:-:S04]  /*0550*/  @P1 IMAD.WIDE.U32 R10, R199, R6, RZ ;  /* 0x00000006c70a1225 */ /* 0x004fc800078e00ff */
[----:B------:R-:W-:Y:S01]  /*0560*/  @P1 IMAD R9, R199, R7, R11 ;  /* 0x00000007c7091224 */ /* 0x000fe200078e020b */
[----:B------:R-:W-:Y:S01]  /*0570*/  @P1 MOV R8, R10 ;  /* 0x0000000a00081202 */ /* 0x000fe20000000f00 */
[----:B-1----:R-:W-:Y:S01]  /*0580*/  @P0 IMAD R6, R4, R5, RZ ;  /* 0x0000000504060224 */ /* 0x002fe200078e02ff */
[----:B------:R-:W-:Y:S01]  /*0590*/  @P0 MOV R4, 0x1 ;  /* 0x0000000100040802 */ /* 0x000fe20000000f00 */
[----:B------:R-:W1:Y:S01]  /*05a0*/  @P0 LDC R5, c[0x0][0x430] ;  /* 0x00010c00ff050b82 */ /* 0x000e620000000800 */
[----:B---3--:R-:W-:Y:S05]  /*05b0*/  @P0 BRA `(.L_x_491) ;  /* 0x0000000000280947 */ /* 0x008fea0003800000 */
[----:B------:R-:W-:Y:S01]  /*05c0*/  ISETP.NE.AND P0, PT, R2, RZ, PT ;  /* 0x000000ff0200720c */ /* 0x000fe20003f05270 */
[----:B------:R-:W2:-:S12]  /*05d0*/  LDC R7, c[0x0][0x3e0] ;  /* 0x0000f800ff077b82 */ /* 0x000e980000000800 */
[----:B------:R-:W3:Y:S01]  /*05e0*/  @P0 LDC R6, c[0x0][0x454] ;  /* 0x00011500ff060b82 */ /* 0x000ee20000000800 */
[----:B-1----:R-:W-:Y:S02]  /*05f0*/  @P0 MOV R5, 0x1 ;  /* 0x0000000100050802 */ /* 0x002fe40000000f00 */
[----:B------:R-:W-:-:S05]  /*0600*/  @!P0 MOV R5, 0x1 ;  /* 0x0000000100058802 */ /* 0x000fca0000000f00 */
[----:B------:R-:W2:Y:S08]  /*0610*/  @P0 LDC R4, c[0x0][0x454] ;  /* 0x00011500ff040b82 */ /* 0x000eb00000000800 */
[----:B------:R-:W1:Y:S08]  /*0620*/  @!P0 LDC R2, c[0x0][0x434] ;  /* 0x00010d00ff028b82 */ /* 0x000e700000000800 */
[----:B------:R-:W4:Y:S01]  /*0630*/  @!P0 LDC R6, c[0x0][0x434] ;  /* 0x00010d00ff068b82 */ /* 0x000f220000000800 */
[----:B--2---:R-:W-:-:S02]  /*0640*/  @P0 IMAD R4, R4, R7, RZ ;  /* 0x0000000704040224 */ /* 0x004fc400078e02ff */
[----:B-1-3--:R-:W-:-:S07]  /*0650*/  @!P0 IMAD R4, R2, R7, RZ ;  /* 0x0000000702048224 */ /* 0x00afce00078e02ff */
.L_x_491:
[----:B------:R-:W-:Y:S01]  /*0660*/  IMAD.SHL.U32 R7, R185, 0x8, RZ ;  /* 0x00000008b9077824 */ /* 0x000fe200078e00ff */
[----:B------:R-:W2:Y:S01]  /*0670*/  LDCU.64 UR4, c[0x0][0x410] ;  /* 0x00008200ff0477ac */ /* 0x000ea20008000a00 */
        /* <DEDUP_REMOVED lines=17> */
[----:B--2---:R-:W-:Y:S01]  /*0790*/  IMAD.WIDE.U32 R8, R3, UR4, R8 ;  /* 0x0000000403087c25 */ /* 0x004fe2000f8e0008 */
[----:B------:R-:W-:-:S02]  /*07a0*/  SHF.R.S32.HI R7, RZ, 0x1f, R199 ;  /* 0x0000001fff077819 */ /* 0x000fc400000114c7 */
[-C--:B------:R-:W-:Y:S01]  /*07b0*/  ISETP.GE.AND P2, PT, R2, R107.reuse, PT ;  /* 0x0000006b0200720c */ /* 0x080fe20003f46270 */
        /* <DEDUP_REMOVED lines=10> */
[----:B------:R-:W2:Y:S01]  /*0860*/  LDCU.64 UR4, c[0x0][0x408] ;  /* 0x00008100ff0477ac */ /* 0x000ea20008000a00 */
[----:B------:R-:W-:Y:S01]  /*0870*/  MOV R14, R8 ;  /* 0x00000008000e7202 */ /* 0x000fe20000000f00 */
[----:B------:R-:W3:Y:S01]  /*0880*/  LDCU.64 UR6, c[0x0][0x3f0] ;  /* 0x00007e00ff0677ac */ /* 0x000ee20008000a00 */
[----:B--2---:R-:W-:-:S03]  /*0890*/  IMAD R3, R33, UR4, RZ ;  /* 0x0000000421037c24 */ /* 0x004fc6000f8e02ff */
[----:B------:R-:W-:-:S04]  /*08a0*/  IMAD.WIDE.U32 R16, R32, UR4, R14 ;  /* 0x0000000420107c25 */ /* 0x000fc8000f8e000e */
[----:B------:R-:W-:Y:S01]  /*08b0*/  IMAD R3, R32, UR5, R3 ;  /* 0x0000000520037c24 */ /* 0x000fe2000f8e0203 */
[----:B---3--:R-:W-:-:S04]  /*08c0*/  LEA R18, P3, R16, UR6, 0x1 ;  /* 0x0000000610127c11 */ /* 0x008fc8000f8608ff */
[----:B------:R-:W-:-:S04]  /*08d0*/  IADD3 R3, PT, PT, R17, R3, RZ ;  /* 0x0000000311037210 */ /* 0x000fc80007ffe0ff */
[----:B------:R-:W-:-:S05]  /*08e0*/  LEA.HI.X R19, R16, UR7, R3, 0x1, P3 ;  /* 0x0000000710137c11 */ /* 0x000fca00098f0c03 */
[----:B------:R2:W-:Y:S04]  /*08f0*/  STG.E.128 desc[UR8][R18.64], RZ ;  /* 0x000000ff12007986 */ /* 0x0005e8000c101d08 */
[----:B------:R2:W-:Y:S04]  /*0900*/  STG.E.128 desc[UR8][R18.64+0x80], RZ ;  /* 0x000080ff12007986 */ /* 0x0005e8000c101d08 */
[----:B------:R2:W-:Y:S02]  /*0910*/  STG.E.128 desc[UR8][R18.64+0x100], RZ ;  /* 0x000100ff12007986 */ /* 0x0005e4000c101d08 */
.L_x_493:
[----:B------:R-:W-:Y:S05]  /*0920*/  BSYNC.RECONVERGENT B0 ;  /* 0x0000000000007941 */ /* 0x000fea0003800200 */
.L_x_492:
[----:B------:R-:W-:Y:S01]  /*0930*/  BSSY.RECONVERGENT B0, `(.L_x_494) ;  /* 0x0000013000007945 */ /* 0x000fe20003800200 */
[----:B------:R-:W-:Y:S01]  /*0940*/  ISETP.NE.OR P3, PT, R185, RZ, P0 ;  /* 0x000000ffb900720c */ /* 0x000fe20000765670 */
[----:B-1----:R-:W-:Y:S02]  /*0950*/  IMAD R102, R102, R5, RZ ;  /* 0x0000000566667224 */ /* 0x002fe400078e02ff */
[----:B------:R-:W-:Y:S10]  /*0960*/  @P1 BRA `(.L_x_495) ;  /* 0x00000000003c1947 */ /* 0x000ff40003800000 */
[----:B------:R-:W1:Y:S01]  /*0970*/  LDCU.64 UR6, c[0x0][0x408] ;  /* 0x00008100ff0677ac */ /* 0x000e620008000a00 */
[----:B------:R-:W-:Y:S01]  /*0980*/  IADD3 R4, P1, PT, R32, 0x10, RZ ;  /* 0x0000001020047810 */ /* 0x000fe20007f3e0ff */
[----:B------:R-:W-:Y:S01]  /*0990*/  IMAD.MOV.U32 R16, RZ, RZ, R8 ;  /* 0x000000ffff107224 */ /* 0x000fe200078e0008 */
[----:B------:R-:W-:Y:S01]  /*09a0*/  MOV R17, R15 ;  /* 0x0000000f00117202 */ /* 0x000fe20000000f00 */
[----:B------:R-:W2:Y:S02]  /*09b0*/  LDCU.64 UR4, c[0x0][0x3f0] ;  /* 0x00007e00ff0477ac */ /* 0x000ea40008000a00 */
[----:B------:R-:W-:-:S04]  /*09c0*/  IMAD.X R3, RZ, RZ, R33, P1 ;  /* 0x000000ffff037224 */ /* 0x000fc800008e0621 */
[----:B-1----:R-:W-:Y:S02]  /*09d0*/  IMAD R3, R3, UR6, RZ ;  /* 0x0000000603037c24 */ /* 0x002fe4000f8e02ff */
        /* <DEDUP_REMOVED lines=8> */
.L_x_495:
[----:B------:R-:W-:Y:S05]  /*0a60*/  BSYNC.RECONVERGENT B0 ;  /* 0x0000000000007941 */ /* 0x000fea0003800200 */
.L_x_494:
        /* <DEDUP_REMOVED lines=17> */
.L_x_497:
[----:B------:R-:W-:Y:S05]  /*0b80*/  BSYNC.RECONVERGENT B0 ;  /* 0x0000000000007941 */ /* 0x000fea0003800200 */
.L_x_496:
[----:B------:R-:W-:Y:S01]  /*0b90*/  BSSY.RECONVERGENT B0, `(.L_x_498) ;  /* 0x0000013000007945 */ /* 0x000fe20003800200 */
[----:B------:R-:W-:Y:S02]  /*0ba0*/  IADD3 R199, P2, P1, R102, R199, R6 ;  /* 0x000000c766c77210 */ /* 0x000fe4000795e006 */
        /* <DEDUP_REMOVED lines=17> */
.L_x_499:
[----:B------:R-:W-:Y:S05]  /*0cc0*/  BSYNC.RECONVERGENT B0 ;  /* 0x0000000000007941 */ /* 0x000fea0003800200 */
.L_x_498:
[----:B------:R-:W-:Y:S01]  /*0cd0*/  BSSY.RECONVERGENT B0, `(.L_x_500) ;  /* 0x000000b000007945 */ /* 0x000fe20003800200 */
[----:B------:R-:W-:-:S03]  /*0ce0*/  IADD3.X R6, PT, PT, R102, R7, R6, P2, P1 ;  /* 0x0000000766067210 */ /* 0x000fc600017e2406 */
[----:B------:R-:W-:Y:S05]  /*0cf0*/  @P6 BRA `(.L_x_501) ;  /* 0x0000000000206947 */ /* 0x000fea0003800000 */
[----:B------:R-:W5:Y:S01]  /*0d00*/  LDCU.64 UR4, c[0x0][0x420] ;  /* 0x00008400ff0477ac */ /* 0x000f620008000a00 */
[----:B------:R-:W-:-:S05]  /*0d10*/  IMAD R3, R10, R5, RZ ;  /* 0x000000050a037224 */ /* 0x000fca00078e02ff */
[----:B------:R-:W-:-:S04]  /*0d20*/  IADD3 R4, P0, PT, R3, R199, RZ ;  /* 0x000000c703047210 */ /* 0x000fc80007f1e0ff */
[----:B------:R-:W-:Y:S02]  /*0d30*/  LEA.HI.X.SX32 R3, R3, R6, 0x1, P0 ;  /* 0x0000000603037211 */ /* 0x000fe400000f0eff */
[----:B-----5:R-:W-:-:S04]  /*0d40*/  LEA R8, P0, R4, UR4, 0x2 ;  /* 0x0000000404087c11 */ /* 0x020fc8000f8010ff */
[----:B------:R-:W-:Y:S01]  /*0d50*/  LEA.HI.X R9, R4, UR5, R3, 0x2, P0 ;  /* 0x0000000504097c11 */ /* 0x000fe200080f1403 */
[----:B------:R-:W-:-:S05]  /*0d60*/  IMAD.MOV.U32 R3, RZ, RZ, 0x7f800000 ;  /* 0x7f800000ff037424 */ /* 0x000fca00078e00ff */
[----:B------:R1:W-:Y:S03]  /*0d70*/  STG.E desc[UR8][R8.64], R3 ;  /* 0x0000000308007986 */ /* 0x0003e6000c101908 */
.L_x_501:
[----:B------:R-:W-:Y:S05]  /*0d80*/  BSYNC.RECONVERGENT B0 ;  /* 0x0000000000007941 */ /* 0x000fea0003800200 */
.L_x_500:
[----:B------:R-:W-:Y:S04]  /*0d90*/  BSSY.RECONVERGENT B0, `(.L_x_502) ;  /* 0x000000a000007945 */ /* 0x000fe80003800200 */
[----:B------:R-:W-:Y:S05]  /*0da0*/  @P5 BRA `(.L_x_503) ;  /* 0x0000000000205947 */ /* 0x000fea0003800000 */
[----:B------:R-:W5:Y:S01]  /*0db0*/  LDCU.64 UR4, c[0x0][0x420] ;  /* 0x00008400ff0477ac */ /* 0x000f620008000a00 */
[----:B-1----:R-:W-:-:S05]  /*0dc0*/  IMAD R3, R12, R5, RZ ;  /* 0x000000050c037224 */ /* 0x002fca00078e02ff */
[----:B------:R-:W-:-:S04]  /*0dd0*/  IADD3 R4, P0, PT, R3, R199, RZ ;  /* 0x000000c703047210 */ /* 0x000fc80007f1e0ff */
[----:B------:R-:W-:Y:S02]  /*0de0*/  LEA.HI.X.SX32 R3, R3, R6, 0x1, P0 ;  /* 0x0000000603037211 */ /* 0x000fe400000f0eff */
[----:B-----5:R-:W-:-:S04]  /*0df0*/  LEA R8, P0, R4, UR4, 0x2 ;  /* 0x0000000404087c11 */ /* 0x020fc8000f8010ff */
[----:B------:R-:W-:Y:S01]  /*0e00*/  LEA.HI.X R9, R4, UR5, R3, 0x2, P0 ;  /* 0x0000000504097c11 */ /* 0x000fe200080f1403 */
[----:B------:R-:W-:-:S05]  /*0e10*/  IMAD.MOV.U32 R3, RZ, RZ, 0x7f800000 ;  /* 0x7f800000ff037424 */ /* 0x000fca00078e00ff */
[----:B------:R1:W-:Y:S03]  /*0e20*/  STG.E desc[UR8][R8.64], R3 ;  /* 0x0000000308007986 */ /* 0x0003e6000c101908 */
.L_x_503:
[----:B------:R-:W-:Y:S05]  /*0e30*/  BSYNC.RECONVERGENT B0 ;  /* 0x0000000000007941 */ /* 0x000fea0003800200 */
.L_x_502:
[----:B------:R-:W-:Y:S04]  /*0e40*/  BSSY.RECONVERGENT B0, `(.L_x_504) ;  /* 0x000000a000007945 */ /* 0x000fe80003800200 */
[----:B------:R-:W-:Y:S05]  /*0e50*/  @P4 BRA `(.L_x_505) ;  /* 0x0000000000204947 */ /* 0x000fea0003800000 */
[----:B------:R-:W5:Y:S01]  /*0e60*/  LDCU.64 UR4, c[0x0][0x420] ;  /* 0x00008400ff0477ac */ /* 0x000f620008000a00 */
[----:B------:R-:W-:-:S05]  /*0e70*/  IMAD R2, R2, R5, RZ ;  /* 0x0000000502027224 */ /* 0x000fca00078e02ff */
[----:B-1----:R-:W-:-:S04]  /*0e80*/  IADD3 R3, P0, PT, R2, R199, RZ ;  /* 0x000000c702037210 */ /* 0x002fc80007f1e0ff */
[----:B------:R-:W-:Y:S02]  /*0e90*/  LEA.HI.X.SX32 R2, R2, R6, 0x1, P0 ;  /* 0x0000000602027211 */ /* 0x000fe400000f0eff */
[----:B-----5:R-:W-:-:S04]  /*0ea0*/  LEA R8, P0, R3, UR4, 0x2 ;  /* 0x0000000403087c11 */ /* 0x020fc8000f8010ff */
[----:B------:R-:W-:Y:S01]  /*0eb0*/  LEA.HI.X R9, R3, UR5, R2, 0x2, P0 ;  /* 0x0000000503097c11 */ /* 0x000fe200080f1402 */
[----:B------:R-:W-:-:S05]  /*0ec0*/  IMAD.MOV.U32 R3, RZ, RZ, 0x7f800000 ;  /* 0x7f800000ff037424 */ /* 0x000fca00078e00ff */
[----:B------:R1:W-:Y:S03]  /*0ed0*/  STG.E desc[UR8][R8.64], R3 ;  /* 0x0000000308007986 */ /* 0x0003e6000c101908 */
.L_x_505:
[----:B------:R-:W-:Y:S05]  /*0ee0*/  BSYNC.RECONVERGENT B0 ;  /* 0x0000000000007941 */ /* 0x000fea0003800200 */
.L_x_504:
[----:B------:R-:W-:Y:S05]  /*0ef0*/  @P3 EXIT ;  /* 0x000000000000394d */ /* 0x000fea0003800000 */
[----:B------:R-:W5:Y:S01]  /*0f00*/  LDCU.64 UR4, c[0x0][0x420] ;  /* 0x00008400ff0477ac */ /* 0x000f620008000a00 */
[----:B------:R-:W-:Y:S02]  /*0f10*/  IMAD R0, R0, R5, RZ ;  /* 0x0000000500007224 */ /* 0x000fe400078e02ff */
[----:B------:R-:W-:-:S03]  /*0f20*/  IMAD.MOV.U32 R5, RZ, RZ, 0x7f800000 ;  /* 0x7f800000ff057424 */ /* 0x000fc600078e00ff */
[----:B------:R-:W-:-:S04]  /*0f30*/  IADD3 R199, P0, PT, R0, R199, RZ ;  /* 0x000000c700c77210 */ /* 0x000fc80007f1e0ff */
[----:B------:R-:W-:Y:S02]  /*0f40*/  LEA.HI.X.SX32 R0, R0, R6, 0x1, P0 ;  /* 0x0000000600007211 */ /* 0x000fe400000f0eff */
[----:B-----5:R-:W-:-:S04]  /*0f50*/  LEA R2, P0, R199, UR4, 0x2 ;  /* 0x00000004c7027c11 */ /* 0x020fc8000f8010ff */
[----:B-1----:R-:W-:-:S05]  /*0f60*/  LEA.HI.X R3, R199, UR5, R0, 0x2, P0 ;  /* 0x00000005c7037c11 */ /* 0x002fca00080f1400 */
[----:B------:R-:W-:Y:S01]  /*0f70*/  STG.E desc[UR8][R2.64], R5 ;  /* 0x0000000502007986 */ /* 0x000fe2000c101908 */
[----:B------:R-:W-:Y:S05]  /*0f80*/  EXIT ;  /* 0x000000000000794d */ /* 0x000fea0003800000 */
.L_x_490:
        /* <DEDUP_REMOVED lines=22> */
.L_x_506:
[----:B------:R-:W1:Y:S01]  /*10f0*/  LDC.64 R202, c[0x0][0x3b8] ;  /* 0x0000ee00ffca7b82 */ /* 0x000e620000000a00 */
[----:B------:R-:W-:-:S05]  /*1100*/  IADD3 R24, PT, PT, R0, R9, RZ ;  /* 0x0000000900187210 */ /* 0x000fca0007ffe0ff */
[C---:B-1----:R-:W-:Y:S02]  /*1110*/  IMAD R8, R24.reuse, R203, RZ ;  /* 0x000000cb18087224 */ /* 0x042fe400078e02ff */
[----:B------:R-:W-:-:S05]  /*1120*/  IMAD.WIDE.U32 R24, R24, R202, RZ ;  /* 0x000000ca18187225 */ /* 0x000fca00078e00ff */
[----:B------:R-:W-:Y:S02]  /*1130*/  IADD3 R8, PT, PT, R25, R8, RZ ;  /* 0x0000000819087210 */ /* 0x000fe40007ffe0ff */
.L_x_507:
[----:B------:R-:W1:Y:S02]  /*1140*/  LDC R4, c[0x0][0x3e8] ;  /* 0x0000fa00ff047b82 */ /* 0x000e640000000800 */
[----:B-1----:R-:W-:-:S04]  /*1150*/  IABS R7, R4 ;  /* 0x0000000400077213 */ /* 0x002fc80000000000 */
        /* <DEDUP_REMOVED lines=15> */
[----:B------:R-:W-:Y:S01]  /*1250*/  @!P1 IMAD.IADD R6, R6, 0x1, -R7 ;  /* 0x0000000106069824 */ /* 0x000fe200078e0a07 */
[----:B------:R-:W-:Y:S02]  /*1260*/  @!P1 IADD3 R184, PT, PT, R184, 0x1, RZ ;  /* 0x00000001b8b89810 */ /* 0x000fe40007ffe0ff */
[----:B------:R-:W-:Y:S02]  /*1270*/  ISETP.NE.AND P1, PT, R4, RZ, PT ;  /* 0x000000ff0400720c */ /* 0x000fe40003f25270 */
[----:B------:R-:W-:-:S13]  /*1280*/  ISETP.GE.U32.AND P3, PT, R6, R7, PT ;  /* 0x000000070600720c */ /* 0x000fda0003f66070 */
[----:B------:R-:W-:-:S05]  /*1290*/  @P3 VIADD R184, R184, 0x1 ;  /* 0x00000001b8b83836 */ /* 0x000fca0000000000 */
        /* <DEDUP_REMOVED lines=15> */
.L_x_508:
[----:B------:R-:W1:Y:S01]  /*1390*/  LDC.64 R134, c[0x0][0x3c0] ;  /* 0x0000f000ff867b82 */ /* 0x000e620000000a00 */
[----:B------:R-:W-:-:S05]  /*13a0*/  IADD3 R0, PT, PT, R0, R9, RZ ;  /* 0x0000000900007210 */ /* 0x000fca0007ffe0ff */
[C---:B-1----:R-:W-:Y:S02]  /*13b0*/  IMAD R191, R0.reuse, R135, RZ ;  /* 0x0000008700bf7224 */ /* 0x042fe400078e02ff */
[----:B------:R-:W-:-:S05]  /*13c0*/  IMAD.WIDE.U32 R192, R0, R134, RZ ;  /* 0x0000008600c07225 */ /* 0x000fca00078e00ff */
[----:B------:R-:W-:-:S07]  /*13d0*/  IADD3 R191, PT, PT, R193, R191, RZ ;  /* 0x000000bfc1bf7210 */ /* 0x000fce0007ffe0ff */
.L_x_509:
[----:B------:R-:W-:Y:S01]  /*13e0*/  IMAD.IADD R195, R107, 0x1, -R102 ;  /* 0x000000016bc37824 */ /* 0x000fe200078e0a66 */
[----:B------:R-:W-:Y:S01]  /*13f0*/  SHF.R.U32.HI R188, RZ, 0x3, R185 ;  /* 0x00000003ffbc7819 */ /* 0x000fe200000116b9 */
[----:B------:R-:W-:Y:S01]  /*1400*/  IMAD.SHL.U32 R133, R185, 0x8, RZ ;  /* 0x00000008b9857824 */ /* 0x000fe200078e00ff */
[----:B------:R-:W1:Y:S01]  /*1410*/  LDCU.64 UR4, c[0x0][0x3c8] ;  /* 0x00007900ff0477ac */ /* 0x000e620008000a00 */
[----:B------:R-:W-:Y:S01]  /*1420*/  IMAD.MOV.U32 R5, RZ, RZ, RZ ;  /* 0x000000ffff057224 */ /* 0x000fe200078e00ff */
[CC--:B------:R-:W-:Y:S01]  /*1430*/  ISETP.GE.AND P5, PT, R188.reuse, R195.reuse, PT ;  /* 0x000000c3bc00720c */ /* 0x0c0fe20003fa6270 */
[----:B------:R-:W-:Y:S01]  /*1440*/  IMAD.MOV.U32 R4, RZ, RZ, R188 ;  /* 0x000000ffff047224 */ /* 0x000fe200078e00bc */
[----:B------:R-:W-:Y:S01]  /*1450*/  LOP3.LUT R0, R133, 0x38, RZ, 0xc0, !PT ;  /* 0x0000003885007812 */ /* 0x000fe200078ec0ff */
[C---:B------:R-:W-:Y:S01]  /*1460*/  VIADD R14, R188.reuse, 0x20 ;  /* 0x00000020bc0e7836 */ /* 0x040fe20000000000 */
[C---:B------:R-:W-:Y:S01]  /*1470*/  IADD3 R16, PT, PT, R188.reuse, 0x10, RZ ;  /* 0x00000010bc107810 */ /* 0x040fe20007ffe0ff */
[----:B------:R-:W-:Y:S01]  /*1480*/  VIADD R12, R188, 0x30 ;  /* 0x00000030bc0c7836 */ /* 0x000fe20000000000 */
[----:B------:R-:W-:Y:S01]  /*1490*/  IADD3 R20, P0, PT, R0, R20, RZ ;  /* 0x0000001400147210 */ /* 0x000fe20007f1e0ff */
[----:B------:R-:W-:Y:S01]  /*14a0*/  IMAD.WIDE.U32 R32, R32, 0x40, R4 ;  /* 0x0000004020207825 */ /* 0x000fe200078e0004 */
[-C--:B------:R-:W-:Y:S01]  /*14b0*/  ISETP.GE.AND P6, PT, R16, R195.reuse, PT ;  /* 0x000000c31000720c */ /* 0x080fe20003fc6270 */
[----:B------:R-:W2:Y:S01]  /*14c0*/  S2UR UR12, SR_CgaCtaId ;  /* 0x00000000000c79c3 */ /* 0x000ea20000008800 */
[-C--:B------:R-:W-:Y:S01]  /*14d0*/  ISETP.GE.AND P4, PT, R14, R195.reuse, PT ;  /* 0x000000c30e00720c */ /* 0x080fe20003f86270 */
[----:B------:R-:W-:Y:S01]  /*14e0*/  IMAD.X R21, RZ, RZ, R2, P0 ;  /* 0x000000ffff157224 */ /* 0x000fe200000e0602 */
[----:B------:R-:W-:Y:S01]  /*14f0*/  ISETP.GE.AND P2, PT, R12, R195, PT ;  /* 0x000000c30c00720c */ /* 0x000fe20003f46270 */
[----:B------:R-:W-:Y:S01]  /*1500*/  IMAD R11, R188, R203, RZ ;  /* 0x000000cbbc0b7224 */ /* 0x000fe200078e02ff */
[----:B------:R-:W-:Y:S01]  /*1510*/  IADD3 R24, P0, PT, R0, R24, RZ ;  /* 0x0000001800187210 */ /* 0x000fe20007f1e0ff */
[----:B------:R-:W3:Y:S01]  /*1520*/  LDCU.64 UR6, c[0x0][0x3d0] ;  /* 0x00007a00ff0677ac */ /* 0x000ee20008000a00 */
[C---:B-1----:R-:W-:Y:S01]  /*1530*/  IMAD.WIDE.U32 R20, R3.reuse, UR4, R20 ;  /* 0x0000000403147c25 */ /* 0x042fe2000f8e0014 */
[----:B------:R-:W1:Y:S01]  /*1540*/  @!P5 LDC.64 R6, c[0x0][0x3b0] ;  /* 0x0000ec00ff06db82 */ /* 0x000e620000000a00 */
[----:B------:R-:W-:Y:S01]  /*1550*/  IADD3.X R25, PT, PT, RZ, R8, RZ, P0, !PT ;  /* 0x00000008ff197210 */ /* 0x000fe200007fe4ff */
[----:B------:R-:W-:Y:S01]  /*1560*/  UMOV UR4, 0x400 ;  /* 0x0000040000047882 */ /* 0x000fe20000000000 */
[----:B------:R-:W-:Y:S01]  /*1570*/  IMAD R21, R3, UR5, R21 ;  /* 0x0000000503157c24 */ /* 0x000fe2000f8e0215 */
[C---:B------:R-:W-:Y:S01]  /*1580*/  @!P6 IADD3 R26, P3, PT, R32.reuse, 0x10, RZ ;  /* 0x00000010201ae810 */ /* 0x040fe20007f7e0ff */
[----:B------:R-:W-:Y:S01]  /*1590*/  @!P6 IMAD.MOV.U32 R30, RZ, RZ, R20 ;  /* 0x000000ffff1ee224 */ /* 0x000fe200078e0014 */
[----:B------:R-:W-:Y:S01]  /*15a0*/  @!P4 IADD3 R17, P1, PT, R32, 0x20, RZ ;  /* 0x000000202011c810 */ /* 0x000fe20007f3e0ff */
[----:B------:R-:W-:Y:S01]  /*15b0*/  IMAD.WIDE.U32 R24, R188, R202, R24 ;  /* 0x000000cabc187225 */ /* 0x000fe200078e0018 */
[----:B------:R-:W4:Y:S01]  /*15c0*/  @!P5 LDC.64 R4, c[0x0][0x380] ;  /* 0x0000e000ff04db82 */ /* 0x000f220000000a00 */
[----:B------:R-:W-:Y:S01]  /*15d0*/  @!P2 IADD3 R15, P0, PT, R32, 0x30, RZ ;  /* 0x00000030200fa810 */ /* 0x000fe20007f1e0ff */
[----:B------:R-:W5:Y:S01]  /*15e0*/  LDCU.64 UR10, c[0x0][0x390] ;  /* 0x00007200ff0a77ac */ /* 0x000f620008000a00 */
[----:B------:R-:W-:Y:S01]  /*15f0*/  @!P4 IMAD.X R19, RZ, RZ, R33, P1 ;  /* 0x000000ffff13c224 */ /* 0x000fe200008e0621 */
[----:B------:R-:W-:Y:S01]  /*1600*/  IADD3 R25, PT, PT, R25, R11, RZ ;  /* 0x0000000b19197210 */ /* 0x000fe20007ffe0ff */
[----:B------:R-:W-:Y:S01]  /*1610*/  @!P6 IMAD.MOV.U32 R31, RZ, RZ, R21 ;  /* 0x000000ffff1fe224 */ /* 0x000fe200078e0015 */
[----:B------:R-:W-:Y:S01]  /*1620*/  SHF.R.S32.HI R187, RZ, 0x1f, R184 ;  /* 0x0000001fffbb7819 */ /* 0x000fe200000114b8 */
[----:B------:R-:W-:Y:S01]  /*1630*/  @!P2 IMAD.X R13, RZ, RZ, R33, P0 ;  /* 0x000000ffff0da224 */ /* 0x000fe200000e0621 */
[----:B------:R-:W5:Y:S01]  /*1640*/  @!P6 LDC.64 R2, c[0x0][0x3b0] ;  /* 0x0000ec00ff02eb82 */ /* 0x000f620000000a00 */
[----:B--2---:R-:W-:Y:S01]  /*1650*/  ULEA UR12, UR12, UR4, 0x18 ;  /* 0x000000040c0c7291 */ /* 0x004fe2000f8ec0ff */
[----:B------:R-:W-:Y:S01]  /*1660*/  LOP3.LUT R186, R133, 0x1f8, RZ, 0xc0, !PT ;  /* 0x000001f885ba7812 */ /* 0x000fe200078ec0ff */
[----:B------:R-:W2:Y:S01]  /*1670*/  LDCU.64 UR4, c[0x0][0x388] ;  /* 0x00007100ff0477ac */ /* 0x000ea20008000a00 */
[----:B------:R-:W-:Y:S01]  /*1680*/  @!P4 MOV R23, R21 ;  /* 0x000000150017c202 */ /* 0x000fe20000000f00 */
[----:B------:R-:W-:Y:S01]  /*1690*/  @!P4 IMAD.MOV.U32 R22, RZ, RZ, R20 ;  /* 0x000000ffff16c224 */ /* 0x000fe200078e0014 */
[----:B------:R-:W-:Y:S01]  /*16a0*/  LOP3.LUT R186, R186, 0x38, R185, 0x78, !PT ;  /* 0x00000038baba7812 */ /* 0x000fe200078e78b9 */
[----:B---3--:R-:W-:Y:S01]  /*16b0*/  IMAD.WIDE.U32 R24, R184, UR6, R24 ;  /* 0x00000006b8187c25 */ /* 0x008fe2000f8e0018 */
[----:B------:R-:W3:Y:S01]  /*16c0*/  @!P6 LDC.64 R10, c[0x0][0x380] ;  /* 0x0000e000ff0aeb82 */ /* 0x000ee20000000a00 */
[----:B------:R-:W-:-:S02]  /*16d0*/  SHF.L.U32 R206, R202, 0x4, RZ ;  /* 0x00000004cace7819 */ /* 0x000fc400000006ff */
[-C--:B-1----:R-:W-:Y:S01]  /*16e0*/  @!P5 IMAD R18, R33, R6.reuse, RZ ;  /* 0x000000062112d224 */ /* 0x082fe200078e02ff */
[----:B------:R-:W-:Y:S01]  /*16f0*/  LOP3.LUT R95, R186, 0x1e00, R133, 0xf8, !PT ;  /* 0x00001e00ba5f7812 */ /* 0x000fe200078ef885 */
[C---:B------:R-:W-:Y:S01]  /*1700*/  IMAD.SHL.U32 R93, R202.reuse, 0x40, RZ ;  /* 0x00000040ca5d7824 */ /* 0x040fe200078e00ff */
[----:B------:R-:W-:Y:S01]  /*1710*/  SHF.L.U64.HI R205, R202, 0x4, R203 ;  /* 0x00000004cacd7819 */ /* 0x000fe200000102cb */
[C---:B------:R-:W-:Y:S01]  /*1720*/  @!P5 IMAD R18, R32.reuse, R7, R18 ;  /* 0x000000072012d224 */ /* 0x040fe200078e0212 */
[----:B------:R-:W1:Y:S01]  /*1730*/  @!P4 LDC.64 R8, c[0x0][0x3b0] ;  /* 0x0000ec00ff08cb82 */ /* 0x000e620000000a00 */
[----:B------:R-:W-:Y:S01]  /*1740*/  @!P6 IMAD.X R7, RZ, RZ, R33, P3 ;  /* 0x000000ffff07e224 */ /* 0x000fe200018e0621 */
[----:B------:R-:W-:Y:S01]  /*1750*/  LEA R95, R95, UR12, 0x1 ;  /* 0x0000000c5f5f7c11 */ /* 0x000fe2000f8e08ff */
[----:B------:R-:W-:Y:S01]  /*1760*/  @!P5 IMAD.WIDE.U32 R32, R32, R6, R20 ;  /* 0x000000062020d225 */ /* 0x000fe200078e0014 */
[----:B------:R-:W-:Y:S02]  /*1770*/  SHF.R.U32.HI R105, RZ, 0x1, R185 ;  /* 0x00000001ff697819 */ /* 0x000fe400000116b9 */
[----:B--2---:R-:W-:Y:S01]  /*1780*/  LEA R197, P1, R24, UR4, 0x1 ;  /* 0x0000000418c57c11 */ /* 0x004fe2000f8208ff */
[----:B------:R-:W-:Y:S01]  /*1790*/  @!P5 IMAD.IADD R18, R33, 0x1, R18 ;  /* 0x000000012112d824 */ /* 0x000fe200078e0212 */
[----:B----4-:R-:W-:Y:S01]  /*17a0*/  @!P5 LEA R28, P0, R32, R4, 0x1 ;  /* 0x00000004201cd211 */ /* 0x010fe200078008ff */
[----:B-----5:R-:W-:-:S02]  /*17b0*/  @!P6 IMAD R4, R7, R2, RZ ;  /* 0x000000020704e224 */ /* 0x020fc400078e02ff */
[----:B------:R-:W2:Y:S01]  /*17c0*/  @!P2 LDC.64 R6, c[0x0][0x3b0] ;  /* 0x0000ec00ff06ab82 */ /* 0x000ea20000000a00 */
[----:B------:R-:W-:Y:S01]  /*17d0*/  @!P5 LEA.HI.X R29, R32, R5, R18, 0x1, P0 ;  /* 0x00000005201dd211 */ /* 0x000fe200000f0c12 */
[C---:B------:R-:W-:Y:S02]  /*17e0*/  @!P6 IMAD R18, R26.reuse, R3, R4 ;  /* 0x000000031a12e224 */ /* 0x040fe400078e0204 */
[----:B------:R-:W-:Y:S02]  /*17f0*/  @!P6 IMAD.WIDE.U32 R30, R26, R2, R30 ;  /* 0x000000021a1ee225 */ /* 0x000fe400078e001e */
[----:B------:R-:W-:Y:S01]  /*1800*/  @!PT LDS RZ, [RZ] ;  /* 0x00000000fffff984 */ /* 0x000fe20000000800 */
[----:B------:R-:W-:Y:S01]  /*1810*/  @!PT LDS RZ, [RZ] ;  /* 0x00000000fffff984 */ /* 0x000fe20000000800 */
[----:B------:R-:W-:Y:S01]  /*1820*/  @!PT LDS RZ, [RZ] ;  /* 0x00000000fffff984 */ /* 0x000fe20000000800 */
[----:B------:R-:W-:Y:S02]  /*1830*/  @!P5 LDGSTS.E.BYPASS.LTC128B.128 [R95], desc[UR8][R28.64] ;  /* 0x000000001c5fdfae */ /* 0x000fe4000b981a08 */
[----:B------:R-:W4:Y:S01]  /*1840*/  @!P4 LDC.64 R4, c[0x0][0x380] ;  /* 0x0000e000ff04cb82 */ /* 0x000f220000000a00 */
[----:B------:R-:W-:Y:S01]  /*1850*/  @!P6 IMAD.IADD R18, R31, 0x1, R18 ;  /* 0x000000011f12e824 */ /* 0x000fe200078e0212 */
[C---:B---3--:R-:W-:Y:S01]  /*1860*/  @!P6 LEA R32, P0, R30.reuse, R10, 0x1 ;  /* 0x0000000a1e20e211 */ /* 0x048fe200078008ff */
[----:B------:R-:W-:Y:S01]  /*1870*/  VIADD R10, R189, 0xffffffff ;  /* 0xffffffffbd0a7836 */ /* 0x000fe20000000000 */
[----:B------:R-:W-:Y:S01]  /*1880*/  @!P5 LDGSTS.E.BYPASS.LTC128B.128 [R95+0x2000], desc[UR8][R28.64+0x80] ;  /* 0x020000801c5fdfae */ /* 0x000fe2000b981a08 */
[-C--:B-1----:R-:W-:Y:S01]  /*1890*/  @!P4 IMAD R26, R19, R8.reuse, RZ ;  /* 0x00000008131ac224 */ /* 0x082fe200078e02ff */
[----:B------:R-:W-:Y:S01]  /*18a0*/  @!P6 LEA.HI.X R33, R30, R11, R18, 0x1, P0 ;  /* 0x0000000b1e21e211 */ /* 0x000fe200000f0c12 */
[----:B------:R-:W-:Y:S01]  /*18b0*/  IMAD R11, R187, UR6, RZ ;  /* 0x00000006bb0b7c24 */ /* 0x000fe2000f8e02ff */
[----:B------:R-:W1:Y:S01]  /*18c0*/  @!P2 LDC.64 R2, c[0x0][0x380] ;  /* 0x0000e000ff02ab82 */ /* 0x000e620000000a00 */
[C---:B------:R-:W-:Y:S01]  /*18d0*/  @!P4 IMAD R9, R17.reuse, R9, R26 ;  /* 0x000000091109c224 */ /* 0x040fe200078e021a */
[----:B------:R-:W-:Y:S01]  /*18e0*/  @!P5 LDGSTS.E.BYPASS.LTC128B.128 [R95+0x4000], desc[UR8][R28.64+0x100] ;  /* 0x040001001c5fdfae */ /* 0x000fe2000b981a08 */
[----:B------:R-:W-:Y:S01]  /*18f0*/  IMAD R11, R184, UR7, R11 ;  /* 0x00000007b80b7c24 */ /* 0x000fe2000f8e020b */
[----:B------:R-:W3:Y:S01]  /*1900*/  LDCU UR6, c[0x0][0x50c] ;  /* 0x0000a180ff0677ac */ /* 0x000ee20008000800 */
[----:B------:R-:W-:Y:S01]  /*1910*/  @!P4 IMAD.WIDE.U32 R22, R17, R8, R22 ;  /* 0x000000081116c225 */ /* 0x000fe200078e0016 */
[----:B------:R-:W-:Y:S02]  /*1920*/  @!P6 LDGSTS.E.BYPASS.LTC128B.128 [R95+0x800], desc[UR8][R32.64] ;  /* 0x00800000205fefae */ /* 0x000fe4000b981a08 */
[----:B------:R-:W-:Y:S01]  /*1930*/  IADD3 R11, PT, PT, R25, R11, RZ ;  /* 0x0000000b190b7210 */ /* 0x000fe20007ffe0ff */
[-C--:B--2---:R-:W-:Y:S01]  /*1940*/  @!P2 IMAD R18, R13, R6.reuse, RZ ;  /* 0x000000060d12a224 */ /* 0x084fe200078e02ff */
[----:B------:R-:W-:Y:S01]  /*1950*/  @!P6 LDGSTS.E.BYPASS.LTC128B.128 [R95+0x2800], desc[UR8][R32.64+0x80] ;  /* 0x02800080205fefae */ /* 0x000fe2000b981a08 */
[----:B------:R-:W-:Y:S01]  /*1960*/  @!P4 IMAD.IADD R9, R23, 0x1, R9 ;  /* 0x000000011709c824 */ /* 0x000fe200078e0209 */
[----:B------:R-:W-:Y:S01]  /*1970*/  LEA.HI.X R196, R24, UR5, R11, 0x1, P1 ;  /* 0x0000000518c47c11 */ /* 0x000fe200088f0c0b */
[C---:B------:R-:W-:Y:S01]  /*1980*/  @!P2 IMAD R18, R15.reuse, R7, R18 ;  /* 0x000000070f12a224 */ /* 0x040fe200078e0212 */
[----:B------:R-:W-:Y:S01]  /*1990*/  @!P6 LDGSTS.E.BYPASS.LTC128B.128 [R95+0x4800], desc[UR8][R32.64+0x100] ;  /* 0x04800100205fefae */ /* 0x000fe2000b981a08 */
[----:B------:R-:W-:Y:S01]  /*19a0*/  @!P2 IMAD.WIDE.U32 R20, R15, R6, R20 ;  /* 0x000000060f14a225 */ /* 0x000fe200078e0014 */
[----:B----4-:R-:W-:Y:S01]  /*19b0*/  @!P4 LEA R4, P0, R22, R4, 0x1 ;  /* 0x000000041604c211 */ /* 0x010fe200078008ff */
[----:B------:R-:W2:Y:S02]  /*19c0*/  LDCU.64 UR4, c[0x0][0x3d8] ;  /* 0x00007b00ff0477ac */ /* 0x000ea40008000a00 */
[----:B------:R-:W-:Y:S01]  /*19d0*/  IMAD R7, R10, -0x40, R96 ;  /* 0xffffffc00a077824 */ /* 0x000fe200078e0260 */
[----:B------:R-:W-:Y:S01]  /*19e0*/  @!P4 LEA.HI.X R5, R22, R5, R9, 0x1, P0 ;  /* 0x000000051605c211 */ /* 0x000fe200000f0c09 */
[----:B------:R-:W-:-:S02]  /*19f0*/  @!P2 IMAD.IADD R18, R21, 0x1, R18 ;  /* 0x000000011512a824 */ /* 0x000fc400078e0212 */
[----:B------:R-:W-:Y:S01]  /*1a00*/  IMAD.WIDE.U32 R22, R202, 0x20, RZ ;  /* 0x00000020ca167825 */ /* 0x000fe200078e00ff */
[----:B-1----:R-:W-:Y:S01]  /*1a10*/  @!P2 LEA R24, P0, R20, R2, 0x1 ;  /* 0x000000021418a211 */ /* 0x002fe200078008ff */
[----:B------:R-:W-:Y:S01]  /*1a20*/  @!P4 LDGSTS.E.BYPASS.LTC128B.128 [R95+0x1000], desc[UR8][R4.64] ;  /* 0x01000000045fcfae */ /* 0x000fe2000b981a08 */
[----:B------:R-:W-:Y:S01]  /*1a30*/  ISETP.GE.AND P3, PT, R16, R7, PT ;  /* 0x000000071000720c */ /* 0x000fe20003f66270 */
[----:B------:R-:W-:Y:S01]  /*1a40*/  IMAD R190, R188, R135, RZ ;  /* 0x00000087bcbe7224 */ /* 0x000fe200078e02ff */
[----:B------:R-:W-:Y:S01]  /*1a50*/  @!P2 LEA.HI.X R25, R20, R3, R18, 0x1, P0 ;  /* 0x000000031419a211 */ /* 0x000fe200000f0c12 */
[----:B------:R-:W-:Y:S01]  /*1a60*/  @!P4 LDGSTS.E.BYPASS.LTC128B.128 [R95+0x3000], desc[UR8][R4.64+0x80] ;  /* 0x03000080045fcfae */ /* 0x000fe2000b981a08 */
[----:B------:R-:W-:Y:S01]  /*1a70*/  SHF.L.U64.HI R3, R202, 0x6, R203 ;  /* 0x00000006ca037819 */ /* 0x000fe200000102cb */
[-C--:B------:R-:W-:Y:S01]  /*1a80*/  IMAD.WIDE.U32 R18, R93, R10.reuse, RZ ;  /* 0x0000000a5d127225 */ /* 0x080fe200078e00ff */
[-C--:B------:R-:W-:Y:S01]  /*1a90*/  ISETP.GE.AND P6, PT, R188, R7.reuse, PT ;  /* 0x00000007bc00720c */ /* 0x080fe20003fc6270 */
[----:B------:R1:W-:Y:S01]  /*1aa0*/  @!P4 LDGSTS.E.BYPASS.LTC128B.128 [R95+0x5000], desc[UR8][R4.64+0x100] ;  /* 0x05000100045fcfae */ /* 0x0003e2000b981a08 */
[----:B------:R-:W-:Y:S01]  /*1ab0*/  ISETP.GE.AND P5, PT, R16, R7, PT ;  /* 0x000000071000720c */ /* 0x000fe20003fa6270 */
[----:B------:R-:W-:Y:S01]  /*1ac0*/  IMAD R9, R3, R10, RZ ;  /* 0x0000000a03097224 */ /* 0x000fe200078e02ff */
[----:B------:R-:W-:Y:S01]  /*1ad0*/  IADD3 R16, P1, PT, R0, R192, RZ ;  /* 0x000000c000107210 */ /* 0x000fe20007f3e0ff */
[----:B------:R-:W-:Y:S01]  /*1ae0*/  @!P2 LDGSTS.E.BYPASS.LTC128B.128 [R95+0x1800], desc[UR8][R24.64] ;  /* 0x01800000185fafae */ /* 0x000fe2000b981a08 */
[----:B--2---:R-:W-:-:S02]  /*1af0*/  IMAD R11, R187, UR4, RZ ;  /* 0x00000004bb0b7c24 */ /* 0x004fc4000f8e02ff */
[----:B------:R-:W-:Y:S01]  /*1b00*/  IMAD.IADD R19, R19, 0x1, R9 ;  /* 0x0000000113137824 */ /* 0x000fe200078e0209 */
[----:B------:R-:W-:Y:S01]  /*1b10*/  @!P2 LDGSTS.E.BYPASS.LTC128B.128 [R95+0x3800], desc[UR8][R24.64+0x80] ;  /* 0x03800080185fafae */ /* 0x000fe2000b981a08 */
[----:B------:R-:W-:Y:S01]  /*1b20*/  IMAD.X R17, RZ, RZ, R191, P1 ;  /* 0x000000ffff117224 */ /* 0x000fe200008e06bf */
[-C--:B------:R-:W-:Y:S01]  /*1b30*/  ISETP.GE.AND P1, PT, R12, R7.reuse, PT ;  /* 0x000000070c00720c */ /* 0x080fe20003f26270 */
[----:B------:R-:W-:Y:S01]  /*1b40*/  IMAD.SHL.U32 R149, R185, 0x40, RZ ;  /* 0x00000040b9957824 */ /* 0x000fe200078e00ff */
[----:B------:R-:W-:Y:S01]  /*1b50*/  @!P2 LDGSTS.E.BYPASS.LTC128B.128 [R95+0x5800], desc[UR8][R24.64+0x100] ;  /* 0x05800100185fafae */ /* 0x000fe2000b981a08 */
[----:B------:R-:W-:Y:S01]  /*1b60*/  ISETP.GE.AND P2, PT, R14, R7, PT ;  /* 0x000000070e00720c */ /* 0x000fe20003f46270 */
[----:B------:R-:W-:Y:S02]  /*1b70*/  IMAD.WIDE.U32 R16, R188, R134, R16 ;  /* 0x00000086bc107225 */ /* 0x000fe400078e0010 */
[----:B------:R-:W-:Y:S02]  /*1b80*/  LOP3.LUT R148, R149, 0x1c0, RZ, 0xc0, !PT ;  /* 0x000001c095947812 */ /* 0x000fe400078ec0ff */
[----:B------:R-:W-:Y:S01]  /*1b90*/  IMAD.IADD R17, R17, 0x1, R190 ;  /* 0x0000000111117824 */ /* 0x000fe200078e02be */
[----:B------:R-:W-:Y:S01]  /*1ba0*/  LOP3.LUT R210, R149, 0x400, RZ, 0xc0, !PT ;  /* 0x0000040095d27812 */ /* 0x000fe200078ec0ff */
[----:B------:R-:W-:Y:S01]  /*1bb0*/  IMAD.WIDE.U32 R200, R134, 0x20, RZ ;  /* 0x0000002086c87825 */ /* 0x000fe200078e00ff */
[----:B------:R-:W-:-:S03]  /*1bc0*/  LOP3.LUT R148, R148, 0x38, R133, 0xf8, !PT ;  /* 0x0000003894947812 */ /* 0x000fc600078ef885 */
[----:B------:R-:W-:Y:S01]  /*1bd0*/  IMAD.WIDE.U32 R16, R184, UR4, R16 ;  /* 0x00000004b8107c25 */ /* 0x000fe2000f8e0010 */
[----:B------:R-:W-:Y:S02]  /*1be0*/  LOP3.LUT R94, R148, 0x8, R105, 0x78, !PT ;  /* 0x00000008945e7812 */ /* 0x000fe400078e7869 */
[----:B-1----:R-:W-:Y:S01]  /*1bf0*/  @!P3 IADD3 R4, P0, PT, R206, R18, RZ ;  /* 0x00000012ce04b210 */ /* 0x002fe20007f1e0ff */
[----:B------:R-:W-:Y:S01]  /*1c00*/  IMAD.SHL.U32 R5, R203, 0x20, RZ ;  /* 0x00000020cb057824 */ /* 0x000fe200078e00ff */
[----:B------:R-:W-:Y:S01]  /*1c10*/  LOP3.LUT R105, R105, 0x1f0, RZ, 0xc0, !PT ;  /* 0x000001f069697812 */ /* 0x000fe200078ec0ff */
[----:B------:R-:W-:Y:S01]  /*1c20*/  IMAD.MOV.U32 R92, RZ, RZ, 0x20 ;  /* 0x00000020ff5c7424 */ /* 0x000fe200078e00ff */
[----:B------:R-:W-:Y:S01]  /*1c30*/  @!P3 IADD3.X R9, PT, PT, R205, R19, RZ, P0, !PT ;  /* 0x00000013cd09b210 */ /* 0x000fe200007fe4ff */
[----:B------:R-:W-:Y:S01]  /*1c40*/  IMAD.MOV.U32 R156, RZ, RZ, 0x40 ;  /* 0x00000040ff9c7424 */ /* 0x000fe200078e00ff */
[----:B------:R-:W-:Y:S02]  /*1c50*/  @!P3 LEA R20, P4, R4, R197, 0x1 ;  /* 0x000000c50414b211 */ /* 0x000fe400078808ff */
[----:B------:R-:W-:-:S02]  /*1c60*/  @!P2 IADD3 R2, P0, PT, R18, R22, RZ ;  /* 0x000000161202a210 */ /* 0x000fc40007f1e0ff */
[-C--:B------:R-:W-:Y:S01]  /*1c70*/  @!P3 LEA.HI.X R21, R4, R196.reuse, R9, 0x1, P4 ;  /* 0x000000c40415b211 */ /* 0x080fe200020f0c09 */
[----:B------:R-:W-:Y:S01]  /*1c80*/  IMAD R4, R184, UR5, R11 ;  /* 0x00000005b8047c24 */ /* 0x000fe2000f8e020b */
[C---:B------:R-:W-:Y:S02]  /*1c90*/  @!P6 LEA R22, P4, R18.reuse, R197, 0x1 ;  /* 0x000000c51216e211 */ /* 0x040fe400078808ff */
[----:B------:R-:W-:Y:S01]  /*1ca0*/  @!P2 IADD3.X R5, PT, PT, R19, R23, R5, P0, !PT ;  /* 0x000000171305a210 */ /* 0x000fe200007fe405 */
[----:B------:R-:W-:Y:S01]  /*1cb0*/  IMAD.IADD R4, R17, 0x1, R4 ;  /* 0x0000000111047824 */ /* 0x000fe200078e0204 */
[-CC-:B------:R-:W-:Y:S01]  /*1cc0*/  @!P6 LEA.HI.X R23, R18, R196.reuse, R19.reuse, 0x1, P4 ;  /* 0x000000c41217e211 */ /* 0x180fe200020f0c13 */
[----:B------:R-:W-:Y:S01]  /*1cd0*/  @!P1 IMAD.WIDE.U32 R18, R202, 0x30, R18 ;  /* 0x00000030ca129825 */ /* 0x000fe200078e0012 */
[----:B------:R-:W-:Y:S02]  /*1ce0*/  @!P2 LEA R8, P0, R2, R197, 0x1 ;  /* 0x000000c50208a211 */ /* 0x000fe400078008ff */
[----:B------:R-:W-:Y:S01]  /*1cf0*/  ISETP.GE.AND P4, PT, R14, R7, PT ;  /* 0x000000070e00720c */ /* 0x000fe20003f86270 */
[----:B------:R-:W-:Y:S01]  /*1d00*/  @!P6 LDGSTS.E.BYPASS.LTC128B.128 [R95+0x6000], desc[UR8][R22.64] ;  /* 0x06000000165fefae */ /* 0x000fe2000b981a08 */
[----:B------:R-:W-:Y:S01]  /*1d10*/  @!P2 LEA.HI.X R9, R2, R196, R5, 0x1, P0 ;  /* 0x000000c40209a211 */ /* 0x000fe200000f0c05 */
[----:B------:R-:W-:Y:S01]  /*1d20*/  @!P1 IMAD R5, R203, 0x30, RZ ;  /* 0x00000030cb059824 */ /* 0x000fe200078e02ff */
[----:B------:R-:W-:Y:S01]  /*1d30*/  SHF.L.U64.HI R17, R134, 0x6, R135 ;  /* 0x0000000686117819 */ /* 0x000fe20000010287 */
[----:B------:R-:W-:Y:S01]  /*1d40*/  @!P6 LDGSTS.E.BYPASS.LTC128B.128 [R95+0x8000], desc[UR8][R22.64+0x80] ;  /* 0x08000080165fefae */ /* 0x000fe2000b981a08 */
[----:B------:R-:W-:Y:S01]  /*1d50*/  IMAD.SHL.U32 R2, R185, 0x20, RZ ;  /* 0x00000020b9027824 */ /* 0x000fe200078e00ff */
[----:B------:R-:W-:-:S02]  /*1d60*/  LOP3.LUT R11, R149, 0x200, RZ, 0xc0, !PT ;  /* 0x00000200950b7812 */ /* 0x000fc400078ec0ff */
[----:B------:R-:W-:Y:S01]  /*1d70*/  @!P6 LDGSTS.E.BYPASS.LTC128B.128 [R95+0xa000], desc[UR8][R22.64+0x100] ;  /* 0x0a000100165fefae */ /* 0x000fe2000b981a08 */
[----:B------:R-:W-:Y:S02]  /*1d80*/  @!P1 IADD3 R5, PT, PT, R19, R5, RZ ;  /* 0x0000000513059210 */ /* 0x000fe40007ffe0ff */
[C---:B------:R-:W-:Y:S01]  /*1d90*/  LEA R13, P0, R16.reuse, UR10, 0x1 ;  /* 0x0000000a100d7c11 */ /* 0x040fe2000f8008ff */
[----:B------:R-:W-:Y:S01]  /*1da0*/  @!P3 LDGSTS.E.BYPASS.LTC128B.128 [R95+0x6800], desc[UR8][R20.64] ;  /* 0x06800000145fbfae */ /* 0x000fe2000b981a08 */
[----:B------:R-:W-:Y:S02]  /*1db0*/  IADD3 R102, PT, PT, R105, 0x1, R102 ;  /* 0x0000000169667810 */ /* 0x000fe40007ffe066 */
[----:B------:R-:W-:Y:S01]  /*1dc0*/  LEA.HI.X R4, R16, UR11, R4, 0x1, P0 ;  /* 0x0000000b10047c11 */ /* 0x000fe200080f0c04 */
[----:B------:R-:W-:Y:S04]  /*1dd0*/  @!P3 LDGSTS.E.BYPASS.LTC128B.128 [R95+0x8800], desc[UR8][R20.64+0x80] ;  /* 0x08800080145fbfae */ /* 0x000fe8000b981a08 */
[----:B------:R1:W-:Y:S01]  /*1de0*/  @!P3 LDGSTS.E.BYPASS.LTC128B.128 [R95+0xa800], desc[UR8][R20.64+0x100] ;  /* 0x0a800100145fbfae */ /* 0x0003e2000b981a08 */
[----:B------:R-:W-:-:S03]  /*1df0*/  @!P1 LEA R14, P3, R18, R197, 0x1 ;  /* 0x000000c5120e9211 */ /* 0x000fc600078608ff */
[----:B------:R-:W-:Y:S01]  /*1e00*/  @!P2 LDGSTS.E.BYPASS.LTC128B.128 [R95+0x7000], desc[UR8][R8.64] ;  /* 0x07000000085fafae */ /* 0x000fe2000b981a08 */
[----:B------:R-:W-:Y:S02]  /*1e10*/  @!P1 LEA.HI.X R15, R18, R196, R5, 0x1, P3 ;  /* 0x000000c4120f9211 */ /* 0x000fe400018f0c05 */
[----:B------:R-:W-:Y:S01]  /*1e20*/  ISETP.GE.AND P3, PT, R12, R7, PT ;  /* 0x000000070c00720c */ /* 0x000fe20003f66270 */
[----:B------:R-:W-:Y:S01]  /*1e30*/  @!P2 LDGSTS.E.BYPASS.LTC128B.128 [R95+0x9000], desc[UR8][R8.64+0x80] ;  /* 0x09000080085fafae */ /* 0x000fe2000b981a08 */
[----:B------:R-:W-:Y:S01]  /*1e40*/  IMAD.SHL.U32 R7, R134, 0x40, RZ ;  /* 0x0000004086077824 */ /* 0x000fe200078e00ff */
[----:B------:R-:W-:Y:S01]  /*1e50*/  LOP3.LUT R5, R11, 0x7c00, R2, 0xf8, !PT ;  /* 0x00007c000b057812 */ /* 0x000fe200078ef802 */
[----:B------:R-:W-:Y:S01]  /*1e60*/  IMAD.SHL.U32 R11, R135, 0x20, RZ ;  /* 0x00000020870b7824 */ /* 0x000fe200078e00ff */
[----:B------:R2:W-:Y:S01]  /*1e70*/  @!P2 LDGSTS.E.BYPASS.LTC128B.128 [R95+0xb000], desc[UR8][R8.64+0x100] ;  /* 0x0b000100085fafae */ /* 0x0005e2000b981a08 */
[----:B------:R-:W-:-:S03]  /*1e80*/  IMAD.WIDE.U32 R6, R7, R10, RZ ;  /* 0x0000000a07067225 */ /* 0x000fc600078e00ff */
[----:B------:R-:W-:Y:S01]  /*1e90*/  @!P1 LDGSTS.E.BYPASS.LTC128B.128 [R95+0x7800], desc[UR8][R14.64] ;  /* 0x078000000e5f9fae */ /* 0x000fe2000b981a08 */
[----:B------:R-:W-:Y:S01]  /*1ea0*/  IADD3 R2, PT, PT, R201, R11, RZ ;  /* 0x0000000bc9027210 */ /* 0x000fe20007ffe0ff */
[----:B------:R-:W-:Y:S01]  /*1eb0*/  IMAD.IADD R5, R94, 0x1, R5 ;  /* 0x000000015e057824 */ /* 0x000fe200078e0205 */
[----:B------:R-:W-:Y:S01]  /*1ec0*/  @!P6 LEA R16, P2, R6, R13, 0x1 ;  /* 0x0000000d0610e211 */ /* 0x000fe200078408ff */
[----:B------:R-:W-:Y:S03]  /*1ed0*/  @!P1 LDGSTS.E.BYPASS.LTC128B.128 [R95+0x9800], desc[UR8][R14.64+0x80] ;  /* 0x098000800e5f9fae */ /* 0x000fe6000b981a08 */
[----:B------:R-:W-:Y:S01]  /*1ee0*/  LEA R109, R5, UR12, 0x1 ;  /* 0x0000000c056d7c11 */ /* 0x000fe2000f8e08ff */
[----:B------:R4:W-:Y:S01]  /*1ef0*/  @!P1 LDGSTS.E.BYPASS.LTC128B.128 [R95+0xb800], desc[UR8][R14.64+0x100] ;  /* 0x0b8001000e5f9fae */ /* 0x0009e2000b981a08 */
[----:B-1----:R-:W-:-:S03]  /*1f00*/  IMAD R20, R17, R10, RZ ;  /* 0x0000000a11147224 */ /* 0x002fc600078e02ff */
[----:B------:R-:W0:Y:S01]  /*1f10*/  LDGDEPBAR ;  /* 0x00000000000079af */ /* 0x000e220000000000 */
[----:B------:R-:W-:Y:S01]  /*1f20*/  @!P4 IADD3 R10, P0, PT, R6, R200, RZ ;  /* 0x000000c8060ac210 */ /* 0x000fe20007f1e0ff */
[----:B------:R-:W-:Y:S02]  /*1f30*/  IMAD.IADD R21, R7, 0x1, R20 ;  /* 0x0000000107157824 */ /* 0x000fe400078e0214 */
[----:B------:R-:W-:Y:S02]  /*1f40*/  @!P3 IMAD.MOV.U32 R20, RZ, RZ, R6 ;  /* 0x000000ffff14b224 */ /* 0x000fe400078e0006 */
[--C-:B------:R-:W-:Y:S01]  /*1f50*/  @!P4 IMAD.X R11, R2, 0x1, R21.reuse, P0 ;  /* 0x00000001020bc824 */ /* 0x100fe200000e0615 */
[--C-:B------:R-:W-:Y:S01]  /*1f60*/  @!P6 LEA.HI.X R17, R6, R4, R21.reuse, 0x1, P2 ;  /* 0x000000040611e211 */ /* 0x100fe200010f0c15 */
[C---:B------:R-:W-:Y:S01]  /*1f70*/  @!P3 IMAD.WIDE.U32 R18, R134.reuse, 0x30, R20 ;  /* 0x000000308612b825 */ /* 0x040fe200078e0014 */
[----:B--2---:R-:W-:-:S03]  /*1f80*/  @!P5 LEA R8, P1, R134, R6, 0x4 ;  /* 0x000000068608d211 */ /* 0x004fc600078220ff */
[----:B------:R-:W-:Y:S01]  /*1f90*/  @!P3 IMAD R7, R135, 0x30, RZ ;  /* 0x000000308707b824 */ /* 0x000fe200078e02ff */
[----:B------:R-:W-:Y:S02]  /*1fa0*/  @!P3 LEA R6, P0, R18, R13, 0x1 ;  /* 0x0000000d1206b211 */ /* 0x000fe400078008ff */
[----:B------:R-:W-:Y:S02]  /*1fb0*/  @!P5 LEA.HI.X R9, R134, R21, R135, 0x4, P1 ;  /* 0x000000158609d211 */ /* 0x000fe400008f2487 */
[----:B------:R-:W-:Y:S02]  /*1fc0*/  @!P5 LEA R12, P2, R8, R13, 0x1 ;  /* 0x0000000d080cd211 */ /* 0x000fe400078408ff */
[----:B------:R-:W-:Y:S02]  /*1fd0*/  @!P3 IADD3 R7, PT, PT, R19, R7, RZ ;  /* 0x000000071307b210 */ /* 0x000fe40007ffe0ff */
[----:B----4-:R-:W-:Y:S01]  /*1fe0*/  LOP3.LUT R15, R148, 0x8, R185, 0x78, !PT ;  /* 0x00000008940f7812 */ /* 0x010fe200078e78b9 */
[----:B------:R-:W-:-:S04]  /*1ff0*/  DEPBAR.LE SB0, 0x0 ;  /* 0x000080000000791a */ /* 0x000fc80000000000 */
[----:B------:R-:W-:Y:S01]  /*2000*/  BAR.SYNC.DEFER_BLOCKING 0x0 ;  /* 0x0000000000007b1d */ /* 0x000fe20000010000 */
[----:B------:R-:W-:Y:S01]  /*2010*/  @!P4 LEA R14, P1, R10, R13, 0x1 ;  /* 0x0000000d0a0ec211 */ /* 0x000fe200078208ff */
[----:B------:R-:W-:Y:S01]  /*2020*/  IMAD R210, R15, 0x2, R210 ;  /* 0x000000020fd27824 */ /* 0x000fe200078e02d2 */
[-C--:B------:R-:W-:Y:S02]  /*2030*/  @!P5 LEA.HI.X R13, R8, R4.reuse, R9, 0x1, P2 ;  /* 0x00000004080dd211 */ /* 0x080fe400010f0c09 */
[-C--:B------:R-:W-:Y:S02]  /*2040*/  @!P4 LEA.HI.X R15, R10, R4.reuse, R11, 0x1, P1 ;  /* 0x000000040a0fc211 */ /* 0x080fe400008f0c0b */
[----:B------:R-:W-:Y:S02]  /*2050*/  @!P3 LEA.HI.X R7, R18, R4, R7, 0x1, P0 ;  /* 0x000000041207b211 */ /* 0x000fe400000f0c07 */
[----:B------:R-:W-:Y:S02]  /*2060*/  LOP3.LUT P0, RZ, R185, 0x2, RZ, 0xc0, !PT ;  /* 0x00000002b9ff7812 */ /* 0x000fe4000780c0ff */
[----:B------:R-:W-:-:S02]  /*2070*/  IADD3 R99, PT, PT, R210, UR12, RZ ;  /* 0x0000000cd2637c10 */ /* 0x000fc4000fffe0ff */
[----:B------:R-:W-:-:S05]  /*2080*/  SEL R92, R92, 0xffffffe0, !P0 ;  /* 0xffffffe05c5c7807 */ /* 0x000fca0004000000 */
[--C-:B------:R-:W-:Y:S02]  /*2090*/  IMAD.IADD R104, R109, 0x1, R92.reuse ;  /* 0x000000016d687824 */ /* 0x100fe400078e025c */
[----:B------:R-:W-:Y:S01]  /*20a0*/  IMAD.IADD R100, R99, 0x1, R92 ;  /* 0x0000000163647824 */ /* 0x000fe200078e025c */
[----:B------:R-:W-:Y:S01]  /*20b0*/  @!PT LDS RZ, [RZ] ;  /* 0x00000000fffff984 */ /* 0x000fe20000000800 */
[----:B------:R-:W-:Y:S01]  /*20c0*/  @!PT LDS RZ, [RZ] ;  /* 0x00000000fffff984 */ /* 0x000fe20000000800 */
[----:B------:R-:W-:Y:S01]  /*20d0*/  @!PT LDS RZ, [RZ] ;  /* 0x00000000fffff984 */ /* 0x000fe20000000800 */
[----:B------:R-:W-:Y:S04]  /*20e0*/  @!P6 LDGSTS.E.BYPASS.LTC128B.128 [R95+0xc000], desc[UR8][R16.64] ;  /* 0x0c000000105fefae */ /* 0x000fe8000b981a08 */
[----:B------:R-:W-:Y:S04]  /*20f0*/  @!P6 LDGSTS.E.BYPASS.LTC128B.128 [R95+0xe000], desc[UR8][R16.64+0x80] ;  /* 0x0e000080105fefae */ /* 0x000fe8000b981a08 */
[----:B------:R1:W-:Y:S04]  /*2100*/  @!P6 LDGSTS.E.BYPASS.LTC128B.128 [R95+0x10000], desc[UR8][R16.64+0x100] ;  /* 0x10000100105fefae */ /* 0x0003e8000b981a08 */
[----:B------:R-:W-:Y:S04]  /*2110*/  @P6 STS.128 [R95+0xc000], RZ ;  /* 0x00c000ff5f006388 */ /* 0x000fe80000000c00 */
[----:B------:R-:W-:Y:S04]  /*2120*/  @P6 STS.128 [R95+0xe000], RZ ;  /* 0x00e000ff5f006388 */ /* 0x000fe80000000c00 */
[----:B------:R-:W-:Y:S01]  /*2130*/  @P6 STS.128 [R95+0x10000], RZ ;  /* 0x010000ff5f006388 */ /* 0x000fe20000000c00 */
[----:B------:R-:W-:-:S03]  /*2140*/  LOP3.LUT P6, RZ, R185, 0x4, RZ, 0xc0, !PT ;  /* 0x00000004b9ff7812 */ /* 0x000fc600078cc0ff */
[----:B------:R-:W-:Y:S01]  /*2150*/  @P5 STS.128 [R95+0xc800], RZ ;  /* 0x00c800ff5f005388 */ /* 0x000fe20000000c00 */
[----:B------:R-:W-:-:S03]  /*2160*/  SEL R156, R156, 0xffffffc0, !P6 ;  /* 0xffffffc09c9c7807 */ /* 0x000fc60007000000 */
[----:B------:R-:W-:Y:S01]  /*2170*/  @P5 STS.128 [R95+0xe800], RZ ;  /* 0x00e800ff5f005388 */ /* 0x000fe20000000c00 */
[----:B------:R-:W-:Y:S01]  /*2180*/  IADD3 R99, PT, PT, R99, R156, RZ ;  /* 0x0000009c63637210 */ /* 0x000fe20007ffe0ff */
[----:B------:R-:W-:Y:S02]  /*2190*/  IMAD.IADD R103, R109, 0x1, R156 ;  /* 0x000000016d677824 */ /* 0x000fe400078e029c */
[----:B------:R-:W-:Y:S01]  /*21a0*/  @P5 STS.128 [R95+0x10800], RZ ;  /* 0x010800ff5f005388 */ /* 0x000fe20000000c00 */
[C---:B------:R-:W-:Y:S01]  /*21b0*/  IADD3 R98, PT, PT, R92.reuse, R99, RZ ;  /* 0x000000635c627210 */ /* 0x040fe20007ffe0ff */
[----:B------:R-:W-:Y:S02]  /*21c0*/  IMAD.IADD R101, R92, 0x1, R103 ;  /* 0x000000015c657824 */ /* 0x000fe400078e0267 */
[----:B------:R-:W-:Y:S01]  /*21d0*/  @!PT LDS RZ, [RZ] ;  /* 0x00000000fffff984 */ /* 0x000fe20000000800 */
[----:B------:R-:W-:Y:S01]  /*21e0*/  @!PT LDS RZ, [RZ] ;  /* 0x00000000fffff984 */ /* 0x000fe20000000800 */
[----:B------:R-:W-:Y:S01]  /*21f0*/  @!PT LDS RZ, [RZ] ;  /* 0x00000000fffff984 */ /* 0x000fe20000000800 */
[----:B------:R-:W-:Y:S04]  /*2200*/  @!P5 LDGSTS.E.BYPASS.LTC128B.128 [R95+0xc800], desc[UR8][R12.64] ;  /* 0x0c8000000c5fdfae */ /* 0x000fe8000b981a08 */
[----:B------:R-:W-:Y:S04]  /*2210*/  @!P5 LDGSTS.E.BYPASS.LTC128B.128 [R95+0xe800], desc[UR8][R12.64+0x80] ;  /* 0x0e8000800c5fdfae */ /* 0x000fe8000b981a08 */
[----:B------:R-:W-:Y:S01]  /*2220*/  @!P5 LDGSTS.E.BYPASS.LTC128B.128 [R95+0x10800], desc[UR8][R12.64+0x100] ;  /* 0x108001000c5fdfae */ /* 0x000fe2000b981a08 */
[----:B------:R-:W-:-:S03]  /*2230*/  ISETP.NE.AND P5, PT, R189, 0x1, PT ;  /* 0x00000001bd00780c */ /* 0x000fc60003fa5270 */
        /* <DEDUP_REMOVED lines=21> */
[----:B------:R-:W3:Y:S04]  /*2390*/  LDSM.16.M88.4 R40, [R210+UR12+0x7000] ;  /* 0x0070000cd228783b */ /* 0x000ee80008000200 */
[----:B------:R-:W3:Y:S04]  /*23a0*/  LDSM.16.M88.4 R60, [R210+UR12+0x7800] ;  /* 0x0078000cd23c783b */ /* 0x000ee80008000200 */
[----:B-1----:R-:W-:Y:S04]  /*23b0*/  LDSM.16.M88.4 R16, [R104] ;  /* 0x000000006810783b */ /* 0x002fe80000000200 */
[----:B------:R-:W1:Y:S04]  /*23c0*/  LDSM.16.M88.4 R64, [R100+0x6000] ;  /* 0x006000006440783b */ /* 0x000e680000000200 */
[----:B------:R-:W1:Y:S04]  /*23d0*/  LDSM.16.M88.4 R8, [R100+0x6800] ;  /* 0x006800006408783b */ /* 0x000e680000000200 */
[----:B--2---:R-:W2:Y:S04]  /*23e0*/  LDSM.16.M88.4 R4, [R100+0x7000] ;  /* 0x007000006404783b */ /* 0x004ea80000000200 */
[----:B------:R-:W2:Y:S04]  /*23f0*/  LDSM.16.M88.4 R32, [R100+0x7800] ;  /* 0x007800006420783b */ /* 0x000ea80000000200 */
[----:B------:R-:W-:Y:S01]  /*2400*/  LDSM.16.M88.4 R72, [R103] ;  /* 0x000000006748783b */ /* 0x000fe20000000200 */
[C---:B----4-:R-:W-:Y:S03]  /*2410*/  HMMA.16816.F32.BF16 R12, R76.reuse, R56, RZ ;  /* 0x000000384c0c723c */ /* 0x050fe600000418ff */
[----:B------:R-:W4:Y:S04]  /*2420*/  LDSM.16.M88.4 R28, [R99+0x6000] ;  /* 0x00600000631c783b */ /* 0x000f280000000200 */
[----:B------:R-:W4:Y:S01]  /*2430*/  LDSM.16.M88.4 R24, [R99+0x6800] ;  /* 0x006800006318783b */ /* 0x000f220000000200 */
[C---:B------:R-:W-:Y:S03]  /*2440*/  HMMA.16816.F32.BF16 R56, R76.reuse, R58, RZ ;  /* 0x0000003a4c38723c */ /* 0x040fe600000418ff */
[----:B------:R-:W4:Y:S04]  /*2450*/  LDSM.16.M88.4 R20, [R99+0x7000] ;  /* 0x007000006314783b */ /* 0x000f280000000200 */
[----:B------:R-:W4:Y:S01]  /*2460*/  LDSM.16.M88.4 R88, [R99+0x7800] ;  /* 0x007800006358783b */ /* 0x000f220000000200 */
[C---:B-----5:R-:W-:Y:S03]  /*2470*/  HMMA.16816.F32.BF16 R52, R76.reuse, R48, RZ ;  /* 0x000000304c34723c */ /* 0x060fe600000418ff */
[----:B------:R-:W-:Y:S04]  /*2480*/  LDSM.16.M88.4 R84, [R98+0x6000] ;  /* 0x006000006254783b */ /* 0x000fe80000000200 */
[----:B------:R-:W-:Y:S01]  /*2490*/  LDSM.16.M88.4 R68, [R98+0x7800] ;  /* 0x007800006244783b */ /* 0x000fe20000000200 */
[C---:B---3--:R-:W-:Y:S03]  /*24a0*/  HMMA.16816.F32.BF16 R44, R76.reuse, R40, RZ ;  /* 0x000000284c2c723c */ /* 0x048fe600000418ff */
[----:B------:R-:W-:Y:S04]  /*24b0*/  LDSM.16.M88.4 R80, [R104+0x2000] ;  /* 0x002000006850783b */ /* 0x000fe80000000200 */
[----:B------:R-:W0:Y:S01]  /*24c0*/  LDGDEPBAR ;  /* 0x00000000000079af */ /* 0x000e220000000000 */
[C---:B------:R-:W-:Y:S08]  /*24d0*/  HMMA.16816.F32.BF16 R48, R76.reuse, R50, RZ ;  /* 0x000000324c30723c */ /* 0x040ff000000418ff */
[C---:B------:R-:W-:Y:S08]  /*24e0*/  HMMA.16816.F32.BF16 R40, R76.reuse, R42, RZ ;  /* 0x0000002a4c28723c */ /* 0x040ff000000418ff */
[C---:B------:R-:W-:Y:S08]  /*24f0*/  HMMA.16816.F32.BF16 R36, R76.reuse, R60, RZ ;  /* 0x0000003c4c24723c */ /* 0x040ff000000418ff */
[----:B------:R-:W-:Y:S01]  /*2500*/  HMMA.16816.F32.BF16 R76, R76, R62, RZ ;  /* 0x0000003e4c4c723c */ /* 0x000fe200000418ff */
[----:B------:R-:W3:Y:S07]  /*2510*/  LDSM.16.M88.4 R60, [R101] ;  /* 0x00000000653c783b */ /* 0x000eee0000000200 */
[C---:B-1----:R-:W-:Y:S08]  /*2520*/  HMMA.16816.F32.BF16 R12, R16.reuse, R64, R12 ;  /* 0x00000040100c723c */ /* 0x042ff0000004180c */
[C---:B------:R-:W-:Y:S01]  /*2530*/  HMMA.16816.F32.BF16 R56, R16.reuse, R66, R56 ;  /* 0x000000421038723c */ /* 0x040fe20000041838 */
[----:B------:R-:W-:Y:S07]  /*2540*/  LDSM.16.M88.4 R64, [R210+UR12+0x8000] ;  /* 0x0080000cd240783b */ /* 0x000fee0008000200 */
[C---:B------:R-:W-:Y:S08]  /*2550*/  HMMA.16816.F32.BF16 R52, R16.reuse, R8, R52 ;  /* 0x000000081034723c */ /* 0x040ff00000041834 */
        /* <DEDUP_REMOVED lines=8> */
[----:B------:R-:W5:Y:S03]  /*25e0*/  LDSM.16.M88.4 R32, [R210+UR12+0x8800] ;  /* 0x0088000cd220783b */ /* 0x000f660008000200 */
[C---:B----4-:R-:W-:Y:S08]  /*25f0*/  HMMA.16816.F32.BF16 R12, R72.reuse, R28, R12 ;  /* 0x0000001c480c723c */ /* 0x050ff0000004180c */
[C---:B------:R-:W-:Y:S01]  /*2600*/  HMMA.16816.F32.BF16 R56, R72.reuse, R30, R56 ;  /* 0x0000001e4838723c */ /* 0x040fe20000041838 */
[----:B------:R-:W4:Y:S07]  /*2610*/  LDSM.16.M88.4 R28, [R210+UR12+0x9000] ;  /* 0x0090000cd21c783b */ /* 0x000f2e0008000200 */
[C---:B------:R-:W-:Y:S08]  /*2620*/  HMMA.16816.F32.BF16 R52, R72.reuse, R24, R52 ;  /* 0x000000184834723c */ /* 0x040ff00000041834 */
[C---:B------:R-:W-:Y:S01]  /*2630*/  HMMA.16816.F32.BF16 R48, R72.reuse, R26, R48 ;  /* 0x0000001a4830723c */ /* 0x040fe20000041830 */
[----:B------:R-:W4:Y:S07]  /*2640*/  LDSM.16.M88.4 R24, [R210+UR12+0x9800] ;  /* 0x0098000cd218783b */ /* 0x000f2e0008000200 */
[C---:B------:R-:W-:Y:S08]  /*2650*/  HMMA.16816.F32.BF16 R44, R72.reuse, R20, R44 ;  /* 0x00000014482c723c */ /* 0x040ff0000004182c */
        /* <DEDUP_REMOVED lines=17> */
[----:B------:R-:W3:Y:S04]  /*2770*/  LDSM.16.M88.4 R68, [R99+0x8800] ;  /* 0x008800006344783b */ /* 0x000ee80000000200 */
[----:B------:R-:W-:Y:S03]  /*2780*/  LDSM.16.M88.4 R60, [R99+0x9800] ;  /* 0x00980000633c783b */ /* 0x000fe60000000200 */
[C---:B-----5:R-:W-:Y:S08]  /*2790*/  HMMA.16816.F32.BF16 R12, R16.reuse, R64, R12 ;  /* 0x00000040100c723c */ /* 0x060ff0000004180c */
[C---:B------:R-:W-:Y:S01]  /*27a0*/  HMMA.16816.F32.BF16 R56, R16.reuse, R66, R56 ;  /* 0x000000421038723c */ /* 0x040fe20000041838 */
[----:B------:R-:W5:Y:S07]  /*27b0*/  LDSM.16.M88.4 R64, [R99+0x9000] ;  /* 0x009000006340783b */ /* 0x000f6e0000000200 */
[C---:B------:R-:W-:Y:S08]  /*27c0*/  HMMA.16816.F32.BF16 R52, R16.reuse, R32, R52 ;  /* 0x000000201034723c */ /* 0x040ff00000041834 */
[C---:B------:R-:W-:Y:S01]  /*27d0*/  HMMA.16816.F32.BF16 R48, R16.reuse, R34, R48 ;  /* 0x000000221030723c */ /* 0x040fe20000041830 */
[----:B------:R-:W-:Y:S07]  /*27e0*/  LDSM.16.M88.4 R32, [R101+0x2000] ;  /* 0x002000006520783b */ /* 0x000fee0000000200 */
[C---:B----4-:R-:W-:Y:S08]  /*27f0*/  HMMA.16816.F32.BF16 R44, R16.reuse, R28, R44 ;  /* 0x0000001c102c723c */ /* 0x050ff0000004182c */
[C---:B------:R-:W-:Y:S01]  /*2800*/  HMMA.16816.F32.BF16 R40, R16.reuse, R30, R40 ;  /* 0x0000001e1028723c */ /* 0x040fe20000041828 */
[----:B------:R-:W4:Y:S07]  /*2810*/  LDSM.16.M88.4 R28, [R98+0x8000] ;  /* 0x00800000621c783b */ /* 0x000f2e0000000200 */
[C---:B------:R-:W-:Y:S08]  /*2820*/  HMMA.16816.F32.BF16 R36, R16.reuse, R24, R36 ;  /* 0x000000181024723c */ /* 0x040ff00000041824 */
[----:B------:R-:W-:Y:S01]  /*2830*/  HMMA.16816.F32.BF16 R76, R16, R26, R76 ;  /* 0x0000001a104c723c */ /* 0x000fe2000004184c */
[----:B------:R-:W4:Y:S04]  /*2840*/  LDSM.16.M88.4 R24, [R98+0x8800] ;  /* 0x008800006218783b */ /* 0x000f280000000200 */
[----:B------:R-:W-:Y:S03]  /*2850*/  LDSM.16.M88.4 R16, [R98+0x9800] ;  /* 0x009800006210783b */ /* 0x000fe60000000200 */
[C---:B------:R-:W-:Y:S08]  /*2860*/  HMMA.16816.F32.BF16 R12, R80.reuse, R20, R12 ;  /* 0x00000014500c723c */ /* 0x040ff0000004180c */
        /* <DEDUP_REMOVED lines=10> */
[----:B------:R-:W2:Y:S07]  /*2910*/  LDSM.16.M88.4 R80, [R210+UR12+0xa800] ;  /* 0x00a8000cd250783b */ /* 0x000eae0008000200 */
[C---:B------:R-:W-:Y:S08]  /*2920*/  HMMA.16816.F32.BF16 R12, R72.reuse, R84, R12 ;  /* 0x00000054480c723c */ /* 0x040ff0000004180c */
[C---:B------:R-:W-:Y:S08]  /*2930*/  HMMA.16816.F32.BF16 R56, R72.reuse, R86, R56 ;  /* 0x000000564838723c */ /* 0x040ff00000041838 */
[C---:B---3--:R-:W-:Y:S08]  /*2940*/  HMMA.16816.F32.BF16 R52, R72.reuse, R68, R52 ;  /* 0x000000444834723c */ /* 0x048ff00000041834 */
[C---:B------:R-:W-:Y:S08]  /*2950*/  HMMA.16816.F32.BF16 R48, R72.reuse, R70, R48 ;  /* 0x000000464830723c */ /* 0x040ff00000041830 */
[C---:B-----5:R-:W-:Y:S08]  /*2960*/  HMMA.16816.F32.BF16 R44, R72.reuse, R64, R44 ;  /* 0x00000040482c723c */ /* 0x060ff0000004182c */
[C---:B------:R-:W-:Y:S01]  /*2970*/  HMMA.16816.F32.BF16 R40, R72.reuse, R66, R40 ;  /* 0x000000424828723c */ /* 0x040fe20000041828 */
[----:B------:R-:W-:Y:S07]  /*2980*/  LDSM.16.M88.4 R64, [R104+0x4000] ;  /* 0x004000006840783b */ /* 0x000fee0000000200 */
[C---:B------:R-:W-:Y:S08]  /*2990*/  HMMA.16816.F32.BF16 R36, R72.reuse, R60, R36 ;  /* 0x0000003c4824723c */ /* 0x040ff00000041824 */
[----:B------:R-:W-:Y:S08]  /*29a0*/  HMMA.16816.F32.BF16 R76, R72, R62, R76 ;  /* 0x0000003e484c723c */ /* 0x000ff0000004184c */
[C---:B----4-:R-:W-:Y:S01]  /*29b0*/  HMMA.16816.F32.BF16 R68, R32.reuse, R28, R12 ;  /* 0x0000001c2044723c */ /* 0x050fe2000004180c */
[----:B------:R-:W3:Y:S07]  /*29c0*/  LDSM.16.M88.4 R12, [R100+0xa000] ;  /* 0x00a00000640c783b */ /* 0x000eee0000000200 */
        /* <DEDUP_REMOVED lines=10> */
[----:B------:R-:W4:Y:S04]  /*2a70*/  LDSM.16.M88.4 R32, [R100+0xa800] ;  /* 0x00a800006420783b */ /* 0x000f280000000200 */
[----:B------:R-:W5:Y:S03]  /*2a80*/  LDSM.16.M88.4 R16, [R210+UR12+0xb000] ;  /* 0x00b0000cd210783b */ /* 0x000f660008000200 */
[C---:B-1----:R-:W-:Y:S08]  /*2a90*/  HMMA.16816.F32.BF16 R68, R8.reuse, R4, R68 ;  /* 0x000000040844723c */ /* 0x042ff00000041844 */
[C---:B------:R-:W-:Y:S01]  /*2aa0*/  HMMA.16816.F32.BF16 R56, R8.reuse, R6, R56 ;  /* 0x000000060838723c */ /* 0x040fe20000041838 */
[----:B------:R-:W1:Y:S07]  /*2ab0*/  LDSM.16.M88.4 R4, [R101+0x4000] ;  /* 0x004000006504783b */ /* 0x000e6e0000000200 */
[C---:B--2---:R-:W-:Y:S08]  /*2ac0*/  HMMA.16816.F32.BF16 R52, R8.reuse, R80, R52 ;  /* 0x000000500834723c */ /* 0x044ff00000041834 */
[----:B------:R-:W-:Y:S08]  /*2ad0*/  HMMA.16816.F32.BF16 R48, R8, R82, R48 ;  /* 0x000000520830723c */ /* 0x000ff00000041830 */
[C---:B---3--:R-:W-:Y:S08]  /*2ae0*/  HMMA.16816.F32.BF16 R68, R64.reuse, R12, R68 ;  /* 0x0000000c4044723c */ /* 0x048ff00000041844 */
[C---:B------:R-:W-:Y:S01]  /*2af0*/  HMMA.16816.F32.BF16 R56, R64.reuse, R14, R56 ;  /* 0x0000000e4038723c */ /* 0x040fe20000041838 */
[----:B------:R-:W2:Y:S07]  /*2b00*/  LDSM.16.M88.4 R12, [R99+0xa800] ;  /* 0x00a80000630c783b */ /* 0x000eae0000000200 */
[C---:B----4-:R-:W-:Y:S08]  /*2b10*/  HMMA.16816.F32.BF16 R52, R64.reuse, R32, R52 ;  /* 0x000000204034723c */ /* 0x050ff00000041834 */
[----:B------:R-:W-:Y:S01]  /*2b20*/  HMMA.16816.F32.BF16 R48, R64, R34, R48 ;  /* 0x000000224030723c */ /* 0x000fe20000041830 */
[----:B------:R-:W3:Y:S07]  /*2b30*/  LDSM.16.M88.4 R32, [R100+0xb000] ;  /* 0x00b000006420783b */ /* 0x000eee0000000200 */
[C---:B------:R-:W-:Y:S08]  /*2b40*/  HMMA.16816.F32.BF16 R68, R24.reuse, R20, R68 ;  /* 0x000000141844723c */ /* 0x040ff00000041844 */
[----:B------:R-:W-:Y:S01]  /*2b50*/  HMMA.16816.F32.BF16 R56, R24, R22, R56 ;  /* 0x000000161838723c */ /* 0x000fe20000041838 */
[----:B------:R-:W-:Y:S07]  /*2b60*/  LDSM.16.M88.4 R20, [R98+0xa800] ;  /* 0x00a800006214783b */ /* 0x000fee0000000200 */
[C---:B-----5:R-:W-:Y:S08]  /*2b70*/  HMMA.16816.F32.BF16 R44, R8.reuse, R16, R44 ;  /* 0x00000010082c723c */ /* 0x060ff0000004182c */
[----:B------:R-:W-:Y:S01]  /*2b80*/  HMMA.16816.F32.BF16 R40, R8, R18, R40 ;  /* 0x000000120828723c */ /* 0x000fe20000041828 */
[----:B------:R-:W4:Y:S07]  /*2b90*/  LDSM.16.M88.4 R16, [R210+UR12+0xb800] ;  /* 0x00b8000cd210783b */ /* 0x000f2e0008000200 */
[C---:B-1----:R-:W-:Y:S08]  /*2ba0*/  HMMA.16816.F32.BF16 R68, R4.reuse, R28, R68 ;  /* 0x0000001c0444723c */ /* 0x042ff00000041844 */
[----:B------:R-:W-:Y:S01]  /*2bb0*/  HMMA.16816.F32.BF16 R56, R4, R30, R56 ;  /* 0x0000001e0438723c */ /* 0x000fe20000041838 */
[----:B------:R-:W1:Y:S07]  /*2bc0*/  LDSM.16.M88.4 R28, [R99+0xb000] ;  /* 0x00b00000631c783b */ /* 0x000e6e0000000200 */
[----:B--2---:R-:W-:Y:S03]  /*2bd0*/  HMMA.16816.F32.BF16 R52, R24, R12, R52 ;  /* 0x0000000c1834723c */ /* 0x004fe60000041834 */
[----:B------:R-:W-:Y:S01]  /*2be0*/  FMUL.FTZ R68, R68, UR6 ;  /* 0x0000000644447c20 */ /* 0x000fe20008410000 */
[----:B------:R-:W-:Y:S01]  /*2bf0*/  FMUL.FTZ R69, R69, UR6 ;  /* 0x0000000645457c20 */ /* 0x000fe20008410000 */
[----:B------:R-:W-:Y:S01]  /*2c00*/  FMUL.FTZ R70, R70, UR6 ;  /* 0x0000000646467c20 */ /* 0x000fe20008410000 */
[----:B------:R-:W-:-:S02]  /*2c10*/  FMUL.FTZ R71, R71, UR6 ;  /* 0x0000000647477c20 */ /* 0x000fc40008410000 */
[----:B------:R-:W-:Y:S01]  /*2c20*/  HMMA.16816.F32.BF16 R48, R24, R14, R48 ;  /* 0x0000000e1830723c */ /* 0x000fe20000041830 */
[----:B------:R-:W2:Y:S01]  /*2c30*/  LDSM.16.M88.4 R12, [R100+0xb800] ;  /* 0x00b80000640c783b */ /* 0x000ea20000000200 */
[----:B------:R-:W1:Y:S01]  /*2c40*/  MUFU.TANH R68, R68 ;  /* 0x0000004400447308 */ /* 0x000e620000002400 */
[----:B------:R-:W-:Y:S01]  /*2c50*/  FMUL.FTZ R56, R56, UR6 ;  /* 0x0000000638387c20 */ /* 0x000fe20008410000 */
[----:B------:R-:W-:-:S04]  /*2c60*/  FMUL.FTZ R57, R57, UR6 ;  /* 0x0000000639397c20 */ /* 0x000fc80008410000 */
[----:B---3--:R-:W-:Y:S01]  /*2c70*/  HMMA.16816.F32.BF16 R60, R64, R32, R44 ;  /* 0x00000020403c723c */ /* 0x008fe2000004182c */
[----:B------:R-:W3:Y:S01]  /*2c80*/  LDSM.16.M88.4 R44, [R98+0xb000] ;  /* 0x00b00000622c783b */ /* 0x000ee20000000200 */
[----:B------:R-:W-:Y:S01]  /*2c90*/  FMUL.FTZ R32, R59, UR6 ;  /* 0x000000063b207c20 */ /* 0x000fe20008410000 */
[----:B------:R-:W1:Y:S05]  /*2ca0*/  MUFU.TANH R69, R69 ;  /* 0x0000004500457308 */ /* 0x000e6a0000002400 */
[C---:B----4-:R-:W-:Y:S03]  /*2cb0*/  HMMA.16816.F32.BF16 R36, R8.reuse, R16, R36 ;  /* 0x000000100824723c */ /* 0x050fe60000041824 */
[----:B------:R-:W4:Y:S05]  /*2cc0*/  MUFU.TANH R70, R70 ;  /* 0x0000004600467308 */ /* 0x000f2a0000002400 */
[----:B------:R-:W-:Y:S01]  /*2cd0*/  HMMA.16816.F32.BF16 R76, R8, R18, R76 ;  /* 0x00000012084c723c */ /* 0x000fe2000004184c */
[----:B------:R-:W5:Y:S02]  /*2ce0*/  LDSM.16.M88.4 R8, [R99+0xb800] ;  /* 0x00b800006308783b */ /* 0x000f640000000200 */
[----:B------:R-:W2:Y:S02]  /*2cf0*/  MUFU.TANH R71, R71 ;  /* 0x0000004700477308 */ /* 0x000ea40000002400 */
[----:B------:R-:W4:Y:S01]  /*2d00*/  LDSM.16.M88.4 R16, [R98+0xb800] ;  /* 0x00b800006210783b */ /* 0x000f220000000200 */
[----:B------:R-:W-:-:S04]  /*2d10*/  DEPBAR.LE SB0, 0x0 ;  /* 0x000080000000791a */ /* 0x000fc80000000000 */
[----:B-1----:R-:W-:Y:S01]  /*2d20*/  HMMA.16816.F32.BF16 R60, R24, R28, R60 ;  /* 0x0000001c183c723c */ /* 0x002fe2000004183c */
[----:B------:R-:W1:Y:S07]  /*2d30*/  MUFU.TANH R56, R56 ;  /* 0x0000003800387308 */ /* 0x000e6e0000002400 */
[C---:B------:R-:W-:Y:S01]  /*2d40*/  HMMA.16816.F32.BF16 R40, R64.reuse, R34, R40 ;  /* 0x000000224028723c */ /* 0x040fe20000041828 */
[----:B------:R-:W1:Y:S07]  /*2d50*/  MUFU.TANH R32, R32 ;  /* 0x0000002000207308 */ /* 0x000e6e0000002400 */
[C---:B--2---:R-:W-:Y:S08]  /*2d60*/  HMMA.16816.F32.BF16 R36, R64.reuse, R12, R36 ;  /* 0x0000000c4024723c */ /* 0x044ff00000041824 */
[----:B------:R-:W-:Y:S08]  /*2d70*/  HMMA.16816.F32.BF16 R76, R64, R14, R76 ;  /* 0x0000000e404c723c */ /* 0x000ff0000004184c */
[C---:B------:R-:W-:Y:S01]  /*2d80*/  HMMA.16816.F32.BF16 R52, R4.reuse, R20, R52 ;  /* 0x000000140434723c */ /* 0x040fe20000041834 */
[----:B------:R-:W-:Y:S01]  /*2d90*/  FMUL.FTZ R21, R58, UR6 ;  /* 0x000000063a157c20 */ /* 0x000fe20008410000 */
[----:B------:R2:W1:Y:S06]  /*2da0*/  MUFU.TANH R20, R57 ;  /* 0x0000003900147308 */ /* 0x00046c0000002400 */
[C---:B------:R-:W-:Y:S02]  /*2db0*/  HMMA.16816.F32.BF16 R48, R4.reuse, R22, R48 ;  /* 0x000000160430723c */ /* 0x040fe40000041830 */
[----:B------:R-:W1:Y:S06]  /*2dc0*/  MUFU.TANH R21, R21 ;  /* 0x0000001500157308 */ /* 0x000e6c0000002400 */
[----:B---3--:R-:W-:Y:S03]  /*2dd0*/  HMMA.16816.F32.BF16 R60, R4, R44, R60 ;  /* 0x0000002c043c723c */ /* 0x008fe6000004183c */
[----:B------:R-:W-:Y:S01]  /*2de0*/  FMUL.FTZ R33, R52, UR6 ;  /* 0x0000000634217c20 */ /* 0x000fe20008410000 */
[----:B------:R-:W-:Y:S01]  /*2df0*/  FMUL.FTZ R22, R53, UR6 ;  /* 0x0000000635167c20 */ /* 0x000fe20008410000 */
[----:B------:R-:W-:Y:S01]  /*2e00*/  FMUL.FTZ R23, R54, UR6 ;  /* 0x0000000636177c20 */ /* 0x000fe20008410000 */
[----:B------:R-:W-:-:S02]  /*2e10*/  FMUL.FTZ R28, R55, UR6 ;  /* 0x00000006371c7c20 */ /* 0x000fc40008410000 */
[C---:B------:R-:W-:Y:S01]  /*2e20*/  HMMA.16816.F32.BF16 R40, R24.reuse, R30, R40 ;  /* 0x0000001e1828723c */ /* 0x040fe20000041828 */
[----:B------:R-:W3:Y:S02]  /*2e30*/  MUFU.TANH R33, R33 ;  /* 0x0000002100217308 */ /* 0x000ee40000002400 */
[----:B------:R-:W-:Y:S01]  /*2e40*/  FMUL.FTZ R13, R48, UR6 ;  /* 0x00000006300d7c20 */ /* 0x000fe20008410000 */
[----:B------:R-:W-:Y:S01]  /*2e50*/  FMUL.FTZ R29, R49, UR6 ;  /* 0x00000006311d7c20 */ /* 0x000fe20008410000 */
[----:B------:R-:W-:Y:S01]  /*2e60*/  FMUL.FTZ R15, R50, UR6 ;  /* 0x00000006320f7c20 */ /* 0x000fe20008410000 */
[----:B------:R-:W-:Y:S02]  /*2e70*/  FMUL.FTZ R30, R51, UR6 ;  /* 0x00000006331e7c20 */ /* 0x000fe40008410000 */
[----:B-----5:R-:W-:Y:S01]  /*2e80*/  HMMA.16816.F32.BF16 R36, R24, R8, R36 ;  /* 0x000000081824723c */ /* 0x020fe20000041824 */
[----:B------:R-:W-:Y:S01]  /*2e90*/  SHF.R.U32.HI R9, RZ, 0x2, R185 ;  /* 0x00000002ff097819 */ /* 0x000fe200000116b9 */
[----:B------:R-:W-:-:S02]  /*2ea0*/  IMAD.SHL.U32 R8, R185, 0x2, RZ ;  /* 0x00000002b9087824 */ /* 0x000fc400078e00ff */
[----:B------:R-:W-:Y:S01]  /*2eb0*/  FMUL.FTZ R60, R60, UR6 ;  /* 0x000000063c3c7c20 */ /* 0x000fe20008410000 */
[----:B------:R-:W-:Y:S01]  /*2ec0*/  FMUL.FTZ R61, R61, UR6 ;  /* 0x000000063d3d7c20 */ /* 0x000fe20008410000 */
[----:B------:R-:W-:Y:S01]  /*2ed0*/  LOP3.LUT R9, R9, 0x7, RZ, 0xc0, !PT ;  /* 0x0000000709097812 */ /* 0x000fe200078ec0ff */
[----:B------:R-:W-:Y:S01]  /*2ee0*/  FMUL.FTZ R62, R62, UR6 ;  /* 0x000000063e3e7c20 */ /* 0x000fe20008410000 */
[----:B------:R-:W-:Y:S01]  /*2ef0*/  FMUL.FTZ R63, R63, UR6 ;  /* 0x000000063f3f7c20 */ /* 0x000fe20008410000 */
[----:B------:R-:W-:Y:S01]  /*2f00*/  HMMA.16816.F32.BF16 R76, R24, R10, R76 ;  /* 0x0000000a184c723c */ /* 0x000fe2000004184c */
[----:B------:R-:W-:Y:S01]  /*2f10*/  LOP3.LUT R8, R8, 0x6, RZ, 0xc0, !PT ;  /* 0x0000000608087812 */ /* 0x000fe200078ec0ff */
[----:B------:R-:W1:Y:S01]  /*2f20*/  MUFU.TANH R22, R22 ;  /* 0x0000001600167308 */ /* 0x000e620000002400 */
[----:B------:R-:W-:-:S03]  /*2f30*/  IADD3 R102, PT, PT, -R107, R102, R9 ;  /* 0x000000666b667210 */ /* 0x000fc60007ffe109 */
[----:B------:R-:W-:Y:S01]  /*2f40*/  IMAD R9, R189, 0x40, R8 ;  /* 0x00000040bd097824 */ /* 0x000fe200078e0208 */
[--C-:B------:R-:W-:Y:S01]  /*2f50*/  IADD3 R97, PT, PT, R102, R97, R96.reuse ;  /* 0x0000006166617210 */ /* 0x100fe20007ffe060 */
[C---:B------:R-:W-:Y:S02]  /*2f60*/  HMMA.16816.F32.BF16 R40, R4.reuse, R46, R40 ;  /* 0x0000002e0428723c */ /* 0x040fe40000041828 */
[----:B------:R-:W1:Y:S01]  /*2f70*/  MUFU.TANH R23, R23 ;  /* 0x0000001700177308 */ /* 0x000e620000002400 */
[----:B------:R-:W-:Y:S02]  /*2f80*/  IADD3 R11, PT, PT, R9, -0x40, RZ ;  /* 0xffffffc0090b7810 */ /* 0x000fe40007ffe0ff */
[C---:B------:R-:W-:Y:S02]  /*2f90*/  VIMNMX R204, PT, PT, R97.reuse, R96, PT ;  /* 0x0000006061cc7248 */ /* 0x040fe40003fe0100 */
[----:B------:R-:W-:Y:S01]  /*2fa0*/  VIADDMNMX R198, R97, 0x8, R96, PT ;  /* 0x0000000861c67846 */ /* 0x000fe20003800160 */
[----:B----4-:R-:W-:Y:S01]  /*2fb0*/  HMMA.16816.F32.BF16 R36, R4, R16, R36 ;  /* 0x000000100424723c */ /* 0x010fe20000041824 */
[C---:B------:R-:W-:Y:S01]  /*2fc0*/  ISETP.GE.AND P4, PT, R11.reuse, R204, PT ;  /* 0x000000cc0b00720c */ /* 0x040fe20003f86270 */
[----:B------:R-:W4:Y:S01]  /*2fd0*/  MUFU.TANH R28, R28 ;  /* 0x0000001c001c7308 */ /* 0x000f220000002400 */
[----:B------:R-:W-:-:S05]  /*2fe0*/  ISETP.GE.AND P3, PT, R11, R198, PT ;  /* 0x000000c60b00720c */ /* 0x000fca0003f66270 */
[----:B------:R-:W-:Y:S01]  /*2ff0*/  HMMA.16816.F32.BF16 R76, R4, R18, R76 ;  /* 0x00000012044c723c */ /* 0x000fe2000004184c */
[----:B------:R-:W-:Y:S01]  /*3000*/  VIADD R5, R9, 0xffffffc1 ;  /* 0xffffffc109057836 */ /* 0x000fe20000000000 */
[----:B------:R-:W1:Y:S08]  /*3010*/  MUFU.TANH R13, R13 ;  /* 0x0000000d000d7308 */ /* 0x000e700000002400 */
[----:B------:R-:W1:Y:S08]  /*3020*/  MUFU.TANH R29, R29 ;  /* 0x0000001d001d7308 */ /* 0x000e700000002400 */
[----:B------:R-:W1:Y:S08]  /*3030*/  MUFU.TANH R15, R15 ;  /* 0x0000000f000f7308 */ /* 0x000e700000002400 */
[----:B------:R-:W1:Y:S08]  /*3040*/  MUFU.TANH R30, R30 ;  /* 0x0000001e001e7308 */ /* 0x000e700000002400 */
[----:B------:R2:W1:Y:S08]  /*3050*/  MUFU.TANH R224, R60 ;  /* 0x0000003c00e07308 */ /* 0x0004700000002400 */
[----:B------:R2:W1:Y:S08]  /*3060*/  MUFU.TANH R222, R61 ;  /* 0x0000003d00de7308 */ /* 0x0004700000002400 */
[----:B------:R2:W1:Y:S08]  /*3070*/  MUFU.TANH R220, R62 ;  /* 0x0000003e00dc7308 */ /* 0x0004700000002400 */
[----:B------:R2:W1:Y:S01]  /*3080*/  MUFU.TANH R214, R63 ;  /* 0x0000003f00d67308 */ /* 0x0004620000002400 */
[----:B------:R-:W-:Y:S06]  /*3090*/  BAR.SYNC.DEFER_BLOCKING 0x0 ;  /* 0x0000000000007b1d */ /* 0x000fec0000010000 */
[----:B---34-:R-:W-:Y:S05]  /*30a0*/  @!P5 BRA `(.L_x_510) ;  /* 0x000000000088d947 */ /* 0x018fea0003800000 */
[----:B------:R-:W-:-:S04]  /*30b0*/  VIADD R6, R189, 0xfffffffe ;  /* 0xfffffffebd067836 */ /* 0x000fc80000000000 */
[-C--:B------:R-:W-:Y:S02]  /*30c0*/  IMAD R3, R3, R6.reuse, RZ ;  /* 0x0000000603037224 */ /* 0x080fe400078e02ff */
[----:B------:R-:W-:-:S04]  /*30d0*/  IMAD.WIDE.U32 R6, R93, R6, RZ ;  /* 0x000000065d067225 */ /* 0x000fc800078e00ff */
[----:B------:R-:W-:Y:S01]  /*30e0*/  IMAD.IADD R3, R7, 0x1, R3 ;  /* 0x0000000107037824 */ /* 0x000fe200078e0203 */
[----:B------:R-:W-:Y:S02]  /*30f0*/  LEA R16, P2, R6, R197, 0x1 ;  /* 0x000000c506107211 */ /* 0x000fe400078408ff */
[----:B------:R-:W-:Y:S02]  /*3100*/  IADD3 R7, P1, PT, R206, R6, RZ ;  /* 0x00000006ce077210 */ /* 0x000fe40007f3e0ff */
[-CC-:B------:R-:W-:Y:S02]  /*3110*/  LEA.HI.X R17, R6, R196.reuse, R3.reuse, 0x1, P2 ;  /* 0x000000c406117211 */ /* 0x180fe400010f0c03 */
[----:B------:R-:W-:Y:S01]  /*3120*/  IADD3 R4, P2, PT, R206, R7, RZ ;  /* 0x00000007ce047210 */ /* 0x000fe20007f5e0ff */
[----:B------:R-:W-:Y:S01]  /*3130*/  IMAD.X R3, R205, 0x1, R3, P1 ;  /* 0x00000001cd037824 */ /* 0x000fe200008e0603 */
[C---:B------:R-:W-:Y:S01]  /*3140*/  LEA R10, P1, R7.reuse, R197, 0x1 ;  /* 0x000000c5070a7211 */ /* 0x040fe200078208ff */
[----:B------:R-:W-:Y:S01]  /*3150*/  @!PT LDS RZ, [RZ] ;  /* 0x00000000fffff984 */ /* 0x000fe20000000800 */
[----:B------:R-:W-:Y:S01]  /*3160*/  @!PT LDS RZ, [RZ] ;  /* 0x00000000fffff984 */ /* 0x000fe20000000800 */
[----:B------:R-:W-:Y:S01]  /*3170*/  @!PT LDS RZ, [RZ] ;  /* 0x00000000fffff984 */ /* 0x000fe20000000800 */
[----:B------:R3:W-:Y:S03]  /*3180*/  LDGSTS.E.BYPASS.LTC128B.128 [R95+0x6000], desc[UR8][R16.64] ;  /* 0x06000000105f7fae */ /* 0x0007e6000b981a08 */
[--C-:B------:R-:W-:Y:S01]  /*3190*/  LEA.HI.X R11, R7, R196, R3.reuse, 0x1, P1 ;  /* 0x000000c4070b7211 */ /* 0x100fe200008f0c03 */
[----:B------:R3:W-:Y:S01]  /*31a0*/  LDGSTS.E.BYPASS.LTC128B.128 [R95+0x8000], desc[UR8][R16.64+0x80] ;  /* 0x08000080105f7fae */ /* 0x0007e2000b981a08 */
[----:B------:R-:W-:Y:S01]  /*31b0*/  LEA R6, P1, R202, R7, 0x5 ;  /* 0x00000007ca067211 */ /* 0x000fe200078228ff */
[----:B------:R-:W-:Y:S01]  /*31c0*/  IMAD.X R7, R205, 0x1, R3, P2 ;  /* 0x00000001cd077824 */ /* 0x000fe200010e0603 */
[----:B------:R-:W-:Y:S01]  /*31d0*/  LEA R24, P2, R4, R197, 0x1 ;  /* 0x000000c504187211 */ /* 0x000fe200078408ff */
[----:B------:R3:W-:Y:S01]  /*31e0*/  LDGSTS.E.BYPASS.LTC128B.128 [R95+0xa000], desc[UR8][R16.64+0x100] ;  /* 0x0a000100105f7fae */ /* 0x0007e2000b981a08 */
[----:B------:R-:W-:-:S02]  /*31f0*/  LEA.HI.X R3, R202, R3, R203, 0x5, P1 ;  /* 0x00000003ca037211 */ /* 0x000fc400008f2ccb */
[----:B------:R-:W-:Y:S01]  /*3200*/  LEA R18, P1, R6, R197, 0x1 ;  /* 0x000000c506127211 */ /* 0x000fe200078208ff */
        /* <DEDUP_REMOVED lines=12> */
.L_x_510:
[----:B------:R-:W-:Y:S01]  /*32d0*/  VIADD R3, R9, 0xffffffc8 ;  /* 0xffffffc809037836 */ /* 0x000fe20000000000 */
[----:B------:R-:W-:Y:S01]  /*32e0*/  FSEL R68, R68, -INF , !P4 ;  /* 0xff80000044447808 */ /* 0x000fe20006000000 */
[----:B------:R-:W-:Y:S01]  /*32f0*/  FMUL.FTZ R40, R40, UR6 ;  /* 0x0000000628287c20 */ /* 0x000fe20008410000 */
[----:B------:R-:W-:Y:S01]  /*3300*/  FSEL R70, R70, -INF , !P3 ;  /* 0xff80000046467808 */ /* 0x000fe20005800000 */
[----:B------:R-:W-:Y:S01]  /*3310*/  FMUL.FTZ R42, R42, UR6 ;  /* 0x000000062a2a7c20 */ /* 0x000fe20008410000 */
[C---:B------:R-:W-:Y:S01]  /*3320*/  ISETP.GE.AND P2, PT, R5.reuse, R204, PT ;  /* 0x000000cc0500720c */ /* 0x040fe20003f46270 */
[----:B------:R-:W4:Y:S01]  /*3330*/  MUFU.TANH R212, R40 ;  /* 0x0000002800d47308 */ /* 0x000f220000002400 */
[----:B------:R-:W-:Y:S01]  /*3340*/  ISETP.GE.AND P1, PT, R5, R198, PT ;  /* 0x000000c60500720c */ /* 0x000fe20003f26270 */
[----:B------:R-:W-:Y:S01]  /*3350*/  VIADD R5, R9, 0xffffffc9 ;  /* 0xffffffc909057836 */ /* 0x000fe20000000000 */
[----:B------:R-:W-:Y:S01]  /*3360*/  ISETP.GE.AND P4, PT, R3, R204, PT ;  /* 0x000000cc0300720c */ /* 0x000fe20003f86270 */
[----:B------:R-:W-:Y:S01]  /*3370*/  FMUL.FTZ R43, R43, UR6 ;  /* 0x000000062b2b7c20 */ /* 0x000fe20008410000 */
[----:B------:R-:W-:Y:S01]  /*3380*/  ISETP.GE.AND P3, PT, R3, R198, PT ;  /* 0x000000c60300720c */ /* 0x000fe20003f66270 */
[----:B------:R-:W-:Y:S01]  /*3390*/  VIADD R3, R9, 0xffffffd0 ;  /* 0xffffffd009037836 */ /* 0x000fe20000000000 */
[----:B------:R-:W-:Y:S01]  /*33a0*/  FSEL R26, R69, -INF , !P2 ;  /* 0xff800000451a7808 */ /* 0x000fe20005000000 */
[----:B------:R-:W5:Y:S01]  /*33b0*/  MUFU.TANH R218, R42 ;  /* 0x0000002a00da7308 */ /* 0x000f620000002400 */
[----:B------:R-:W-:Y:S01]  /*33c0*/  FSEL R6, R71, -INF , !P1 ;  /* 0xff80000047067808 */ /* 0x000fe20004800000 */
[----:B------:R-:W-:Y:S01]  /*33d0*/  FMUL.FTZ R41, R41, UR6 ;  /* 0x0000000629297c20 */ /* 0x000fe20008410000 */
[----:B-1----:R-:W-:Y:S01]  /*33e0*/  FSEL R56, R56, -INF , !P4 ;  /* 0xff80000038387808 */ /* 0x002fe20006000000 */
[----:B------:R-:W-:Y:S01]  /*33f0*/  FMUL.FTZ R76, R76, UR6 ;  /* 0x000000064c4c7c20 */ /* 0x000fe20008410000 */
[----:B------:R-:W-:Y:S01]  /*3400*/  FSEL R4, R21, -INF , !P3 ;  /* 0xff80000015047808 */ /* 0x000fe20005800000 */
[----:B------:R-:W-:Y:S01]  /*3410*/  FMUL.FTZ R36, R36, UR6 ;  /* 0x0000000624247c20 */ /* 0x000fe20008410000 */
[C---:B------:R-:W-:Y:S01]  /*3420*/  ISETP.GE.AND P2, PT, R5.reuse, R204, PT ;  /* 0x000000cc0500720c */ /* 0x040fe20003f46270 */
[----:B------:R-:W1:Y:S01]  /*3430*/  MUFU.TANH R216, R43 ;  /* 0x0000002b00d87308 */ /* 0x000e620000002400 */
[----:B------:R-:W-:Y:S01]  /*3440*/  ISETP.GE.AND P1, PT, R5, R198, PT ;  /* 0x000000c60500720c */ /* 0x000fe20003f26270 */
[----:B------:R-:W-:Y:S01]  /*3450*/  VIADD R5, R9, 0xffffffd1 ;  /* 0xffffffd109057836 */ /* 0x000fe20000000000 */
[----:B------:R-:W-:Y:S01]  /*3460*/  ISETP.GE.AND P4, PT, R3, R204, PT ;  /* 0x000000cc0300720c */ /* 0x000fe20003f86270 */
[----:B------:R-:W-:Y:S01]  /*3470*/  FMUL.FTZ R37, R37, UR6 ;  /* 0x0000000625257c20 */ /* 0x000fe20008410000 */
[----:B------:R-:W-:Y:S01]  /*3480*/  ISETP.GE.AND P3, PT, R3, R198, PT ;  /* 0x000000c60300720c */ /* 0x000fe20003f66270 */
[----:B------:R-:W-:Y:S01]  /*3490*/  VIADD R3, R9, 0xffffffd8 ;  /* 0xffffffd809037836 */ /* 0x000fe20000000000 */
[----:B---3--:R-:W-:Y:S01]  /*34a0*/  FSEL R24, R20, -INF , !P2 ;  /* 0xff80000014187808 */ /* 0x008fe20005000000 */
[----:B------:R-:W3:Y:S01]  /*34b0*/  MUFU.TANH R208, R41 ;  /* 0x0000002900d07308 */ /* 0x000ee20000002400 */
[----:B------:R-:W-:Y:S01]  /*34c0*/  FSEL R16, R33, -INF , !P4 ;  /* 0xff80000021107808 */ /* 0x000fe20006000000 */
[----:B------:R-:W-:Y:S01]  /*34d0*/  FMUL.FTZ R38, R38, UR6 ;  /* 0x0000000626267c20 */ /* 0x000fe20008410000 */
[----:B------:R-:W-:Y:S01]  /*34e0*/  FSEL R14, R23, -INF , !P3 ;  /* 0xff800000170e7808 */ /* 0x000fe20005800000 */
[----:B------:R-:W-:Y:S01]  /*34f0*/  FMUL.FTZ R77, R77, UR6 ;  /* 0x000000064d4d7c20 */ /* 0x000fe20008410000 */
[-C--:B------:R-:W-:Y:S01]  /*3500*/  ISETP.GE.AND P2, PT, R5, R204.reuse, PT ;  /* 0x000000cc0500720c */ /* 0x080fe20003f46270 */
[----:B------:R-:W-:Y:S01]  /*3510*/  FMUL.FTZ R39, R39, UR6 ;  /* 0x0000000627277c20 */ /* 0x000fe20008410000 */
[----:B------:R-:W-:Y:S01]  /*3520*/  FSEL R32, R32, -INF , !P1 ;  /* 0xff80000020207808 */ /* 0x000fe20004800000 */
[----:B------:R-:W2:Y:S01]  /*3530*/  MUFU.TANH R180, R76 ;  /* 0x0000004c00b47308 */ /* 0x000ea20000002400 */
[C---:B------:R-:W-:Y:S01]  /*3540*/  ISETP.GE.AND P4, PT, R3.reuse, R204, PT ;  /* 0x000000cc0300720c */ /* 0x040fe20003f86270 */
[----:B------:R-:W-:Y:S01]  /*3550*/  FMUL.FTZ R78, R78, UR6 ;  /* 0x000000064e4e7c20 */ /* 0x000fe20008410000 */
[-C--:B------:R-:W-:Y:S01]  /*3560*/  ISETP.GE.AND P3, PT, R3, R198.reuse, PT ;  /* 0x000000c60300720c */ /* 0x080fe20003f66270 */
[----:B------:R-:W-:Y:S01]  /*3570*/  VIADD R3, R9, 0xffffffe0 ;  /* 0xffffffe009037836 */ /* 0x000fe20000000000 */
[----:B------:R-:W-:Y:S01]  /*3580*/  ISETP.GE.AND P1, PT, R5, R198, PT ;  /* 0x000000c60500720c */ /* 0x000fe20003f26270 */
[----:B------:R-:W-:Y:S01]  /*3590*/  VIADD R5, R9, 0xffffffd9 ;  /* 0xffffffd909057836 */ /* 0x000fe20000000000 */
[----:B------:R-:W-:Y:S01]  /*35a0*/  FSEL R18, R22, -INF , !P2 ;  /* 0xff80000016127808 */ /* 0x000fe20005000000 */
[----:B------:R-:W2:Y:S01]  /*35b0*/  MUFU.TANH R194, R36 ;  /* 0x0000002400c27308 */ /* 0x000ea20000002400 */
[----:B------:R-:W-:Y:S01]  /*35c0*/  FSEL R22, R13, -INF , !P4 ;  /* 0xff8000000d167808 */ /* 0x000fe20006000000 */
[----:B------:R-:W-:Y:S01]  /*35d0*/  FMUL.FTZ R79, R79, UR6 ;  /* 0x000000064f4f7c20 */ /* 0x000fe20008410000 */
[----:B------:R-:W-:Y:S01]  /*35e0*/  FSEL R10, R15, -INF , !P3 ;  /* 0xff8000000f0a7808 */ /* 0x000fe20005800000 */
[----:B------:R-:W2:Y:S01]  /*35f0*/  LDCU UR6, c[0x0][0x45c] ;  /* 0x00008b80ff0677ac */ /* 0x000ea20008000800 */
[----:B------:R-:W-:-:S02]  /*3600*/  FSEL R12, R28, -INF , !P1 ;  /* 0xff8000001c0c7808 */ /* 0x000fc40004800000 */
[C---:B------:R-:W-:Y:S01]  /*3610*/  ISETP.GE.AND P4, PT, R3.reuse, R204, PT ;  /* 0x000000cc0300720c */ /* 0x040fe20003f86270 */
[----:B------:R-:W2:Y:S01]  /*3620*/  MUFU.TANH R182, R37 ;  /* 0x0000002500b67308 */ /* 0x000ea20000002400 */
[----:B------:R-:W-:Y:S01]  /*3630*/  ISETP.GE.AND P3, PT, R3, R198, PT ;  /* 0x000000c60300720c */ /* 0x000fe20003f66270 */
[----:B------:R-:W-:Y:S01]  /*3640*/  VIADD R3, R9, 0xffffffe8 ;  /* 0xffffffe809037836 */ /* 0x000fe20000000000 */
[C---:B------:R-:W-:Y:S02]  /*3650*/  ISETP.GE.AND P2, PT, R5.reuse, R204, PT ;  /* 0x000000cc0500720c */ /* 0x040fe40003f46270 */
[----:B------:R-:W-:Y:S01]  /*3660*/  ISETP.GE.AND P1, PT, R5, R198, PT ;  /* 0x000000c60500720c */ /* 0x000fe20003f26270 */
[----:B------:R-:W-:Y:S01]  /*3670*/  VIADD R5, R9, 0xffffffe1 ;  /* 0xffffffe109057836 */ /* 0x000fe20000000000 */
[----:B------:R-:W-:Y:S01]  /*3680*/  FSEL R224, R224, -INF , !P4 ;  /* 0xff800000e0e07808 */ /* 0x000fe20006000000 */
[----:B------:R-:W2:Y:S01]  /*3690*/  MUFU.TANH R176, R38 ;  /* 0x0000002600b07308 */ /* 0x000ea20000002400 */
[----:B------:R-:W-:-:S02]  /*36a0*/  FSEL R220, R220, -INF , !P3 ;  /* 0xff800000dcdc7808 */ /* 0x000fc40005800000 */
[----:B------:R-:W-:Y:S02]  /*36b0*/  FSEL R20, R29, -INF , !P2 ;  /* 0xff8000001d147808 */ /* 0x000fe40005000000 */
[----:B------:R-:W-:Y:S02]  /*36c0*/  FSEL R8, R30, -INF , !P1 ;  /* 0xff8000001e087808 */ /* 0x000fe40004800000 */
[C---:B------:R-:W-:Y:S01]  /*36d0*/  ISETP.GE.AND P4, PT, R3.reuse, R204, PT ;  /* 0x000000cc0300720c */ /* 0x040fe20003f86270 */
[----:B------:R-:W2:Y:S01]  /*36e0*/  MUFU.TANH R178, R77 ;  /* 0x0000004d00b27308 */ /* 0x000ea20000002400 */
[----:B------:R-:W-:Y:S01]  /*36f0*/  ISETP.GE.AND P3, PT, R3, R198, PT ;  /* 0x000000c60300720c */ /* 0x000fe20003f66270 */
[----:B------:R-:W-:Y:S01]  /*3700*/  VIADD R3, R9, 0xfffffff0 ;  /* 0xfffffff009037836 */ /* 0x000fe20000000000 */
[C---:B------:R-:W-:Y:S02]  /*3710*/  ISETP.GE.AND P2, PT, R5.reuse, R204, PT ;  /* 0x000000cc0500720c */ /* 0x040fe40003f46270 */
[----:B------:R-:W-:Y:S01]  /*3720*/  ISETP.GE.AND P1, PT, R5, R198, PT ;  /* 0x000000c60500720c */ /* 0x000fe20003f26270 */
[----:B------:R-:W-:Y:S01]  /*3730*/  VIADD R5, R9, 0xffffffe9 ;  /* 0xffffffe909057836 */ /* 0x000fe20000000000 */
[----:B------:R-:W-:Y:S01]  /*3740*/  FMNMX3.FTZ R11, R68, R26, R56, !PT ;  /* 0x0000001a440b7276 */ /* 0x000fe20007810038 */
[----:B------:R-:W2:Y:S01]  /*3750*/  MUFU.TANH R174, R39 ;  /* 0x0000002700ae7308 */ /* 0x000ea20000002400 */
[----:B----4-:R-:W-:-:S02]  /*3760*/  FSEL R212, R212, -INF , !P4 ;  /* 0xff800000d4d47808 */ /* 0x010fc40006000000 */
[----:B-----5:R-:W-:Y:S02]  /*3770*/  FSEL R218, R218, -INF , !P3 ;  /* 0xff800000dada7808 */ /* 0x020fe40005800000 */
[----:B------:R-:W-:Y:S02]  /*3780*/  FMNMX3.FTZ R11, R11, R24, R16, !PT ;  /* 0x000000180b0b7276 */ /* 0x000fe40007810010 */
[----:B------:R-:W-:Y:S01]  /*3790*/  FSEL R214, R214, -INF , !P1 ;  /* 0xff800000d6d67808 */ /* 0x000fe20004800000 */
[----:B------:R-:W4:Y:S01]  /*37a0*/  MUFU.TANH R172, R78 ;  /* 0x0000004e00ac7308 */ /* 0x000f220000002400 */
[C---:B------:R-:W-:Y:S02]  /*37b0*/  ISETP.GE.AND P4, PT, R3.reuse, R204, PT ;  /* 0x000000cc0300720c */ /* 0x040fe40003f86270 */
[----:B------:R-:W-:Y:S01]  /*37c0*/  ISETP.GE.AND P3, PT, R3, R198, PT ;  /* 0x000000c60300720c */ /* 0x000fe20003f66270 */
[----:B------:R-:W-:Y:S01]  /*37d0*/  VIADD R3, R9, 0xfffffff8 ;  /* 0xfffffff809037836 */ /* 0x000fe20000000000 */
[----:B------:R-:W-:-:S02]  /*37e0*/  FMNMX3.FTZ R7, R70, R6, R4, !PT ;  /* 0x0000000646077276 */ /* 0x000fc40007810004 */
[----:B------:R-:W-:Y:S01]  /*37f0*/  ISETP.GE.AND P1, PT, R5, R198, PT ;  /* 0x000000c60500720c */ /* 0x000fe20003f26270 */
[----:B------:R-:W5:Y:S01]  /*3800*/  MUFU.TANH R170, R79 ;  /* 0x0000004f00aa7308 */ /* 0x000f620000002400 */
[----:B------:R-:W-:Y:S02]  /*3810*/  FMNMX3.FTZ R11, R11, R18, R22, !PT ;  /* 0x000000120b0b7276 */ /* 0x000fe40007810016 */
[----:B------:R-:W-:Y:S02]  /*3820*/  FSEL R222, R222, -INF , !P2 ;  /* 0xff800000dede7808 */ /* 0x000fe40005000000 */
[----:B------:R-:W-:Y:S02]  /*3830*/  FMNMX3.FTZ R7, R7, R32, R14, !PT ;  /* 0x0000002007077276 */ /* 0x000fe4000781000e */
[-C--:B------:R-:W-:Y:S01]  /*3840*/  ISETP.GE.AND P2, PT, R5, R204.reuse, PT ;  /* 0x000000cc0500720c */ /* 0x080fe20003f46270 */
[C---:B------:R-:W-:Y:S01]  /*3850*/  VIADD R5, R9.reuse, 0xfffffff1 ;  /* 0xfffffff109057836 */ /* 0x040fe20000000000 */
[----:B-1----:R-:W-:Y:S01]  /*3860*/  FSEL R216, R216, -INF , !P1 ;  /* 0xff800000d8d87808 */ /* 0x002fe20004800000 */
[----:B------:R-:W-:Y:S01]  /*3870*/  VIADD R9, R9, 0xfffffff9 ;  /* 0xfffffff909097836 */ /* 0x000fe20000000000 */
[----:B------:R-:W-:-:S02]  /*3880*/  ISETP.GE.AND P1, PT, R3, R204, PT ;  /* 0x000000cc0300720c */ /* 0x000fc40003f26270 */
[----:B------:R-:W-:Y:S02]  /*3890*/  FMNMX3.FTZ R11, R11, R20, R224, !PT ;  /* 0x000000140b0b7276 */ /* 0x000fe400078100e0 */
[----:B------:R-:W-:Y:S02]  /*38a0*/  FMNMX3.FTZ R7, R7, R12, R10, !PT ;  /* 0x0000000c07077276 */ /* 0x000fe4000781000a */
[----:B---3--:R-:W-:Y:S02]  /*38b0*/  FSEL R208, R208, -INF , !P2 ;  /* 0xff800000d0d07808 */ /* 0x008fe40005000000 */
[----:B--2---:R-:W-:Y:S02]  /*38c0*/  FSEL R180, R180, -INF , !P1 ;  /* 0xff800000b4b47808 */ /* 0x004fe40004800000 */
[----:B------:R-:W-:Y:S02]  /*38d0*/  ISETP.GE.AND P2, PT, R5, R204, PT ;  /* 0x000000cc0500720c */ /* 0x000fe40003f46270 */
[----:B------:R-:W-:-:S02]  /*38e0*/  FSEL R194, R194, -INF , !P4 ;  /* 0xff800000c2c27808 */ /* 0x000fc40006000000 */
[----:B------:R-:W-:Y:S02]  /*38f0*/  FMNMX3.FTZ R11, R11, R222, R212, !PT ;  /* 0x000000de0b0b7276 */ /* 0x000fe400078100d4 */
[----:B------:R-:W-:Y:S02]  /*3900*/  ISETP.GE.AND P1, PT, R5, R198, PT ;  /* 0x000000c60500720c */ /* 0x000fe40003f26270 */
[----:B------:R-:W-:Y:S02]  /*3910*/  FMNMX3.FTZ R5, R7, R8, R220, !PT ;  /* 0x0000000807057276 */ /* 0x000fe400078100dc */
[----:B------:R-:W-:Y:S02]  /*3920*/  ISETP.GE.AND P4, PT, R9, R204, PT ;  /* 0x000000cc0900720c */ /* 0x000fe40003f86270 */
[----:B------:R-:W-:Y:S02]  /*3930*/  FSEL R182, R182, -INF , !P2 ;  /* 0xff800000b6b67808 */ /* 0x000fe40005000000 */
[----:B------:R-:W-:-:S02]  /*3940*/  FMNMX3.FTZ R11, R11, R208, R194, !PT ;  /* 0x000000d00b0b7276 */ /* 0x000fc400078100c2 */
[----:B------:R-:W-:Y:S02]  /*3950*/  ISETP.GE.AND P2, PT, R3, R198, PT ;  /* 0x000000c60300720c */ /* 0x000fe40003f46270 */
[----:B------:R-:W-:Y:S02]  /*3960*/  FSEL R176, R176, -INF , !P3 ;  /* 0xff800000b0b07808 */ /* 0x000fe40005800000 */
[----:B------:R-:W-:Y:S02]  /*3970*/  FMNMX3.FTZ R5, R5, R214, R218, !PT ;  /* 0x000000d605057276 */ /* 0x000fe400078100da */
[----:B------:R-:W-:Y:S02]  /*3980*/  FSEL R178, R178, -INF , !P4 ;  /* 0xff800000b2b27808 */ /* 0x000fe40006000000 */
[----:B------:R-:W-:Y:S02]  /*3990*/  FMNMX3.FTZ R11, R11, R182, R180, !PT ;  /* 0x000000b60b0b7276 */ /* 0x000fe400078100b4 */
[----:B------:R-:W-:-:S02]  /*39a0*/  ISETP.GE.AND P3, PT, R9, R198, PT ;  /* 0x000000c60900720c */ /* 0x000fc40003f66270 */
[----:B------:R-:W-:Y:S02]  /*39b0*/  FSEL R174, R174, -INF , !P1 ;  /* 0xff800000aeae7808 */ /* 0x000fe40004800000 */
[----:B----4-:R-:W-:Y:S02]  /*39c0*/  FSEL R172, R172, -INF , !P2 ;  /* 0xff800000acac7808 */ /* 0x010fe40005000000 */
[----:B------:R-:W-:Y:S02]  /*39d0*/  FMNMX3.FTZ R5, R5, R216, R176, !PT ;  /* 0x000000d805057276 */ /* 0x000fe400078100b0 */
[----:B------:R-:W-:Y:S02]  /*39e0*/  FMNMX.FTZ R3, R178, R11, !PT ;  /* 0x0000000bb2037209 */ /* 0x000fe40007810000 */
[----:B-----5:R-:W-:Y:S02]  /*39f0*/  FSEL R170, R170, -INF , !P3 ;  /* 0xff800000aaaa7808 */ /* 0x020fe40005800000 */
[----:B------:R-:W-:Y:S01]  /*3a00*/  FMNMX3.FTZ R5, R5, R174, R172, !PT ;  /* 0x000000ae05057276 */ /* 0x000fe200078100ac */
[----:B------:R-:W1:Y:S01]  /*3a10*/  SHFL.BFLY PT, R30, R3, 0x2, 0x1f ;  /* 0x0c401f00031e7f89 */ /* 0x000e6200000e0000 */
[----:B------:R-:W-:-:S02]  /*3a20*/  LOP3.LUT R193, R94, 0x200, R149, 0xf8, !PT ;  /* 0x000002005ec17812 */ /* 0x000fc400078ef895 */
[----:B------:R-:W-:Y:S02]  /*3a30*/  FMNMX.FTZ R9, R170, R5, !PT ;  /* 0x00000005aa097209 */ /* 0x000fe40007810000 */
[----:B------:R-:W-:-:S03]  /*3a40*/  LEA R193, R193, UR12, 0x1 ;  /* 0x0000000cc1c17c11 */ /* 0x000fc6000f8e08ff */
[----:B------:R-:W2:Y:S02]  /*3a50*/  SHFL.BFLY PT, R28, R9, 0x2, 0x1f ;  /* 0x0c401f00091c7f89 */ /* 0x000ea400000e0000 */
[--C-:B------:R-:W-:Y:S02]  /*3a60*/  IMAD.IADD R171, R92, 0x1, R193.reuse ;  /* 0x000000015cab7824 */ /* 0x100fe400078e02c1 */
[----:B------:R-:W-:Y:S01]  /*3a70*/  IMAD.IADD R168, R156, 0x1, R193 ;  /* 0x000000019ca87824 */ /* 0x000fe200078e02c1 */
[----:B------:R-:W-:Y:S03]  /*3a80*/  LDSM.16.MT88.4 R124, [R193+0xc000] ;  /* 0x00c00000c17c783b */ /* 0x000fe60000004200 */
[----:B------:R-:W-:Y:S01]  /*3a90*/  IMAD.IADD R167, R92, 0x1, R168 ;  /* 0x000000015ca77824 */ /* 0x000fe200078e02a8 */
[----:B------:R-:W-:Y:S04]  /*3aa0*/  LDSM.16.MT88.4 R116, [R171+0xc000] ;  /* 0x00c00000ab74783b */ /* 0x000fe80000004200 */
[----:B------:R-:W-:Y:S01]  /*3ab0*/  LDSM.16.MT88.4 R48, [R171+0xe000] ;  /* 0x00e00000ab30783b */ /* 0x000fe20000004200 */
[----:B-1----:R-:W-:-:S03]  /*3ac0*/  FMNMX.FTZ R7, R3, R30, !PT ;  /* 0x0000001e03077209 */ /* 0x002fc60007810000 */
[----:B------:R-:W-:Y:S04]  /*3ad0*/  LDSM.16.MT88.4 R80, [R171+0x10000] ;  /* 0x01000000ab50783b */ /* 0x000fe80000004200 */
[----:B------:R-:W1:Y:S01]  /*3ae0*/  SHFL.BFLY PT, R132, R7, 0x1, 0x1f ;  /* 0x0c201f0007847f89 */ /* 0x000e6200000e0000 */
[----:B--2---:R-:W-:-:S03]  /*3af0*/  FMNMX.FTZ R28, R9, R28, !PT ;  /* 0x0000001c091c7209 */ /* 0x004fc60007810000 */
[----:B------:R-:W-:Y:S04]  /*3b00*/  LDSM.16.MT88.4 R108, [R168+0xc000] ;  /* 0x00c00000a86c783b */ /* 0x000fe80000004200 */
[----:B------:R-:W2:Y:S04]  /*3b10*/  SHFL.BFLY PT, R5, R28, 0x1, 0x1f ;  /* 0x0c201f001c057f89 */ /* 0x000ea800000e0000 */
[----:B------:R-:W3:Y:S04]  /*3b20*/  LDSM.16.MT88.4 R100, [R167+0xc000] ;  /* 0x00c00000a764783b */ /* 0x000ee80000004200 */
[----:B------:R-:W4:Y:S04]  /*3b30*/  LDSM.16.MT88.4 R40, [R193+0xe000] ;  /* 0x00e00000c128783b */ /* 0x000f280000004200 */
[----:B------:R-:W-:Y:S01]  /*3b40*/  LDSM.16.MT88.4 R64, [R167+0xe000] ;  /* 0x00e00000a740783b */ /* 0x000fe20000004200 */
[----:B-1----:R-:W-:-:S03]  /*3b50*/  FMNMX.FTZ R132, R7, R132, !PT ;  /* 0x0000008407847209 */ /* 0x002fc60007810000 */
[----:B------:R-:W-:Y:S01]  /*3b60*/  LDSM.16.MT88.4 R72, [R193+0x10000] ;  /* 0x01000000c148783b */ /* 0x000fe20000004200 */
[C---:B------:R-:W-:Y:S01]  /*3b70*/  FSETP.NEU.FTZ.AND P1, PT, R132.reuse, -INF , PT ;  /* 0xff8000008400780b */ /* 0x040fe20003f3d000 */
[----:B------:R-:W-:Y:S02]  /*3b80*/  FMUL.FTZ R173, R132, UR6 ;  /* 0x0000000684ad7c20 */ /* 0x000fe40008410000 */
[----:B------:R-:W-:Y:S01]  /*3b90*/  LDSM.16.MT88.4 R88, [R168+0x10000] ;  /* 0x01000000a858783b */ /* 0x000fe20000004200 */
[----:B--2---:R-:W-:Y:S02]  /*3ba0*/  FMNMX.FTZ R3, R28, R5, !PT ;  /* 0x000000051c037209 */ /* 0x004fe40007810000 */
[----:B------:R-:W-:Y:S01]  /*3bb0*/  FSEL R173, R173, RZ, P1 ;  /* 0x000000ffadad7208 */ /* 0x000fe20000800000 */
[----:B------:R-:W-:Y:S01]  /*3bc0*/  LDSM.16.MT88.4 R144, [R171+0xe800] ;  /* 0x00e80000ab90783b */ /* 0x000fe20000004200 */
[C---:B------:R-:W-:Y:S01]  /*3bd0*/  FSETP.NEU.FTZ.AND P1, PT, R3.reuse, -INF , PT ;  /* 0xff8000000300780b */ /* 0x040fe20003f3d000 */
[----:B------:R-:W-:-:S02]  /*3be0*/  FMUL.FTZ R169, R3, UR6 ;  /* 0x0000000603a97c20 */ /* 0x000fc40008410000 */
[--C-:B------:R-:W-:Y:S01]  /*3bf0*/  FFMA.FTZ R162, R56, UR6, -R173.reuse ;  /* 0x0000000638a27c23 */ /* 0x100fe200080108ad */
[--C-:B------:R-:W-:Y:S01]  /*3c00*/  FFMA.FTZ R166, R68, UR6, -R173.reuse ;  /* 0x0000000644a67c23 */ /* 0x100fe200080108ad */
[----:B------:R-:W1:Y:S01]  /*3c10*/  LDSM.16.MT88.4 R56, [R168+0xe000] ;  /* 0x00e00000a838783b */ /* 0x000e620000004200 */
[----:B------:R-:W-:Y:S01]  /*3c20*/  FSEL R169, R169, RZ, P1 ;  /* 0x000000ffa9a97208 */ /* 0x000fe20000800000 */
[--C-:B------:R-:W-:Y:S01]  /*3c30*/  FFMA.FTZ R165, R26, UR6, -R173.reuse ;  /* 0x000000061aa57c23 */ /* 0x100fe200080108ad */
[--C-:B------:R-:W-:Y:S01]  /*3c40*/  FFMA.FTZ R161, R24, UR6, -R173.reuse ;  /* 0x0000000618a17c23 */ /* 0x100fe200080108ad */
[----:B------:R-:W-:Y:S01]  /*3c50*/  MUFU.EX2 R162, R162 ;  /* 0x000000a200a27308 */ /* 0x000fe20000000800 */
[----:B------:R-:W-:Y:S01]  /*3c60*/  FFMA.FTZ R158, R16, UR6, -R173 ;  /* 0x00000006109e7c23 */ /* 0x000fe200080108ad */
[--C-:B------:R-:W-:Y:S01]  /*3c70*/  FFMA.FTZ R163, R6, UR6, -R169.reuse ;  /* 0x0000000606a37c23 */ /* 0x100fe200080108a9 */
[--C-:B------:R-:W-:Y:S01]  /*3c80*/  FFMA.FTZ R160, R4, UR6, -R169.reuse ;  /* 0x0000000604a07c23 */ /* 0x100fe200080108a9 */
[--C-:B------:R-:W-:Y:S01]  /*3c90*/  FFMA.FTZ R164, R70, UR6, -R169.reuse ;  /* 0x0000000646a47c23 */ /* 0x100fe200080108a9 */
[----:B------:R-:W2:Y:S01]  /*3ca0*/  LDSM.16.MT88.4 R4, [R167+0x10000] ;  /* 0x01000000a704783b */ /* 0x000ea20000004200 */
[----:B------:R-:W-:Y:S01]  /*3cb0*/  FFMA.FTZ R159, R32, UR6, -R169 ;  /* 0x00000006209f7c23 */ /* 0x000fe200080108a9 */
[----:B------:R-:W-:Y:S01]  /*3cc0*/  MUFU.EX2 R166, R166 ;  /* 0x000000a600a67308 */ /* 0x000fe20000000800 */
[--C-:B------:R-:W-:Y:S01]  /*3cd0*/  FFMA.FTZ R157, R18, UR6, -R173.reuse ;  /* 0x00000006129d7c23 */ /* 0x100fe200080108ad */
[--C-:B------:R-:W-:Y:S01]  /*3ce0*/  FFMA.FTZ R153, R22, UR6, -R173.reuse ;  /* 0x0000000616997c23 */ /* 0x100fe200080108ad */
[----:B------:R-:W5:Y:S01]  /*3cf0*/  LDSM.16.MT88.4 R16, [R171+0xc800] ;  /* 0x00c80000ab10783b */ /* 0x000f620000004200 */
[----:B------:R-:W3:Y:S01]  /*3d00*/  MUFU.EX2 R165, R165 ;  /* 0x000000a500a57308 */ /* 0x000ee20000000800 */
[----:B------:R-:W-:Y:S01]  /*3d10*/  FFMA.FTZ R152, R20, UR6, -R173 ;  /* 0x0000000614987c23 */ /* 0x000fe200080108ad */
[--C-:B------:R-:W-:Y:S01]  /*3d20*/  FFMA.FTZ R155, R14, UR6, -R169.reuse ;  /* 0x000000060e9b7c23 */ /* 0x100fe200080108a9 */
[--C-:B------:R-:W-:Y:S01]  /*3d30*/  FFMA.FTZ R154, R12, UR6, -R169.reuse ;  /* 0x000000060c9a7c23 */ /* 0x100fe200080108a9 */
[----:B------:R-:W4:Y:S01]  /*3d40*/  MUFU.EX2 R161, R161 ;  /* 0x000000a100a17308 */ /* 0x000f220000000800 */
[--C-:B------:R-:W-:Y:S01]  /*3d50*/  FFMA.FTZ R151, R10, UR6, -R169.reuse ;  /* 0x000000060a977c23 */ /* 0x100fe200080108a9 */
[----:B------:R-:W-:Y:S01]  /*3d60*/  FFMA.FTZ R150, R8, UR6, -R169 ;  /* 0x0000000608967c23 */ /* 0x000fe200080108a9 */
[----:B------:R-:W5:Y:S01]  /*3d70*/  LDSM.16.MT88.4 R12, [R168+0xc800] ;  /* 0x00c80000a80c783b */ /* 0x000f620000004200 */
[----:B------:R-:W-:Y:S01]  /*3d80*/  MUFU.EX2 R164, R164 ;  /* 0x000000a400a47308 */ /* 0x000fe20000000800 */
[--C-:B------:R-:W-:Y:S01]  /*3d90*/  FFMA.FTZ R175, R224, UR6, -R173.reuse ;  /* 0x00000006e0af7c23 */ /* 0x100fe200080108ad */
[----:B------:R-:W-:Y:S01]  /*3da0*/  FFMA.FTZ R177, R208, UR6, -R173 ;  /* 0x00000006d0b17c23 */ /* 0x000fe200080108ad */
[----:B------:R-:W5:Y:S01]  /*3db0*/  LDSM.16.MT88.4 R8, [R193+0x10800] ;  /* 0x01080000c108783b */ /* 0x000f620000004200 */
[----:B------:R-:W1:Y:S01]  /*3dc0*/  MUFU.EX2 R163, R163 ;  /* 0x000000a300a37308 */ /* 0x000e620000000800 */
[--C-:B------:R-:W-:Y:S01]  /*3dd0*/  FFMA.FTZ R181, R214, UR6, -R169.reuse ;  /* 0x00000006d6b57c23 */ /* 0x100fe200080108a9 */
[----:B---3--:R-:W-:Y:S01]  /*3de0*/  F2FP.BF16.F32.PACK_AB R96, R165, R166 ;  /* 0x000000a6a560723e */ /* 0x008fe200000010ff */
[----:B------:R-:W-:Y:S01]  /*3df0*/  LDSM.16.MT88.4 R140, [R171+0x10800] ;  /* 0x01080000ab8c783b */ /* 0x000fe20000004200 */
[----:B------:R-:W-:Y:S01]  /*3e00*/  MUFU.EX2 R160, R160 ;  /* 0x000000a000a07308 */ /* 0x000fe20000000800 */
[--C-:B------:R-:W-:Y:S01]  /*3e10*/  FFMA.FTZ R179, R218, UR6, -R169.reuse ;  /* 0x00000006dab37c23 */ /* 0x100fe200080108a9 */
[----:B----4-:R-:W-:Y:S01]  /*3e20*/  F2FP.BF16.F32.PACK_AB R98, R161, R162 ;  /* 0x000000a2a162723e */ /* 0x010fe200000010ff */
[----:B------:R-:W-:Y:S01]  /*3e30*/  LDSM.16.MT88.4 R136, [R193+0xc800] ;  /* 0x00c80000c188783b */ /* 0x000fe20000004200 */
[----:B------:R-:W3:Y:S01]  /*3e40*/  MUFU.EX2 R159, R159 ;  /* 0x0000009f009f7308 */ /* 0x000ee20000000800 */
[----:B------:R-:W-:Y:S01]  /*3e50*/  FFMA.FTZ R216, R216, UR6, -R169 ;  /* 0x00000006d8d87c23 */ /* 0x000fe200080108a9 */
[----:B------:R-:W-:Y:S01]  /*3e60*/  FFMA.FTZ R222, R222, UR6, -R173 ;  /* 0x00000006dede7c23 */ /* 0x000fe200080108ad */
[----:B------:R-:W-:Y:S01]  /*3e70*/  LDSM.16.MT88.4 R32, [R167+0xc800] ;  /* 0x00c80000a720783b */ /* 0x000fe20000004200 */
[----:B------:R-:W-:Y:S01]  /*3e80*/  MUFU.EX2 R158, R158 ;  /* 0x0000009e009e7308 */ /* 0x000fe20000000800 */
[----:B------:R-:W-:Y:S01]  /*3e90*/  FFMA.FTZ R220, R220, UR6, -R169 ;  /* 0x00000006dcdc7c23 */ /* 0x000fe200080108a9 */
[----:B-1----:R-:W-:Y:S01]  /*3ea0*/  F2FP.BF16.F32.PACK_AB R97, R163, R164 ;  /* 0x000000a4a361723e */ /* 0x002fe200000010ff */
[----:B------:R-:W-:Y:S01]  /*3eb0*/  LDSM.16.MT88.4 R28, [R193+0xe800] ;  /* 0x00e80000c11c783b */ /* 0x000fe20000004200 */
[----:B------:R-:W1:Y:S01]  /*3ec0*/  MUFU.EX2 R157, R157 ;  /* 0x0000009d009d7308 */ /* 0x000e620000000800 */
[----:B------:R-:W-:Y:S01]  /*3ed0*/  FFMA.FTZ R209, R178, UR6, -R173 ;  /* 0x00000006b2d17c23 */ /* 0x000fe200080108ad */
[--C-:B------:R-:W-:Y:S01]  /*3ee0*/  FFMA.FTZ R170, R170, UR6, -R169.reuse ;  /* 0x00000006aaaa7c23 */ /* 0x100fe200080108a9 */
[----:B------:R-:W-:Y:S01]  /*3ef0*/  LDSM.16.MT88.4 R24, [R168+0xe800] ;  /* 0x00e80000a818783b */ /* 0x000fe20000004200 */
[----:B------:R-:W-:Y:S01]  /*3f00*/  MUFU.EX2 R153, R153 ;  /* 0x0000009900997308 */ /* 0x000fe20000000800 */
[----:B------:R-:W-:Y:S01]  /*3f10*/  FFMA.FTZ R174, R174, UR6, -R169 ;  /* 0x00000006aeae7c23 */ /* 0x000fe200080108a9 */
[----:B---3--:R-:W-:Y:S01]  /*3f20*/  F2FP.BF16.F32.PACK_AB R99, R159, R160 ;  /* 0x000000a09f63723e */ /* 0x008fe200000010ff */
[----:B------:R-:W-:Y:S01]  /*3f30*/  LDSM.16.MT88.4 R20, [R167+0xe800] ;  /* 0x00e80000a714783b */ /* 0x000fe20000004200 */
[----:B------:R-:W-:Y:S01]  /*3f40*/  MUFU.EX2 R152, R152 ;  /* 0x0000009800987308 */ /* 0x000fe20000000800 */
[----:B------:R-:W-:Y:S01]  /*3f50*/  FADD.FTZ R165, R166, R165 ;  /* 0x000000a5a6a57221 */ /* 0x000fe20000010000 */
[----:B------:R-:W-:-:S02]  /*3f60*/  FADD.FTZ R163, R164, R163 ;  /* 0x000000a3a4a37221 */ /* 0x000fc40000010000 */
[----:B------:R-:W-:Y:S01]  /*3f70*/  MUFU.EX2 R155, R155 ;  /* 0x0000009b009b7308 */ /* 0x000fe20000000800 */
[C---:B------:R-:W-:Y:S01]  /*3f80*/  HMMA.16816.F32.BF16 R120, R96.reuse, R116, RZ ;  /* 0x000000746078723c */ /* 0x040fe200000418ff */
[----:B------:R-:W-:Y:S02]  /*3f90*/  FADD.FTZ R162, R162, R165 ;  /* 0x000000a5a2a27221 */ /* 0x000fe40000010000 */
[----:B------:R-:W3:Y:S02]  /*3fa0*/  MUFU.EX2 R154, R154 ;  /* 0x0000009a009a7308 */ /* 0x000ee40000000800 */
[----:B------:R-:W-:Y:S02]  /*3fb0*/  FADD.FTZ R161, R161, R162 ;  /* 0x000000a2a1a17221 */ /* 0x000fe40000010000 */
[----:B------:R-:W-:Y:S01]  /*3fc0*/  MUFU.EX2 R151, R151 ;  /* 0x0000009700977308 */ /* 0x000fe20000000800 */
[C---:B------:R-:W-:Y:S03]  /*3fd0*/  HMMA.16816.F32.BF16 R116, R96.reuse, R118, RZ ;  /* 0x000000766074723c */ /* 0x040fe600000418ff */
[----:B------:R-:W4:Y:S04]  /*3fe0*/  MUFU.EX2 R150, R150 ;  /* 0x0000009600967308 */ /* 0x000f280000000800 */
        /* <DEDUP_REMOVED lines=28> */
[----:B--2---:R-:W-:Y:S01]  /*41b0*/  HMMA.16816.F32.BF16 R92, R96, R4, RZ ;  /* 0x00000004605c723c */ /* 0x004fe200000418ff */
[----:B-1----:R-:W-:Y:S01]  /*41c0*/  F2FP.BF16.F32.PACK_AB R4, R157, R158 ;  /* 0x0000009e9d04723e */ /* 0x002fe200000010ff */
[----:B------:R-:W-:Y:S01]  /*41d0*/  FADD.FTZ R158, R158, R161 ;  /* 0x000000a19e9e7221 */ /* 0x000fe20000010000 */
[----:B---3--:R-:W-:-:S05]  /*41e0*/  F2FP.BF16.F32.PACK_AB R5, R154, R155 ;  /* 0x0000009b9a05723e */ /* 0x008fca00000010ff */
[----:B------:R-:W-:Y:S01]  /*41f0*/  HMMA.16816.F32.BF16 R96, R96, R6, RZ ;  /* 0x000000066060723c */ /* 0x000fe200000418ff */
[----:B------:R-:W-:Y:S02]  /*4200*/  F2FP.BF16.F32.PACK_AB R6, R152, R153 ;  /* 0x000000999806723e */ /* 0x000fe400000010ff */
[----:B----4-:R-:W-:-:S07]  /*4210*/  F2FP.BF16.F32.PACK_AB R7, R150, R151 ;  /* 0x000000979607723e */ /* 0x010fce00000010ff */
[C---:B-----5:R-:W-:Y:S08]  /*4220*/  HMMA.16816.F32.BF16 R120, R4.reuse, R16, R120 ;  /* 0x000000100478723c */ /* 0x060ff00000041878 */
        /* <DEDUP_REMOVED lines=14> */
[C---:B--2---:R-:W-:Y:S01]  /*4310*/  HMMA.16816.F32.BF16 R92, R4.reuse, R12, R92 ;  /* 0x0000000c045c723c */ /* 0x044fe2000004185c */
[----:B----4-:R-:W2:Y:S07]  /*4320*/  LDSM.16.MT88.4 R16, [R193+0xf000] ;  /* 0x00f00000c110783b */ /* 0x010eae0000004200 */
[C---:B------:R-:W-:Y:S01]  /*4330*/  HMMA.16816.F32.BF16 R96, R4.reuse, R14, R96 ;  /* 0x0000000e0460723c */ /* 0x040fe20000041860 */
[----:B------:R-:W4:Y:S07]  /*4340*/  LDSM.16.MT88.4 R12, [R193+0x11000] ;  /* 0x01100000c10c783b */ /* 0x000f2e0000004200 */
        /* <DEDUP_REMOVED lines=27> */
[C---:B--2---:R-:W-:Y:S08]  /*4500*/  HMMA.16816.F32.BF16 R36, R4.reuse, R16, R36 ;  /* 0x000000100424723c */ /* 0x044ff00000041824 */
        /* <DEDUP_REMOVED lines=9> */
[C---:B------:R-:W-:Y:S01]  /*45a0*/  HMMA.16816.F32.BF16 R48, R4.reuse, R146, R48 ;  /* 0x000000920430723c */ /* 0x040fe20000041830 */
[----:B------:R-:W-:Y:S01]  /*45b0*/  FFMA.FTZ R146, R180, UR6, -R173 ;  /* 0x00000006b4927c23 */ /* 0x000fe200080108ad */
[--C-:B------:R-:W-:Y:S01]  /*45c0*/  FFMA.FTZ R147, R176, UR6, -R169.reuse ;  /* 0x00000006b0937c23 */ /* 0x100fe200080108a9 */
[----:B------:R-:W-:Y:S01]  /*45d0*/  FFMA.FTZ R173, R172, UR6, -R169 ;  /* 0x00000006acad7c23 */ /* 0x000fe200080108a9 */
[----:B------:R-:W4:Y:S04]  /*45e0*/  MUFU.EX2 R145, R145 ;  /* 0x0000009100917308 */ /* 0x000f280000000800 */
[C---:B-1----:R-:W-:Y:S01]  /*45f0*/  HMMA.16816.F32.BF16 R84, R4.reuse, R8, R84 ;  /* 0x000000080454723c */ /* 0x042fe20000041854 */
[----:B------:R-:W-:Y:S04]  /*4600*/  MUFU.EX2 R146, R146 ;  /* 0x0000009200927308 */ /* 0x000fe80000000800 */
[----:B------:R-:W-:Y:S03]  /*4610*/  MUFU.EX2 R147, R147 ;  /* 0x0000009300937308 */ /* 0x000fe60000000800 */
[C---:B------:R-:W-:Y:S01]  /*4620*/  HMMA.16816.F32.BF16 R88, R4.reuse, R10, R88 ;  /* 0x0000000a0458723c */ /* 0x040fe20000041858 */
[----:B------:R-:W1:Y:S01]  /*4630*/  LDSM.16.MT88.4 R8, [R168+0xf800] ;  /* 0x00f80000a808783b */ /* 0x000e620000004200 */
[----:B------:R-:W5:Y:S04]  /*4640*/  MUFU.EX2 R172, R174 ;  /* 0x000000ae00ac7308 */ /* 0x000f680000000800 */
[----:B------:R-:W3:Y:S02]  /*4650*/  MUFU.EX2 R169, R173 ;  /* 0x000000ad00a97308 */ /* 0x000ee40000000800 */
        /* <DEDUP_REMOVED lines=20> */
[----:B----4-:R-:W-:Y:S01]  /*47a0*/  F2FP.BF16.F32.PACK_AB R4, R145, R144 ;  /* 0x000000909104723e */ /* 0x010fe200000010ff */
[----:B------:R-:W2:Y:S01]  /*47b0*/  LDSM.16.MT88.4 R16, [R193+0xf800] ;  /* 0x00f80000c110783b */ /* 0x000ea20000004200 */
[----:B-----5:R-:W-:-:S02]  /*47c0*/  F2FP.BF16.F32.PACK_AB R5, R172, R147 ;  /* 0x00000093ac05723e */ /* 0x020fc400000010ff */
[----:B------:R-:W-:Y:S02]  /*47d0*/  F2FP.BF16.F32.PACK_AB R6, R209, R146 ;  /* 0x00000092d106723e */ /* 0x000fe400000010ff */
[----:B---3--:R-:W-:-:S07]  /*47e0*/  F2FP.BF16.F32.PACK_AB R7, R170, R169 ;  /* 0x000000a9aa07723e */ /* 0x008fce00000010ff */
[C---:B------:R-:W-:Y:S08]  /*47f0*/  HMMA.16816.F32.BF16 R120, R4.reuse, R12, R120 ;  /* 0x0000000c0478723c */ /* 0x040ff00000041878 */
        /* <DEDUP_REMOVED lines=17> */
[----:B-1----:R-:W-:Y:S01]  /*4910*/  HMMA.16816.F32.BF16 R68, R4, R8, R68 ;  /* 0x000000080444723c */ /* 0x002fe20000041844 */
        /* <DEDUP_REMOVED lines=32> */
[----:B------:R-:W-:Y:S01]  /*4b20*/  HMMA.16816.F32.BF16 R96, R4, R18, R96 ;  /* 0x000000120460723c */ /* 0x000fe20000041860 */
[----:B------:R-:W-:Y:S01]  /*4b30*/  IMAD.MOV.U32 R4, RZ, RZ, -0x1 ;  /* 0xffffffffff047424 */ /* 0x000fe200078e00ff */
[----:B------:R-:W-:-:S03]  /*4b40*/  NOP ;  /* 0x0000000000007918 */ /* 0x000fc60000000000 */
        /* <DEDUP_REMOVED lines=9> */
[----:B------:R-:W-:-:S04]  /*4be0*/  DEPBAR.LE SB0, 0x0 ;  /* 0x000080000000791a */ /* 0x000fc80000000000 */
[----:B------:R-:W-:Y:S01]  /*4bf0*/  LOP3.LUT R4, R149, 0x200, RZ, 0xc0, !PT ;  /* 0x0000020095047812 */ /* 0x000fe200078ec0ff */
[----:B------:R-:W-:Y:S01]  /*4c00*/  VIADD R14, R189, 0xfffffffe ;  /* 0xfffffffebd0e7836 */ /* 0x000fe20000000000 */
[----:B------:R-:W-:Y:S01]  /*4c10*/  SHF.R.U32.HI R7, RZ, 0x1, R185 ;  /* 0x00000001ff077819 */ /* 0x000fe200000116b9 */
[----:B------:R-:W-:Y:S01]  /*4c20*/  IMAD.MOV.U32 R212, RZ, RZ, 0x20 ;  /* 0x00000020ffd47424 */ /* 0x000fe200078e00ff */
[----:B------:R-:W-:Y:S01]  /*4c30*/  LOP3.LUT R217, R4, 0x7c00, R217, 0xf8, !PT ;  /* 0x00007c0004d97812 */ /* 0x000fe200078ef8d9 */
[----:B------:R-:W-:Y:S01]  /*4c40*/  VIADD R211, R210, UR12 ;  /* 0x0000000cd2d37c36 */ /* 0x000fe20008000000 */
[----:B------:R-:W-:Y:S01]  /*4c50*/  LOP3.LUT R186, R133, 0x1f8, RZ, 0xc0, !PT ;  /* 0x000001f885ba7812 */ /* 0x000fe200078ec0ff */
[----:B--2---:R-:W-:Y:S01]  /*4c60*/  IMAD R5, R187, UR4, RZ ;  /* 0x00000004bb057c24 */ /* 0x004fe2000f8e02ff */
[----:B------:R-:W-:Y:S01]  /*4c70*/  LOP3.LUT R148, R148, 0x8, R7, 0x78, !PT ;  /* 0x0000000894947812 */ /* 0x000fe200078e7807 */
[----:B------:R-:W2:Y:S01]  /*4c80*/  LDCU UR6, c[0x0][0x50c] ;  /* 0x0000a180ff0677ac */ /* 0x000ea20008000800 */
[----:B------:R-:W-:Y:S01]  /*4c90*/  LOP3.LUT R186, R186, 0x38, R185, 0x78, !PT ;  /* 0x00000038baba7812 */ /* 0x000fe200078e78b9 */
[----:B------:R-:W-:Y:S01]  /*4ca0*/  IMAD R5, R184, UR5, R5 ;  /* 0x00000005b8057c24 */ /* 0x000fe2000f8e0205 */
[----:B------:R-:W-:Y:S01]  /*4cb0*/  LOP3.LUT R217, R217, R148, RZ, 0xfc, !PT ;  /* 0x00000094d9d97212 */ /* 0x000fe200078efcff */
[----:B-1----:R-:W-:Y:S01]  /*4cc0*/  IMAD R190, R188, R135, RZ ;  /* 0x00000087bcbe7224 */ /* 0x002fe200078e02ff */
[----:B------:R-:W-:Y:S01]  /*4cd0*/  LOP3.LUT R194, R186, 0x1e00, R133, 0xf8, !PT ;  /* 0x00001e00bac27812 */ /* 0x000fe200078ef885 */
[----:B------:R-:W-:Y:S01]  /*4ce0*/  IMAD.WIDE.U32 R10, R188, R134, R10 ;  /* 0x00000086bc0a7225 */ /* 0x000fe200078e000a */
[----:B------:R-:W-:-:S02]  /*4cf0*/  LEA R217, R217, UR12, 0x1 ;  /* 0x0000000cd9d97c11 */ /* 0x000fc4000f8e08ff */
[----:B------:R-:W-:Y:S01]  /*4d00*/  LEA R194, R194, UR12, 0x1 ;  /* 0x0000000cc2c27c11 */ /* 0x000fe2000f8e08ff */
[----:B------:R-:W-:Y:S01]  /*4d10*/  IMAD.IADD R11, R11, 0x1, R190 ;  /* 0x000000010b0b7824 */ /* 0x000fe200078e02be */
[----:B------:R-:W-:Y:S01]  /*4d20*/  SEL R212, R212, 0xffffffe0, !P0 ;  /* 0xffffffe0d4d47807 */ /* 0x000fe20004000000 */
[----:B------:R-:W-:Y:S02]  /*4d30*/  IMAD R9, R14, R135, RZ ;  /* 0x000000870e097224 */ /* 0x000fe400078e02ff */
[----:B------:R-:W-:-:S04]  /*4d40*/  IMAD.WIDE.U32 R10, R184, UR4, R10 ;  /* 0x00000004b80a7c25 */ /* 0x000fc8000f8e000a */
[----:B------:R-:W-:Y:S01]  /*4d50*/  IMAD.IADD R4, R11, 0x1, R5 ;  /* 0x000000010b047824 */ /* 0x000fe200078e0205 */
[----:B------:R-:W-:Y:S01]  /*4d60*/  BAR.SYNC.DEFER_BLOCKING 0x0 ;  /* 0x0000000000007b1d */ /* 0x000fe20000010000 */
[----:B---3--:R-:W-:Y:S01]  /*4d70*/  LEA R13, P1, R10, UR10, 0x1 ;  /* 0x0000000a0a0d7c11 */ /* 0x008fe2000f8208ff */
[----:B------:R-:W-:-:S03]  /*4d80*/  IMAD.WIDE.U32 R14, R14, R134, RZ ;  /* 0x000000860e0e7225 */ /* 0x000fc600078e00ff */
[----:B------:R-:W-:Y:S01]  /*4d90*/  LEA.HI.X R4, R10, UR11, R4, 0x1, P1 ;  /* 0x0000000b0a047c11 */ /* 0x000fe200088f0c04 */
[C---:B------:R-:W-:Y:S01]  /*4da0*/  IMAD.SHL.U32 R6, R134.reuse, 0x10, RZ ;  /* 0x0000001086067824 */ /* 0x040fe200078e00ff */
[----:B------:R-:W-:Y:S01]  /*4db0*/  SHF.L.U64.HI R10, R134, 0x4, R135 ;  /* 0x00000004860a7819 */ /* 0x000fe20000010287 */
[----:B------:R-:W-:Y:S01]  /*4dc0*/  IMAD.IADD R9, R15, 0x1, R9 ;  /* 0x000000010f097824 */ /* 0x000fe200078e0209 */
[-C--:B------:R-:W-:Y:S01]  /*4dd0*/  LEA R16, P3, R14, R13.reuse, 0x7 ;  /* 0x0000000d0e107211 */ /* 0x080fe200078638ff */
[----:B------:R-:W-:Y:S01]  /*4de0*/  IMAD.IADD R215, R212, 0x1, R217 ;  /* 0x00000001d4d77824 */ /* 0x000fe200078e02d9 */
[C---:B------:R-:W-:Y:S01]  /*4df0*/  LEA R7, P1, R14.reuse, R6, 0x6 ;  /* 0x000000060e077211 */ /* 0x040fe200078230ff */
[----:B------:R-:W-:Y:S01]  /*4e00*/  IMAD.IADD R208, R211, 0x1, R212 ;  /* 0x00000001d3d07824 */ /* 0x000fe200078e02d4 */
[----:B------:R-:W-:Y:S01]  /*4e10*/  LEA.HI.X R17, R14, R4, R9, 0x7, P3 ;  /* 0x000000040e117211 */ /* 0x000fe200018f3c09 */
[----:B------:R-:W-:Y:S01]  /*4e20*/  IMAD.IADD R213, R156, 0x1, R217 ;  /* 0x000000019cd57824 */ /* 0x000fe200078e02d9 */
[----:B------:R-:W-:Y:S01]  /*4e30*/  IADD3 R6, P2, PT, R7, R6, RZ ;  /* 0x0000000607067210 */ /* 0x000fe20007f5e0ff */
[----:B------:R-:W-:Y:S01]  /*4e40*/  IMAD.IADD R211, R211, 0x1, R156 ;  /* 0x00000001d3d37824 */ /* 0x000fe200078e029c */
[----:B------:R-:W-:Y:S01]  /*4e50*/  LEA.HI.X R5, R14, R10, R9, 0x6, P1 ;  /* 0x0000000a0e057211 */ /* 0x000fe200008f3409 */
[C---:B------:R-:W-:Y:S01]  /*4e60*/  IMAD.IADD R214, R212.reuse, 0x1, R213 ;  /* 0x00000001d4d67824 */ /* 0x040fe200078e02d5 */
[----:B------:R-:W-:Y:S01]  /*4e70*/  LEA R14, P3, R7, R13, 0x1 ;  /* 0x0000000d070e7211 */ /* 0x000fe200078608ff */
[----:B------:R-:W-:Y:S01]  /*4e80*/  IMAD.IADD R212, R212, 0x1, R211 ;  /* 0x00000001d4d47824 */ /* 0x000fe200078e02d3 */
[----:B------:R-:W-:Y:S01]  /*4e90*/  LEA R8, P1, R134, R7, 0x5 ;  /* 0x0000000786087211 */ /* 0x000fe200078228ff */
[----:B------:R-:W-:Y:S01]  /*4ea0*/  IMAD.X R9, R5, 0x1, R10, P2 ;  /* 0x0000000105097824 */ /* 0x000fe200010e060a */
[----:B------:R-:W-:Y:S01]  /*4eb0*/  LEA R12, P2, R6, R13, 0x1 ;  /* 0x0000000d060c7211 */ /* 0x000fe200078408ff */
[----:B------:R-:W-:Y:S01]  /*4ec0*/  @!PT LDS RZ, [RZ] ;  /* 0x00000000fffff984 */ /* 0x000fe20000000800 */
[----:B------:R-:W-:Y:S01]  /*4ed0*/  @!PT LDS RZ, [RZ] ;  /* 0x00000000fffff984 */ /* 0x000fe20000000800 */
[----:B------:R-:W-:Y:S01]  /*4ee0*/  @!PT LDS RZ, [RZ] ;  /* 0x00000000fffff984 */ /* 0x000fe20000000800 */
[----:B------:R-:W-:Y:S01]  /*4ef0*/  LDGSTS.E.BYPASS.LTC128B.128 [R194+0xc000], desc[UR8][R16.64] ;  /* 0x0c00000010c27fae */ /* 0x000fe2000b981a08 */
[----:B------:R-:W-:-:S02]  /*4f00*/  LEA.HI.X R15, R7, R4, R5, 0x1, P3 ;  /* 0x00000004070f7211 */ /* 0x000fc400018f0c05 */
[----:B------:R-:W-:Y:S01]  /*4f10*/  LEA.HI.X R11, R134, R5, R135, 0x5, P1 ;  /* 0x00000005860b7211 */ /* 0x000fe200008f2c87 */
[----:B------:R-:W-:Y:S01]  /*4f20*/  LDGSTS.E.BYPASS.LTC128B.128 [R194+0xe000], desc[UR8][R16.64+0x80] ;  /* 0x0e00008010c27fae */ /* 0x000fe2000b981a08 */
[----:B------:R-:W-:Y:S02]  /*4f30*/  LEA R10, P1, R8, R13, 0x1 ;  /* 0x0000000d080a7211 */ /* 0x000fe400078208ff */
[-C--:B------:R-:W-:Y:S01]  /*4f40*/  LEA.HI.X R13, R6, R4.reuse, R9, 0x1, P2 ;  /* 0x00000004060d7211 */ /* 0x080fe200010f0c09 */
[----:B------:R-:W-:Y:S01]  /*4f50*/  LDGSTS.E.BYPASS.LTC128B.128 [R194+0x10000], desc[UR8][R16.64+0x100] ;  /* 0x1000010010c27fae */ /* 0x000fe2000b981a08 */
[----:B------:R-:W-:-:S03]  /*4f60*/  LEA.HI.X R11, R8, R4, R11, 0x1, P1 ;  /* 0x00000004080b7211 */ /* 0x000fc600008f0c0b */
        /* <DEDUP_REMOVED lines=10> */
[----:B------:R-:W3:Y:S04]  /*5010*/  LDSM.16.M88.4 R24, [R210+UR12+0x6000] ;  /* 0x0060000cd218783b */ /* 0x000ee80008000200 */
[----:B------:R-:W-:Y:S04]  /*5020*/  LDSM.16.M88.4 R4, [R208+0x6000] ;  /* 0x00600000d004783b */ /* 0x000fe80000000200 */
[----:B------:R-:W4:Y:S04]  /*5030*/  LDSM.16.M88.4 R144, [R210+UR12+0x6800] ;  /* 0x0068000cd290783b */ /* 0x000f280008000200 */
[----:B------:R-:W-:Y:S04]  /*5040*/  LDSM.16.M88.4 R136, [R210+UR12+0x7000] ;  /* 0x0070000cd288783b */ /* 0x000fe80008000200 */
[----:B------:R-:W-:Y:S04]  /*5050*/  LDSM.16.M88.4 R28, [R210+UR12+0x7800] ;  /* 0x0078000cd21c783b */ /* 0x000fe80008000200 */
[----:B-1----:R-:W1:Y:S04]  /*5060*/  LDSM.16.M88.4 R8, [R215] ;  /* 0x00000000d708783b */ /* 0x002e680000000200 */
[----:B------:R-:W5:Y:S04]  /*5070*/  LDSM.16.M88.4 R20, [R208+0x6800] ;  /* 0x00680000d014783b */ /* 0x000f680000000200 */
[----:B------:R-:W2:Y:S04]  /*5080*/  LDSM.16.M88.4 R152, [R208+0x7000] ;  /* 0x00700000d098783b */ /* 0x000ea80000000200 */
[----:B------:R-:W2:Y:S04]  /*5090*/  LDSM.16.M88.4 R16, [R208+0x7800] ;  /* 0x00780000d010783b */ /* 0x000ea80000000200 */
[----:B------:R-:W-:Y:S01]  /*50a0*/  LDSM.16.M88.4 R32, [R213] ;  /* 0x00000000d520783b */ /* 0x000fe20000000200 */
[C---:B---3--:R-:W-:Y:S03]  /*50b0*/  HMMA.16816.F32.BF16 R12, R164.reuse, R24, RZ ;  /* 0x00000018a40c723c */ /* 0x048fe600000418ff */
[----:B------:R-:W-:Y:S04]  /*50c0*/  LDSM.16.M88.4 R160, [R210+UR12+0x9000] ;  /* 0x0090000cd2a0783b */ /* 0x000fe80008000200 */
[----:B------:R-:W-:Y:S01]  /*50d0*/  LDSM.16.M88.4 R156, [R210+UR12+0x9800] ;  /* 0x0098000cd29c783b */ /* 0x000fe20008000200 */
[C---:B------:R-:W-:Y:S03]  /*50e0*/  HMMA.16816.F32.BF16 R24, R164.reuse, R26, RZ ;  /* 0x0000001aa418723c */ /* 0x040fe600000418ff */
[----:B------:R-:W-:Y:S04]  /*50f0*/  LDSM.16.M88.4 R180, [R208+0x9800] ;  /* 0x00980000d0b4783b */ /* 0x000fe80000000200 */
[----:B------:R-:W-:Y:S01]  /*5100*/  LDSM.16.M88.4 R176, [R214+0x2000] ;  /* 0x00200000d6b0783b */ /* 0x000fe20000000200 */
[----:B----4-:R-:W-:Y:S03]  /*5110*/  HMMA.16816.F32.BF16 R148, R164, R144, RZ ;  /* 0x00000090a494723c */ /* 0x010fe600000418ff */
[----:B------:R-:W-:Y:S04]  /*5120*/  LDSM.16.M88.4 R172, [R211+0x8800] ;  /* 0x00880000d3ac783b */ /* 0x000fe80000000200 */
[----:B------:R-:W0:Y:S01]  /*5130*/  LDGDEPBAR ;  /* 0x00000000000079af */ /* 0x000e220000000000 */
[C---:B-1----:R-:W-:Y:S08]  /*5140*/  HMMA.16816.F32.BF16 R12, R8.reuse, R4, R12 ;  /* 0x00000004080c723c */ /* 0x042ff0000004180c */
[----:B------:R-:W-:Y:S01]  /*5150*/  HMMA.16816.F32.BF16 R24, R8, R6, R24 ;  /* 0x000000060818723c */ /* 0x000fe20000041818 */
[----:B------:R-:W1:Y:S07]  /*5160*/  LDSM.16.M88.4 R4, [R211+0x6000] ;  /* 0x00600000d304783b */ /* 0x000e6e0000000200 */
[C---:B------:R-:W-:Y:S08]  /*5170*/  HMMA.16816.F32.BF16 R144, R164.reuse, R146, RZ ;  /* 0x00000092a490723c */ /* 0x040ff000000418ff */
[C---:B------:R-:W-:Y:S08]  /*5180*/  HMMA.16816.F32.BF16 R140, R164.reuse, R136, RZ ;  /* 0x00000088a48c723c */ /* 0x040ff000000418ff */
[C---:B------:R-:W-:Y:S08]  /*5190*/  HMMA.16816.F32.BF16 R136, R164.reuse, R138, RZ ;  /* 0x0000008aa488723c */ /* 0x040ff000000418ff */
[C---:B------:R-:W-:Y:S08]  /*51a0*/  HMMA.16816.F32.BF16 R168, R164.reuse, R28, RZ ;  /* 0x0000001ca4a8723c */ /* 0x040ff000000418ff */
[----:B------:R-:W-:Y:S01]  /*51b0*/  HMMA.16816.F32.BF16 R164, R164, R30, RZ ;  /* 0x0000001ea4a4723c */ /* 0x000fe200000418ff */
[----:B------:R-:W3:Y:S07]  /*51c0*/  LDSM.16.M88.4 R28, [R211+0x6800] ;  /* 0x00680000d31c783b */ /* 0x000eee0000000200 */
[C---:B-----5:R-:W-:Y:S08]  /*51d0*/  HMMA.16816.F32.BF16 R148, R8.reuse, R20, R148 ;  /* 0x000000140894723c */ /* 0x060ff00000041894 */
[C---:B------:R-:W-:Y:S01]  /*51e0*/  HMMA.16816.F32.BF16 R144, R8.reuse, R22, R144 ;  /* 0x000000160890723c */ /* 0x040fe20000041890 */
[----:B------:R-:W4:Y:S07]  /*51f0*/  LDSM.16.M88.4 R20, [R211+0x7000] ;  /* 0x00700000d314783b */ /* 0x000f2e0000000200 */
[C---:B--2---:R-:W-:Y:S08]  /*5200*/  HMMA.16816.F32.BF16 R140, R8.reuse, R152, R140 ;  /* 0x00000098088c723c */ /* 0x044ff0000004188c */
[C---:B------:R-:W-:Y:S01]  /*5210*/  HMMA.16816.F32.BF16 R136, R8.reuse, R154, R136 ;  /* 0x0000009a0888723c */ /* 0x040fe20000041888 */
[----:B------:R-:W2:Y:S07]  /*5220*/  LDSM.16.M88.4 R152, [R211+0x7800] ;  /* 0x00780000d398783b */ /* 0x000eae0000000200 */
        /* <DEDUP_REMOVED lines=10> */
[C---:B----4-:R-:W-:Y:S08]  /*52d0*/  HMMA.16816.F32.BF16 R140, R32.reuse, R20, R140 ;  /* 0x00000014208c723c */ /* 0x050ff0000004188c */
[C---:B------:R-:W-:Y:S01]  /*52e0*/  HMMA.16816.F32.BF16 R136, R32.reuse, R22, R136 ;  /* 0x000000162088723c */ /* 0x040fe20000041888 */
[----:B------:R-:W4:Y:S07]  /*52f0*/  LDSM.16.M88.4 R20, [R212+0x7800] ;  /* 0x00780000d414783b */ /* 0x000f2e0000000200 */
[C---:B--2---:R-:W-:Y:S08]  /*5300*/  HMMA.16816.F32.BF16 R168, R32.reuse, R152, R168 ;  /* 0x0000009820a8723c */ /* 0x044ff000000418a8 */
        /* <DEDUP_REMOVED lines=8> */
[----:B------:R-:W2:Y:S07]  /*5390*/  LDSM.16.M88.4 R16, [R210+UR12+0x8000] ;  /* 0x0080000cd210783b */ /* 0x000eae0008000200 */
[C---:B---3--:R-:W-:Y:S08]  /*53a0*/  HMMA.16816.F32.BF16 R140, R8.reuse, R28, R140 ;  /* 0x0000001c088c723c */ /* 0x048ff0000004188c */
[C---:B------:R-:W-:Y:S01]  /*53b0*/  HMMA.16816.F32.BF16 R136, R8.reuse, R30, R136 ;  /* 0x0000001e0888723c */ /* 0x040fe20000041888 */
[----:B------:R-:W-:Y:S07]  /*53c0*/  LDSM.16.M88.4 R28, [R215+0x2000] ;  /* 0x00200000d71c783b */ /* 0x000fee0000000200 */
[C---:B----4-:R-:W-:Y:S08]  /*53d0*/  HMMA.16816.F32.BF16 R168, R8.reuse, R20, R168 ;  /* 0x0000001408a8723c */ /* 0x050ff000000418a8 */
[----:B------:R-:W-:Y:S01]  /*53e0*/  HMMA.16816.F32.BF16 R164, R8, R22, R164 ;  /* 0x0000001608a4723c */ /* 0x000fe200000418a4 */
[----:B------:R-:W3:Y:S04]  /*53f0*/  LDSM.16.M88.4 R20, [R208+0x8000] ;  /* 0x00800000d014783b */ /* 0x000ee80000000200 */
        /* <DEDUP_REMOVED lines=17> */
[C---:B-1----:R-:W-:Y:S08]  /*5510*/  HMMA.16816.F32.BF16 R140, R28.reuse, R4, R140 ;  /* 0x000000041c8c723c */ /* 0x042ff0000004188c */
[----:B------:R-:W-:Y:S01]  /*5520*/  HMMA.16816.F32.BF16 R136, R28, R6, R136 ;  /* 0x000000061c88723c */ /* 0x000fe20000041888 */
[----:B------:R-:W1:Y:S07]  /*5530*/  LDSM.16.M88.4 R4, [R210+UR12+0xa000] ;  /* 0x00a0000cd204783b */ /* 0x000e6e0008000200 */
[----:B--2---:R-:W-:Y:S08]  /*5540*/  HMMA.16816.F32.BF16 R12, R16, R32, R12 ;  /* 0x00000020100c723c */ /* 0x004ff0000004180c */
[C---:B------:R-:W-:Y:S08]  /*5550*/  HMMA.16816.F32.BF16 R148, R28.reuse, R8, R148 ;  /* 0x000000081c94723c */ /* 0x040ff00000041894 */
[C---:B------:R-:W-:Y:S01]  /*5560*/  HMMA.16816.F32.BF16 R144, R28.reuse, R10, R144 ;  /* 0x0000000a1c90723c */ /* 0x040fe20000041890 */
[----:B------:R-:W2:Y:S07]  /*5570*/  LDSM.16.M88.4 R8, [R212+0x8800] ;  /* 0x00880000d408783b */ /* 0x000eae0000000200 */
[C---:B------:R-:W-:Y:S08]  /*5580*/  HMMA.16816.F32.BF16 R168, R28.reuse, R180, R168 ;  /* 0x000000b41ca8723c */ /* 0x040ff000000418a8 */
[----:B------:R-:W-:Y:S01]  /*5590*/  HMMA.16816.F32.BF16 R164, R28, R182, R164 ;  /* 0x000000b61ca4723c */ /* 0x000fe200000418a4 */
[----:B------:R-:W-:Y:S04]  /*55a0*/  LDSM.16.M88.4 R180, [R208+0xa000] ;  /* 0x00a00000d0b4783b */ /* 0x000fe80000000200 */
[----:B------:R-:W-:Y:S03]  /*55b0*/  LDSM.16.M88.4 R28, [R212+0x9000] ;  /* 0x00900000d41c783b */ /* 0x000fe60000000200 */
[----:B------:R-:W-:Y:S01]  /*55c0*/  HMMA.16816.F32.BF16 R24, R16, R34, R24 ;  /* 0x000000221018723c */ /* 0x000fe20000041818 */
[----:B------:R-:W2:Y:S07]  /*55d0*/  LDSM.16.M88.4 R32, [R215+0x4000] ;  /* 0x00400000d720783b */ /* 0x000eae0000000200 */
[----:B----4-:R-:W-:Y:S08]  /*55e0*/  HMMA.16816.F32.BF16 R12, R176, R156, R12 ;  /* 0x0000009cb00c723c */ /* 0x010ff0000004180c */
[C---:B------:R-:W-:Y:S08]  /*55f0*/  HMMA.16816.F32.BF16 R148, R16.reuse, R172, R148 ;  /* 0x000000ac1094723c */ /* 0x040ff00000041894 */
[C---:B------:R-:W-:Y:S01]  /*5600*/  HMMA.16816.F32.BF16 R144, R16.reuse, R174, R144 ;  /* 0x000000ae1090723c */ /* 0x040fe20000041890 */
[----:B------:R-:W-:Y:S07]  /*5610*/  LDSM.16.M88.4 R172, [R212+0x9800] ;  /* 0x00980000d4ac783b */ /* 0x000fee0000000200 */
[C---:B-----5:R-:W-:Y:S08]  /*5620*/  HMMA.16816.F32.BF16 R140, R16.reuse, R152, R140 ;  /* 0x00000098108c723c */ /* 0x060ff0000004188c */
[C---:B------:R-:W-:Y:S01]  /*5630*/  HMMA.16816.F32.BF16 R136, R16.reuse, R154, R136 ;  /* 0x0000009a1088723c */ /* 0x040fe20000041888 */
[----:B------:R-:W-:Y:S07]  /*5640*/  LDSM.16.M88.4 R152, [R210+UR12+0xb000] ;  /* 0x00b0000cd298783b */ /* 0x000fee0008000200 */
[C---:B---3--:R-:W-:Y:S08]  /*5650*/  HMMA.16816.F32.BF16 R168, R16.reuse, R20, R168 ;  /* 0x0000001410a8723c */ /* 0x048ff000000418a8 */
[----:B------:R-:W-:Y:S01]  /*5660*/  HMMA.16816.F32.BF16 R164, R16, R22, R164 ;  /* 0x0000001610a4723c */ /* 0x000fe200000418a4 */
[----:B------:R-:W-:Y:S04]  /*5670*/  LDSM.16.M88.4 R20, [R213+0x4000] ;  /* 0x00400000d514783b */ /* 0x000fe80000000200 */
[----:B------:R-:W3:Y:S03]  /*5680*/  LDSM.16.M88.4 R16, [R211+0xa000] ;  /* 0x00a00000d310783b */ /* 0x000ee60000000200 */
[----:B------:R-:W-:Y:S01]  /*5690*/  HMMA.16816.F32.BF16 R24, R176, R158, R24 ;  /* 0x0000009eb018723c */ /* 0x000fe20000041818 */
[----:B------:R-:W4:Y:S07]  /*56a0*/  LDSM.16.M88.4 R156, [R210+UR12+0xa800] ;  /* 0x00a8000cd29c783b */ /* 0x000f2e0008000200 */
[----:B-1----:R-:W-:Y:S08]  /*56b0*/  HMMA.16816.F32.BF16 R12, R160, R4, R12 ;  /* 0x00000004a00c723c */ /* 0x002ff0000004180c */
[C---:B--2---:R-:W-:Y:S08]  /*56c0*/  HMMA.16816.F32.BF16 R148, R176.reuse, R8, R148 ;  /* 0x00000008b094723c */ /* 0x044ff00000041894 */
[----:B------:R-:W-:Y:S01]  /*56d0*/  HMMA.16816.F32.BF16 R144, R176, R10, R144 ;  /* 0x0000000ab090723c */ /* 0x000fe20000041890 */
[----:B------:R-:W-:Y:S07]  /*56e0*/  LDSM.16.M88.4 R8, [R214+0x4000] ;  /* 0x00400000d608783b */ /* 0x000fee0000000200 */
[----:B------:R-:W-:Y:S01]  /*56f0*/  HMMA.16816.F32.BF16 R24, R160, R6, R24 ;  /* 0x00000006a018723c */ /* 0x000fe20000041818 */
[----:B------:R-:W1:Y:S07]  /*5700*/  LDSM.16.M88.4 R4, [R212+0xa000] ;  /* 0x00a00000d404783b */ /* 0x000e6e0000000200 */
[----:B------:R-:W-:Y:S08]  /*5710*/  HMMA.16816.F32.BF16 R12, R32, R180, R12 ;  /* 0x000000b4200c723c */ /* 0x000ff0000004180c */
[C---:B------:R-:W-:Y:S08]  /*5720*/  HMMA.16816.F32.BF16 R140, R176.reuse, R28, R140 ;  /* 0x0000001cb08c723c */ /* 0x040ff0000004188c */
[----:B------:R-:W-:Y:S01]  /*5730*/  HMMA.16816.F32.BF16 R136, R176, R30, R136 ;  /* 0x0000001eb088723c */ /* 0x000fe20000041888 */
[----:B------:R-:W2:Y:S07]  /*5740*/  LDSM.16.M88.4 R28, [R208+0xa800] ;  /* 0x00a80000d01c783b */ /* 0x000eae0000000200 */
[----:B------:R-:W-:Y:S08]  /*5750*/  HMMA.16816.F32.BF16 R24, R32, R182, R24 ;  /* 0x000000b62018723c */ /* 0x000ff00000041818 */
[----:B---3--:R-:W-:Y:S08]  /*5760*/  HMMA.16816.F32.BF16 R12, R20, R16, R12 ;  /* 0x00000010140c723c */ /* 0x008ff0000004180c */
[C---:B----4-:R-:W-:Y:S08]  /*5770*/  HMMA.16816.F32.BF16 R148, R160.reuse, R156, R148 ;  /* 0x0000009ca094723c */ /* 0x050ff00000041894 */
[----:B------:R-:W-:Y:S01]  /*5780*/  HMMA.16816.F32.BF16 R156, R160, R158, R144 ;  /* 0x0000009ea09c723c */ /* 0x000fe20000041890 */
[----:B------:R-:W3:Y:S07]  /*5790*/  LDSM.16.M88.4 R144, [R211+0xa800] ;  /* 0x00a80000d390783b */ /* 0x000eee0000000200 */
[----:B------:R-:W-:Y:S01]  /*57a0*/  HMMA.16816.F32.BF16 R24, R20, R18, R24 ;  /* 0x000000121418723c */ /* 0x000fe20000041818 */
[----:B------:R-:W4:Y:S07]  /*57b0*/  LDSM.16.M88.4 R16, [R212+0xa800] ;  /* 0x00a80000d410783b */ /* 0x000f2e0000000200 */
[----:B-1----:R-:W-:Y:S08]  /*57c0*/  HMMA.16816.F32.BF16 R12, R8, R4, R12 ;  /* 0x00000004080c723c */ /* 0x002ff0000004180c */
[C---:B--2---:R-:W-:Y:S08]  /*57d0*/  HMMA.16816.F32.BF16 R148, R32.reuse, R28, R148 ;  /* 0x0000001c2094723c */ /* 0x044ff00000041894 */
[----:B------:R-:W-:Y:S01]  /*57e0*/  HMMA.16816.F32.BF16 R156, R32, R30, R156 ;  /* 0x0000001e209c723c */ /* 0x000fe2000004189c */
[----:B------:R-:W1:Y:S02]  /*57f0*/  LDSM.16.M88.4 R28, [R208+0xb000] ;  /* 0x00b00000d01c783b */ /* 0x000e640000000200 */
[----:B------:R-:W-:-:S05]  /*5800*/  FMUL.FTZ R12, R12, UR6 ;  /* 0x000000060c0c7c20 */ /* 0x000fca0008410000 */
[----:B------:R-:W-:Y:S01]  /*5810*/  HMMA.16816.F32.BF16 R24, R8, R6, R24 ;  /* 0x000000060818723c */ /* 0x000fe20000041818 */
[----:B------:R-:W2:Y:S07]  /*5820*/  LDSM.16.M88.4 R4, [R211+0xb000] ;  /* 0x00b00000d304783b */ /* 0x000eae0000000200 */
[----:B------:R-:W-:Y:S01]  /*5830*/  HMMA.16816.F32.BF16 R168, R176, R172, R168 ;  /* 0x000000acb0a8723c */ /* 0x000fe200000418a8 */
[----:B------:R-:W-:-:S06]  /*5840*/  FMUL.FTZ R172, R14, UR6 ;  /* 0x000000060eac7c20 */ /* 0x000fcc0008410000 */
[----:B------:R-:W-:Y:S01]  /*5850*/  MUFU.TANH R172, R172 ;  /* 0x000000ac00ac7308 */ /* 0x000fe20000002400 */
[----:B------:R-:W-:Y:S01]  /*5860*/  HMMA.16816.F32.BF16 R140, R160, R152, R140 ;  /* 0x00000098a08c723c */ /* 0x000fe2000004188c */
[----:B------:R-:W-:Y:S02]  /*5870*/  FMUL.FTZ R153, R13, UR6 ;  /* 0x000000060d997c20 */ /* 0x000fe40008410000 */
[----:B------:R-:W-:-:S04]  /*5880*/  FMUL.FTZ R24, R24, UR6 ;  /* 0x0000000618187c20 */ /* 0x000fc80008410000 */
[----:B------:R5:W2:Y:S01]  /*5890*/  MUFU.TANH R152, R12 ;  /* 0x0000000c00987308 */ /* 0x000aa20000002400 */
[----:B---3--:R-:W-:Y:S07]  /*58a0*/  HMMA.16816.F32.BF16 R148, R20, R144, R148 ;  /* 0x000000901494723c */ /* 0x008fee0000041894 */
[----:B------:R-:W3:Y:S01]  /*58b0*/  MUFU.TANH R153, R153 ;  /* 0x0000009900997308 */ /* 0x000ee20000002400 */
[----:B------:R-:W-:Y:S01]  /*58c0*/  HMMA.16816.F32.BF16 R136, R160, R154, R136 ;  /* 0x0000009aa088723c */ /* 0x000fe20000041888 */
[----:B------:R-:W-:-:S06]  /*58d0*/  FMUL.FTZ R154, R15, UR6 ;  /* 0x000000060f9a7c20 */ /* 0x000fcc0008410000 */
[----:B------:R2:W-:Y:S01]  /*58e0*/  MUFU.TANH R155, R24 ;  /* 0x00000018009b7308 */ /* 0x0005e20000002400 */
[----:B------:R-:W-:Y:S01]  /*58f0*/  HMMA.16816.F32.BF16 R156, R20, R146, R156 ;  /* 0x00000092149c723c */ /* 0x000fe2000004189c */
[----:B-----5:R-:W5:Y:S06]  /*5900*/  LDSM.16.M88.4 R12, [R210+UR12+0xb800] ;  /* 0x00b8000cd20c783b */ /* 0x020f6c0008000200 */
[----:B------:R-:W3:Y:S01]  /*5910*/  MUFU.TANH R154, R154 ;  /* 0x0000009a009a7308 */ /* 0x000ee20000002400 */
[----:B----4-:R-:W-:Y:S01]  /*5920*/  HMMA.16816.F32.BF16 R148, R8, R16, R148 ;  /* 0x000000100894723c */ /* 0x010fe20000041894 */
[----:B------:R-:W-:Y:S01]  /*5930*/  FMUL.FTZ R16, R25, UR6 ;  /* 0x0000000619107c20 */ /* 0x000fe20008410000 */
[----:B------:R-:W-:-:S05]  /*5940*/  FMUL.FTZ R17, R26, UR6 ;  /* 0x000000061a117c20 */ /* 0x000fca0008410000 */
[----:B------:R-:W-:Y:S01]  /*5950*/  MUFU.TANH R16, R16 ;  /* 0x0000001000107308 */ /* 0x000fe20000002400 */
[C---:B-1----:R-:W-:Y:S01]  /*5960*/  HMMA.16816.F32.BF16 R144, R32.reuse, R28, R140 ;  /* 0x0000001c2090723c */ /* 0x042fe2000004188c */
[----:B------:R-:W-:Y:S01]  /*5970*/  FMUL.FTZ R28, R27, UR6 ;  /* 0x000000061b1c7c20 */ /* 0x000fe20008410000 */
[----:B------:R-:W-:Y:S04]  /*5980*/  LDSM.16.M88.4 R140, [R212+0xb000] ;  /* 0x00b00000d48c783b */ /* 0x000fe80000000200 */
[----:B--2---:R-:W1:Y:S01]  /*5990*/  LDSM.16.M88.4 R24, [R208+0xb800] ;  /* 0x00b80000d018783b */ /* 0x004e620000000200 */
[----:B------:R-:W2:Y:S01]  /*59a0*/  MUFU.TANH R17, R17 ;  /* 0x0000001100117308 */ /* 0x000ea20000002400 */
[----:B------:R-:W-:Y:S03]  /*59b0*/  HMMA.16816.F32.BF16 R136, R32, R30, R136 ;  /* 0x0000001e2088723c */ /* 0x000fe60000041888 */
[----:B------:R-:W-:Y:S01]  /*59c0*/  FMUL.FTZ R148, R148, UR6 ;  /* 0x0000000694947c20 */ /* 0x000fe20008410000 */
[----:B------:R-:W-:-:S03]  /*59d0*/  FMUL.FTZ R149, R149, UR6 ;  /* 0x0000000695957c20 */ /* 0x000fc60008410000 */
[----:B------:R-:W4:Y:S01]  /*59e0*/  MUFU.TANH R28, R28 ;  /* 0x0000001c001c7308 */ /* 0x000f220000002400 */
[----:B------:R-:W-:Y:S07]  /*59f0*/  HMMA.16816.F32.BF16 R164, R176, R174, R164 ;  /* 0x000000aeb0a4723c */ /* 0x000fee00000418a4 */
[----:B------:R-:W4:Y:S01]  /*5a00*/  MUFU.TANH R173, R148 ;  /* 0x0000009400ad7308 */ /* 0x000f220000002400 */
[----:B------:R-:W-:Y:S07]  /*5a10*/  HMMA.16816.F32.BF16 R144, R20, R4, R144 ;  /* 0x000000041490723c */ /* 0x000fee0000041890 */
[----:B------:R-:W4:Y:S01]  /*5a20*/  MUFU.TANH R221, R149 ;  /* 0x0000009500dd7308 */ /* 0x000f220000002400 */
[----:B-----5:R-:W-:Y:S01]  /*5a30*/  HMMA.16816.F32.BF16 R168, R160, R12, R168 ;  /* 0x0000000ca0a8723c */ /* 0x020fe200000418a8 */
[----:B------:R-:W-:-:S07]  /*5a40*/  IMAD.SHL.U32 R12, R185, 0x2, RZ ;  /* 0x00000002b90c7824 */ /* 0x000fce00078e00ff */
[----:B------:R-:W-:Y:S01]  /*5a50*/  HMMA.16816.F32.BF16 R136, R20, R6, R136 ;  /* 0x000000061488723c */ /* 0x000fe20000041888 */
[----:B------:R-:W5:Y:S07]  /*5a60*/  LDSM.16.M88.4 R4, [R211+0xb800] ;  /* 0x00b80000d304783b */ /* 0x000f6e0000000200 */
[----:B------:R-:W-:Y:S08]  /*5a70*/  HMMA.16816.F32.BF16 R164, R160, R14, R164 ;  /* 0x0000000ea0a4723c */ /* 0x000ff000000418a4 */
[----:B-1----:R-:W-:Y:S01]  /*5a80*/  HMMA.16816.F32.BF16 R168, R32, R24, R168 ;  /* 0x0000001820a8723c */ /* 0x002fe200000418a8 */
[----:B------:R-:W-:-:S02]  /*5a90*/  LOP3.LUT R24, R12, 0x6, RZ, 0xc0, !PT ;  /* 0x000000060c187812 */ /* 0x000fc400078ec0ff */
[----:B------:R-:W1:Y:S01]  /*5aa0*/  LDSM.16.M88.4 R12, [R212+0xb800] ;  /* 0x00b80000d40c783b */ /* 0x000e620000000200 */
[----:B------:R-:W-:-:S04]  /*5ab0*/  DEPBAR.LE SB0, 0x0 ;  /* 0x000080000000791a */ /* 0x000fc80000000000 */
[----:B------:R-:W-:Y:S01]  /*5ac0*/  HMMA.16816.F32.BF16 R156, R8, R18, R156 ;  /* 0x00000012089c723c */ /* 0x000fe2000004189c */
[----:B------:R-:W-:Y:S02]  /*5ad0*/  IMAD R24, R189, 0x40, R24 ;  /* 0x00000040bd187824 */ /* 0x000fe400078e0218 */
[----:B------:R-:W-:Y:S01]  /*5ae0*/  FMUL.FTZ R19, R151, UR6 ;  /* 0x0000000697137c20 */ /* 0x000fe20008410000 */
[----:B------:R-:W-:Y:S01]  /*5af0*/  FMUL.FTZ R18, R150, UR6 ;  /* 0x0000000696127c20 */ /* 0x000fe20008410000 */
[C---:B------:R-:W-:Y:S02]  /*5b00*/  VIADD R29, R24.reuse, 0xffffff80 ;  /* 0xffffff80181d7836 */ /* 0x040fe40000000000 */
[C---:B------:R-:W-:Y:S01]  /*5b10*/  VIADD R31, R24.reuse, 0xffffff88 ;  /* 0xffffff88181f7836 */ /* 0x040fe20000000000 */
[----:B------:R-:W-:Y:S01]  /*5b20*/  HMMA.16816.F32.BF16 R164, R32, R26, R164 ;  /* 0x0000001a20a4723c */ /* 0x000fe200000418a4 */
[C---:B------:R-:W-:Y:S01]  /*5b30*/  VIADD R27, R24.reuse, 0xffffff89 ;  /* 0xffffff89181b7836 */ /* 0x040fe20000000000 */
[C---:B------:R-:W-:Y:S01]  /*5b40*/  ISETP.GE.AND P5, PT, R29.reuse, R204, PT ;  /* 0x000000cc1d00720c */ /* 0x040fe20003fa6270 */
[----:B------:R-:W4:Y:S01]  /*5b50*/  MUFU.TANH R19, R19 ;  /* 0x0000001300137308 */ /* 0x000f220000002400 */
[----:B------:R-:W-:Y:S01]  /*5b60*/  ISETP.GE.AND P4, PT, R29, R198, PT ;  /* 0x000000c61d00720c */ /* 0x000fe20003f86270 */
[C---:B------:R-:W-:Y:S01]  /*5b70*/  VIADD R29, R24.reuse, 0xffffff81 ;  /* 0xffffff81181d7836 */ /* 0x040fe20000000000 */
[-C--:B------:R-:W-:Y:S01]  /*5b80*/  ISETP.GE.AND P3, PT, R31, R204.reuse, PT ;  /* 0x000000cc1f00720c */ /* 0x080fe20003f66270 */
[----:B------:R-:W-:Y:S01]  /*5b90*/  VIADD R33, R24, 0xffffff98 ;  /* 0xffffff9818217836 */ /* 0x000fe20000000000 */
[----:B------:R-:W-:Y:S02]  /*5ba0*/  HMMA.16816.F32.BF16 R144, R8, R140, R144 ;  /* 0x0000008c0890723c */ /* 0x000fe40000041890 */
[----:B------:R-:W-:Y:S01]  /*5bb0*/  ISETP.GE.AND P2, PT, R29, R204, PT ;  /* 0x000000cc1d00720c */ /* 0x000fe20003f46270 */
[----:B------:R-:W-:Y:S01]  /*5bc0*/  FMUL.FTZ R141, R159, UR6 ;  /* 0x000000069f8d7c20 */ /* 0x000fe20008410000 */
[----:B------:R-:W-:Y:S01]  /*5bd0*/  FMUL.FTZ R25, R158, UR6 ;  /* 0x000000069e197c20 */ /* 0x000fe20008410000 */
[-C--:B------:R-:W-:Y:S01]  /*5be0*/  ISETP.GE.AND P1, PT, R29, R198.reuse, PT ;  /* 0x000000c61d00720c */ /* 0x080fe20003f26270 */
[----:B------:R-:W4:Y:S01]  /*5bf0*/  MUFU.TANH R18, R18 ;  /* 0x0000001200127308 */ /* 0x000f220000002400 */
[----:B------:R-:W-:Y:S01]  /*5c00*/  FMUL.FTZ R157, R157, UR6 ;  /* 0x000000069d9d7c20 */ /* 0x000fe20008410000 */
[C---:B-----5:R-:W-:Y:S01]  /*5c10*/  HMMA.16816.F32.BF16 R168, R20.reuse, R4, R168 ;  /* 0x0000000414a8723c */ /* 0x060fe200000418a8 */
[----:B------:R-:W-:Y:S01]  /*5c20*/  FSEL R5, R152, -INF , !P5 ;  /* 0xff80000098057808 */ /* 0x000fe20006800000 */
[----:B------:R-:W-:Y:S01]  /*5c30*/  FMUL.FTZ R156, R156, UR6 ;  /* 0x000000069c9c7c20 */ /* 0x000fe20008410000 */
[----:B------:R-:W-:Y:S01]  /*5c40*/  ISETP.GE.AND P5, PT, R31, R198, PT ;  /* 0x000000c61f00720c */ /* 0x000fe20003fa6270 */
[----:B------:R-:W-:Y:S01]  /*5c50*/  VIADD R31, R24, 0xffffff90 ;  /* 0xffffff90181f7836 */ /* 0x000fe20000000000 */
[----:B------:R-:W-:Y:S01]  /*5c60*/  FSEL R29, R172, -INF , !P4 ;  /* 0xff800000ac1d7808 */ /* 0x000fe20006000000 */
[----:B------:R-:W5:Y:S01]  /*5c70*/  MUFU.TANH R141, R141 ;  /* 0x0000008d008d7308 */ /* 0x000f620000002400 */
[----:B---3--:R-:W-:Y:S01]  /*5c80*/  FSEL R153, R153, -INF , !P2 ;  /* 0xff80000099997808 */ /* 0x008fe20005000000 */
[----:B------:R-:W-:Y:S01]  /*5c90*/  HMMA.16816.F32.BF16 R164, R20, R6, R164 ;  /* 0x0000000614a4723c */ /* 0x000fe200000418a4 */
[----:B------:R-:W-:Y:S01]  /*5ca0*/  ISETP.GE.AND P4, PT, R27, R204, PT ;  /* 0x000000cc1b00720c */ /* 0x000fe20003f86270 */
[----:B------:R-:W-:-:S02]  /*5cb0*/  VIADD R21, R24, 0xffffffa0 ;  /* 0xffffffa018157836 */ /* 0x000fc40000000000 */
[----:B------:R-:W-:Y:S01]  /*5cc0*/  FMUL.FTZ R144, R144, UR6 ;  /* 0x0000000690907c20 */ /* 0x000fe20008410000 */
[----:B------:R-:W-:Y:S01]  /*5cd0*/  ISETP.GE.AND P2, PT, R27, R198, PT ;  /* 0x000000c61b00720c */ /* 0x000fe20003f46270 */
[----:B------:R-:W-:Y:S01]  /*5ce0*/  FMUL.FTZ R147, R147, UR6 ;  /* 0x0000000693937c20 */ /* 0x000fe20008410000 */
[----:B------:R-:W-:Y:S01]  /*5cf0*/  FSEL R27, R154, -INF , !P1 ;  /* 0xff8000009a1b7808 */ /* 0x000fe20004800000 */
[----:B------:R3:W5:Y:S01]  /*5d00*/  MUFU.TANH R217, R144 ;  /* 0x0000009000d97308 */ /* 0x0007620000002400 */
[C---:B------:R-:W-:Y:S01]  /*5d10*/  HMMA.16816.F32.BF16 R136, R8.reuse, R142, R136 ;  /* 0x0000008e0888723c */ /* 0x040fe20000041888 */
[----:B------:R-:W-:Y:S01]  /*5d20*/  FSEL R155, R155, -INF , !P3 ;  /* 0xff8000009b9b7808 */ /* 0x000fe20005800000 */
[----:B------:R-:W-:Y:S01]  /*5d30*/  FMUL.FTZ R145, R145, UR6 ;  /* 0x0000000691917c20 */ /* 0x000fe20008410000 */
[C---:B------:R-:W-:Y:S01]  /*5d40*/  ISETP.GE.AND P1, PT, R31.reuse, R204, PT ;  /* 0x000000cc1f00720c */ /* 0x040fe20003f26270 */
[----:B------:R-:W-:Y:S01]  /*5d50*/  FMUL.FTZ R146, R146, UR6 ;  /* 0x0000000692927c20 */ /* 0x000fe20008410000 */
[----:B------:R-:W-:Y:S01]  /*5d60*/  ISETP.GE.AND P3, PT, R31, R198, PT ;  /* 0x000000c61f00720c */ /* 0x000fe20003f66270 */
[C---:B------:R-:W-:Y:S01]  /*5d70*/  VIADD R31, R24.reuse, 0xffffff91 ;  /* 0xffffff91181f7836 */ /* 0x040fe20000000000 */
[----:B------:R-:W5:Y:S01]  /*5d80*/  MUFU.TANH R175, R157 ;  /* 0x0000009d00af7308 */ /* 0x000f620000002400 */
[----:B-1----:R-:W-:Y:S01]  /*5d90*/  HMMA.16816.F32.BF16 R168, R8, R12, R168 ;  /* 0x0000000c08a8723c */ /* 0x002fe200000418a8 */
[----:B--2---:R-:W-:Y:S01]  /*5da0*/  FSEL R17, R17, -INF , !P5 ;  /* 0xff80000011117808 */ /* 0x004fe20006800000 */
[----:B------:R-:W-:Y:S01]  /*5db0*/  VIADD R7, R24, 0xffffffa1 ;  /* 0xffffffa118077836 */ /* 0x000fe20000000000 */
[----:B------:R-:W-:-:S02]  /*5dc0*/  FSEL R13, R16, -INF , !P4 ;  /* 0xff800000100d7808 */ /* 0x000fc40006000000 */
[C---:B------:R-:W-:Y:S02]  /*5dd0*/  ISETP.GE.AND P5, PT, R31.reuse, R204, PT ;  /* 0x000000cc1f00720c */ /* 0x040fe40003fa6270 */
[----:B------:R-:W-:Y:S01]  /*5de0*/  MUFU.TANH R25, R25 ;  /* 0x0000001900197308 */ /* 0x000fe20000002400 */
[----:B------:R-:W-:Y:S01]  /*5df0*/  HMMA.16816.F32.BF16 R164, R8, R14, R164 ;  /* 0x0000000e08a4723c */ /* 0x000fe200000418a4 */
[----:B------:R-:W-:Y:S01]  /*5e00*/  ISETP.GE.AND P4, PT, R31, R198, PT ;  /* 0x000000c61f00720c */ /* 0x000fe20003f86270 */
[----:B------:R-:W-:Y:S02]  /*5e10*/  VIADD R9, R24, 0xffffffa8 ;  /* 0xffffffa818097836 */ /* 0x000fe40000000000 */
[----:B------:R-:W-:Y:S01]  /*5e20*/  FMUL.FTZ R136, R136, UR6 ;  /* 0x0000000688887c20 */ /* 0x000fe20008410000 */
[----:B------:R-:W-:Y:S01]  /*5e30*/  FMUL.FTZ R177, R139, UR6 ;  /* 0x000000068bb17c20 */ /* 0x000fe20008410000 */
[----:B----4-:R-:W-:Y:S01]  /*5e40*/  FSEL R31, R28, -INF , !P2 ;  /* 0xff8000001c1f7808 */ /* 0x010fe20005000000 */
[----:B------:R-:W-:Y:S01]  /*5e50*/  FMUL.FTZ R137, R137, UR6 ;  /* 0x0000000689897c20 */ /* 0x000fe20008410000 */
[----:B------:R-:W1:Y:S01]  /*5e60*/  MUFU.TANH R219, R156 ;  /* 0x0000009c00db7308 */ /* 0x000e620000002400 */
[----:B------:R-:W-:Y:S01]  /*5e70*/  FSEL R173, R173, -INF , !P1 ;  /* 0xff800000adad7808 */ /* 0x000fe20004800000 */
[----:B------:R-:W-:Y:S01]  /*5e80*/  FMUL.FTZ R138, R138, UR6 ;  /* 0x000000068a8a7c20 */ /* 0x000fe20008410000 */
[C---:B------:R-:W-:Y:S01]  /*5e90*/  ISETP.GE.AND P2, PT, R33.reuse, R204, PT ;  /* 0x000000cc2100720c */ /* 0x040fe20003f46270 */
[----:B------:R-:W-:Y:S01]  /*5ea0*/  FMUL.FTZ R151, R168, UR6 ;  /* 0x00000006a8977c20 */ /* 0x000fe20008410000 */
[-C--:B------:R-:W-:Y:S01]  /*5eb0*/  ISETP.GE.AND P1, PT, R33, R198.reuse, PT ;  /* 0x000000c62100720c */ /* 0x080fe20003f26270 */
[----:B------:R-:W-:Y:S01]  /*5ec0*/  VIADD R33, R24, 0xffffff99 ;  /* 0xffffff9918217836 */ /* 0x000fe20000000000 */
[----:B------:R-:W-:Y:S01]  /*5ed0*/  FSEL R221, R221, -INF , !P5 ;  /* 0xff800000dddd7808 */ /* 0x000fe20006800000 */
[----:B------:R2:W4:Y:S01]  /*5ee0*/  MUFU.TANH R183, R147 ;  /* 0x0000009300b77308 */ /* 0x0005220000002400 */
[----:B------:R-:W-:Y:S01]  /*5ef0*/  FSEL R139, R19, -INF , !P4 ;  /* 0xff800000138b7808 */ /* 0x000fe20006000000 */
[----:B---3--:R-:W-:Y:S01]  /*5f00*/  FMUL.FTZ R144, R169, UR6 ;  /* 0x00000006a9907c20 */ /* 0x008fe20008410000 */
[----:B------:R-:W-:Y:S01]  /*5f10*/  FSEL R143, R18, -INF , !P3 ;  /* 0xff800000128f7808 */ /* 0x000fe20005800000 */
[----:B------:R-:W-:Y:S01]  /*5f20*/  FMUL.FTZ R149, R164, UR6 ;  /* 0x00000006a4957c20 */ /* 0x000fe20008410000 */
[----:B------:R-:W-:Y:S01]  /*5f30*/  ISETP.GE.AND P5, PT, R33, R198, PT ;  /* 0x000000c62100720c */ /* 0x000fe20003fa6270 */
[----:B------:R-:W-:Y:S01]  /*5f40*/  FMUL.FTZ R166, R166, UR6 ;  /* 0x00000006a6a67c20 */ /* 0x000fe20008410000 */
[-C--:B------:R-:W-:Y:S01]  /*5f50*/  ISETP.GE.AND P4, PT, R21, R204.reuse, PT ;  /* 0x000000cc1500720c */ /* 0x080fe20003f86270 */
[----:B------:R-:W3:Y:S01]  /*5f60*/  MUFU.TANH R213, R136 ;  /* 0x0000008800d57308 */ /* 0x000ee20000002400 */
[----:B------:R-:W-:-:S02]  /*5f70*/  ISETP.GE.AND P3, PT, R33, R204, PT ;  /* 0x000000cc2100720c */ /* 0x000fc40003f66270 */
[----:B-----5:R-:W-:Y:S02]  /*5f80*/  FSEL R141, R141, -INF , !P5 ;  /* 0xff8000008d8d7808 */ /* 0x020fe40006800000 */
[----:B------:R-:W-:Y:S02]  /*5f90*/  FSEL R217, R217, -INF , !P4 ;  /* 0xff800000d9d97808 */ /* 0x000fe40006000000 */
[----:B------:R-:W-:Y:S01]  /*5fa0*/  FSEL R175, R175, -INF , !P3 ;  /* 0xff800000afaf7808 */ /* 0x000fe20005800000 */
[----:B------:R5:W-:Y:S01]  /*5fb0*/  MUFU.TANH R215, R145 ;  /* 0x0000009100d77308 */ /* 0x000be20000002400 */
[----:B------:R-:W-:Y:S01]  /*5fc0*/  ISETP.GE.AND P5, PT, R9, R204, PT ;  /* 0x000000cc0900720c */ /* 0x000fe20003fa6270 */
[----:B--2---:R-:W-:Y:S01]  /*5fd0*/  FMUL.FTZ R147, R171, UR6 ;  /* 0x00000006ab937c20 */ /* 0x004fe20008410000 */
[-C--:B------:R-:W-:Y:S01]  /*5fe0*/  ISETP.GE.AND P4, PT, R9, R198.reuse, PT ;  /* 0x000000c60900720c */ /* 0x080fe20003f86270 */
[----:B------:R-:W-:Y:S01]  /*5ff0*/  VIADD R9, R24, 0xffffffb0 ;  /* 0xffffffb018097836 */ /* 0x000fe20000000000 */
[----:B------:R-:W-:-:S02]  /*6000*/  ISETP.GE.AND P3, PT, R7, R198, PT ;  /* 0x000000c60700720c */ /* 0x000fc40003f66270 */
[----:B------:R-:W-:Y:S01]  /*6010*/  FMNMX3.FTZ R4, R132, R5, R153, !PT ;  /* 0x0000000584047276 */ /* 0x000fe20007810099 */
[----:B------:R2:W2:Y:S01]  /*6020*/  MUFU.TANH R181, R146 ;  /* 0x0000009200b57308 */ /* 0x0004a20000002400 */
[----:B-1----:R-:W-:Y:S02]  /*6030*/  FSEL R219, R219, -INF , !P2 ;  /* 0xff800000dbdb7808 */ /* 0x002fe40005000000 */
[----:B----4-:R-:W-:Y:S02]  /*6040*/  FSEL R183, R183, -INF , !P3 ;  /* 0xff800000b7b77808 */ /* 0x010fe40005800000 */
[----:B---3--:R-:W-:Y:S02]  /*6050*/  FSEL R213, R213, -INF , !P5 ;  /* 0xff800000d5d57808 */ /* 0x008fe40006800000 */
[----:B------:R-:W-:Y:S01]  /*6060*/  ISETP.GE.AND P2, PT, R21, R198, PT ;  /* 0x000000c61500720c */ /* 0x000fe20003f46270 */
[----:B------:R-:W1:Y:S01]  /*6070*/  MUFU.TANH R177, R177 ;  /* 0x000000b100b17308 */ /* 0x000e620000002400 */
[C---:B------:R-:W-:Y:S01]  /*6080*/  ISETP.GE.AND P3, PT, R9.reuse, R204, PT ;  /* 0x000000cc0900720c */ /* 0x040fe20003f66270 */
[----:B-----5:R-:W-:Y:S01]  /*6090*/  FMUL.FTZ R145, R170, UR6 ;  /* 0x00000006aa917c20 */ /* 0x020fe20008410000 */
[----:B------:R-:W-:Y:S01]  /*60a0*/  ISETP.GE.AND P5, PT, R9, R198, PT ;  /* 0x000000c60900720c */ /* 0x000fe20003fa6270 */
[----:B------:R-:W-:Y:S01]  /*60b0*/  VIADD R9, R24, 0xffffffb8 ;  /* 0xffffffb818097836 */ /* 0x000fe20000000000 */
[----:B------:R-:W-:-:S02]  /*60c0*/  FMNMX3.FTZ R4, R4, R155, R13, !PT ;  /* 0x0000009b04047276 */ /* 0x000fc4000781000d */
[----:B------:R-:W-:Y:S01]  /*60d0*/  FMNMX3.FTZ R6, R3, R29, R27, !PT ;  /* 0x0000001d03067276 */ /* 0x000fe2000781001b */
[----:B------:R3:W-:Y:S01]  /*60e0*/  MUFU.TANH R211, R137 ;  /* 0x0000008900d37308 */ /* 0x0007e20000002400 */
[----:B------:R-:W-:Y:S01]  /*60f0*/  FMNMX3.FTZ R8, R4, R173, R221, !PT ;  /* 0x000000ad04087276 */ /* 0x000fe200078100dd */
[----:B--2---:R-:W-:Y:S01]  /*6100*/  FMUL.FTZ R146, R165, UR6 ;  /* 0x00000006a5927c20 */ /* 0x004fe20008410000 */
[----:B------:R-:W-:Y:S01]  /*6110*/  FSEL R181, R181, -INF , !P2 ;  /* 0xff800000b5b57808 */ /* 0x000fe20005000000 */
[----:B------:R-:W-:Y:S01]  /*6120*/  FMUL.FTZ R165, R167, UR6 ;  /* 0x00000006a7a57c20 */ /* 0x000fe20008410000 */
[----:B------:R-:W-:Y:S02]  /*6130*/  FMNMX3.FTZ R6, R6, R17, R31, !PT ;  /* 0x0000001106067276 */ /* 0x000fe4000781001f */
[----:B------:R-:W-:Y:S01]  /*6140*/  FMNMX3.FTZ R8, R8, R219, R175, !PT ;  /* 0x000000db08087276 */ /* 0x000fe200078100af */
[----:B------:R-:W2:Y:S01]  /*6150*/  MUFU.TANH R179, R138 ;  /* 0x0000008a00b37308 */ /* 0x000ea20000002400 */
[----:B------:R-:W-:-:S07]  /*6160*/  FMNMX3.FTZ R6, R6, R143, R139, !PT ;  /* 0x0000008f06067276 */ /* 0x000fce000781008b */
[----:B------:R-:W4:Y:S01]  /*6170*/  MUFU.TANH R149, R149 ;  /* 0x0000009500957308 */ /* 0x000f220000002400 */
[----:B---3--:R-:W-:Y:S02]  /*6180*/  FSEL R137, R25, -INF , !P1 ;  /* 0xff80000019897808 */ /* 0x008fe40004800000 */
[----:B------:R-:W-:Y:S01]  /*6190*/  ISETP.GE.AND P1, PT, R7, R204, PT ;  /* 0x000000cc0700720c */ /* 0x000fe20003f26270 */
[----:B------:R-:W-:Y:S01]  /*61a0*/  VIADD R7, R24, 0xffffffa9 ;  /* 0xffffffa918077836 */ /* 0x000fe20000000000 */
[----:B------:R-:W-:-:S03]  /*61b0*/  FMNMX3.FTZ R6, R6, R137, R141, !PT ;  /* 0x0000008906067276 */ /* 0x000fc6000781008d */
[----:B------:R-:W3:Y:S01]  /*61c0*/  MUFU.TANH R151, R151 ;  /* 0x0000009700977308 */ /* 0x000ee20000002400 */
[----:B------:R-:W-:Y:S02]  /*61d0*/  FSEL R215, R215, -INF , !P1 ;  /* 0xff800000d7d77808 */ /* 0x000fe40004800000 */
[C---:B------:R-:W-:Y:S02]  /*61e0*/  ISETP.GE.AND P1, PT, R7.reuse, R198, PT ;  /* 0x000000c60700720c */ /* 0x040fe40003f26270 */
[-C--:B------:R-:W-:Y:S01]  /*61f0*/  ISETP.GE.AND P2, PT, R7, R204.reuse, PT ;  /* 0x000000cc0700720c */ /* 0x080fe20003f46270 */
[----:B------:R-:W-:Y:S01]  /*6200*/  VIADD R7, R24, 0xffffffb1 ;  /* 0xffffffb118077836 */ /* 0x000fe20000000000 */
[----:B-1----:R-:W-:Y:S01]  /*6210*/  FSEL R177, R177, -INF , !P1 ;  /* 0xff800000b1b17808 */ /* 0x002fe20004800000 */
[----:B------:R-:W1:Y:S01]  /*6220*/  MUFU.TANH R144, R144 ;  /* 0x0000009000907308 */ /* 0x000e620000002400 */
[----:B------:R-:W-:Y:S02]  /*6230*/  ISETP.GE.AND P1, PT, R9, R204, PT ;  /* 0x000000cc0900720c */ /* 0x000fe40003f26270 */
[----:B--2---:R-:W-:-:S02]  /*6240*/  FSEL R179, R179, -INF , !P4 ;  /* 0xff800000b3b37808 */ /* 0x004fc40006000000 */
[----:B------:R-:W-:Y:S02]  /*6250*/  FSEL R211, R211, -INF , !P2 ;  /* 0xff800000d3d37808 */ /* 0x000fe40005000000 */
[----:B----4-:R-:W-:Y:S01]  /*6260*/  FSEL R149, R149, -INF , !P1 ;  /* 0xff80000095957808 */ /* 0x010fe20004800000 */
[----:B------:R-:W2:Y:S01]  /*6270*/  MUFU.TANH R146, R146 ;  /* 0x0000009200927308 */ /* 0x000ea20000002400 */
[C---:B------:R-:W-:Y:S02]  /*6280*/  ISETP.GE.AND P4, PT, R7.reuse, R204, PT ;  /* 0x000000cc0700720c */ /* 0x040fe40003f86270 */
[----:B------:R-:W-:Y:S01]  /*6290*/  ISETP.GE.AND P2, PT, R7, R198, PT ;  /* 0x000000c60700720c */ /* 0x000fe20003f46270 */
[----:B------:R-:W-:Y:S01]  /*62a0*/  VIADD R7, R24, 0xffffffb9 ;  /* 0xffffffb918077836 */ /* 0x000fe20000000000 */
[----:B------:R-:W-:Y:S02]  /*62b0*/  ISETP.GE.U32.AND P1, PT, R189, 0x3, PT ;  /* 0x00000003bd00780c */ /* 0x000fe40003f26070 */
[----:B------:R-:W-:Y:S01]  /*62c0*/  FMNMX3.FTZ R8, R8, R217, R215, !PT ;  /* 0x000000d908087276 */ /* 0x000fe200078100d7 */
[----:B------:R-:W4:Y:S01]  /*62d0*/  MUFU.TANH R145, R145 ;  /* 0x0000009100917308 */ /* 0x000f220000002400 */
[----:B---3--:R-:W-:-:S02]  /*62e0*/  FSEL R151, R151, -INF , !P3 ;  /* 0xff80000097977808 */ /* 0x008fc40005800000 */
[----:B-1----:R-:W-:Y:S01]  /*62f0*/  FSEL R144, R144, -INF , !P4 ;  /* 0xff80000090907808 */ /* 0x002fe20006000000 */
[----:B------:R-:W-:Y:S01]  /*6300*/  BAR.SYNC.DEFER_BLOCKING 0x0 ;  /* 0x0000000000007b1d */ /* 0x000fe20000010000 */
[C---:B------:R-:W-:Y:S02]  /*6310*/  ISETP.GE.AND P3, PT, R7.reuse, R204, PT ;  /* 0x000000cc0700720c */ /* 0x040fe40003f66270 */
[----:B------:R-:W-:Y:S02]  /*6320*/  ISETP.GE.AND P4, PT, R7, R198, PT ;  /* 0x000000c60700720c */ /* 0x000fe40003f86270 */
[----:B------:R-:W-:Y:S01]  /*6330*/  FMNMX3.FTZ R7, R8, R213, R211, !PT ;  /* 0x000000d508077276 */ /* 0x000fe200078100d3 */
[----:B------:R-:W1:Y:S01]  /*6340*/  MUFU.TANH R147, R147 ;  /* 0x0000009300937308 */ /* 0x000e620000002400 */
[----:B--2---:R-:W-:Y:S02]  /*6350*/  FSEL R146, R146, -INF , !P3 ;  /* 0xff80000092927808 */ /* 0x004fe40005800000 */
[----:B------:R-:W-:-:S02]  /*6360*/  FMNMX3.FTZ R6, R6, R181, R183, !PT ;  /* 0x000000b506067276 */ /* 0x000fc400078100b7 */
[----:B------:R-:W-:Y:S02]  /*6370*/  FMNMX3.FTZ R7, R7, R151, R144, !PT ;  /* 0x0000009707077276 */ /* 0x000fe40007810090 */
[----:B------:R-:W-:Y:S01]  /*6380*/  FMNMX3.FTZ R6, R6, R179, R177, !PT ;  /* 0x000000b306067276 */ /* 0x000fe200078100b1 */
[----:B------:R2:W3:Y:S01]  /*6390*/  MUFU.TANH R4, R166 ;  /* 0x000000a600047308 */ /* 0x0004e20000002400 */
[----:B----4-:R-:W-:Y:S02]  /*63a0*/  FSEL R145, R145, -INF , !P5 ;  /* 0xff80000091917808 */ /* 0x010fe40006800000 */
[----:B------:R-:W-:Y:S02]  /*63b0*/  ISETP.GE.AND P5, PT, R9, R198, PT ;  /* 0x000000c60900720c */ /* 0x000fe40003fa6270 */
[----:B------:R-:W-:-:S03]  /*63c0*/  FMNMX3.FTZ R7, R7, R149, R146, !PT ;  /* 0x0000009507077276 */ /* 0x000fc60007810092 */
[----:B------:R-:W4:Y:S01]  /*63d0*/  MUFU.TANH R165, R165 ;  /* 0x000000a500a57308 */ /* 0x000f220000002400 */
[----:B-1----:R-:W-:Y:S01]  /*63e0*/  FSEL R147, R147, -INF , !P2 ;  /* 0xff80000093937808 */ /* 0x002fe20005000000 */
[----:B------:R-:W-:Y:S06]  /*63f0*/  @!P1 BRA `(.L_x_512) ;  /* 0x0000000000849947 */ /* 0x000fec0003800000 */
[----:B------:R-:W-:-:S04]  /*6400*/  VIADD R9, R189, 0xfffffffd ;  /* 0xfffffffdbd097836 */ /* 0x000fc80000000000 */
[----:B------:R-:W-:-:S04]  /*6410*/  IMAD.WIDE.U32 R10, R9, R202, RZ ;  /* 0x000000ca090a7225 */ /* 0x000fc800078e00ff */
[----:B------:R-:W-:Y:S01]  /*6420*/  IMAD R8, R9, R203, R11 ;  /* 0x000000cb09087224 */ /* 0x000fe200078e020b */
[C---:B------:R-:W-:Y:S02]  /*6430*/  LEA R14, P2, R10.reuse, R197, 0x7 ;  /* 0x000000c50a0e7211 */ /* 0x040fe400078438ff */
[C---:B------:R-:W-:Y:S02]  /*6440*/  LEA R9, P1, R10.reuse, R206, 0x6 ;  /* 0x000000ce0a097211 */ /* 0x040fe400078230ff */
[C-C-:B------:R-:W-:Y:S02]  /*6450*/  LEA.HI.X R15, R10.reuse, R196, R8.reuse, 0x7, P2 ;  /* 0x000000c40a0f7211 */ /* 0x140fe400010f3c08 */
[----:B------:R-:W-:Y:S02]  /*6460*/  LEA.HI.X R8, R10, R205, R8, 0x6, P1 ;  /* 0x000000cd0a087211 */ /* 0x000fe400008f3408 */
[----:B------:R-:W-:Y:S01]  /*6470*/  IADD3 R206, P2, PT, R206, R9, RZ ;  /* 0x00000009cece7210 */ /* 0x000fe20007f5e0ff */
[----:B------:R-:W-:Y:S01]  /*6480*/  @!PT LDS RZ, [RZ] ;  /* 0x00000000fffff984 */ /* 0x000fe20000000800 */
[----:B------:R-:W-:Y:S01]  /*6490*/  @!PT LDS RZ, [RZ] ;  /* 0x00000000fffff984 */ /* 0x000fe20000000800 */
[----:B------:R-:W-:Y:S01]  /*64a0*/  @!PT LDS RZ, [RZ] ;  /* 0x00000000fffff984 */ /* 0x000fe20000000800 */
[----:B------:R1:W-:Y:S01]  /*64b0*/  LDGSTS.E.BYPASS.LTC128B.128 [R194+0x6000], desc[UR8][R14.64] ;  /* 0x060000000ec27fae */ /* 0x0003e2000b981a08 */
[----:B------:R-:W-:-:S02]  /*64c0*/  LEA R18, P3, R9, R197, 0x1 ;  /* 0x000000c509127211 */ /* 0x000fc400078608ff */
[----:B------:R-:W-:Y:S01]  /*64d0*/  LEA R10, P1, R202, R9, 0x5 ;  /* 0x00000009ca0a7211 */ /* 0x000fe200078228ff */
[--C-:B------:R-:W-:Y:S01]  /*64e0*/  IMAD.X R205, R205, 0x1, R8.reuse, P2 ;  /* 0x00000001cdcd7824 */ /* 0x100fe200010e0608 */
[-C--:B------:R-:W-:Y:S01]  /*64f0*/  LEA R20, P2, R206, R197.reuse, 0x1 ;  /* 0x000000c5ce147211 */ /* 0x080fe200078408ff */
[----:B------:R1:W-:Y:S01]  /*6500*/  LDGSTS.E.BYPASS.LTC128B.128 [R194+0x8000], desc[UR8][R14.64+0x80] ;  /* 0x080000800ec27fae */ /* 0x0003e2000b981a08 */
[----:B------:R-:W-:Y:S02]  /*6510*/  LEA.HI.X R19, R9, R196, R8, 0x1, P3 ;  /* 0x000000c409137211 */ /* 0x000fe400018f0c08 */
[----:B------:R-:W-:Y:S01]  /*6520*/  LEA.HI.X R203, R202, R8, R203, 0x5, P1 ;  /* 0x00000008cacb7211 */ /* 0x000fe200008f2ccb */
        /* <DEDUP_REMOVED lines=14> */
.L_x_512:
[----:B---3--:R-:W-:Y:S01]  /*6610*/  FSEL R167, R4, -INF , !P5 ;  /* 0xff80000004a77808 */ /* 0x008fe20006800000 */
[----:B------:R-:W3:Y:S01]  /*6620*/  LDCU UR6, c[0x0][0x45c] ;  /* 0x00008b80ff0677ac */ /* 0x000ee20008000800 */
[----:B----4-:R-:W-:Y:S01]  /*6630*/  FSEL R165, R165, -INF , !P4 ;  /* 0xff800000a5a57808 */ /* 0x010fe20006000000 */
[----:B------:R-:W4:Y:S01]  /*6640*/  SHFL.BFLY PT, R4, R7, 0x2, 0x1f ;  /* 0x0c401f0007047f89 */ /* 0x000f2200000e0000 */
[----:B------:R-:W-:Y:S02]  /*6650*/  FMNMX3.FTZ R6, R6, R145, R147, !PT ;  /* 0x0000009106067276 */ /* 0x000fe40007810093 */
[C---:B------:R-:W-:Y:S02]  /*6660*/  IADD3 R16, PT, PT, R193.reuse, 0xc000, RZ ;  /* 0x0000c000c1107810 */ /* 0x040fe40007ffe0ff */
[----:B------:R-:W-:Y:S02]  /*6670*/  FMNMX3.FTZ R6, R6, R167, R165, !PT ;  /* 0x000000a706067276 */ /* 0x000fe400078100a5 */
[----:B------:R-:W-:-:S02]  /*6680*/  IADD3 R163, PT, PT, R193, 0xc040, RZ ;  /* 0x0000c040c1a37810 */ /* 0x000fc40007ffe0ff */
[----:B------:R-:W-:Y:S01]  /*6690*/  @P6 IADD3 R163, PT, PT, R16, -0x40, RZ ;  /* 0xffffffc010a36810 */ /* 0x000fe20007ffe0ff */
[----:B-1----:R-:W1:Y:S01]  /*66a0*/  SHFL.BFLY PT, R9, R6, 0x2, 0x1f ;  /* 0x0c401f0006097f89 */ /* 0x002e6200000e0000 */
[----:B------:R-:W-:-:S04]  /*66b0*/  MOV R162, 0x20 ;  /* 0x0000002000a27802 */ /* 0x000fc80000000f00 */
[----:B------:R-:W-:-:S04]  /*66c0*/  SEL R162, R162, 0xffffffe0, !P0 ;  /* 0xffffffe0a2a27807 */ /* 0x000fc80004000000 */
[C---:B------:R-:W-:Y:S02]  /*66d0*/  IADD3 R164, PT, PT, R162.reuse, R193, RZ ;  /* 0x000000c1a2a47210 */ /* 0x040fe40007ffe0ff */
[----:B------:R-:W-:Y:S02]  /*66e0*/  IADD3 R162, PT, PT, R162, R163, RZ ;  /* 0x000000a3a2a27210 */ /* 0x000fe40007ffe0ff */
[----:B----4-:R-:W-:Y:S01]  /*66f0*/  FMNMX.FTZ R4, R7, R4, !PT ;  /* 0x0000000407047209 */ /* 0x010fe20007810000 */
[----:B------:R-:W-:Y:S04]  /*6700*/  LDSM.16.MT88.4 R20, [R164+0xc000] ;  /* 0x00c00000a414783b */ /* 0x000fe80000004200 */
[----:B------:R-:W4:Y:S01]  /*6710*/  SHFL.BFLY PT, R157, R4, 0x1, 0x1f ;  /* 0x0c201f00049d7f89 */ /* 0x000f2200000e0000 */
[----:B-1----:R-:W-:-:S05]  /*6720*/  FMNMX.FTZ R9, R6, R9, !PT ;  /* 0x0000000906097209 */ /* 0x002fca0007810000 */
[----:B------:R-:W1:Y:S01]  /*6730*/  SHFL.BFLY PT, R156, R9, 0x1, 0x1f ;  /* 0x0c201f00099c7f89 */ /* 0x000e6200000e0000 */
[----:B----4-:R-:W-:-:S04]  /*6740*/  FMNMX.FTZ R157, R4, R157, !PT ;  /* 0x0000009d049d7209 */ /* 0x010fc80007810000 */
[C---:B------:R-:W-:Y:S01]  /*6750*/  FSETP.NEU.FTZ.AND P2, PT, R157.reuse, -INF , PT ;  /* 0xff8000009d00780b */ /* 0x040fe20003f5d000 */
[----:B---3--:R-:W-:Y:S01]  /*6760*/  FMUL.FTZ R148, R157, UR6 ;  /* 0x000000069d947c20 */ /* 0x008fe20008410000 */
[----:B-1----:R-:W-:-:S04]  /*6770*/  FMNMX.FTZ R156, R9, R156, !PT ;  /* 0x0000009c099c7209 */ /* 0x002fc80007810000 */
[----:B------:R-:W-:Y:S02]  /*6780*/  FSEL R148, R148, RZ, P2 ;  /* 0x000000ff94947208 */ /* 0x000fe40001000000 */
[C---:B------:R-:W-:Y:S01]  /*6790*/  FSETP.NEU.FTZ.AND P1, PT, R156.reuse, -INF , PT ;  /* 0xff8000009c00780b */ /* 0x040fe20003f3d000 */
[----:B--2---:R-:W-:Y:S02]  /*67a0*/  FMUL.FTZ R166, R156, UR6 ;  /* 0x000000069ca67c20 */ /* 0x004fe40008410000 */
[--C-:B------:R-:W-:Y:S01]  /*67b0*/  FFMA.FTZ R4, R153, UR6, -R148.reuse ;  /* 0x0000000699047c23 */ /* 0x100fe20008010894 */
[--C-:B------:R-:W-:Y:S01]  /*67c0*/  FFMA.FTZ R154, R155, UR6, -R148.reuse ;  /* 0x000000069b9a7c23 */ /* 0x100fe20008010894 */
[--C-:B------:R-:W-:Y:S01]  /*67d0*/  FFMA.FTZ R160, R5, UR6, -R148.reuse ;  /* 0x0000000605a07c23 */ /* 0x100fe20008010894 */
[----:B------:R-:W-:Y:S01]  /*67e0*/  FSEL R166, R166, RZ, P1 ;  /* 0x000000ffa6a67208 */ /* 0x000fe20000800000 */
[----:B------:R1:W-:Y:S01]  /*67f0*/  MUFU.EX2 R155, R4 ;  /* 0x00000004009b7308 */ /* 0x0003e20000000800 */
[----:B------:R-:W-:Y:S01]  /*6800*/  FSEL R5, R157, RZ, P2 ;  /* 0x000000ff9d057208 */ /* 0x000fe20001000000 */
[--C-:B------:R-:W-:Y:S01]  /*6810*/  FFMA.FTZ R153, R13, UR6, -R148.reuse ;  /* 0x000000060d997c23 */ /* 0x100fe20008010894 */
[----:B------:R-:W-:Y:S01]  /*6820*/  FFMA.FTZ R169, R173, UR6, -R148 ;  /* 0x00000006ada97c23 */ /* 0x000fe20008010894 */
[--C-:B------:R-:W-:Y:S01]  /*6830*/  FFMA.FTZ R31, R31, UR6, -R166.reuse ;  /* 0x000000061f1f7c23 */ /* 0x100fe200080108a6 */
[--C-:B------:R-:W-:Y:S01]  /*6840*/  FFMA.FTZ R158, R29, UR6, -R166.reuse ;  /* 0x000000061d9e7c23 */ /* 0x100fe200080108a6 */
[----:B------:R-:W-:Y:S01]  /*6850*/  FADD.FTZ R5, R132, -R5 ;  /* 0x8000000584057221 */ /* 0x000fe20000010000 */
[--C-:B------:R-:W-:Y:S01]  /*6860*/  FFMA.FTZ R152, R27, UR6, -R166.reuse ;  /* 0x000000061b987c23 */ /* 0x100fe200080108a6 */
[----:B------:R-:W-:Y:S01]  /*6870*/  FFMA.FTZ R17, R17, UR6, -R166 ;  /* 0x0000000611117c23 */ /* 0x000fe200080108a6 */
[----:B------:R-:W2:Y:S01]  /*6880*/  MUFU.EX2 R160, R160 ;  /* 0x000000a000a07308 */ /* 0x000ea20000000800 */
[----:B------:R-:W-:Y:S01]  /*6890*/  FMUL.FTZ R161, R5, UR6 ;  /* 0x0000000605a17c20 */ /* 0x000fe20008410000 */
[----:B------:R-:W-:Y:S01]  /*68a0*/  LDSM.16.MT88.4 R12, [R193+0xc000] ;  /* 0x00c00000c10c783b */ /* 0x000fe20000004200 */
[--C-:B------:R-:W-:Y:S01]  /*68b0*/  FFMA.FTZ R168, R175, UR6, -R148.reuse ;  /* 0x00000006afa87c23 */ /* 0x100fe20008010894 */
[----:B------:R-:W-:Y:S01]  /*68c0*/  MUFU.EX2 R154, R154 ;  /* 0x0000009a009a7308 */ /* 0x000fe20000000800 */
[----:B-1----:R-:W-:Y:S01]  /*68d0*/  FSEL R4, R156, RZ, P1 ;  /* 0x000000ff9c047208 */ /* 0x002fe20000800000 */
[--C-:B------:R-:W-:Y:S01]  /*68e0*/  FFMA.FTZ R170, R221, UR6, -R148.reuse ;  /* 0x00000006ddaa7c23 */ /* 0x100fe20008010894 */
[----:B------:R-:W-:Y:S01]  /*68f0*/  FFMA.FTZ R171, R219, UR6, -R148 ;  /* 0x00000006dbab7c23 */ /* 0x000fe20008010894 */
[----:B------:R-:W1:Y:S01]  /*6900*/  MUFU.EX2 R161, R161 ;  /* 0x000000a100a17308 */ /* 0x000e620000000800 */
[----:B------:R-:W-:Y:S01]  /*6910*/  FFMA.FTZ R174, R143, UR6, -R166 ;  /* 0x000000068fae7c23 */ /* 0x000fe200080108a6 */
[----:B------:R-:W-:Y:S01]  /*6920*/  FADD.FTZ R4, R3, -R4 ;  /* 0x8000000403047221 */ /* 0x000fe20000010000 */
[--C-:B------:R-:W-:Y:S01]  /*6930*/  FFMA.FTZ R173, R139, UR6, -R166.reuse ;  /* 0x000000068bad7c23 */ /* 0x100fe200080108a6 */
[----:B------:R3:W-:Y:S01]  /*6940*/  MUFU.EX2 R3, R31 ;  /* 0x0000001f00037308 */ /* 0x0007e20000000800 */
[--C-:B------:R-:W-:Y:S01]  /*6950*/  FFMA.FTZ R172, R137, UR6, -R166.reuse ;  /* 0x0000000689ac7c23 */ /* 0x100fe200080108a6 */
[----:B------:R-:W-:Y:S01]  /*6960*/  FMUL.FTZ R159, R4, UR6 ;  /* 0x00000006049f7c20 */ /* 0x000fe20008410000 */
[----:B--2---:R-:W-:Y:S01]  /*6970*/  F2FP.BF16.F32.PACK_AB R4, R155, R160 ;  /* 0x000000a09b04723e */ /* 0x004fe200000010ff */
[----:B------:R-:W2:Y:S01]  /*6980*/  MUFU.EX2 R153, R153 ;  /* 0x0000009900997308 */ /* 0x000ea20000000800 */
[----:B------:R-:W-:Y:S01]  /*6990*/  FFMA.FTZ R175, R141, UR6, -R166 ;  /* 0x000000068daf7c23 */ /* 0x000fe200080108a6 */
[----:B------:R-:W-:Y:S01]  /*69a0*/  LDSM.16.MT88.4 R136, [R162+0x800] ;  /* 0x00080000a288783b */ /* 0x000fe20000004200 */
[--C-:B------:R-:W-:Y:S01]  /*69b0*/  FFMA.FTZ R203, R217, UR6, -R148.reuse ;  /* 0x00000006d9cb7c23 */ /* 0x100fe20008010894 */
[----:B------:R-:W4:Y:S01]  /*69c0*/  MUFU.EX2 R159, R159 ;  /* 0x0000009f009f7308 */ /* 0x000f220000000800 */
[--C-:B------:R-:W-:Y:S01]  /*69d0*/  FFMA.FTZ R176, R215, UR6, -R148.reuse ;  /* 0x00000006d7b07c23 */ /* 0x100fe20008010894 */
[-C--:B-1----:R-:W-:Y:S01]  /*69e0*/  FMUL.FTZ R32, R104, R161.reuse ;  /* 0x000000a168207220 */ /* 0x082fe20000410000 */
[-C--:B------:R-:W-:Y:S01]  /*69f0*/  FMUL.FTZ R33, R105, R161.reuse ;  /* 0x000000a169217220 */ /* 0x080fe20000410000 */
[----:B------:R-:W-:Y:S01]  /*6a00*/  MUFU.EX2 R158, R158 ;  /* 0x0000009e009e7308 */ /* 0x000fe20000000800 */
[-C--:B------:R-:W-:Y:S01]  /*6a10*/  FMUL.FTZ R24, R112, R161.reuse ;  /* 0x000000a170187220 */ /* 0x080fe20000410000 */
[----:B---3--:R-:W1:Y:S01]  /*6a20*/  LDSM.16.MT88.4 R28, [R163] ;  /* 0x00000000a31c783b */ /* 0x008e620000004200 */
[-C--:B------:R-:W-:Y:S01]  /*6a30*/  FMUL.FTZ R25, R113, R161.reuse ;  /* 0x000000a171197220 */ /* 0x080fe20000410000 */
[----:B------:R-:W3:Y:S01]  /*6a40*/  MUFU.EX2 R152, R152 ;  /* 0x0000009800987308 */ /* 0x000ee20000000800 */
[-C--:B------:R-:W-:Y:S01]  /*6a50*/  FMUL.FTZ R108, R108, R161.reuse ;  /* 0x000000a16c6c7220 */ /* 0x080fe20000410000 */
[----:B--2---:R-:W-:Y:S01]  /*6a60*/  F2FP.BF16.F32.PACK_AB R6, R153, R154 ;  /* 0x0000009a9906723e */ /* 0x004fe200000010ff */
[-C--:B------:R-:W-:Y:S01]  /*6a70*/  FMUL.FTZ R109, R109, R161.reuse ;  /* 0x000000a16d6d7220 */ /* 0x080fe20000410000 */
[----:B------:R-:W2:Y:S01]  /*6a80*/  MUFU.EX2 R132, R17 ;  /* 0x0000001100847308 */ /* 0x000ea20000000800 */
[----:B------:R-:W-:Y:S01]  /*6a90*/  FMUL.FTZ R44, R44, R161 ;  /* 0x000000a12c2c7220 */ /* 0x000fe20000410000 */
[-C--:B----4-:R-:W-:Y:S01]  /*6aa0*/  FMUL.FTZ R34, R106, R159.reuse ;  /* 0x0000009f6a227220 */ /* 0x090fe20000410000 */
[-C--:B------:R-:W-:Y:S01]  /*6ab0*/  FMUL.FTZ R35, R107, R159.reuse ;  /* 0x0000009f6b237220 */ /* 0x080fe20000410000 */
[-C--:B------:R-:W-:Y:S01]  /*6ac0*/  FMUL.FTZ R26, R114, R159.reuse ;  /* 0x0000009f721a7220 */ /* 0x080fe20000410000 */
[-C--:B------:R-:W-:Y:S01]  /*6ad0*/  FMUL.FTZ R27, R115, R159.reuse ;  /* 0x0000009f731b7220 */ /* 0x080fe20000410000 */
[----:B------:R-:W4:Y:S01]  /*6ae0*/  LDSM.16.MT88.4 R104, [R164+0xe000] ;  /* 0x00e00000a468783b */ /* 0x000f220000004200 */
[-C--:B------:R-:W-:Y:S01]  /*6af0*/  FMUL.FTZ R110, R110, R159.reuse ;  /* 0x0000009f6e6e7220 */ /* 0x080fe20000410000 */
[----:B------:R-:W-:Y:S01]  /*6b00*/  FMUL.FTZ R111, R111, R159 ;  /* 0x0000009f6f6f7220 */ /* 0x000fe20000410000 */
[----:B------:R-:W-:Y:S01]  /*6b10*/  FMUL.FTZ R45, R45, R161 ;  /* 0x000000a12d2d7220 */ /* 0x000fe20000410000 */
[----:B---3--:R-:W-:Y:S01]  /*6b20*/  F2FP.BF16.F32.PACK_AB R5, R152, R158 ;  /* 0x0000009e9805723e */ /* 0x008fe200000010ff */
[----:B------:R-:W3:Y:S01]  /*6b30*/  LDSM.16.MT88.4 R112, [R163+0x2000] ;  /* 0x00200000a370783b */ /* 0x000ee20000004200 */
        /* <DEDUP_REMOVED lines=29> */
[----:B------:R-:W-:Y:S01]  /*6d10*/  LDSM.16.MT88.4 R120, [R162] ;  /* 0x00000000a278783b */ /* 0x000fe20000004200 */
[C---:B------:R-:W-:Y:S01]  /*6d20*/  HMMA.16816.F32.BF16 R28, R4.reuse, R30, R108 ;  /* 0x0000001e041c723c */ /* 0x040fe2000004186c */
[----:B------:R-:W-:Y:S01]  /*6d30*/  FMUL.FTZ R117, R117, R161 ;  /* 0x000000a175757220 */ /* 0x000fe20000410000 */
[-C--:B------:R-:W-:Y:S01]  /*6d40*/  FMUL.FTZ R118, R118, R159.reuse ;  /* 0x0000009f76767220 */ /* 0x080fe20000410000 */
[----:B------:R-:W1:Y:S01]  /*6d50*/  LDSM.16.MT88.4 R108, [R162+0x2000] ;  /* 0x00200000a26c783b */ /* 0x000e620000004200 */
[----:B------:R-:W-:Y:S01]  /*6d60*/  FMUL.FTZ R119, R119, R159 ;  /* 0x0000009f77777220 */ /* 0x000fe20000410000 */
[-C--:B------:R-:W-:Y:S01]  /*6d70*/  FMUL.FTZ R68, R68, R161.reuse ;  /* 0x000000a144447220 */ /* 0x080fe20000410000 */
[----:B------:R-:W-:Y:S01]  /*6d80*/  FMUL.FTZ R69, R69, R161 ;  /* 0x000000a145457220 */ /* 0x000fe20000410000 */
[-C--:B------:R-:W-:Y:S01]  /*6d90*/  FMUL.FTZ R70, R70, R159.reuse ;  /* 0x0000009f46467220 */ /* 0x080fe20000410000 */
[C---:B----4-:R-:W-:Y:S01]  /*6da0*/  HMMA.16816.F32.BF16 R44, R4.reuse, R104, R44 ;  /* 0x00000068042c723c */ /* 0x050fe2000004182c */
        /* <DEDUP_REMOVED lines=8> */
[----:B------:R-:W2:Y:S01]  /*6e30*/  LDSM.16.MT88.4 R104, [R193+0x10000] ;  /* 0x01000000c168783b */ /* 0x000ea20000004200 */
[-C--:B------:R-:W-:Y:S01]  /*6e40*/  FMUL.FTZ R102, R102, R159.reuse ;  /* 0x0000009f66667220 */ /* 0x080fe20000410000 */
[----:B------:R-:W-:Y:S01]  /*6e50*/  FMUL.FTZ R103, R103, R159 ;  /* 0x0000009f67677220 */ /* 0x000fe20000410000 */
[-C--:B------:R-:W-:Y:S01]  /*6e60*/  FMUL.FTZ R76, R76, R161.reuse ;  /* 0x000000a14c4c7220 */ /* 0x080fe20000410000 */
[----:B------:R-:W-:Y:S01]  /*6e70*/  FMUL.FTZ R77, R77, R161 ;  /* 0x000000a14d4d7220 */ /* 0x000fe20000410000 */
[-C--:B------:R-:W-:Y:S01]  /*6e80*/  FMUL.FTZ R78, R78, R159.reuse ;  /* 0x0000009f4e4e7220 */ /* 0x080fe20000410000 */
[----:B------:R-:W-:Y:S01]  /*6e90*/  FMUL.FTZ R79, R79, R159 ;  /* 0x0000009f4f4f7220 */ /* 0x000fe20000410000 */
[C---:B---3--:R-:W-:Y:S01]  /*6ea0*/  HMMA.16816.F32.BF16 R52, R4.reuse, R112, R52 ;  /* 0x000000700434723c */ /* 0x048fe20000041834 */
        /* <DEDUP_REMOVED lines=23> */
[C---:B-1----:R-:W-:Y:S01]  /*7020*/  HMMA.16816.F32.BF16 R60, R4.reuse, R108, R60 ;  /* 0x0000006c043c723c */ /* 0x042fe2000004183c */
        /* <DEDUP_REMOVED lines=10> */
[----:B------:R-:W-:Y:S01]  /*70d0*/  MUFU.EX2 R169, R169 ;  /* 0x000000a900a97308 */ /* 0x000fe20000000800 */
[-C--:B------:R-:W-:Y:S01]  /*70e0*/  FMUL.FTZ R92, R92, R161.reuse ;  /* 0x000000a15c5c7220 */ /* 0x080fe20000410000 */
[----:B------:R-:W-:Y:S01]  /*70f0*/  FMUL.FTZ R93, R93, R161 ;  /* 0x000000a15d5d7220 */ /* 0x000fe20000410000 */
[-C--:B------:R-:W-:Y:S01]  /*7100*/  FMUL.FTZ R94, R94, R159.reuse ;  /* 0x0000009f5e5e7220 */ /* 0x080fe20000410000 */
[----:B------:R-:W4:Y:S01]  /*7110*/  MUFU.EX2 R170, R170 ;  /* 0x000000aa00aa7308 */ /* 0x000f220000000800 */
[C---:B------:R-:W-:Y:S01]  /*7120*/  HMMA.16816.F32.BF16 R20, R4.reuse, R22, R116 ;  /* 0x000000160414723c */ /* 0x040fe20000041874 */
[----:B------:R-:W5:Y:S01]  /*7130*/  LDSM.16.MT88.4 R116, [R193+0xe000] ;  /* 0x00e00000c174783b */ /* 0x000f620000004200 */
[----:B------:R-:W-:Y:S01]  /*7140*/  FMUL.FTZ R95, R95, R159 ;  /* 0x0000009f5f5f7220 */ /* 0x000fe20000410000 */
[----:B------:R-:W-:Y:S01]  /*7150*/  MUFU.EX2 R171, R171 ;  /* 0x000000ab00ab7308 */ /* 0x000fe20000000800 */
[-C--:B------:R-:W-:Y:S01]  /*7160*/  FMUL.FTZ R96, R96, R161.reuse ;  /* 0x000000a160607220 */ /* 0x080fe20000410000 */
[----:B------:R-:W-:Y:S01]  /*7170*/  FMUL.FTZ R97, R97, R161 ;  /* 0x000000a161617220 */ /* 0x000fe20000410000 */
[-C--:B------:R-:W-:Y:S01]  /*7180*/  FMUL.FTZ R98, R98, R159.reuse ;  /* 0x0000009f62627220 */ /* 0x080fe20000410000 */
[----:B------:R-:W-:Y:S01]  /*7190*/  MUFU.EX2 R168, R168 ;  /* 0x000000a800a87308 */ /* 0x000fe20000000800 */
[C---:B--2---:R-:W-:Y:S01]  /*71a0*/  HMMA.16816.F32.BF16 R68, R4.reuse, R104, R68 ;  /* 0x000000680444723c */ /* 0x044fe20000041844 */
[----:B------:R-:W-:Y:S01]  /*71b0*/  FMUL.FTZ R99, R99, R159 ;  /* 0x0000009f63637220 */ /* 0x000fe20000410000 */
[----:B------:R-:W-:Y:S01]  /*71c0*/  LDSM.16.MT88.4 R140, [R163+0x800] ;  /* 0x00080000a38c783b */ /* 0x000fe20000004200 */
[----:B------:R-:W-:Y:S01]  /*71d0*/  MUFU.EX2 R174, R174 ;  /* 0x000000ae00ae7308 */ /* 0x000fe20000000800 */
[--C-:B------:R-:W-:Y:S01]  /*71e0*/  FFMA.FTZ R205, R213, UR6, -R148.reuse ;  /* 0x00000006d5cd7c23 */ /* 0x100fe20008010894 */
[----:B------:R-:W-:Y:S01]  /*71f0*/  FFMA.FTZ R178, R211, UR6, -R148 ;  /* 0x00000006d3b27c23 */ /* 0x000fe20008010894 */
[----:B------:R-:W-:Y:S01]  /*7200*/  LDSM.16.MT88.4 R128, [R164+0xe800] ;  /* 0x00e80000a480783b */ /* 0x000fe20000004200 */
[----:B------:R-:W2:Y:S01]  /*7210*/  MUFU.EX2 R173, R173 ;  /* 0x000000ad00ad7308 */ /* 0x000ea20000000800 */
[C---:B------:R-:W-:Y:S01]  /*7220*/  HMMA.16816.F32.BF16 R72, R4.reuse, R106, R72 ;  /* 0x0000006a0448723c */ /* 0x040fe20000041848 */
[--C-:B------:R-:W-:Y:S01]  /*7230*/  FFMA.FTZ R180, R181, UR6, -R166.reuse ;  /* 0x00000006b5b47c23 */ /* 0x100fe200080108a6 */
[----:B------:R-:W4:Y:S01]  /*7240*/  LDSM.16.MT88.4 R104, [R162+0x4000] ;  /* 0x00400000a268783b */ /* 0x000f220000004200 */
[----:B------:R-:W-:Y:S01]  /*7250*/  MUFU.EX2 R172, R172 ;  /* 0x000000ac00ac7308 */ /* 0x000fe20000000800 */
[--C-:B------:R-:W-:Y:S01]  /*7260*/  FFMA.FTZ R182, R177, UR6, -R166.reuse ;  /* 0x00000006b1b67c23 */ /* 0x100fe200080108a6 */
[--C-:B------:R-:W-:Y:S01]  /*7270*/  FFMA.FTZ R183, R183, UR6, -R166.reuse ;  /* 0x00000006b7b77c23 */ /* 0x100fe200080108a6 */
[----:B------:R-:W-:Y:S01]  /*7280*/  FFMA.FTZ R202, R145, UR6, -R166 ;  /* 0x0000000691ca7c23 */ /* 0x000fe200080108a6 */
[----:B------:R-:W2:Y:S01]  /*7290*/  MUFU.EX2 R175, R175 ;  /* 0x000000af00af7308 */ /* 0x000ea20000000800 */
[C---:B------:R-:W-:Y:S01]  /*72a0*/  HMMA.16816.F32.BF16 R32, R4.reuse, R120, R32 ;  /* 0x000000780420723c */ /* 0x040fe20000041820 */
[--C-:B------:R-:W-:Y:S01]  /*72b0*/  FFMA.FTZ R194, R151, UR6, -R148.reuse ;  /* 0x0000000697c27c23 */ /* 0x100fe20008010894 */
[--C-:B------:R-:W-:Y:S01]  /*72c0*/  FFMA.FTZ R181, R144, UR6, -R148.reuse ;  /* 0x0000000690b57c23 */ /* 0x100fe20008010894 */
[----:B------:R-:W-:Y:S01]  /*72d0*/  MUFU.EX2 R203, R203 ;  /* 0x000000cb00cb7308 */ /* 0x000fe20000000800 */
[----:B------:R-:W-:Y:S01]  /*72e0*/  FFMA.FTZ R198, R146, UR6, -R148 ;  /* 0x0000000692c67c23 */ /* 0x000fe20008010894 */
[----:B------:R-:W-:Y:S01]  /*72f0*/  FFMA.FTZ R160, R209, R161, R160 ;  /* 0x000000a1d1a07223 */ /* 0x000fe200000100a0 */
[----:B------:R-:W-:Y:S01]  /*7300*/  FFMA.FTZ R159, R207, R159, R158 ;  /* 0x0000009fcf9f7223 */ /* 0x000fe2000001009e */
[----:B------:R-:W2:Y:S01]  /*7310*/  MUFU.EX2 R176, R176 ;  /* 0x000000b000b07308 */ /* 0x000ea20000000800 */
[----:B------:R-:W-:Y:S01]  /*7320*/  HMMA.16816.F32.BF16 R100, R4, R122, R100 ;  /* 0x0000007a0464723c */ /* 0x000fe20000041864 */
[----:B------:R-:W-:Y:S01]  /*7330*/  LDSM.16.MT88.4 R120, [R193+0xe800] ;  /* 0x00e80000c178783b */ /* 0x000fe20000004200 */
[----:B------:R-:W-:Y:S01]  /*7340*/  FADD.FTZ R155, R155, R160 ;  /* 0x000000a09b9b7221 */ /* 0x000fe20000010000 */
[----:B------:R-:W-:Y:S01]  /*7350*/  MUFU.EX2 R205, R205 ;  /* 0x000000cd00cd7308 */ /* 0x000fe20000000800 */
[----:B------:R-:W-:-:S02]  /*7360*/  FADD.FTZ R159, R152, R159 ;  /* 0x0000009f989f7221 */ /* 0x000fc40000010000 */
[----:B------:R-:W-:Y:S01]  /*7370*/  FADD.FTZ R154, R154, R155 ;  /* 0x0000009b9a9a7221 */ /* 0x000fe20000010000 */
[----:B------:R-:W-:Y:S01]  /*7380*/  MUFU.EX2 R178, R178 ;  /* 0x000000b200b27308 */ /* 0x000fe20000000800 */
[C---:B---3--:R-:W-:Y:S01]  /*7390*/  HMMA.16816.F32.BF16 R76, R4.reuse, R112, R76 ;  /* 0x00000070044c723c */ /* 0x048fe2000004184c */
[----:B------:R-:W-:Y:S01]  /*73a0*/  FADD.FTZ R132, R132, R159 ;  /* 0x0000009f84847221 */ /* 0x000fe20000010000 */
[----:B------:R-:W-:Y:S01]  /*73b0*/  FADD.FTZ R154, R153, R154 ;  /* 0x0000009a999a7221 */ /* 0x000fe20000010000 */
[----:B------:R-:W-:Y:S02]  /*73c0*/  MUFU.EX2 R180, R180 ;  /* 0x000000b400b47308 */ /* 0x000fe40000000800 */
[----:B------:R-:W-:Y:S01]  /*73d0*/  FADD.FTZ R3, R3, R132 ;  /* 0x0000008403037221 */ /* 0x000fe20000010000 */
[----:B------:R-:W-:Y:S01]  /*73e0*/  MOV R132, R157 ;  /* 0x0000009d00847202 */ /* 0x000fe20000000f00 */
[----:B------:R-:W-:Y:S01]  /*73f0*/  MUFU.EX2 R182, R182 ;  /* 0x000000b600b67308 */ /* 0x000fe20000000800 */
[C---:B------:R-:W-:Y:S01]  /*7400*/  HMMA.16816.F32.BF16 R80, R4.reuse, R114, R80 ;  /* 0x000000720450723c */ /* 0x040fe20000041850 */
[----:B------:R-:W-:Y:S02]  /*7410*/  LDSM.16.MT88.4 R112, [R164+0xc800] ;  /* 0x00c80000a470783b */ /* 0x000fe40000004200 */
[----:B------:R-:W-:Y:S04]  /*7420*/  MUFU.EX2 R194, R194 ;  /* 0x000000c200c27308 */ /* 0x000fe80000000800 */
[----:B------:R-:W-:Y:S01]  /*7430*/  MUFU.EX2 R181, R181 ;  /* 0x000000b500b57308 */ /* 0x000fe20000000800 */
[C---:B-1----:R-:W-:Y:S03]  /*7440*/  HMMA.16816.F32.BF16 R84, R4.reuse, R108, R84 ;  /* 0x0000006c0454723c */ /* 0x042fe60000041854 */
[----:B------:R-:W-:Y:S04]  /*7450*/  MUFU.EX2 R198, R198 ;  /* 0x000000c600c67308 */ /* 0x000fe80000000800 */
[----:B------:R-:W-:Y:S01]  /*7460*/  MUFU.EX2 R202, R202 ;  /* 0x000000ca00ca7308 */ /* 0x000fe20000000800 */
[C---:B------:R-:W-:Y:S01]  /*7470*/  HMMA.16816.F32.BF16 R88, R4.reuse, R110, R88 ;  /* 0x0000006e0458723c */ /* 0x040fe20000041858 */
[----:B------:R-:W1:Y:S07]  /*7480*/  LDSM.16.MT88.4 R108, [R193+0xc800] ;  /* 0x00c80000c16c783b */ /* 0x000e6e0000004200 */
[C---:B------:R-:W-:Y:S08]  /*7490*/  HMMA.16816.F32.BF16 R8, R4.reuse, R12, R8 ;  /* 0x0000000c0408723c */ /* 0x040ff00000041808 */
[C---:B------:R-:W-:Y:S01]  /*74a0*/  HMMA.16816.F32.BF16 R12, R4.reuse, R14, R124 ;  /* 0x0000000e040c723c */ /* 0x040fe2000004187c */
[----:B------:R-:W3:Y:S07]  /*74b0*/  LDSM.16.MT88.4 R124, [R163+0x2800] ;  /* 0x00280000a37c783b */ /* 0x000eee0000004200 */
[C---:B-----5:R-:W-:Y:S08]  /*74c0*/  HMMA.16816.F32.BF16 R36, R4.reuse, R116, R36 ;  /* 0x000000740424723c */ /* 0x060ff00000041824 */
[C---:B------:R-:W-:Y:S01]  /*74d0*/  HMMA.16816.F32.BF16 R40, R4.reuse, R118, R40 ;  /* 0x000000760428723c */ /* 0x040fe20000041828 */
[----:B------:R-:W5:Y:S07]  /*74e0*/  LDSM.16.MT88.4 R116, [R162+0x2800] ;  /* 0x00280000a274783b */ /* 0x000f6e0000004200 */
[C---:B----4-:R-:W-:Y:S08]  /*74f0*/  HMMA.16816.F32.BF16 R92, R4.reuse, R104, R92 ;  /* 0x00000068045c723c */ /* 0x050ff0000004185c */
[----:B------:R-:W-:Y:S01]  /*7500*/  HMMA.16816.F32.BF16 R4, R4, R106, R96 ;  /* 0x0000006a0404723c */ /* 0x000fe20000041860 */
[----:B------:R-:W-:Y:S01]  /*7510*/  F2FP.BF16.F32.PACK_AB R96, R170, R169 ;  /* 0x000000a9aa60723e */ /* 0x000fe200000010ff */
[----:B------:R-:W4:Y:S01]  /*7520*/  LDSM.16.MT88.4 R104, [R193+0x10800] ;  /* 0x01080000c168783b */ /* 0x000f220000004200 */
[----:B--2---:R-:W-:Y:S01]  /*7530*/  F2FP.BF16.F32.PACK_AB R97, R173, R174 ;  /* 0x000000aead61723e */ /* 0x004fe200000010ff */
[----:B------:R-:W-:Y:S01]  /*7540*/  FADD.FTZ R169, R169, R154 ;  /* 0x0000009aa9a97221 */ /* 0x000fe20000010000 */
[----:B------:R-:W-:Y:S01]  /*7550*/  F2FP.BF16.F32.PACK_AB R98, R168, R171 ;  /* 0x000000aba862723e */ /* 0x000fe200000010ff */
[----:B------:R-:W-:Y:S01]  /*7560*/  FADD.FTZ R174, R174, R3 ;  /* 0x00000003aeae7221 */ /* 0x000fe20000010000 */
[----:B------:R-:W-:Y:S01]  /*7570*/  F2FP.BF16.F32.PACK_AB R99, R175, R172 ;  /* 0x000000acaf63723e */ /* 0x000fe200000010ff */
[----:B------:R-:W-:Y:S01]  /*7580*/  FADD.FTZ R170, R170, R169 ;  /* 0x000000a9aaaa7221 */ /* 0x000fe20000010000 */
[----:B------:R-:W-:Y:S01]  /*7590*/  MOV R3, R156 ;  /* 0x0000009c00037202 */ /* 0x000fe20000000f00 */
[----:B------:R-:W-:-:S02]  /*75a0*/  FADD.FTZ R173, R173, R174 ;  /* 0x000000aeadad7221 */ /* 0x000fc40000010000 */
[----:B------:R-:W-:Y:S02]  /*75b0*/  FADD.FTZ R171, R171, R170 ;  /* 0x000000aaabab7221 */ /* 0x000fe40000010000 */
[----:B-1----:R-:W-:Y:S01]  /*75c0*/  HMMA.16816.F32.BF16 R8, R96, R108, R8 ;  /* 0x0000006c6008723c */ /* 0x002fe20000041808 */
[----:B------:R-:W-:Y:S01]  /*75d0*/  FADD.FTZ R172, R172, R173 ;  /* 0x000000adacac7221 */ /* 0x000fe20000010000 */
[----:B------:R-:W-:-:S03]  /*75e0*/  FADD.FTZ R168, R168, R171 ;  /* 0x000000aba8a87221 */ /* 0x000fc60000010000 */
[----:B------:R-:W-:-:S03]  /*75f0*/  FADD.FTZ R175, R175, R172 ;  /* 0x000000acafaf7221 */ /* 0x000fc60000010000 */
[C---:B------:R-:W-:Y:S01]  /*7600*/  HMMA.16816.F32.BF16 R12, R96.reuse, R110, R12 ;  /* 0x0000006e600c723c */ /* 0x040fe2000004180c */
[----:B------:R-:W1:Y:S07]  /*7610*/  LDSM.16.MT88.4 R108, [R164+0x10800] ;  /* 0x01080000a46c783b */ /* 0x000e6e0000004200 */
[C---:B------:R-:W-:Y:S08]  /*7620*/  HMMA.16816.F32.BF16 R16, R96.reuse, R112, R16 ;  /* 0x000000706010723c */ /* 0x040ff00000041810 */
[C---:B------:R-:W-:Y:S01]  /*7630*/  HMMA.16816.F32.BF16 R20, R96.reuse, R114, R20 ;  /* 0x000000726014723c */ /* 0x040fe20000041814 */
[----:B------:R-:W2:Y:S07]  /*7640*/  LDSM.16.MT88.4 R112, [R163+0x4800] ;  /* 0x00480000a370783b */ /* 0x000eae0000004200 */
[C---:B------:R-:W-:Y:S08]  /*7650*/  HMMA.16816.F32.BF16 R36, R96.reuse, R120, R36 ;  /* 0x000000786024723c */ /* 0x040ff00000041824 */
        /* <DEDUP_REMOVED lines=13> */
[----:B------:R-:W-:Y:S07]  /*7730*/  LDSM.16.MT88.4 R124, [R163+0x3000] ;  /* 0x00300000a37c783b */ /* 0x000fee0000004200 */
[C---:B-----5:R-:W-:Y:S08]  /*7740*/  HMMA.16816.F32.BF16 R60, R96.reuse, R116, R60 ;  /* 0x00000074603c723c */ /* 0x060ff0000004183c */
[C---:B------:R-:W-:Y:S01]  /*7750*/  HMMA.16816.F32.BF16 R64, R96.reuse, R118, R64 ;  /* 0x000000766040723c */ /* 0x040fe20000041840 */
[----:B------:R-:W-:Y:S07]  /*7760*/  LDSM.16.MT88.4 R116, [R162+0x3000] ;  /* 0x00300000a274783b */ /* 0x000fee0000004200 */
[----:B----4-:R-:W-:Y:S01]  /*7770*/  HMMA.16816.F32.BF16 R68, R96, R104, R68 ;  /* 0x000000686044723c */ /* 0x010fe20000041844 */
[----:B------:R-:W-:-:S02]  /*7780*/  FFMA.FTZ R104, R179, UR6, -R166 ;  /* 0x00000006b3687c23 */ /* 0x000fc400080108a6 */
[----:B------:R3:W4:Y:S04]  /*7790*/  MUFU.EX2 R179, R183 ;  /* 0x000000b700b37308 */ /* 0x0007280000000800 */
[----:B------:R5:W4:Y:S01]  /*77a0*/  MUFU.EX2 R177, R104 ;  /* 0x0000006800b17308 */ /* 0x000b220000000800 */
[C---:B------:R-:W-:Y:S08]  /*77b0*/  HMMA.16816.F32.BF16 R72, R96.reuse, R106, R72 ;  /* 0x0000006a6048723c */ /* 0x040ff00000041848 */
[----:B-1----:R-:W-:Y:S01]  /*77c0*/  HMMA.16816.F32.BF16 R76, R96, R108, R76 ;  /* 0x0000006c604c723c */ /* 0x002fe2000004184c */
[----:B---3--:R-:W-:-:S02]  /*77d0*/  FFMA.FTZ R183, R149, UR6, -R148 ;  /* 0x0000000695b77c23 */ /* 0x008fc40008010894 */
[----:B------:R-:W-:Y:S04]  /*77e0*/  LDSM.16.MT88.4 R148, [R193+0xf800] ;  /* 0x00f80000c194783b */ /* 0x000fe80000004200 */
[----:B-----5:R-:W-:Y:S01]  /*77f0*/  LDSM.16.MT88.4 R104, [R193+0x11000] ;  /* 0x01100000c168783b */ /* 0x020fe20000004200 */
[C---:B------:R-:W-:Y:S01]  /*7800*/  HMMA.16816.F32.BF16 R80, R96.reuse, R110, R80 ;  /* 0x0000006e6050723c */ /* 0x040fe20000041850 */
[----:B------:R-:W-:Y:S02]  /*7810*/  MUFU.EX2 R183, R183 ;  /* 0x000000b700b77308 */ /* 0x000fe40000000800 */
[----:B------:R-:W1:Y:S05]  /*7820*/  LDSM.16.MT88.4 R108, [R193+0xd000] ;  /* 0x00d00000c16c783b */ /* 0x000e6a0000004200 */
[C---:B--2---:R-:W-:Y:S08]  /*7830*/  HMMA.16816.F32.BF16 R84, R96.reuse, R112, R84 ;  /* 0x000000706054723c */ /* 0x044ff00000041854 */
[C---:B------:R-:W-:Y:S01]  /*7840*/  HMMA.16816.F32.BF16 R88, R96.reuse, R114, R88 ;  /* 0x000000726058723c */ /* 0x040fe20000041858 */
[----:B------:R-:W2:Y:S07]  /*7850*/  LDSM.16.MT88.4 R112, [R164+0xd000] ;  /* 0x00d00000a470783b */ /* 0x000eae0000004200 */
[C---:B------:R-:W-:Y:S08]  /*7860*/  HMMA.16816.F32.BF16 R92, R96.reuse, R120, R92 ;  /* 0x00000078605c723c */ /* 0x040ff0000004185c */
[----:B------:R-:W-:Y:S01]  /*7870*/  HMMA.16816.F32.BF16 R96, R96, R122, R4 ;  /* 0x0000007a6060723c */ /* 0x000fe20000041804 */
[----:B------:R-:W3:Y:S01]  /*7880*/  LDSM.16.MT88.4 R120, [R164+0xf000] ;  /* 0x00f00000a478783b */ /* 0x000ee20000004200 */
[----:B------:R-:W-:Y:S01]  /*7890*/  F2FP.BF16.F32.PACK_AB R4, R176, R203 ;  /* 0x000000cbb004723e */ /* 0x000fe200000010ff */
[----:B------:R-:W-:Y:S01]  /*78a0*/  FADD.FTZ R203, R203, R168 ;  /* 0x000000a8cbcb7221 */ /* 0x000fe20000010000 */
[C---:B----4-:R-:W-:Y:S01]  /*78b0*/  F2FP.BF16.F32.PACK_AB R5, R179.reuse, R180 ;  /* 0x000000b4b305723e */ /* 0x050fe200000010ff */
        /* <DEDUP_REMOVED lines=24> */
[----:B------:R-:W-:Y:S01]  /*7a40*/  HMMA.16816.F32.BF16 R36, R4, R128, R36 ;  /* 0x000000800424723c */ /* 0x000fe20000041824 */
[----:B------:R-:W-:-:S07]  /*7a50*/  FFMA.FTZ R128, R167, UR6, -R166 ;  /* 0x00000006a7807c23 */ /* 0x000fce00080108a6 */
[C---:B------:R-:W-:Y:S01]  /*7a60*/  HMMA.16816.F32.BF16 R68, R4.reuse, R104, R68 ;  /* 0x000000680444723c */ /* 0x040fe20000041844 */
[--C-:B------:R-:W-:Y:S01]  /*7a70*/  FFMA.FTZ R104, R147, UR6, -R166.reuse ;  /* 0x0000000693687c23 */ /* 0x100fe200080108a6 */
[----:B------:R-:W-:Y:S01]  /*7a80*/  FFMA.FTZ R166, R165, UR6, -R166 ;  /* 0x00000006a5a67c23 */ /* 0x000fe200080108a6 */
[----:B------:R-:W-:Y:S01]  /*7a90*/  LDSM.16.MT88.4 R144, [R193+0x11800] ;  /* 0x01180000c190783b */ /* 0x000fe20000004200 */
[----:B------:R-:W-:Y:S04]  /*7aa0*/  MUFU.EX2 R165, R128 ;  /* 0x0000008000a57308 */ /* 0x000fe80000000800 */
[----:B------:R1:W4:Y:S01]  /*7ab0*/  MUFU.EX2 R167, R104 ;  /* 0x0000006800a77308 */ /* 0x0003220000000800 */
[C---:B------:R-:W-:Y:S03]  /*7ac0*/  HMMA.16816.F32.BF16 R24, R4.reuse, R136, R24 ;  /* 0x000000880418723c */ /* 0x040fe60000041818 */
[----:B------:R-:W5:Y:S05]  /*7ad0*/  MUFU.EX2 R166, R166 ;  /* 0x000000a600a67308 */ /* 0x000f6a0000000800 */
[C---:B------:R-:W-:Y:S01]  /*7ae0*/  HMMA.16816.F32.BF16 R28, R4.reuse, R138, R28 ;  /* 0x0000008a041c723c */ /* 0x040fe2000004181c */
[----:B------:R-:W-:Y:S07]  /*7af0*/  LDSM.16.MT88.4 R136, [R163+0x3800] ;  /* 0x00380000a388783b */ /* 0x000fee0000004200 */
[C---:B------:R-:W-:Y:S08]  /*7b00*/  HMMA.16816.F32.BF16 R32, R4.reuse, R140, R32 ;  /* 0x0000008c0420723c */ /* 0x040ff00000041820 */
[C---:B------:R-:W-:Y:S01]  /*7b10*/  HMMA.16816.F32.BF16 R100, R4.reuse, R142, R100 ;  /* 0x0000008e0464723c */ /* 0x040fe20000041864 */
[----:B------:R-:W-:Y:S07]  /*7b20*/  LDSM.16.MT88.4 R140, [R163+0x1800] ;  /* 0x00180000a38c783b */ /* 0x000fee0000004200 */
[C---:B------:R-:W-:Y:S08]  /*7b30*/  HMMA.16816.F32.BF16 R40, R4.reuse, R130, R40 ;  /* 0x000000820428723c */ /* 0x040ff00000041828 */
[C---:B------:R-:W-:Y:S01]  /*7b40*/  HMMA.16816.F32.BF16 R72, R4.reuse, R106, R72 ;  /* 0x0000006a0448723c */ /* 0x040fe20000041848 */
[----:B-1----:R-:W-:Y:S07]  /*7b50*/  LDSM.16.MT88.4 R104, [R163+0x5800] ;  /* 0x00580000a368783b */ /* 0x002fee0000004200 */
[C---:B------:R-:W-:Y:S08]  /*7b60*/  HMMA.16816.F32.BF16 R76, R4.reuse, R108, R76 ;  /* 0x0000006c044c723c */ /* 0x040ff0000004184c */
[C---:B------:R-:W-:Y:S01]  /*7b70*/  HMMA.16816.F32.BF16 R80, R4.reuse, R110, R80 ;  /* 0x0000006e0450723c */ /* 0x040fe20000041850 */
[----:B------:R-:W-:Y:S07]  /*7b80*/  LDSM.16.MT88.4 R108, [R164+0x11800] ;  /* 0x01180000a46c783b */ /* 0x000fee0000004200 */
[C---:B--2---:R-:W-:Y:S08]  /*7b90*/  HMMA.16816.F32.BF16 R84, R4.reuse, R112, R84 ;  /* 0x000000700454723c */ /* 0x044ff00000041854 */
[C---:B------:R-:W-:Y:S01]  /*7ba0*/  HMMA.16816.F32.BF16 R88, R4.reuse, R114, R88 ;  /* 0x000000720458723c */ /* 0x040fe20000041858 */
[----:B------:R-:W1:Y:S07]  /*7bb0*/  LDSM.16.MT88.4 R112, [R164+0xf800] ;  /* 0x00f80000a470783b */ /* 0x000e6e0000004200 */
[C---:B---3--:R-:W-:Y:S08]  /*7bc0*/  HMMA.16816.F32.BF16 R92, R4.reuse, R120, R92 ;  /* 0x00000078045c723c */ /* 0x048ff0000004185c */
[----:B------:R-:W-:Y:S01]  /*7bd0*/  HMMA.16816.F32.BF16 R96, R4, R122, R96 ;  /* 0x0000007a0460723c */ /* 0x000fe20000041860 */
[----:B------:R-:W-:Y:S01]  /*7be0*/  F2FP.BF16.F32.PACK_AB R4, R181, R194 ;  /* 0x000000c2b504723e */ /* 0x000fe200000010ff */
[----:B------:R-:W-:Y:S01]  /*7bf0*/  FADD.FTZ R194, R194, R205 ;  /* 0x000000cdc2c27221 */ /* 0x000fe20000010000 */
[----:B----4-:R-:W-:Y:S01]  /*7c00*/  F2FP.BF16.F32.PACK_AB R5, R167, R202 ;  /* 0x000000caa705723e */ /* 0x010fe200000010ff */
[----:B------:R-:W-:Y:S01]  /*7c10*/  FADD.FTZ R202, R202, R177 ;  /* 0x000000b1caca7221 */ /* 0x000fe20000010000 */
[----:B------:R-:W-:Y:S01]  /*7c20*/  F2FP.BF16.F32.PACK_AB R6, R198, R183 ;  /* 0x000000b7c606723e */ /* 0x000fe200000010ff */
[----:B------:R-:W-:Y:S01]  /*7c30*/  FADD.FTZ R194, R181, R194 ;  /* 0x000000c2b5c27221 */ /* 0x000fe20000010000 */
[----:B-----5:R-:W-:Y:S01]  /*7c40*/  F2FP.BF16.F32.PACK_AB R7, R166, R165 ;  /* 0x000000a5a607723e */ /* 0x020fe200000010ff */
[----:B------:R-:W-:-:S02]  /*7c50*/  FADD.FTZ R202, R167, R202 ;  /* 0x000000caa7ca7221 */ /* 0x000fc40000010000 */
[----:B------:R-:W-:Y:S02]  /*7c60*/  FADD.FTZ R183, R183, R194 ;  /* 0x000000c2b7b77221 */ /* 0x000fe40000010000 */
[----:B------:R-:W-:Y:S02]  /*7c70*/  FADD.FTZ R165, R165, R202 ;  /* 0x000000caa5a57221 */ /* 0x000fe40000010000 */
[----:B------:R-:W-:Y:S01]  /*7c80*/  HMMA.16816.F32.BF16 R128, R4, R124, R8 ;  /* 0x0000007c0480723c */ /* 0x000fe20000041808 */
[----:B------:R-:W2:Y:S01]  /*7c90*/  LDSM.16.MT88.4 R8, [R162+0x1800] ;  /* 0x00180000a208783b */ /* 0x000ea20000004200 */
[----:B------:R-:W-:Y:S01]  /*7ca0*/  FADD.FTZ R209, R198, R183 ;  /* 0x000000b7c6d17221 */ /* 0x000fe20000010000 */
[----:B------:R-:W-:-:S05]  /*7cb0*/  FADD.FTZ R207, R166, R165 ;  /* 0x000000a5a6cf7221 */ /* 0x000fca0000010000 */
[C---:B------:R-:W-:Y:S01]  /*7cc0*/  HMMA.16816.F32.BF16 R124, R4.reuse, R126, R12 ;  /* 0x0000007e047c723c */ /* 0x040fe2000004180c */
[----:B------:R-:W3:Y:S07]  /*7cd0*/  LDSM.16.MT88.4 R12, [R162+0x3800] ;  /* 0x00380000a20c783b */ /* 0x000eee0000004200 */
[C---:B------:R-:W-:Y:S01]  /*7ce0*/  HMMA.16816.F32.BF16 R120, R4.reuse, R116, R16 ;  /* 0x000000740478723c */ /* 0x040fe20000041810 */
        /* <DEDUP_REMOVED lines=20> */
[C---:B----4-:R-:W-:Y:S08]  /*7e30*/  HMMA.16816.F32.BF16 R92, R4.reuse, R16, R92 ;  /* 0x00000010045c723c */ /* 0x050ff0000004185c */
[----:B------:R-:W-:Y:S01]  /*7e40*/  HMMA.16816.F32.BF16 R96, R4, R18, R96 ;  /* 0x000000120460723c */ /* 0x000fe20000041860 */
[----:B------:R-:W-:-:S15]  /*7e50*/  IADD3 R4, PT, PT, R189, -0x3, RZ ;  /* 0xfffffffdbd047810 */ /* 0x000fde0007ffe0ff */
[----:B------:R-:W-:-:S04]  /*7e60*/  NOP ;  /* 0x0000000000007918 */ /* 0x000fc80000000000 */
.L_x_511:
[----:B------:R-:W-:-:S13]  /*7e70*/  ISETP.GE.AND P1, PT, R4, RZ, PT ;  /* 0x000000ff0400720c */ /* 0x000fda0003f26270 */
[----:B------:R-:W-:Y:S05]  /*7e80*/  @!P1 BRA `(.L_x_513) ;  /* 0x0000002c00a89947 */ /* 0x000fea0003800000 */
[----:B------:R-:W-:Y:S01]  /*7e90*/  IMAD R7, R187, UR4, RZ ;  /* 0x00000004bb077c24 */ /* 0x000fe2000f8e02ff */
[----:B------:R-:W-:Y:S01]  /*7ea0*/  LOP3.LUT R206, R186, 0x1e00, R133, 0xf8, !PT ;  /* 0x00001e00bace7812 */ /* 0x000fe200078ef885 */
[----:B------:R-:W-:Y:S01]  /*7eb0*/  IMAD.MOV.U32 R193, RZ, RZ, R191 ;  /* 0x000000ffffc17224 */ /* 0x000fe200078e00bf */
[----:B------:R-:W-:Y:S01]  /*7ec0*/  UMOV UR6, 0x400 ;  /* 0x0000040000067882 */ /* 0x000fe20000000000 */
[----:B------:R-:W-:Y:S01]  /*7ed0*/  IMAD R7, R184, UR5, R7 ;  /* 0x00000005b8077c24 */ /* 0x000fe2000f8e0207 */
[----:B------:R-:W1:Y:S01]  /*7ee0*/  S2UR UR5, SR_CgaCtaId ;  /* 0x00000000000579c3 */ /* 0x000e620000008800 */
[----:B------:R-:W-:Y:S01]  /*7ef0*/  IMAD.WIDE.U32 R188, R188, R134, R192 ;  /* 0x00000086bcbc7225 */ /* 0x000fe200078e00c0 */
[----:B------:R-:W-:Y:S01]  /*7f00*/  IADD3 R198, P1, PT, R200, -0x100, RZ ;  /* 0xffffff00c8c67810 */ /* 0x000fe20007f3e0ff */
[----:B------:R-:W2:Y:S01]  /*7f10*/  LDCU UR7, c[0x0][0x50c] ;  /* 0x0000a180ff0777ac */ /* 0x000ea20008000800 */
[C-C-:B------:R-:W-:Y:S01]  /*7f20*/  SHF.L.U64.HI R200, R134.reuse, 0x5, R135.reuse ;  /* 0x0000000586c87819 */ /* 0x140fe20000010287 */
[C---:B------:R-:W-:Y:S01]  /*7f30*/  IMAD.SHL.U32 R6, R185.reuse, 0x40, RZ ;  /* 0x00000040b9067824 */ /* 0x040fe200078e00ff */
[----:B------:R-:W-:Y:S01]  /*7f40*/  SHF.L.U64.HI R203, R134, 0x7, R135 ;  /* 0x0000000786cb7819 */ /* 0x000fe20000010287 */
[----:B------:R-:W-:Y:S01]  /*7f50*/  IMAD.IADD R189, R190, 0x1, R189 ;  /* 0x00000001bebd7824 */ /* 0x000fe200078e02bd */
[----:B------:R-:W-:Y:S01]  /*7f60*/  SHF.L.U32 R204, R134, 0x7, RZ ;  /* 0x0000000786cc7819 */ /* 0x000fe200000006ff */
[----:B------:R-:W-:Y:S01]  /*7f70*/  IMAD.SHL.U32 R190, R185, 0x20, RZ ;  /* 0x00000020b9be7824 */ /* 0x000fe200078e00ff */
[----:B------:R-:W-:Y:S01]  /*7f80*/  LOP3.LUT R10, R6, 0x1c0, RZ, 0xc0, !PT ;  /* 0x000001c0060a7812 */ /* 0x000fe200078ec0ff */
[----:B------:R-:W-:Y:S01]  /*7f90*/  IMAD.WIDE.U32 R8, R184, UR4, R188 ;  /* 0x00000004b8087c25 */ /* 0x000fe2000f8e00bc */
[----:B------:R-:W-:Y:S01]  /*7fa0*/  LOP3.LUT R5, R6, 0x200, RZ, 0xc0, !PT ;  /* 0x0000020006057812 */ /* 0x000fe200078ec0ff */
[----:B------:R-:W3:Y:S01]  /*7fb0*/  LDCU UR4, c[0x0][0x45c] ;  /* 0x00008b80ff0477ac */ /* 0x000ee20008000800 */
[----:B------:R-:W-:Y:S01]  /*7fc0*/  LOP3.LUT R133, R10, 0x38, R133, 0xf8, !PT ;  /* 0x000000380a857812 */ /* 0x000fe200078ef885 */
[----:B------:R-:W-:Y:S01]  /*7fd0*/  IMAD.MOV.U32 R193, RZ, RZ, 0x40 ;  /* 0x00000040ffc17424 */ /* 0x000fe200078e00ff */
[--C-:B------:R-:W-:Y:S01]  /*7fe0*/  SHF.R.U32.HI R10, RZ, 0x1, R185.reuse ;  /* 0x00000001ff0a7819 */ /* 0x100fe200000116b9 */
[----:B------:R-:W-:Y:S01]  /*7ff0*/  IMAD.MOV.U32 R192, RZ, RZ, 0x20 ;  /* 0x00000020ffc07424 */ /* 0x000fe200078e00ff */
[----:B------:R-:W-:Y:S01]  /*8000*/  IADD3 R0, P2, PT, R0, R8, RZ ;  /* 0x0000000800007210 */ /* 0x000fe20007f5e0ff */
[----:B------:R-:W-:Y:S01]  /*8010*/  IMAD.SHL.U32 R201, R134, 0x20, RZ ;  /* 0x0000002086c97824 */ /* 0x000fe200078e00ff */
[----:B------:R-:W-:Y:S01]  /*8020*/  LOP3.LUT R190, R5, 0x7c00, R190, 0xf8, !PT ;  /* 0x00007c0005be7812 */ /* 0x000fe200078ef8be */
[----:B------:R-:W-:Y:S01]  /*8030*/  IMAD.MOV.U32 R137, RZ, RZ, R132 ;  /* 0x000000ffff897224 */ /* 0x000fe200078e0084 */
[----:B------:R-:W-:Y:S01]  /*8040*/  LOP3.LUT R5, R133, 0x8, R185, 0x78, !PT ;  /* 0x0000000885057812 */ /* 0x000fe200078e78b9 */
[----:B------:R-:W-:Y:S01]  /*8050*/  IMAD.X R7, R7, 0x1, R9, P2 ;  /* 0x0000000107077824 */ /* 0x000fe200010e0609 */
[----:B------:R-:W-:Y:S01]  /*8060*/  LOP3.LUT R194, R6, 0x400, RZ, 0xc0, !PT ;  /* 0x0000040006c27812 */ /* 0x000fe200078ec0ff */
[----:B-1----:R-:W-:Y:S01]  /*8070*/  ULEA UR5, UR5, UR6, 0x18 ;  /* 0x0000000605057291 */ /* 0x002fe2000f8ec0ff */
[----:B------:R-:W-:Y:S01]  /*8080*/  LOP3.LUT R185, R133, 0x8, R10, 0x78, !PT ;  /* 0x0000000885b97812 */ /* 0x000fe200078e780a */
[----:B------:R-:W-:Y:S01]  /*8090*/  IMAD.WIDE.U32 R8, R4, R134, RZ ;  /* 0x0000008604087225 */ /* 0x000fe200078e00ff */
[----:B------:R-:W-:-:S02]  /*80a0*/  SHF.L.U64.HI R7, R0, 0x1, R7 ;  /* 0x0000000100077819 */ /* 0x000fc40000010207 */
[----:B------:R-:W-:Y:S01]  /*80b0*/  LOP3.LUT R190, R190, R185, RZ, 0xfc, !PT ;  /* 0x000000b9bebe7212 */ /* 0x000fe200078efcff */
[----:B------:R-:W-:Y:S01]  /*80c0*/  IMAD.SHL.U32 R11, R0, 0x2, RZ ;  /* 0x00000002000b7824 */ /* 0x000fe200078e00ff */
[----:B------:R-:W-:Y:S01]  /*80d0*/  SEL R193, R193, 0xffffffc0, !P6 ;  /* 0xffffffc0c1c17807 */ /* 0x000fe20007000000 */
[----:B------:R-:W-:Y:S01]  /*80e0*/  IMAD R194, R5, 0x2, R194 ;  /* 0x0000000205c27824 */ /* 0x000fe200078e02c2 */
[----:B------:R-:W-:Y:S01]  /*80f0*/  LEA R190, R190, UR5, 0x1 ;  /* 0x00000005bebe7c11 */ /* 0x000fe2000f8e08ff */
[----:B------:R-:W-:Y:S01]  /*8100*/  IMAD R0, R4, R135, R9 ;  /* 0x0000008704007224 */ /* 0x000fe200078e0209 */
[----:B------:R-:W-:Y:S01]  /*8110*/  LEA R212, P2, R8, R11, 0x7 ;  /* 0x0000000b08d47211 */ /* 0x000fe200078438ff */
[----:B------:R-:W-:Y:S01]  /*8120*/  VIADD R205, R4, 0x1 ;  /* 0x0000000104cd7836 */ /* 0x000fe20000000000 */
[----:B------:R-:W-:Y:S01]  /*8130*/  LOP3.LUT R185, R185, 0x200, R6, 0xf8, !PT ;  /* 0x00000200b9b97812 */ /* 0x000fe200078ef806 */
[----:B------:R-:W-:Y:S01]  /*8140*/  IMAD.IADD R189, R193, 0x1, R190 ;  /* 0x00000001c1bd7824 */ /* 0x000fe200078e02be */
[----:B------:R-:W-:-:S02]  /*8150*/  IADD3 R187, PT, PT, R194, UR5, RZ ;  /* 0x00000005c2bb7c10 */ /* 0x000fc4000fffe0ff */
[----:B------:R-:W-:Y:S02]  /*8160*/  LEA.HI.X R0, R8, R7, R0, 0x7, P2 ;  /* 0x0000000708007211 */ /* 0x000fe400010f3c00 */
[----:B------:R-:W-:Y:S01]  /*8170*/  IADD3 R212, P2, PT, R212, UR10, RZ ;  /* 0x0000000ad4d47c10 */ /* 0x000fe2000ff5e0ff */
[----:B------:R-:W-:Y:S01]  /*8180*/  IMAD.IADD R193, R187, 0x1, R193 ;  /* 0x00000001bbc17824 */ /* 0x000fe200078e02c1 */
[----:B------:R-:W-:Y:S02]  /*8190*/  SEL R192, R192, 0xffffffe0, !P0 ;  /* 0xffffffe0c0c07807 */ /* 0x000fe40004000000 */
[----:B------:R-:W-:Y:S02]  /*81a0*/  LEA R185, R185, UR5, 0x1 ;  /* 0x00000005b9b97c11 */ /* 0x000fe4000f8e08ff */
[----:B------:R-:W-:Y:S01]  /*81b0*/  IADD3.X R213, PT, PT, R0, UR11, RZ, P2, !PT ;  /* 0x0000000b00d57c10 */ /* 0x000fe200097fe4ff */
[----:B------:R-:W-:Y:S01]  /*81c0*/  IMAD.MOV.U32 R0, RZ, RZ, R3 ;  /* 0x000000ffff007224 */ /* 0x000fe200078e0003 */
[----:B------:R-:W-:Y:S01]  /*81d0*/  IADD3.X R202, PT, PT, R2, -0x1, RZ, P1, !PT ;  /* 0xffffffff02ca7810 */ /* 0x000fe20000ffe4ff */
[----:B------:R-:W-:Y:S01]  /*81e0*/  IMAD.IADD R187, R187, 0x1, R192 ;  /* 0x00000001bbbb7824 */ /* 0x000fe200078e02c0 */
[----:B------:R-:W-:Y:S01]  /*81f0*/  LEA R206, R206, UR5, 0x1 ;  /* 0x00000005cece7c11 */ /* 0x000fe2000f8e08ff */
[C---:B------:R-:W-:Y:S01]  /*8200*/  IMAD.IADD R186, R192.reuse, 0x1, R190 ;  /* 0x00000001c0ba7824 */ /* 0x040fe200078e02be */
[----:B------:R-:W-:Y:S01]  /*8210*/  IADD3 R184, PT, PT, R192, R185, RZ ;  /* 0x000000b9c0b87210 */ /* 0x000fe20007ffe0ff */
[----:B------:R-:W-:-:S02]  /*8220*/  VIADD R210, R185, 0xc000 ;  /* 0x0000c000b9d27836 */ /* 0x000fc40000000000 */
[----:B------:R-:W-:Y:S02]  /*8230*/  VIADD R208, R185, 0xc040 ;  /* 0x0000c040b9d07836 */ /* 0x000fe40000000000 */
[C---:B------:R-:W-:Y:S02]  /*8240*/  IMAD.IADD R191, R192.reuse, 0x1, R193 ;  /* 0x00000001c0bf7824 */ /* 0x040fe400078e02c1 */
[----:B------:R-:W-:Y:S01]  /*8250*/  IMAD.IADD R188, R192, 0x1, R189 ;  /* 0x00000001c0bc7824 */ /* 0x000fe200078e02bd */
[----:B--23--:R-:W-:Y:S06]  /*8260*/  BRA `(.L_x_514) ;  /* 0x0000000000947947 */ /* 0x00cfec0003800000 */
.L_x_516:
        /* <DEDUP_REMOVED lines=16> */
[-C--:B------:R-:W-:Y:S02]  /*8370*/  IADD3 R4, P0, PT, R4, R9.reuse, RZ ;  /* 0x0000000904047210 */ /* 0x080fe40007f1e0ff */
[--C-:B------:R-:W-:Y:S01]  /*8380*/  LEA.HI.X R13, R9, R196, R8.reuse, 0x1, P2 ;  /* 0x000000c4090d7211 */ /* 0x100fe200010f0c08 */
[----:B------:R1:W-:Y:S01]  /*8390*/  LDGSTS.E.BYPASS.LTC128B.128 [R206+0xa000], desc[UR8][R14.64+0x100] ;  /* 0x0a0001000ece7fae */ /* 0x0003e2000b981a08 */
[C---:B------:R-:W-:Y:S01]  /*83a0*/  LEA R10, P1, R2.reuse, R9, 0x5 ;  /* 0x00000009020a7211 */ /* 0x040fe200078228ff */
        /* <DEDUP_REMOVED lines=17> */
.L_x_514:
[----:B------:R-:W-:Y:S04]  /*84c0*/  DEPBAR.LE SB0, 0x0 ;  /* 0x000080000000791a */ /* 0x000fe80000000000 */
[----:B------:R-:W-:Y:S01]  /*84d0*/  BAR.SYNC.DEFER_BLOCKING 0x0 ;  /* 0x0000000000007b1d */ /* 0x000fe20000010000 */
[----:B------:R-:W-:Y:S04]  /*84e0*/  IADD3 R134, P0, PT, R212, R201, RZ ;  /* 0x000000c9d4867210 */ /* 0x000fe80007f1e0ff */
[----:B------:R-:W-:Y:S02]  /*84f0*/  IADD3.X R135, PT, PT, R213, R200, RZ, P0, !PT ;  /* 0x000000c8d5877210 */ /* 0x000fe400007fe4ff */
[----:B------:R-:W-:Y:S04]  /*8500*/  IADD3 R132, P0, PT, R198, R134, RZ ;  /* 0x00000086c6847210 */ /* 0x000fe80007f1e0ff */
[----:B------:R-:W-:Y:S02]  /*8510*/  IADD3.X R133, PT, PT, R202, R135, RZ, P0, !PT ;  /* 0x00000087ca857210 */ /* 0x000fe400007fe4ff */
[----:B------:R-:W-:Y:S04]  /*8520*/  IADD3 R2, P0, PT, R198, R132, RZ ;  /* 0x00000084c6027210 */ /* 0x000fe80007f1e0ff */
[----:B------:R-:W-:Y:S02]  /*8530*/  IADD3.X R3, PT, PT, R202, R133, RZ, P0, !PT ;  /* 0x00000085ca037210 */ /* 0x000fe400007fe4ff */
[----:B------:R-:W-:Y:S01]  /*8540*/  ISETP.NE.AND P0, PT, R205, 0x1, PT ;  /* 0x00000001cd00780c */ /* 0x000fe20003f05270 */
        /* <DEDUP_REMOVED lines=8> */
[----:B------:R-:W-:Y:S06]  /*85d0*/  LDGSTS.E.BYPASS.LTC128B.128 [R206+0x10800], desc[UR8][R134.64+0x100] ;  /* 0x1080010086ce7fae */ /* 0x000fec000b981a08 */
[----:B------:R-:W-:Y:S06]  /*85e0*/  LDGSTS.E.BYPASS.LTC128B.128 [R206+0xd000], desc[UR8][R132.64+0x100] ;  /* 0x0d00010084ce7fae */ /* 0x000fec000b981a08 */
[----:B------:R-:W-:Y:S06]  /*85f0*/  LDGSTS.E.BYPASS.LTC128B.128 [R206+0xf000], desc[UR8][R132.64+0x180] ;  /* 0x0f00018084ce7fae */ /* 0x000fec000b981a08 */
[----:B------:R1:W-:Y:S06]  /*8600*/  LDGSTS.E.BYPASS.LTC128B.128 [R206+0x11000], desc[UR8][R132.64+0x200] ;  /* 0x1100020084ce7fae */ /* 0x0003ec000b981a08 */
[----:B------:R-:W-:Y:S06]  /*8610*/  LDGSTS.E.BYPASS.LTC128B.128 [R206+0xd800], desc[UR8][R2.64+0x200] ;  /* 0x0d80020002ce7fae */ /* 0x000fec000b981a08 */
[----:B------:R-:W-:Y:S06]  /*8620*/  LDGSTS.E.BYPASS.LTC128B.128 [R206+0xf800], desc[UR8][R2.64+0x280] ;  /* 0x0f80028002ce7fae */ /* 0x000fec000b981a08 */
[----:B------:R2:W-:Y:S06]  /*8630*/  LDGSTS.E.BYPASS.LTC128B.128 [R206+0x11800], desc[UR8][R2.64+0x300] ;  /* 0x1180030002ce7fae */ /* 0x0005ec000b981a08 */
[----:B------:R-:W-:Y:S06]  /*8640*/  LDSM.16.M88.4 R140, [R190] ;  /* 0x00000000be8c783b */ /* 0x000fec0000000200 */
[----:B------:R-:W3:Y:S06]  /*8650*/  LDSM.16.M88.4 R144, [R194+UR5+0x6000] ;  /* 0x00600005c290783b */ /* 0x000eec0008000200 */
[----:B------:R-:W4:Y:S06]  /*8660*/  LDSM.16.M88.4 R148, [R194+UR5+0x6800] ;  /* 0x00680005c294783b */ /* 0x000f2c0008000200 */
[----:B------:R-:W5:Y:S06]  /*8670*/  LDSM.16.M88.4 R152, [R194+UR5+0x7000] ;  /* 0x00700005c298783b */ /* 0x000f6c0008000200 */
[----:B------:R-:W0:Y:S06]  /*8680*/  LDGDEPBAR ;  /* 0x00000000000079af */ /* 0x000e2c0000000000 */
[----:B------:R-:W2:Y:S06]  /*8690*/  LDSM.16.M88.4 R156, [R194+UR5+0x7800] ;  /* 0x00780005c29c783b */ /* 0x000eac0008000200 */
[----:B------:R-:W-:Y:S06]  /*86a0*/  LDSM.16.M88.4 R160, [R186] ;  /* 0x00000000baa0783b */ /* 0x000fec0000000200 */
[----:B------:R-:W2:Y:S01]  /*86b0*/  LDSM.16.M88.4 R164, [R187+0x6000] ;  /* 0x00600000bba4783b */ /* 0x000ea20000000200 */
[C---:B---3--:R-:W-:Y:S05]  /*86c0*/  HMMA.16816.F32.BF16 R4, R140.reuse, R144, RZ ;  /* 0x000000908c04723c */ /* 0x048fea00000418ff */
[----:B------:R-:W3:Y:S06]  /*86d0*/  LDSM.16.M88.4 R168, [R187+0x6800] ;  /* 0x00680000bba8783b */ /* 0x000eec0000000200 */
[----:B------:R-:W3:Y:S01]  /*86e0*/  LDSM.16.M88.4 R172, [R187+0x7000] ;  /* 0x00700000bbac783b */ /* 0x000ee20000000200 */
[C---:B------:R-:W-:Y:S05]  /*86f0*/  HMMA.16816.F32.BF16 R8, R140.reuse, R146, RZ ;  /* 0x000000928c08723c */ /* 0x040fea00000418ff */
[----:B------:R-:W3:Y:S03]  /*8700*/  LDSM.16.M88.4 R144, [R187+0x7800] ;  /* 0x00780000bb90783b */ /* 0x000ee60000000200 */
[C---:B----4-:R-:W-:Y:S03]  /*8710*/  HMMA.16816.F32.BF16 R12, R140.reuse, R148, RZ ;  /* 0x000000948c0c723c */ /* 0x050fe600000418ff */
[----:B------:R-:W-:Y:S05]  /*8720*/  LDSM.16.M88.4 R176, [R189] ;  /* 0x00000000bdb0783b */ /* 0x000fea0000000200 */
[C---:B------:R-:W-:Y:S01]  /*8730*/  HMMA.16816.F32.BF16 R16, R140.reuse, R150, RZ ;  /* 0x000000968c10723c */ /* 0x040fe200000418ff */
[----:B------:R-:W4:Y:S06]  /*8740*/  LDSM.16.M88.4 R180, [R193+0x6000] ;  /* 0x00600000c1b4783b */ /* 0x000f2c0000000200 */
[----:B------:R-:W-:Y:S01]  /*8750*/  LDSM.16.M88.4 R148, [R193+0x7000] ;  /* 0x00700000c194783b */ /* 0x000fe20000000200 */
[C---:B-----5:R-:W-:Y:S05]  /*8760*/  HMMA.16816.F32.BF16 R20, R140.reuse, R152, RZ ;  /* 0x000000988c14723c */ /* 0x060fea00000418ff */
[----:B-1----:R-:W-:Y:S03]  /*8770*/  LDSM.16.M88.4 R132, [R191+0x6800] ;  /* 0x00680000bf84783b */ /* 0x002fe60000000200 */
[C---:B------:R-:W-:Y:S03]  /*8780*/  HMMA.16816.F32.BF16 R24, R140.reuse, R154, RZ ;  /* 0x0000009a8c18723c */ /* 0x040fe600000418ff */
[----:B------:R-:W-:Y:S05]  /*8790*/  LDSM.16.M88.4 R152, [R193+0x7800] ;  /* 0x00780000c198783b */ /* 0x000fea0000000200 */
[C---:B--2---:R-:W-:Y:S08]  /*87a0*/  HMMA.16816.F32.BF16 R28, R140.reuse, R156, RZ ;  /* 0x0000009c8c1c723c */ /* 0x044ff000000418ff */
[----:B------:R-:W-:Y:S01]  /*87b0*/  HMMA.16816.F32.BF16 R32, R140, R158, RZ ;  /* 0x0000009e8c20723c */ /* 0x000fe200000418ff */
[----:B------:R-:W1:Y:S06]  /*87c0*/  LDSM.16.M88.4 R140, [R193+0x6800] ;  /* 0x00680000c18c783b */ /* 0x000e6c0000000200 */
[----:B------:R-:W-:Y:S01]  /*87d0*/  LDSM.16.M88.4 R156, [R188] ;  /* 0x00000000bc9c783b */ /* 0x000fe20000000200 */
        /* <DEDUP_REMOVED lines=8> */
[----:B------:R-:W-:Y:S07]  /*8860*/  LDSM.16.M88.4 R172, [R194+UR5+0x8000] ;  /* 0x00800005c2ac783b */ /* 0x000fee0008000200 */
[C---:B------:R-:W-:Y:S08]  /*8870*/  HMMA.16816.F32.BF16 R28, R160.reuse, R144, R28 ;  /* 0x00000090a01c723c */ /* 0x040ff0000004181c */
[----:B------:R-:W-:Y:S01]  /*8880*/  HMMA.16816.F32.BF16 R32, R160, R146, R32 ;  /* 0x00000092a020723c */ /* 0x000fe20000041820 */
[----:B------:R-:W3:Y:S06]  /*8890*/  LDSM.16.M88.4 R144, [R191+0x7000] ;  /* 0x00700000bf90783b */ /* 0x000eec0000000200 */
[----:B------:R-:W5:Y:S01]  /*88a0*/  LDSM.16.M88.4 R160, [R191+0x7800] ;  /* 0x00780000bfa0783b */ /* 0x000f620000000200 */
[C---:B----4-:R-:W-:Y:S08]  /*88b0*/  HMMA.16816.F32.BF16 R4, R176.reuse, R180, R4 ;  /* 0x000000b4b004723c */ /* 0x050ff00000041804 */
[C---:B------:R-:W-:Y:S01]  /*88c0*/  HMMA.16816.F32.BF16 R8, R176.reuse, R182, R8 ;  /* 0x000000b6b008723c */ /* 0x040fe20000041808 */
[----:B------:R-:W-:Y:S07]  /*88d0*/  LDSM.16.M88.4 R180, [R187+0x8000] ;  /* 0x00800000bbb4783b */ /* 0x000fee0000000200 */
[C---:B-1----:R-:W-:Y:S08]  /*88e0*/  HMMA.16816.F32.BF16 R12, R176.reuse, R140, R12 ;  /* 0x0000008cb00c723c */ /* 0x042ff0000004180c */
[C---:B------:R-:W-:Y:S01]  /*88f0*/  HMMA.16816.F32.BF16 R16, R176.reuse, R142, R16 ;  /* 0x0000008eb010723c */ /* 0x040fe20000041810 */
[----:B------:R-:W1:Y:S07]  /*8900*/  LDSM.16.M88.4 R140, [R194+UR5+0x8800] ;  /* 0x00880005c28c783b */ /* 0x000e6e0008000200 */
[C---:B------:R-:W-:Y:S08]  /*8910*/  HMMA.16816.F32.BF16 R20, R176.reuse, R148, R20 ;  /* 0x00000094b014723c */ /* 0x040ff00000041814 */
[C---:B------:R-:W-:Y:S01]  /*8920*/  HMMA.16816.F32.BF16 R24, R176.reuse, R150, R24 ;  /* 0x00000096b018723c */ /* 0x040fe20000041818 */
[----:B------:R-:W4:Y:S07]  /*8930*/  LDSM.16.M88.4 R148, [R194+UR5+0x9000] ;  /* 0x00900005c294783b */ /* 0x000f2e0008000200 */
[C---:B------:R-:W-:Y:S08]  /*8940*/  HMMA.16816.F32.BF16 R28, R176.reuse, R152, R28 ;  /* 0x00000098b01c723c */ /* 0x040ff0000004181c */
[----:B------:R-:W-:Y:S01]  /*8950*/  HMMA.16816.F32.BF16 R32, R176, R154, R32 ;  /* 0x0000009ab020723c */ /* 0x000fe20000041820 */
[----:B------:R-:W4:Y:S06]  /*8960*/  LDSM.16.M88.4 R152, [R194+UR5+0x9800] ;  /* 0x00980005c298783b */ /* 0x000f2c0008000200 */
[----:B------:R-:W4:Y:S01]  /*8970*/  LDSM.16.M88.4 R176, [R186+0x2000] ;  /* 0x00200000bab0783b */ /* 0x000f220000000200 */
[C---:B--2---:R-:W-:Y:S08]  /*8980*/  HMMA.16816.F32.BF16 R4, R156.reuse, R164, R4 ;  /* 0x000000a49c04723c */ /* 0x044ff00000041804 */
[C---:B------:R-:W-:Y:S01]  /*8990*/  HMMA.16816.F32.BF16 R8, R156.reuse, R166, R8 ;  /* 0x000000a69c08723c */ /* 0x040fe20000041808 */
[----:B------:R-:W-:Y:S07]  /*89a0*/  LDSM.16.M88.4 R164, [R193+0x8000] ;  /* 0x00800000c1a4783b */ /* 0x000fee0000000200 */
[C---:B------:R-:W-:Y:S08]  /*89b0*/  HMMA.16816.F32.BF16 R12, R156.reuse, R132, R12 ;  /* 0x000000849c0c723c */ /* 0x040ff0000004180c */
[C---:B------:R-:W-:Y:S01]  /*89c0*/  HMMA.16816.F32.BF16 R16, R156.reuse, R134, R16 ;  /* 0x000000869c10723c */ /* 0x040fe20000041810 */
[----:B------:R-:W2:Y:S07]  /*89d0*/  LDSM.16.M88.4 R132, [R187+0x8800] ;  /* 0x00880000bb84783b */ /* 0x000eae0000000200 */
        /* <DEDUP_REMOVED lines=19> */
[----:B------:R-:W4:Y:S01]  /*8b10*/  LDSM.16.M88.4 R168, [R188+0x2000] ;  /* 0x00200000bca8783b */ /* 0x000f220000000200 */
        /* <DEDUP_REMOVED lines=12> */
[----:B------:R-:W-:Y:S01]  /*8be0*/  LDSM.16.M88.4 R176, [R194+UR5+0xa000] ;  /* 0x00a00005c2b0783b */ /* 0x000fe20008000200 */
[C---:B------:R-:W-:Y:S08]  /*8bf0*/  HMMA.16816.F32.BF16 R4, R160.reuse, R164, R4 ;  /* 0x000000a4a004723c */ /* 0x040ff00000041804 */
[C---:B------:R-:W-:Y:S01]  /*8c00*/  HMMA.16816.F32.BF16 R8, R160.reuse, R166, R8 ;  /* 0x000000a6a008723c */ /* 0x040fe20000041808 */
[----:B------:R-:W5:Y:S07]  /*8c10*/  LDSM.16.M88.4 R164, [R190+0x4000] ;  /* 0x00400000bea4783b */ /* 0x000f6e0000000200 */
[C---:B-1----:R-:W-:Y:S08]  /*8c20*/  HMMA.16816.F32.BF16 R12, R160.reuse, R140, R12 ;  /* 0x0000008ca00c723c */ /* 0x042ff0000004180c */
[C---:B------:R-:W-:Y:S01]  /*8c30*/  HMMA.16816.F32.BF16 R16, R160.reuse, R142, R16 ;  /* 0x0000008ea010723c */ /* 0x040fe20000041810 */
[----:B------:R-:W1:Y:S07]  /*8c40*/  LDSM.16.M88.4 R140, [R194+UR5+0xa800] ;  /* 0x00a80005c28c783b */ /* 0x000e6e0008000200 */
[C---:B----4-:R-:W-:Y:S08]  /*8c50*/  HMMA.16816.F32.BF16 R20, R160.reuse, R148, R20 ;  /* 0x00000094a014723c */ /* 0x050ff00000041814 */
[C---:B------:R-:W-:Y:S01]  /*8c60*/  HMMA.16816.F32.BF16 R24, R160.reuse, R150, R24 ;  /* 0x00000096a018723c */ /* 0x040fe20000041818 */
[----:B------:R-:W4:Y:S07]  /*8c70*/  LDSM.16.M88.4 R148, [R194+UR5+0xb000] ;  /* 0x00b00005c294783b */ /* 0x000f2e0008000200 */
[C---:B------:R-:W-:Y:S08]  /*8c80*/  HMMA.16816.F32.BF16 R28, R160.reuse, R152, R28 ;  /* 0x00000098a01c723c */ /* 0x040ff0000004181c */
[----:B------:R-:W-:Y:S01]  /*8c90*/  HMMA.16816.F32.BF16 R32, R160, R154, R32 ;  /* 0x0000009aa020723c */ /* 0x000fe20000041820 */
[----:B------:R-:W4:Y:S06]  /*8ca0*/  LDSM.16.M88.4 R152, [R194+UR5+0xb800] ;  /* 0x00b80005c298783b */ /* 0x000f2c0008000200 */
[----:B------:R-:W-:Y:S01]  /*8cb0*/  LDSM.16.M88.4 R160, [R186+0x4000] ;  /* 0x00400000baa0783b */ /* 0x000fe20000000200 */
[C---:B------:R-:W-:Y:S08]  /*8cc0*/  HMMA.16816.F32.BF16 R4, R168.reuse, R172, R4 ;  /* 0x000000aca804723c */ /* 0x040ff00000041804 */
        /* <DEDUP_REMOVED lines=26> */
[C---:B------:R-:W-:Y:S08]  /*8e70*/  HMMA.16816.F32.BF16 R8, R160.reuse, R174, R8 ;  /* 0x000000aea008723c */ /* 0x040ff00000041808 */
[C---:B--2---:R-:W-:Y:S08]  /*8e80*/  HMMA.16816.F32.BF16 R12, R160.reuse, R132, R12 ;  /* 0x00000084a00c723c */ /* 0x044ff0000004180c */
[C---:B------:R-:W-:Y:S01]  /*8e90*/  HMMA.16816.F32.BF16 R16, R160.reuse, R134, R16 ;  /* 0x00000086a010723c */ /* 0x040fe20000041810 */
[----:B------:R-:W2:Y:S07]  /*8ea0*/  LDSM.16.M88.4 R132, [R191+0xa800] ;  /* 0x00a80000bf84783b */ /* 0x000eae0000000200 */
[C---:B---3--:R-:W-:Y:S08]  /*8eb0*/  HMMA.16816.F32.BF16 R20, R160.reuse, R144, R20 ;  /* 0x00000090a014723c */ /* 0x048ff00000041814 */
        /* <DEDUP_REMOVED lines=8> */
[C---:B----4-:R-:W-:Y:S08]  /*8f40*/  HMMA.16816.F32.BF16 R20, R168.reuse, R148, R20 ;  /* 0x00000094a814723c */ /* 0x050ff00000041814 */
[C---:B------:R-:W-:Y:S08]  /*8f50*/  HMMA.16816.F32.BF16 R24, R168.reuse, R150, R24 ;  /* 0x00000096a818723c */ /* 0x040ff00000041818 */
[C---:B------:R-:W-:Y:S08]  /*8f60*/  HMMA.16816.F32.BF16 R28, R168.reuse, R152, R28 ;  /* 0x00000098a81c723c */ /* 0x040ff0000004181c */
        /* <DEDUP_REMOVED lines=93> */
.L_x_515:
[----:B------:R-:W2:Y:S01]  /*9540*/  SHFL.BFLY PT, R4, R239, 0x2, 0x1f ;  /* 0x0c401f00ef047f89 */ /* 0x000ea200000e0000 */
[----:B------:R-:W-:Y:S02]  /*9550*/  MOV R165, R208 ;  /* 0x000000d000a57202 */ /* 0x000fe40000000f00 */
[----:B------:R-:W-:Y:S05]  /*9560*/  @P6 IADD3 R165, PT, PT, R210, -0x40, RZ ;  /* 0xffffffc0d2a56810 */ /* 0x000fea0007ffe0ff */
[----:B-1----:R-:W1:Y:S01]  /*9570*/  SHFL.BFLY PT, R2, R7, 0x2, 0x1f ;  /* 0x0c401f0007027f89 */ /* 0x002e6200000e0000 */
[----:B------:R-:W-:Y:S02]  /*9580*/  IADD3 R205, PT, PT, R205, -0x1, RZ ;  /* 0xffffffffcdcd7810 */ /* 0x000fe40007ffe0ff */
[----:B------:R-:W-:Y:S05]  /*9590*/  IADD3 R164, PT, PT, R192, R165, RZ ;  /* 0x000000a5c0a47210 */ /* 0x000fea0007ffe0ff */
[----:B------:R-:W-:Y:S08]  /*95a0*/  LDSM.16.MT88.4 R12, [R185+0xc000] ;  /* 0x00c00000b90c783b */ /* 0x000ff00000004200 */
        /* <DEDUP_REMOVED lines=8> */
[----:B-1----:R-:W-:Y:S05]  /*9630*/  FMNMX.FTZ R6, R7, R2, !PT ;  /* 0x0000000207067209 */ /* 0x002fea0007810000 */
        /* <DEDUP_REMOVED lines=90> */
[----:B------:R-:W1:Y:S01]  /*9be0*/  LDSM.16.MT88.4 R120, [R164] ;  /* 0x00000000a478783b */ /* 0x000e620000004200 */
        /* <DEDUP_REMOVED lines=16> */
[----:B------:R-:W2:Y:S01]  /*9cf0*/  LDSM.16.MT88.4 R112, [R185+0xe000] ;  /* 0x00e00000b970783b */ /* 0x000ea20000004200 */
        /* <DEDUP_REMOVED lines=20> */
[C---:B------:R-:W-:Y:S01]  /*9e40*/  FMUL.FTZ R66, R0.reuse, R66 ;  /* 0x0000004200427220 */ /* 0x040fe20000410000 */
[C---:B-1----:R-:W-:Y:S01]  /*9e50*/  HMMA.16816.F32.BF16 R28, R128.reuse, R120, R28 ;  /* 0x00000078801c723c */ /* 0x042fe2000004181c */
        /* <DEDUP_REMOVED lines=14> */
[C---:B--2---:R-:W-:Y:S04]  /*9f40*/  HMMA.16816.F32.BF16 R36, R128.reuse, R112, R36 ;  /* 0x000000708024723c */ /* 0x044fe80000041824 */
        /* <DEDUP_REMOVED lines=8> */
[----:B------:R-:W1:Y:S01]  /*9fd0*/  MUFU.EX2 R214, R214 ;  /* 0x000000d600d67308 */ /* 0x000e620000000800 */
        /* <DEDUP_REMOVED lines=22> */
[----:B------:R-:W-:Y:S01]  /*a140*/  FFMA.FTZ R218, R221, UR4, -R156 ;  /* 0x00000004ddda7c23 */ /* 0x000fe2000801089c */
[--C-:B------:R-:W-:Y:S01]  /*a150*/  FFMA.FTZ R220, R220, UR4, -R137.reuse ;  /* 0x00000004dcdc7c23 */ /* 0x100fe20008010889 */
[--C-:B------:R-:W-:Y:S01]  /*a160*/  FFMA.FTZ R181, R228, UR4, -R137.reuse ;  /* 0x00000004e4b57c23 */ /* 0x100fe20008010889 */
[--C-:B------:R-:W-:Y:S01]  /*a170*/  FFMA.FTZ R174, R230, UR4, -R137.reuse ;  /* 0x00000004e6ae7c23 */ /* 0x100fe20008010889 */
[--C-:B------:R-:W-:Y:S01]  /*a180*/  FFMA.FTZ R183, R226, UR4, -R137.reuse ;  /* 0x00000004e2b77c23 */ /* 0x100fe20008010889 */
[C---:B------:R-:W-:Y:S01]  /*a190*/  HMMA.16816.F32.BF16 R56, R128.reuse, R102, R56 ;  /* 0x000000668038723c */ /* 0x040fe20000041838 */
[----:B------:R-:W3:Y:S01]  /*a1a0*/  LDSM.16.MT88.4 R100, [R184+0x10000] ;  /* 0x01000000b864783b */ /* 0x000ee20000004200 */
[----:B------:R-:W-:Y:S01]  /*a1b0*/  MUFU.EX2 R218, R218 ;  /* 0x000000da00da7308 */ /* 0x000fe20000000800 */
[--C-:B------:R-:W-:Y:S01]  /*a1c0*/  FFMA.FTZ R178, R224, UR4, -R137.reuse ;  /* 0x00000004e0b27c23 */ /* 0x100fe20008010889 */
[--C-:B------:R-:W-:Y:S01]  /*a1d0*/  FFMA.FTZ R223, R222, UR4, -R137.reuse ;  /* 0x00000004dedf7c23 */ /* 0x100fe20008010889 */
[--C-:B------:R-:W-:Y:S01]  /*a1e0*/  FFMA.FTZ R222, R136, UR4, -R137.reuse ;  /* 0x0000000488de7c23 */ /* 0x100fe20008010889 */
[----:B-1----:R-:W-:Y:S06]  /*a1f0*/  F2FP.BF16.F32.PACK_AB R136, R214, R211 ;  /* 0x000000d3d688723e */ /* 0x002fec00000010ff */
[----:B------:R-:W-:Y:S01]  /*a200*/  MUFU.EX2 R181, R181 ;  /* 0x000000b500b57308 */ /* 0x000fe20000000800 */
[C---:B------:R-:W-:Y:S09]  /*a210*/  HMMA.16816.F32.BF16 R60, R128.reuse, R108, R60 ;  /* 0x0000006c803c723c */ /* 0x040ff2000004183c */
[----:B------:R-:W1:Y:S01]  /*a220*/  MUFU.EX2 R174, R174 ;  /* 0x000000ae00ae7308 */ /* 0x000e620000000800 */
[--C-:B------:R-:W-:Y:S01]  /*a230*/  FFMA.FTZ R219, R216, UR4, -R137.reuse ;  /* 0x00000004d8db7c23 */ /* 0x100fe20008010889 */
[----:B------:R-:W-:Y:S01]  /*a240*/  FFMA.FTZ R135, R135, UR4, -R137 ;  /* 0x0000000487877c23 */ /* 0x000fe20008010889 */
[----:B------:R-:W-:Y:S07]  /*a250*/  FFMA.FTZ R175, R2, R209, R175 ;  /* 0x000000d102af7223 */ /* 0x000fee00000100af */
[----:B------:R-:W-:Y:S01]  /*a260*/  MUFU.EX2 R183, R183 ;  /* 0x000000b700b77308 */ /* 0x000fe20000000800 */
[C---:B------:R-:W-:Y:S01]  /*a270*/  HMMA.16816.F32.BF16 R64, R128.reuse, R110, R64 ;  /* 0x0000006e8040723c */ /* 0x040fe20000041840 */
[----:B------:R-:W4:Y:S08]  /*a280*/  LDSM.16.MT88.4 R108, [R165+0x4000] ;  /* 0x00400000a56c783b */ /* 0x000f300000004200 */
[----:B------:R-:W5:Y:S01]  /*a290*/  MUFU.EX2 R178, R178 ;  /* 0x000000b200b27308 */ /* 0x000f620000000800 */
[----:B------:R-:W-:Y:S01]  /*a2a0*/  IADD3 R212, P0, PT, R212, -R204, RZ ;  /* 0x800000ccd4d47210 */ /* 0x000fe20007f1e0ff */
[----:B------:R-:W-:Y:S01]  /*a2b0*/  FFMA.FTZ R173, R0, R207, R173 ;  /* 0x000000cf00ad7223 */ /* 0x000fe200000100ad */
[----:B------:R-:W-:Y:S07]  /*a2c0*/  FADD.FTZ R175, R171, R175 ;  /* 0x000000afabaf7221 */ /* 0x000fee0000010000 */
[----:B------:R-:W-:Y:S01]  /*a2d0*/  MUFU.EX2 R223, R223 ;  /* 0x000000df00df7308 */ /* 0x000fe20000000800 */
[----:B------:R-:W-:Y:S01]  /*a2e0*/  IADD3.X R213, PT, PT, R213, ~R203, RZ, P0, !PT ;  /* 0x800000cbd5d57210 */ /* 0x000fe200007fe4ff */
[C---:B--2---:R-:W-:Y:S08]  /*a2f0*/  HMMA.16816.F32.BF16 R68, R128.reuse, R104, R68 ;  /* 0x000000688044723c */ /* 0x044ff00000041844 */
[----:B------:R2:W-:Y:S01]  /*a300*/  MUFU.EX2 R216, R220 ;  /* 0x000000dc00d87308 */ /* 0x0005e20000000800 */
[----:B------:R-:W-:Y:S01]  /*a310*/  FADD.FTZ R168, R168, R173 ;  /* 0x000000ada8a87221 */ /* 0x000fe20000010000 */
[----:B------:R-:W-:Y:S01]  /*a320*/  FADD.FTZ R170, R170, R175 ;  /* 0x000000afaaaa7221 */ /* 0x000fe20000010000 */
[----:B------:R-:W-:Y:S07]  /*a330*/  MOV R0, R3 ;  /* 0x0000000300007202 */ /* 0x000fee0000000f00 */
[----:B------:R-:W-:Y:S01]  /*a340*/  MUFU.EX2 R219, R219 ;  /* 0x000000db00db7308 */ /* 0x000fe20000000800 */
[----:B------:R-:W-:Y:S01]  /*a350*/  FADD.FTZ R167, R167, R168 ;  /* 0x000000a8a7a77221 */ /* 0x000fe20000010000 */
[C---:B------:R-:W-:Y:S01]  /*a360*/  HMMA.16816.F32.BF16 R72, R128.reuse, R106, R72 ;  /* 0x0000006a8048723c */ /* 0x040fe20000041848 */
[----:B------:R-:W4:Y:S07]  /*a370*/  LDSM.16.MT88.4 R104, [R164+0x4000] ;  /* 0x00400000a468783b */ /* 0x000f2e0000004200 */
[----:B------:R-:W-:Y:S01]  /*a380*/  MUFU.EX2 R222, R222 ;  /* 0x000000de00de7308 */ /* 0x000fe20000000800 */
[----:B------:R-:W-:Y:S01]  /*a390*/  FADD.FTZ R170, R169, R170 ;  /* 0x000000aaa9aa7221 */ /* 0x000fe20000010000 */
[----:B------:R-:W-:Y:S08]  /*a3a0*/  FADD.FTZ R166, R166, R167 ;  /* 0x000000a7a6a67221 */ /* 0x000ff00000010000 */
[----:B------:R-:W-:Y:S01]  /*a3b0*/  MUFU.EX2 R135, R135 ;  /* 0x0000008700877308 */ /* 0x000fe20000000800 */
[C---:B---3--:R-:W-:Y:S03]  /*a3c0*/  HMMA.16816.F32.BF16 R76, R128.reuse, R100, R76 ;  /* 0x00000064804c723c */ /* 0x048fe6000004184c */
[----:B------:R-:W-:Y:S01]  /*a3d0*/  F2FP.BF16.F32.PACK_AB R100, R172, R177 ;  /* 0x000000b1ac64723e */ /* 0x000fe200000010ff */
[--C-:B--2---:R-:W-:Y:S01]  /*a3e0*/  FFMA.FTZ R220, R138, UR4, -R156.reuse ;  /* 0x000000048adc7c23 */ /* 0x104fe2000801089c */
[----:B------:R-:W-:Y:S01]  /*a3f0*/  FFMA.FTZ R156, R139, UR4, -R156 ;  /* 0x000000048b9c7c23 */ /* 0x000fe2000801089c */
[----:B-1----:R-:W-:Y:S01]  /*a400*/  F2FP.BF16.F32.PACK_AB R101, R174, R181 ;  /* 0x000000b5ae65723e */ /* 0x002fe200000010ff */
[----:B------:R-:W-:Y:S01]  /*a410*/  FADD.FTZ R177, R177, R170 ;  /* 0x000000aab1b17221 */ /* 0x000fe20000010000 */
[C---:B------:R-:W-:Y:S01]  /*a420*/  HMMA.16816.F32.BF16 R80, R128.reuse, R102, R80 ;  /* 0x000000668050723c */ /* 0x040fe20000041850 */
[----:B------:R1:W-:Y:S02]  /*a430*/  MUFU.EX2 R221, R156 ;  /* 0x0000009c00dd7308 */ /* 0x0003e40000000800 */
[----:B------:R-:W-:Y:S01]  /*a440*/  F2FP.BF16.F32.PACK_AB R102, R179, R176 ;  /* 0x000000b0b366723e */ /* 0x000fe200000010ff */
[----:B------:R-:W-:Y:S01]  /*a450*/  FADD.FTZ R181, R181, R166 ;  /* 0x000000a6b5b57221 */ /* 0x000fe20000010000 */
[----:B-----5:R-:W-:Y:S06]  /*a460*/  F2FP.BF16.F32.PACK_AB R103, R178, R183 ;  /* 0x000000b7b267723e */ /* 0x020fec00000010ff */
[----:B------:R-:W2:Y:S01]  /*a470*/  MUFU.EX2 R220, R220 ;  /* 0x000000dc00dc7308 */ /* 0x000ea20000000800 */
[----:B------:R-:W-:Y:S01]  /*a480*/  FADD.FTZ R177, R172, R177 ;  /* 0x000000b1acb17221 */ /* 0x000fe20000010000 */
[C---:B----4-:R-:W-:Y:S03]  /*a490*/  HMMA.16816.F32.BF16 R84, R128.reuse, R108, R84 ;  /* 0x0000006c8054723c */ /* 0x050fe60000041854 */
[----:B------:R-:W-:Y:S01]  /*a4a0*/  FADD.FTZ R174, R174, R181 ;  /* 0x000000b5aeae7221 */ /* 0x000fe20000010000 */
[----:B------:R-:W-:Y:S01]  /*a4b0*/  FADD.FTZ R176, R176, R177 ;  /* 0x000000b1b0b07221 */ /* 0x000fe20000010000 */
[----:B-1----:R-:W-:Y:S03]  /*a4c0*/  LDSM.16.MT88.4 R156, [R164+0x3800] ;  /* 0x00380000a49c783b */ /* 0x002fe60000004200 */
[C---:B------:R-:W-:Y:S03]  /*a4d0*/  HMMA.16816.F32.BF16 R88, R128.reuse, R110, R88 ;  /* 0x0000006e8058723c */ /* 0x040fe60000041858 */
[----:B------:R-:W-:Y:S01]  /*a4e0*/  FADD.FTZ R183, R183, R174 ;  /* 0x000000aeb7b77221 */ /* 0x000fe20000010000 */
[----:B--2---:R-:W-:Y:S01]  /*a4f0*/  F2FP.BF16.F32.PACK_AB R138, R221, R220 ;  /* 0x000000dcdd8a723e */ /* 0x004fe200000010ff */
[----:B------:R-:W-:Y:S01]  /*a500*/  FADD.FTZ R176, R179, R176 ;  /* 0x000000b0b3b07221 */ /* 0x000fe20000010000 */
[----:B------:R-:W1:Y:S01]  /*a510*/  LDSM.16.MT88.4 R108, [R185+0xc800] ;  /* 0x00c80000b96c783b */ /* 0x000e620000004200 */
[----:B------:R-:W-:Y:S01]  /*a520*/  FADD.FTZ R178, R178, R183 ;  /* 0x000000b7b2b27221 */ /* 0x000fe20000010000 */
        /* <DEDUP_REMOVED lines=127> */
[----:B------:R-:W-:Y:S11]  /*ad20*/  @P1 BRA `(.L_x_514) ;  /* 0xffffffd400e41947 */ /* 0x000ff6000383ffff */
.L_x_513:
        /* <DEDUP_REMOVED lines=261> */
.L_x_517:
        /* <DEDUP_REMOVED lines=11> */
[----:B----4-:R-:W-:Y:S01]  /*be30*/  IMAD R9, R20, R9, RZ ;  /* 0x0000000914097224 */ /* 0x010fe200078e02ff */
[----:B------:R-:W-:Y:S01]  /*be40*/  LOP3.LUT R28, R28, 0x30, RZ, 0xc0, !PT ;  /* 0x000000301c1c7812 */ /* 0x000fe200078ec0ff */
[----:B------:R-:W-:Y:S01]  /*be50*/  @!P0 IMAD R13, R5, R13, R27 ;  /* 0x0000000d050d8224 */ /* 0x000fe200078e021b */
[----:B------:R-:W-:Y:S01]  /*be60*/  BSSY.RECONVERGENT B0, `(.L_x_518) ;  /* 0x000002a000007945 */ /* 0x000fe20003800200 */
[----:B------:R-:W-:Y:S02]  /*be70*/  @P0 IMAD R13, R199, R11, R25 ;  /* 0x0000000bc70d0224 */ /* 0x000fe400078e0219 */
[----:B------:R-:W4:Y:S01]  /*be80*/  @P3 LDC R12, c[0x0][0x458] ;  /* 0x00011600ff0c3b82 */ /* 0x000f220000000800 */
[----:B------:R-:W5:Y:S01]  /*be90*/  @P3 MUFU.LG2 R6, R6 ;  /* 0x0000000600063308 */ /* 0x000f620000000c00 */
[----:B------:R-:W-:-:S02]  /*bea0*/  @!P2 IMAD R199, R5, R2, RZ ;  /* 0x0000000205c7a224 */ /* 0x000fc400078e02ff */
[----:B------:R-:W-:Y:S02]  /*beb0*/  @!P1 IMAD R9, R5, R22, R9 ;  /* 0x0000001605099224 */ /* 0x000fe400078e0209 */
[----:B------:R-:W-:Y:S01]  /*bec0*/  IMAD R22, R0, R15, RZ ;  /* 0x0000000f00167224 */ /* 0x000fe200078e02ff */
[----:B---3--:R-:W-:Y:S01]  /*bed0*/  SHF.R.U32.HI R21, RZ, 0x2, R4 ;  /* 0x00000002ff157819 */ /* 0x008fe20000011604 */
[----:B------:R-:W-:Y:S01]  /*bee0*/  IMAD.MOV.U32 R11, RZ, RZ, 0x7f800000 ;  /* 0x7f800000ff0b7424 */ /* 0x000fe200078e00ff */
[----:B------:R-:W-:Y:S01]  /*bef0*/  SHF.R.S32.HI R2, RZ, 0x1f, R199 ;  /* 0x0000001fff027819 */ /* 0x000fe200000114c7 */
[----:B------:R3:W3:Y:S01]  /*bf00*/  LDS.128 R16, [R8+0x1800] ;  /* 0x0018000008107984 */ /* 0x0006e20000000c00 */
[----:B------:R-:W-:Y:S01]  /*bf10*/  LOP3.LUT R10, R28, 0x7, R21, 0xf8, !PT ;  /* 0x000000071c0a7812 */ /* 0x000fe200078ef815 */
[----:B------:R-:W-:Y:S01]  /*bf20*/  IMAD.SHL.U32 R22, R22, 0x40, RZ ;  /* 0x0000004016167824 */ /* 0x000fe200078e00ff */
[----:B------:R-:W-:Y:S01]  /*bf30*/  SEL R21, R199, RZ, P1 ;  /* 0x000000ffc7157207 */ /* 0x000fe20000800000 */
[----:B--2---:R-:W-:Y:S01]  /*bf40*/  @P4 FMUL.FTZ R7, R7, 0.69314718246459960938 ;  /* 0x3f31721807074820 */ /* 0x004fe20000410000 */
[----:B------:R-:W-:Y:S01]  /*bf50*/  SEL R2, R2, RZ, P1 ;  /* 0x000000ff02027207 */ /* 0x000fe20000800000 */
[----:B------:R-:W-:Y:S01]  /*bf60*/  IMAD.MOV.U32 R5, RZ, RZ, 0x7f800000 ;  /* 0x7f800000ff057424 */ /* 0x000fe200078e00ff */
[----:B------:R-:W-:Y:S01]  /*bf70*/  IADD3 R21, P2, P1, R22, R21, R9 ;  /* 0x0000001516157210 */ /* 0x000fe2000795e009 */
        /* <DEDUP_REMOVED lines=24> */
.L_x_519:
[----:B------:R-:W-:Y:S05]  /*c100*/  BSYNC.RECONVERGENT B0 ;  /* 0x0000000000007941 */ /* 0x000fea0003800200 */
.L_x_518:
[----:B------:R-:W2:Y:S01]  /*c110*/  LDCU.64 UR4, c[0x0][0x410] ;  /* 0x00008200ff0477ac */ /* 0x000ea20008000a00 */
[----:B------:R-:W-:Y:S01]  /*c120*/  @P0 IMAD.MOV.U32 R26, RZ, RZ, R24 ;  /* 0x000000ffff1a0224 */ /* 0x000fe200078e0018 */
[----:B-1----:R-:W-:Y:S01]  /*c130*/  LOP3.LUT R3, R14, 0x38, RZ, 0xc0, !PT ;  /* 0x000000380e037812 */ /* 0x002fe200078ec0ff */
[----:B------:R-:W-:Y:S01]  /*c140*/  BSSY.RECONVERGENT B0, `(.L_x_520) ;  /* 0x000001f000007945 */ /* 0x000fe20003800200 */
[----:B------:R-:W-:Y:S02]  /*c150*/  SHF.R.U32.HI R24, RZ, 0x3, R4 ;  /* 0x00000003ff187819 */ /* 0x000fe40000011604 */
[----:B------:R-:W-:Y:S02]  /*c160*/  IADD3 R10, P0, PT, R3, R26, RZ ;  /* 0x0000001a030a7210 */ /* 0x000fe40007f1e0ff */
[CC--:B------:R-:W-:Y:S01]  /*c170*/  ISETP.GE.AND P3, PT, R24.reuse, R195.reuse, PT ;  /* 0x000000c31800720c */ /* 0x0c0fe20003f66270 */
[C---:B------:R-:W-:Y:S01]  /*c180*/  VIADD R6, R24.reuse, 0x10 ;  /* 0x0000001018067836 */ /* 0x040fe20000000000 */
[----:B------:R-:W-:Y:S01]  /*c190*/  MOV R25, RZ ;  /* 0x000000ff00197202 */ /* 0x000fe20000000f00 */
[----:B------:R-:W-:Y:S01]  /*c1a0*/  IMAD.X R11, RZ, RZ, R13, P0 ;  /* 0x000000ffff0b7224 */ /* 0x000fe200000e060d */
[C---:B------:R-:W-:Y:S01]  /*c1b0*/  IADD3 R2, PT, PT, R24.reuse, 0x30, RZ ;  /* 0x0000003018027810 */ /* 0x040fe20007ffe0ff */
[----:B------:R-:W-:Y:S01]  /*c1c0*/  VIADD R4, R24, 0x20 ;  /* 0x0000002018047836 */ /* 0x000fe20000000000 */
[-C--:B------:R-:W-:Y:S01]  /*c1d0*/  ISETP.GE.AND P2, PT, R6, R195.reuse, PT ;  /* 0x000000c30600720c */ /* 0x080fe20003f46270 */
[----:B------:R1:W3:Y:S01]  /*c1e0*/  LDS.128 R12, [R8+0x2000] ;  /* 0x00200000080c7984 */ /* 0x0002e20000000c00 */
[-C--:B------:R-:W-:Y:S01]  /*c1f0*/  ISETP.GE.AND P0, PT, R2, R195.reuse, PT ;  /* 0x000000c30200720c */ /* 0x080fe20003f06270 */
[----:B------:R-:W-:Y:S01]  /*c200*/  IMAD.WIDE.U32 R24, R0, 0x40, R24 ;  /* 0x0000004000187825 */ /* 0x000fe200078e0018 */
[----:B------:R-:W-:-:S02]  /*c210*/  ISETP.GE.AND P1, PT, R4, R195, PT ;  /* 0x000000c30400720c */ /* 0x000fc40003f26270 */
[----:B------:R1:W4:Y:S01]  /*c220*/  LDS.128 R4, [R8+0x4000] ;  /* 0x0040000008047984 */ /* 0x0003220000000c00 */
[----:B--2---:R-:W-:-:S04]  /*c230*/  IMAD.WIDE.U32 R10, R20, UR4, R10 ;  /* 0x00000004140a7c25 */ /* 0x004fc8000f8e000a */
[----:B------:R-:W-:Y:S02]  /*c240*/  IMAD R27, R20, UR5, R11 ;  /* 0x00000005141b7c24 */ /* 0x000fe4000f8e020b */
[----:B------:R1:W2:Y:S01]  /*c250*/  LDS.128 R20, [R8] ;  /* 0x0000000008147984 */ /* 0x0002a20000000c00 */
[----:B------:R-:W-:Y:S05]  /*c260*/  @P3 BRA `(.L_x_521) ;  /* 0x0000000000303947 */ /* 0x000fea0003800000 */
        /* <DEDUP_REMOVED lines=9> */
[----:B--2---:R1:W-:Y:S04]  /*c300*/  STG.E.128 desc[UR8][R2.64], R20 ;  /* 0x0000001402007986 */ /* 0x0043e8000c101d08 */
[----:B---3--:R1:W-:Y:S04]  /*c310*/  STG.E.128 desc[UR8][R2.64+0x80], R12 ;  /* 0x0000800c02007986 */ /* 0x0083e8000c101d08 */
[----:B----4-:R1:W-:Y:S02]  /*c320*/  STG.E.128 desc[UR8][R2.64+0x100], R4 ;  /* 0x0001000402007986 */ /* 0x0103e4000c101d08 */
.L_x_521:
[----:B------:R-:W-:Y:S05]  /*c330*/  BSYNC.RECONVERGENT B0 ;  /* 0x0000000000007941 */ /* 0x000fea0003800200 */
.L_x_520:
[----:B-12---:R1:W2:Y:S01]  /*c340*/  LDS.128 R20, [R8+0x800] ;  /* 0x0008000008147984 */ /* 0x0062a20000000c00 */
[----:B------:R-:W-:Y:S03]  /*c350*/  BSSY.RECONVERGENT B0, `(.L_x_522) ;  /* 0x0000013000007945 */ /* 0x000fe60003800200 */
[----:B---3--:R1:W3:Y:S04]  /*c360*/  LDS.128 R12, [R8+0x2800] ;  /* 0x00280000080c7984 */ /* 0x0082e80000000c00 */
[----:B----4-:R1:W4:Y:S01]  /*c370*/  LDS.128 R4, [R8+0x4800] ;  /* 0x0048000008047984 */ /* 0x0103220000000c00 */
        /* <DEDUP_REMOVED lines=16> */
.L_x_523:
[----:B------:R-:W-:Y:S05]  /*c480*/  BSYNC.RECONVERGENT B0 ;  /* 0x0000000000007941 */ /* 0x000fea0003800200 */
.L_x_522:
        /* <DEDUP_REMOVED lines=20> */
.L_x_525:
[----:B------:R-:W-:Y:S05]  /*c5d0*/  BSYNC.RECONVERGENT B0 ;  /* 0x0000000000007941 */ /* 0x000fea0003800200 */
.L_x_524:
[----:B-1--4-:R1:W4:Y:S04]  /*c5e0*/  LDS.128 R4, [R8+0x3800] ;  /* 0x0038000008047984 */ /* 0x0123280000000c00 */
        /* <DEDUP_REMOVED lines=15> */
[----:B----4-:R-:W-:Y:S04]  /*c6e0*/  STG.E.128 desc[UR8][R2.64+0x80], R4 ;  /* 0x0000800402007986 */ /* 0x010fe8000c101d08 */
[----:B---3--:R-:W-:Y:S01]  /*c6f0*/  STG.E.128 desc[UR8][R2.64+0x100], R12 ;  /* 0x0001000c02007986 */ /* 0x008fe2000c101d08 */
[----:B------:R-:W-:Y:S05]  /*c700*/  EXIT ;  /* 0x000000000000794d */ /* 0x000fea0003800000 */
.L_x_526:
        /* <DEDUP_REMOVED lines=15> */
.L_x_940:


//--------------------- .text._ZN5flash16flash_fwd_kernelI23Flash_fwd_kernel_traitsILi192ELi64ELi64ELi4ELb0ELb0EN7cutlass10bfloat16_tE19Flash_kernel_traitsILi192ELi64ELi64ELi4ES3_EELb1ELb1ELb0ELb1ELb0ELb0ELb0ELb0EEEvNS_16Flash_fwd_paramsE --------------------------
	.section	.text._ZN5flash16flash_fwd_kernelI23Flash_fwd_kernel_traitsILi192ELi64ELi64ELi4ELb0ELb0EN7cutlass10bfloat16_tE19Flash_kernel_traitsILi192ELi64ELi64ELi4ES3_EELb1ELb1ELb0ELb1ELb0ELb0ELb0ELb0EEEvNS_16Flash_fwd_paramsE,"ax",@progbits
	.align	128
        .global         _ZN5flash16flash_fwd_kernelI23Flash_fwd_kernel_traitsILi192ELi64ELi64ELi4ELb0ELb0EN7cutlass10bfloat16_tE19Flash_kernel_traitsILi192ELi64ELi64ELi4ES3_EELb1ELb1ELb0ELb1ELb0ELb0ELb0ELb0EEEvNS_16Flash_fwd_paramsE
        .type           _ZN5flash16flash_fwd_kernelI23Flash_fwd_kernel_traitsILi192ELi64ELi64ELi4ELb0ELb0EN7cutlass10bfloat16_tE19Flash_kernel_traitsILi192ELi64ELi64ELi4ES3_EELb1ELb1ELb0ELb1ELb0ELb0ELb0ELb0EEEvNS_16Flash_fwd_paramsE,@function
        .size           _ZN5flash16flash_fwd_kernelI23Flash_fwd_kernel_traitsILi192ELi64ELi64ELi4ELb0ELb0EN7cutlass10bfloat16_tE19Flash_kernel_traitsILi192ELi64ELi64ELi4ES3_EELb1ELb1ELb0ELb1ELb0ELb0ELb0ELb0EEEvNS_16Flash_fwd_paramsE,(.L_x_941 - _ZN5flash16flash_fwd_kernelI23Flash_fwd_kernel_traitsILi192ELi64ELi64ELi4ELb0ELb0EN7cutlass10bfloat16_tE19Flash_kernel_traitsILi192ELi64ELi64ELi4ES3_EELb1ELb1ELb0ELb1ELb0ELb0ELb0ELb0EEEvNS_16Flash_fwd_paramsE)
        .other          _ZN5flash16flash_fwd_kernelI23Flash_fwd_kernel_traitsILi192ELi64ELi64ELi4ELb0ELb0EN7cutlass10bfloat16_tE19Flash_kernel_traitsILi192ELi64ELi64ELi4ES3_EELb1ELb1ELb0ELb1ELb0ELb0ELb0ELb0EEEvNS_16Flash_fwd_paramsE,@"STO_CUDA_ENTRY STV_DEFAULT"
_ZN5flash16flash_fwd_kernelI23Flash_fwd_kernel_traitsILi192ELi64ELi64ELi4ELb0ELb0EN7cutlass10bfloat16_tE19Flash_kernel_traitsILi192ELi64ELi64ELi4ES3_EELb1ELb1ELb0ELb1ELb0ELb0ELb0ELb0EEEvNS_16Flash_fwd_paramsE:
.text._ZN5flash16flash_fwd_kernelI23Flash_fwd_kernel_traitsILi192ELi64ELi64ELi4ELb0ELb0EN7cutlass10bfloat16_tE19Flash_kernel_traitsILi192ELi64ELi64ELi4ES3_EELb1ELb1ELb0ELb1ELb0ELb0ELb0ELb0EEEvNS_16Flash_fwd_paramsE:
        /* <DEDUP_REMOVED lines=19> */
[----:B----4-:R-:W-:Y:S01]  /*0130*/  ISETP.NE.U32.AND P3, PT, R2, RZ, PT ;  /* 0x000000ff0200720c */ /* 0x010fe20003f65070 */
[----:B------:R-:W-:Y:S01]  /*0140*/  IMAD.MOV.U32 R207, RZ, RZ, -0x1 ;  /* 0xffffffffffcf7424 */ /* 0x000fe200078e00ff */
[----:B------:R-:W-:Y:S02]  /*0150*/  ISETP.NE.U32.AND P0, PT, RZ, UR6, PT ;  /* 0x00000006ff007c0c */ /* 0x000fe4000bf05070 */
[----:B------:R-:W-:-:S02]  /*0160*/  ISETP.NE.AND.EX P3, PT, R3, RZ, PT, P3 ;  /* 0x000000ff0300720c */ /* 0x000fc40003f65330 */
[----:B---3--:R-:W-:Y:S01]  /*0170*/  LOP3.LUT R5, R12, R90, R9, 0xfe, !PT ;  /* 0x0000005a0c057212 */ /* 0x008fe200078efe09 */
[----:B------:R-:W-:Y:S01]  /*0180*/  IMAD.SHL.U32 R15, R9, 0x4, RZ ;  /* 0x00000004090f7824 */ /* 0x000fe200078e00ff */
[----:B------:R-:W-:Y:S02]  /*0190*/  ISETP.NE.AND.EX P0, PT, RZ, UR7, PT, P0 ;  /* 0x00000007ff007c0c */ /* 0x000fe4000bf05300 */
[----:B------:R-:W-:Y:S02]  /*01a0*/  LOP3.LUT P5, RZ, R5, R182, RZ, 0xfc, !PT ;  /* 0x000000b605ff7212 */ /* 0x000fe400078afcff */
[----:B------:R-:W3:Y:S01]  /*01b0*/  LDC.64 R4, c[0x0][0x460] ;  /* 0x00011800ff047b82 */ /* 0x000ee20000000a00 */
[----:B------:R-:W-:-:S10]  /*01c0*/  ISETP.NE.U32.AND P2, PT, R2, RZ, PT ;  /* 0x000000ff0200720c */ /* 0x000fd40003f45070 */
[----:B------:R-:W4:Y:S01]  /*01d0*/  @!P5 LDC.64 R16, c[0x0][0x528] ;  /* 0x00014a00ff10db82 */ /* 0x000f220000000a00 */
[----:B------:R-:W-:Y:S01]  /*01e0*/  ISETP.NE.AND.EX P2, PT, R3, RZ, PT, P2 ;  /* 0x000000ff0300720c */ /* 0x000fe20003f45320 */
[----:B---3--:R-:W-:-:S06]  /*01f0*/  IMAD.WIDE.U32 R18, R9, 0x4, R4 ;  /* 0x0000000409127825 */ /* 0x008fcc00078e0004 */
[----:B------:R-:W3:Y:S01]  /*0200*/  LDC.64 R4, c[0x0][0x468] ;  /* 0x00011a00ff047b82 */ /* 0x000ee20000000a00 */
[----:B------:R-:W-:Y:S01]  /*0210*/  SHF.R.U32.HI R2, RZ, 0x1e, R9 ;  /* 0x0000001eff027819 */ /* 0x000fe20000011609 */
[----:B------:R-:W-:Y:S01]  /*0220*/  IMAD.MOV.U32 R8, RZ, RZ, -0x1 ;  /* 0xffffffffff087424 */ /* 0x000fe200078e00ff */
[----:B--2---:R-:W-:-:S05]  /*0230*/  @P4 IADD3 R86, P1, PT, R6, R0, RZ ;  /* 0x0000000006564210 */ /* 0x004fca0007f3e0ff */
[----:B------:R-:W-:Y:S01]  /*0240*/  @P4 IMAD.X R87, RZ, RZ, R7, P1 ;  /* 0x000000ffff574224 */ /* 0x000fe200008e0607 */
[----:B-1----:R-:W-:-:S04]  /*0250*/  ISETP.NE.U32.AND P1, PT, RZ, UR4, PT ;  /* 0x00000004ff007c0c */ /* 0x002fc8000bf25070 */
[----:B------:R-:W-:Y:S01]  /*0260*/  ISETP.NE.AND.EX P1, PT, RZ, UR5, PT, P1 ;  /* 0x00000005ff007c0c */ /* 0x000fe2000bf25310 */
[----:B----4-:R1:W-:Y:S04]  /*0270*/  @!P5 STG.E.64 desc[UR14][R16.64+0x8], R86 ;  /* 0x000008561000d986 */ /* 0x0103e8000c101b0e */
[----:B------:R1:W-:Y:S04]  /*0280*/  @!P5 STG.E.64 desc[UR14][R16.64], R220 ;  /* 0x000000dc1000d986 */ /* 0x0003e8000c101b0e */
[----:B------:R-:W2:Y:S04]  /*0290*/  @P3 LDG.E R207, desc[UR14][R18.64] ;  /* 0x0000000e12cf3981 */ /* 0x000ea8000c1e1900 */
[C---:B------:R-:W-:Y:S01]  /*02a0*/  @P1 IADD3 R92, P3, PT, R15.reuse, UR4, RZ ;  /* 0x000000040f5c1c10 */ /* 0x040fe2000ff7e0ff */
[----:B------:R-:W4:Y:S01]  /*02b0*/  LDCU.U8 UR4, c[0x0][0x532] ;  /* 0x0000a640ff0477ac */ /* 0x000f220008000000 */
[----:B------:R-:W-:Y:S01]  /*02c0*/  @P0 IADD3 R10, P4, PT, R15, UR6, RZ ;  /* 0x000000060f0a0c10 */ /* 0x000fe2000ff9e0ff */
[----:B------:R-:W-:Y:S01]  /*02d0*/  IMAD.MOV.U32 R7, RZ, RZ, RZ ;  /* 0x000000ffff077224 */ /* 0x000fe200078e00ff */
[C---:B------:R-:W-:Y:S01]  /*02e0*/  @P1 IADD3.X R93, PT, PT, R2.reuse, UR5, RZ, P3, !PT ;  /* 0x00000005025d1c10 */ /* 0x040fe20009ffe4ff */
[----:B------:R-:W2:Y:S01]  /*02f0*/  @P2 LDG.E R0, desc[UR14][R18.64+0x4] ;  /* 0x0000040e12002981 */ /* 0x000ea2000c1e1900 */
[----:B------:R-:W-:Y:S01]  /*0300*/  @P0 IADD3.X R11, PT, PT, R2, UR7, RZ, P4, !PT ;  /* 0x00000007020b0c10 */ /* 0x000fe2000a7fe4ff */
[----:B------:R-:W1:Y:S01]  /*0310*/  @!P1 LDC R6, c[0x0][0x43c] ;  /* 0x00010f00ff069b82 */ /* 0x000e620000000800 */
[----:B---3--:R-:W-:Y:S01]  /*0320*/  ISETP.EQ.U32.AND P4, PT, R4, RZ, PT ;  /* 0x000000ff0400720c */ /* 0x008fe20003f82070 */
[----:B------:R-:W5:Y:S04]  /*0330*/  @P1 LDG.E R92, desc[UR14][R92.64] ;  /* 0x0000000e5c5c1981 */ /* 0x000f68000c1e1900 */
[----:B------:R3:W5:Y:S01]  /*0340*/  @P0 LDG.E R7, desc[UR14][R10.64] ;  /* 0x0000000e0a070981 */ /* 0x000762000c1e1900 */
[----:B----4-:R-:W-:-:S04]  /*0350*/  ISETP.NE.AND P3, PT, RZ, UR4, PT ;  /* 0x00000004ff007c0c */ /* 0x010fc8000bf65270 */
[----:B------:R-:W-:Y:S02]  /*0360*/  ISETP.EQ.OR.EX P4, PT, R5, RZ, !P3, P4 ;  /* 0x000000ff0500720c */ /* 0x000fe40005f82740 */
[----:B------:R-:W-:-:S05]  /*0370*/  IADD3 R14, P0, PT, R15, R4, RZ ;  /* 0x000000040f0e7210 */ /* 0x000fca0007f1e0ff */
[----:B------:R-:W-:Y:S02]  /*0380*/  IMAD.X R15, R2, 0x1, R5, P0 ;  /* 0x00000001020f7824 */ /* 0x000fe400000e0605 */
[----:B------:R-:W4:Y:S04]  /*0390*/  @!P1 LDC.64 R2, c[0x0][0x488] ;  /* 0x00012200ff029b82 */ /* 0x000f280000000a00 */
[----:B------:R1:W5:Y:S01]  /*03a0*/  @!P4 LDG.E R8, desc[UR14][R14.64] ;  /* 0x0000000e0e08c981 */ /* 0x000362000c1e1900 */
[----:B------:R-:W-:-:S04]  /*03b0*/  ISETP.NE.U32.AND P0, PT, R4, RZ, PT ;  /* 0x000000ff0400720c */ /* 0x000fc80003f05070 */
[----:B------:R-:W-:Y:S01]  /*03c0*/  ISETP.NE.AND.EX P0, PT, R5, RZ, PT, P0 ;  /* 0x000000ff0500720c */ /* 0x000fe20003f05300 */
[----:B---3--:R-:W3:-:S12]  /*03d0*/  @!P2 LDC R11, c[0x0][0x434] ;  /* 0x00010d00ff0bab82 */ /* 0x008ed80000000800 */
[----:B------:R-:W1:Y:S01]  /*03e0*/  @!P0 LDC R4, c[0x0][0x438] ;  /* 0x00010e00ff048b82 */ /* 0x000e620000000800 */
[----:B--2---:R-:W-:Y:S02]  /*03f0*/  @P2 IMAD.IADD R11, R0, 0x1, -R207 ;  /* 0x00000001000b2824 */ /* 0x004fe400078e0acf */
[----:B------:R-:W-:-:S05]  /*0400*/  IMAD.SHL.U32 R0, R90, 0x40, RZ ;  /* 0x000000405a007824 */ /* 0x000fca00078e00ff */
[----:B---3--:R-:W-:Y:S01]  /*0410*/  ISETP.GT.AND P2, PT, R11, R0, PT ;  /* 0x000000000b00720c */ /* 0x008fe20003f44270 */
[----:B-1--4-:R-:W-:-:S12]  /*0420*/  @!P0 BRA `(.L_x_527) ;  /* 0x00000000000c8947 */ /* 0x012fd80003800000 */
[----:B------:R-:W2:Y:S02]  /*0430*/  @P3 LDG.E R5, desc[UR14][R14.64+0x4] ;  /* 0x0000040e0e053981 */ /* 0x000ea4000c1e1900 */
[----:B--2--5:R-:W-:-:S06]  /*0440*/  @P3 IADD3 R4, PT, PT, R5, -R8, RZ ;  /* 0x8000000805043210 */ /* 0x024fcc0007ffe0ff */
[----:B------:R1:W5:Y:S02]  /*0450*/  @!P3 LDG.E R4, desc[UR14][R14.64] ;  /* 0x0000000e0e04b981 */ /* 0x000364000c1e1900 */
.L_x_527:
[----:B------:R-:W-:Y:S05]  /*0460*/  @!P2 EXIT ;  /* 0x000000000000a94d */ /* 0x000fea0003800000 */
[----:B------:R-:W2:Y:S01]  /*0470*/  LDC R91, c[0x0][0x508] ;  /* 0x00014200ff5b7b82 */ /* 0x000ea20000000800 */
[----:B------:R-:W-:Y:S01]  /*0480*/  @!P1 ISETP.NE.U32.AND P0, PT, R2, RZ, PT ;  /* 0x000000ff0200920c */ /* 0x000fe20003f05070 */
[----:B-----5:R-:W-:Y:S02]  /*0490*/  @P1 IMAD.IADD R92, R92, 0x1, -R7 ;  /* 0x000000015c5c1824 */ /* 0x020fe400078e0a07 */
[----:B------:R-:W-:Y:S01]  /*04a0*/  VIADD R2, R90, 0x1 ;  /* 0x000000015a027836 */ /* 0x000fe20000000000 */
[----:B------:R-:W-:-:S03]  /*04b0*/  @!P1 ISETP.NE.AND.EX P0, PT, R3, RZ, PT, P0 ;  /* 0x000000ff0300920c */ /* 0x000fc60003f05300 */
[----:B------:R-:W-:Y:S01]  /*04c0*/  IMAD R2, R2, 0x40, -R11 ;  /* 0x0000004002027824 */ /* 0x000fe200078e0a0b */
[----:B------:R-:W-:-:S04]  /*04d0*/  @!P1 SEL R6, R6, RZ, P0 ;  /* 0x000000ff06069207 */ /* 0x000fc80000000000 */
        /* <DEDUP_REMOVED lines=13> */
[----:B------:R-:W-:-:S07]  /*05b0*/  ISETP.NE.AND P1, PT, R207, -0x1, PT ;  /* 0xffffffffcf00780c */ /* 0x000fce0003f25270 */
[----:B------:R-:W3:Y:S08]  /*05c0*/  LDC.U8 R10, c[0x0][0x548] ;  /* 0x00015200ff0a7b82 */ /* 0x000ef00000000000 */
[----:B------:R-:W4:Y:S01]  /*05d0*/  @!P1 LDC.64 R6, c[0x0][0x400] ;  /* 0x00010000ff069b82 */ /* 0x000f220000000a00 */
[----:B--2---:R-:W-:-:S07]  /*05e0*/  ISETP.NE.AND P6, PT, R2, RZ, PT ;  /* 0x000000ff0200720c */ /* 0x004fce0003fc5270 */
[----:B------:R-:W2:Y:S08]  /*05f0*/  @P1 LDC.64 R4, c[0x0][0x408] ;  /* 0x00010200ff041b82 */ /* 0x000eb00000000a00 */
[----:B------:R-:W5:Y:S01]  /*0600*/  @P6 LDC.64 R2, c[0x0][0x430] ;  /* 0x00010c00ff026b82 */ /* 0x000f620000000a00 */
[----:B----4-:R-:W-:Y:S01]  /*0610*/  @!P1 IMAD.WIDE.U32 R16, R9, R6, RZ ;  /* 0x0000000609109225 */ /* 0x010fe200078e00ff */
[----:B------:R-:W-:-:S06]  /*0620*/  SHF.L.U32 R6, R182, 0x3, RZ ;  /* 0x00000003b6067819 */ /* 0x000fcc00000006ff */
[----:B-1----:R-:W1:Y:S01]  /*0630*/  @P6 LDC R15, c[0x0][0x430] ;  /* 0x00010c00ff0f6b82 */ /* 0x002e620000000800 */
[----:B------:R-:W-:Y:S01]  /*0640*/  @!P1 MOV R8, R16 ;  /* 0x0000001000089202 */ /* 0x000fe20000000f00 */
[----:B--2---:R-:W-:-:S04]  /*0650*/  @P1 IMAD.WIDE.U32 R20, R207, R4, RZ ;  /* 0x00000004cf141225 */ /* 0x004fc800078e00ff */
[----:B-----5:R-:W-:Y:S01]  /*0660*/  @P6 IMAD R3, R2, R3, RZ ;  /* 0x0000000302036224 */ /* 0x020fe200078e02ff */
[----:B------:R-:W-:Y:S01]  /*0670*/  @P6 MOV R2, 0x1 ;  /* 0x0000000100026802 */ /* 0x000fe20000000f00 */
[----:B---3--:R-:W-:Y:S06]  /*0680*/  @P6 BRA `(.L_x_529) ;  /* 0x0000000000286947 */ /* 0x008fec0003800000 */
        /* <DEDUP_REMOVED lines=10> */
.L_x_529:
[----:B------:R-:W2:Y:S01]  /*0730*/  LDCU.64 UR4, c[0x0][0x410] ;  /* 0x00008200ff0477ac */ /* 0x000ea20008000a00 */
[----:B------:R-:W-:Y:S01]  /*0740*/  @P1 IMAD.MOV.U32 R8, RZ, RZ, R20 ;  /* 0x000000ffff081224 */ /* 0x000fe200078e0014 */
[----:B------:R-:W-:Y:S01]  /*0750*/  LOP3.LUT R4, R6, 0x38, RZ, 0xc0, !PT ;  /* 0x0000003806047812 */ /* 0x000fe200078ec0ff */
[----:B------:R-:W-:Y:S01]  /*0760*/  @!P1 IMAD R7, R9, R7, R17 ;  /* 0x0000000709079224 */ /* 0x000fe200078e0211 */
[----:B------:R-:W3:Y:S01]  /*0770*/  LDC R6, c[0x0][0x434] ;  /* 0x00010d00ff067b82 */ /* 0x000ee20000000800 */
[----:B------:R-:W-:Y:S01]  /*0780*/  @P1 IMAD R7, R207, R5, R21 ;  /* 0x00000005cf071224 */ /* 0x000fe200078e0215 */
[----:B------:R-:W-:Y:S01]  /*0790*/  IADD3 R18, P0, PT, R4, R8, RZ ;  /* 0x0000000804127210 */ /* 0x000fe20007f1e0ff */
[----:B------:R-:W-:Y:S01]  /*07a0*/  IMAD.IADD R11, R11, 0x1, -R0 ;  /* 0x000000010b0b7824 */ /* 0x000fe200078e0a00 */
[----:B------:R-:W-:Y:S01]  /*07b0*/  SHF.R.U32.HI R182, RZ, 0x3, R182 ;  /* 0x00000003ffb67819 */ /* 0x000fe200000116b6 */
[----:B------:R-:W-:Y:S01]  /*07c0*/  IMAD.MOV.U32 R183, RZ, RZ, RZ ;  /* 0x000000ffffb77224 */ /* 0x000fe200078e00ff */
[----:B------:R-:W-:Y:S01]  /*07d0*/  IADD3.X R19, PT, PT, RZ, R7, RZ, P0, !PT ;  /* 0x00000007ff137210 */ /* 0x000fe200007fe4ff */
[----:B------:R-:W-:Y:S01]  /*07e0*/  BSSY.RECONVERGENT B0, `(.L_x_530) ;  /* 0x000001d000007945 */ /* 0x000fe20003800200 */
[C---:B------:R-:W-:Y:S01]  /*07f0*/  ISETP.GE.AND P0, PT, R182.reuse, R11, PT ;  /* 0x0000000bb600720c */ /* 0x040fe20003f06270 */
[----:B------:R-:W-:Y:S01]  /*0800*/  VIADD R8, R182, 0x10 ;  /* 0x00000010b6087836 */ /* 0x000fe20000000000 */
[----:B------:R-:W-:Y:S01]  /*0810*/  ISETP.NE.AND P6, PT, R10, RZ, !P6 ;  /* 0x000000ff0a00720c */ /* 0x000fe200077c5270 */
[----:B------:R-:W-:Y:S01]  /*0820*/  IMAD.WIDE.U32 R90, R90, 0x40, R182 ;  /* 0x000000405a5a7825 */ /* 0x000fe200078e00b6 */
[----:B------:R-:W-:-:S02]  /*0830*/  ISETP.NE.AND P1, PT, R207, -0x1, PT ;  /* 0xffffffffcf00780c */ /* 0x000fc40003f25270 */
[----:B------:R-:W-:Y:S01]  /*0840*/  ISETP.GE.AND P2, PT, R8, R11, PT ;  /* 0x0000000b0800720c */ /* 0x000fe20003f46270 */
[----:B--2---:R-:W-:Y:S01]  /*0850*/  IMAD.WIDE.U32 R18, R12, UR4, R18 ;  /* 0x000000040c127c25 */ /* 0x004fe2000f8e0012 */
[----:B------:R-:W-:Y:S02]  /*0860*/  IADD3 R14, PT, PT, R182, 0x20, RZ ;  /* 0x00000020b60e7810 */ /* 0x000fe40007ffe0ff */
[----:B------:R-:W-:Y:S01]  /*0870*/  LOP3.LUT R7, R4, 0x40, RZ, 0xfc, !PT ;  /* 0x0000004004077812 */ /* 0x000fe200078efcff */
[----:B------:R-:W-:Y:S01]  /*0880*/  IMAD R21, R12, UR5, R19 ;  /* 0x000000050c157c24 */ /* 0x000fe2000f8e0213 */
[----:B------:R-:W-:Y:S01]  /*0890*/  LOP3.LUT R5, R4, 0x80, RZ, 0xfc, !PT ;  /* 0x0000008004057812 */ /* 0x000fe200078efcff */
[----:B------:R-:W-:Y:S06]  /*08a0*/  @P0 BRA `(.L_x_531) ;  /* 0x0000000000400947 */ /* 0x000fec0003800000 */
[----:B------:R-:W2:Y:S01]  /*08b0*/  LDCU.64 UR4, c[0x0][0x408] ;  /* 0x00008100ff0477ac */ /* 0x000ea20008000a00 */
[----:B------:R-:W-:Y:S01]  /*08c0*/  IMAD.MOV.U32 R20, RZ, RZ, R18 ;  /* 0x000000ffff147224 */ /* 0x000fe200078e0012 */
[----:B------:R-:W5:Y:S01]  /*08d0*/  LDCU UR8, c[0x0][0x440] ;  /* 0x00008800ff0877ac */ /* 0x000f620008000800 */
[----:B------:R-:W1:Y:S01]  /*08e0*/  LDCU.64 UR6, c[0x0][0x3f0] ;  /* 0x00007e00ff0677ac */ /* 0x000e620008000a00 */
[----:B--2---:R-:W-:Y:S02]  /*08f0*/  IMAD R17, R91, UR4, RZ ;  /* 0x000000045b117c24 */ /* 0x004fe4000f8e02ff */
        /* <DEDUP_REMOVED lines=11> */
.L_x_531:
[----:B------:R-:W-:Y:S05]  /*09b0*/  BSYNC.RECONVERGENT B0 ;  /* 0x0000000000007941 */ /* 0x000fea0003800200 */
.L_x_530:
[----:B------:R-:W-:Y:S01]  /*09c0*/  BSSY.RECONVERGENT B0, `(.L_x_532) ;  /* 0x0000016000007945 */ /* 0x000fe20003800200 */
[----:B------:R-:W-:-:S03]  /*09d0*/  ISETP.GE.AND P0, PT, R14, R11, PT ;  /* 0x0000000b0e00720c */ /* 0x000fc60003f06270 */
[----:B------:R-:W-:Y:S10]  /*09e0*/  @P2 BRA `(.L_x_533) ;  /* 0x00000000004c2947 */ /* 0x000ff40003800000 */
[----:B------:R-:W5:Y:S01]  /*09f0*/  LDCU.64 UR6, c[0x0][0x408] ;  /* 0x00008100ff0677ac */ /* 0x000f620008000a00 */
[----:B--2---:R-:W-:Y:S01]  /*0a00*/  IADD3 R17, P2, PT, R90, 0x10, RZ ;  /* 0x000000105a117810 */ /* 0x004fe20007f5e0ff */
[----:B------:R-:W-:Y:S01]  /*0a10*/  IMAD.MOV.U32 R22, RZ, RZ, R18 ;  /* 0x000000ffff167224 */ /* 0x000fe200078e0012 */
[----:B------:R-:W-:Y:S01]  /*0a20*/  MOV R23, R21 ;  /* 0x0000001500177202 */ /* 0x000fe20000000f00 */
[----:B------:R-:W2:Y:S02]  /*0a30*/  LDCU UR8, c[0x0][0x440] ;  /* 0x00008800ff0877ac */ /* 0x000ea40008000800 */
[----:B------:R-:W-:Y:S01]  /*0a40*/  IMAD.X R10, RZ, RZ, R91, P2 ;  /* 0x000000ffff0a7224 */ /* 0x000fe200010e065b */
[----:B------:R-:W1:Y:S03]  /*0a50*/  LDCU.64 UR4, c[0x0][0x3f0] ;  /* 0x00007e00ff0477ac */ /* 0x000e660008000a00 */
[----:B-----5:R-:W-:-:S02]  /*0a60*/  IMAD R10, R10, UR6, RZ ;  /* 0x000000060a0a7c24 */ /* 0x020fc4000f8e02ff */
[----:B------:R-:W-:Y:S01]  /*0a70*/  IMAD.WIDE.U32 R22, R17, UR6, R22 ;  /* 0x0000000611167c25 */ /* 0x000fe2000f8e0016 */
[----:B--2---:R-:W-:-:S03]  /*0a80*/  ISETP.GE.AND P4, PT, R4, UR8, PT ;  /* 0x0000000804007c0c */ /* 0x004fc6000bf86270 */
        /* <DEDUP_REMOVED lines=9> */
.L_x_533:
[----:B------:R-:W-:Y:S05]  /*0b20*/  BSYNC.RECONVERGENT B0 ;  /* 0x0000000000007941 */ /* 0x000fea0003800200 */
.L_x_532:
        /* <DEDUP_REMOVED lines=24> */
.L_x_535:
[----:B------:R-:W-:Y:S05]  /*0cb0*/  BSYNC.RECONVERGENT B0 ;  /* 0x0000000000007941 */ /* 0x000fea0003800200 */
.L_x_534:
[----:B------:R-:W-:Y:S01]  /*0cc0*/  ISETP.GE.AND P0, PT, R10, R11, PT ;  /* 0x0000000b0a00720c */ /* 0x000fe20003f06270 */
[----:B----4-:R-:W-:Y:S01]  /*0cd0*/  IMAD R3, R12, R3, RZ ;  /* 0x000000030c037224 */ /* 0x010fe200078e02ff */
[----:B------:R-:W-:Y:S01]  /*0ce0*/  SEL R16, R16, R207, !P1 ;  /* 0x000000cf10107207 */ /* 0x000fe20004800000 */
[----:B------:R-:W-:Y:S01]  /*0cf0*/  BSSY.RECONVERGENT B0, `(.L_x_536) ;  /* 0x000001d000007945 */ /* 0x000fe20003800200 */
[-C--:B------:R-:W-:Y:S01]  /*0d00*/  ISETP.GE.OR P5, PT, R182, R11.reuse, P2 ;  /* 0x0000000bb600720c */ /* 0x080fe200017a6670 */
[----:B------:R-:W-:Y:S01]  /*0d10*/  @!P6 IMAD R3, R9, R2, R3 ;  /* 0x000000020903e224 */ /* 0x000fe200078e0203 */
[----:B------:R-:W-:Y:S01]  /*0d20*/  ISETP.GE.OR P4, PT, R8, R11, P2 ;  /* 0x0000000b0800720c */ /* 0x000fe20001786670 */
[----:B------:R-:W-:Y:S01]  /*0d30*/  IMAD R6, R0, R15, RZ ;  /* 0x0000000f00067224 */ /* 0x000fe200078e02ff */
[----:B------:R-:W-:Y:S02]  /*0d40*/  ISETP.GE.OR P3, PT, R14, R11, P2 ;  /* 0x0000000b0e00720c */ /* 0x000fe40001766670 */
[----:B------:R-:W-:-:S02]  /*0d50*/  SHF.R.S32.HI R2, RZ, 0x1f, R16 ;  /* 0x0000001fff027819 */ /* 0x000fc40000011410 */
[----:B------:R-:W-:Y:S02]  /*0d60*/  ISETP.GE.OR P2, PT, R10, R11, P2 ;  /* 0x0000000b0a00720c */ /* 0x000fe40001746670 */
[----:B------:R-:W-:Y:S01]  /*0d70*/  SEL R16, R16, RZ, P6 ;  /* 0x000000ff10107207 */ /* 0x000fe20003000000 */
[----:B------:R-:W-:Y:S10]  /*0d80*/  @P0 BRA `(.L_x_537) ;  /* 0x00000000004c0947 */ /* 0x000ff40003800000 */
[----:B------:R-:W2:Y:S01]  /*0d90*/  LDCU.64 UR6, c[0x0][0x408] ;  /* 0x00008100ff0677ac */ /* 0x000ea20008000a00 */
[----:B------:R-:W-:Y:S01]  /*0da0*/  IADD3 R0, P0, PT, R90, 0x30, RZ ;  /* 0x000000305a007810 */ /* 0x000fe20007f1e0ff */
[----:B------:R-:W-:Y:S01]  /*0db0*/  IMAD.MOV.U32 R12, RZ, RZ, R18 ;  /* 0x000000ffff0c7224 */ /* 0x000fe200078e0012 */
[----:B------:R-:W-:Y:S01]  /*0dc0*/  MOV R13, R21 ;  /* 0x00000015000d7202 */ /* 0x000fe20000000f00 */
[----:B------:R-:W3:Y:S02]  /*0dd0*/  LDCU UR8, c[0x0][0x440] ;  /* 0x00008800ff0877ac */ /* 0x000ee40008000800 */
[----:B------:R-:W-:Y:S01]  /*0de0*/  IMAD.X R9, RZ, RZ, R91, P0 ;  /* 0x000000ffff097224 */ /* 0x000fe200000e065b */
[----:B------:R-:W4:Y:S03]  /*0df0*/  LDCU.64 UR4, c[0x0][0x3f0] ;  /* 0x00007e00ff0477ac */ /* 0x000f260008000a00 */
[----:B--2---:R-:W-:-:S02]  /*0e00*/  IMAD R9, R9, UR6, RZ ;  /* 0x0000000609097c24 */ /* 0x004fc4000f8e02ff */
[----:B------:R-:W-:Y:S01]  /*0e10*/  IMAD.WIDE.U32 R12, R0, UR6, R12 ;  /* 0x00000006000c7c25 */ /* 0x000fe2000f8e000c */
[----:B---3--:R-:W-:-:S03]  /*0e20*/  ISETP.GE.AND P0, PT, R4, UR8, PT ;  /* 0x0000000804007c0c */ /* 0x008fc6000bf06270 */
[----:B------:R-:W-:Y:S01]  /*0e30*/  IMAD R9, R0, UR7, R9 ;  /* 0x0000000700097c24 */ /* 0x000fe2000f8e0209 */
[----:B----4-:R-:W-:-:S03]  /*0e40*/  LEA R18, P1, R12, UR4, 0x1 ;  /* 0x000000040c127c11 */ /* 0x010fc6000f8208ff */
[----:B------:R-:W-:-:S05]  /*0e50*/  IMAD.IADD R9, R13, 0x1, R9 ;  /* 0x000000010d097824 */ /* 0x000fca00078e0209 */
[----:B------:R-:W-:Y:S02]  /*0e60*/  LEA.HI.X R19, R12, UR5, R9, 0x1, P1 ;  /* 0x000000050c137c11 */ /* 0x000fe400088f0c09 */
[----:B------:R-:W-:-:S03]  /*0e70*/  ISETP.GE.AND P1, PT, R7, UR8, PT ;  /* 0x0000000807007c0c */ /* 0x000fc6000bf26270 */
[----:B------:R2:W-:Y:S01]  /*0e80*/  @!P0 STG.E.128 desc[UR14][R18.64], RZ ;  /* 0x000000ff12008986 */ /* 0x0005e2000c101d0e */
[----:B------:R-:W-:-:S09]  /*0e90*/  ISETP.GE.AND P0, PT, R5, UR8, PT ;  /* 0x0000000805007c0c */ /* 0x000fd2000bf06270 */
[----:B------:R2:W-:Y:S04]  /*0ea0*/  @!P1 STG.E.128 desc[UR14][R18.64+0x80], RZ ;  /* 0x000080ff12009986 */ /* 0x0005e8000c101d0e */
[----:B------:R2:W-:Y:S02]  /*0eb0*/  @!P0 STG.E.128 desc[UR14][R18.64+0x100], RZ ;  /* 0x000100ff12008986 */ /* 0x0005e4000c101d0e */
.L_x_537:
[----:B------:R-:W-:Y:S05]  /*0ec0*/  BSYNC.RECONVERGENT B0 ;  /* 0x0000000000007941 */ /* 0x000fea0003800200 */
.L_x_536:
[--C-:B------:R-:W-:Y:S01]  /*0ed0*/  IADD3 R16, P1, P0, R6, R16, R3.reuse ;  /* 0x0000001006107210 */ /* 0x100fe2000783e003 */
        /* <DEDUP_REMOVED lines=14> */
.L_x_539:
[----:B------:R-:W-:Y:S05]  /*0fc0*/  BSYNC.RECONVERGENT B0 ;  /* 0x0000000000007941 */ /* 0x000fea0003800200 */
.L_x_538:
[----:B------:R-:W-:Y:S04]  /*0fd0*/  BSSY.RECONVERGENT B0, `(.L_x_540) ;  /* 0x000000a000007945 */ /* 0x000fe80003800200 */
[----:B------:R-:W-:Y:S05]  /*0fe0*/  @P4 BRA `(.L_x_541) ;  /* 0x0000000000204947 */ /* 0x000fea0003800000 */
[----:B------:R-:W4:Y:S01]  /*0ff0*/  LDCU.64 UR4, c[0x0][0x420] ;  /* 0x00008400ff0477ac */ /* 0x000f220008000a00 */
[----:B---3--:R-:W-:-:S05]  /*1000*/  IMAD R5, R8, R15, RZ ;  /* 0x0000000f08057224 */ /* 0x008fca00078e02ff */
[----:B------:R-:W-:-:S04]  /*1010*/  IADD3 R3, P0, PT, R5, R16, RZ ;  /* 0x0000001005037210 */ /* 0x000fc80007f1e0ff */
[----:B------:R-:W-:Y:S02]  /*1020*/  LEA.HI.X.SX32 R0, R5, R2, 0x1, P0 ;  /* 0x0000000205007211 */ /* 0x000fe400000f0eff */
[----:B----4-:R-:W-:-:S04]  /*1030*/  LEA R4, P0, R3, UR4, 0x2 ;  /* 0x0000000403047c11 */ /* 0x010fc8000f8010ff */
[----:B------:R-:W-:Y:S01]  /*1040*/  LEA.HI.X R5, R3, UR5, R0, 0x2, P0 ;  /* 0x0000000503057c11 */ /* 0x000fe200080f1400 */
[----:B------:R-:W-:-:S05]  /*1050*/  IMAD.MOV.U32 R3, RZ, RZ, 0x7f800000 ;  /* 0x7f800000ff037424 */ /* 0x000fca00078e00ff */
[----:B------:R4:W-:Y:S03]  /*1060*/  STG.E desc[UR14][R4.64], R3 ;  /* 0x0000000304007986 */ /* 0x0009e6000c10190e */
.L_x_541:
[----:B------:R-:W-:Y:S05]  /*1070*/  BSYNC.RECONVERGENT B0 ;  /* 0x0000000000007941 */ /* 0x000fea0003800200 */
.L_x_540:
[----:B------:R-:W-:Y:S04]  /*1080*/  BSSY.RECONVERGENT B0, `(.L_x_542) ;  /* 0x000000a000007945 */ /* 0x000fe80003800200 */
[----:B------:R-:W-:Y:S05]  /*1090*/  @P3 BRA `(.L_x_543) ;  /* 0x0000000000203947 */ /* 0x000fea0003800000 */
[----:B------:R-:W5:Y:S01]  /*10a0*/  LDCU.64 UR4, c[0x0][0x420] ;  /* 0x00008400ff0477ac */ /* 0x000f620008000a00 */
[----:B---34-:R-:W-:-:S05]  /*10b0*/  IMAD R5, R14, R15, RZ ;  /* 0x0000000f0e057224 */ /* 0x018fca00078e02ff */
[----:B------:R-:W-:-:S04]  /*10c0*/  IADD3 R3, P0, PT, R5, R16, RZ ;  /* 0x0000001005037210 */ /* 0x000fc80007f1e0ff */
[----:B------:R-:W-:Y:S02]  /*10d0*/  LEA.HI.X.SX32 R0, R5, R2, 0x1, P0 ;  /* 0x0000000205007211 */ /* 0x000fe400000f0eff */
[----:B-----5:R-:W-:-:S04]  /*10e0*/  LEA R4, P0, R3, UR4, 0x2 ;  /* 0x0000000403047c11 */ /* 0x020fc8000f8010ff */
[----:B------:R-:W-:Y:S01]  /*10f0*/  LEA.HI.X R5, R3, UR5, R0, 0x2, P0 ;  /* 0x0000000503057c11 */ /* 0x000fe200080f1400 */
[----:B------:R-:W-:-:S05]  /*1100*/  IMAD.MOV.U32 R3, RZ, RZ, 0x7f800000 ;  /* 0x7f800000ff037424 */ /* 0x000fca00078e00ff */
[----:B------:R3:W-:Y:S03]  /*1110*/  STG.E desc[UR14][R4.64], R3 ;  /* 0x0000000304007986 */ /* 0x0007e6000c10190e */
.L_x_543:
[----:B------:R-:W-:Y:S05]  /*1120*/  BSYNC.RECONVERGENT B0 ;  /* 0x0000000000007941 */ /* 0x000fea0003800200 */
.L_x_542:
        /* <DEDUP_REMOVED lines=10> */
.L_x_528:
        /* <DEDUP_REMOVED lines=23> */
.L_x_544:
[----:B------:R-:W1:Y:S01]  /*1340*/  LDC.64 R2, c[0x0][0x3b8] ;  /* 0x0000ee00ff027b82 */ /* 0x000e620000000a00 */
[----:B------:R-:W-:-:S05]  /*1350*/  IADD3 R6, PT, PT, R7, R8, RZ ;  /* 0x0000000807067210 */ /* 0x000fca0007ffe0ff */
[C---:B-1----:R-:W-:Y:S02]  /*1360*/  IMAD R4, R6.reuse, R3, RZ ;  /* 0x0000000306047224 */ /* 0x042fe400078e02ff */
[----:B------:R-:W-:-:S05]  /*1370*/  IMAD.WIDE.U32 R14, R6, R2, RZ ;  /* 0x00000002060e7225 */ /* 0x000fca00078e00ff */
[----:B------:R-:W-:Y:S02]  /*1380*/  IADD3 R4, PT, PT, R15, R4, RZ ;  /* 0x000000040f047210 */ /* 0x000fe40007ffe0ff */
[----:B------:R-:W-:-:S07]  /*1390*/  MOV R10, R14 ;  /* 0x0000000e000a7202 */ /* 0x000fce0000000f00 */
.L_x_545:
        /* <DEDUP_REMOVED lines=40> */
.L_x_546:
[----:B------:R-:W1:Y:S01]  /*1620*/  LDC.64 R148, c[0x0][0x3c0] ;  /* 0x0000f000ff947b82 */ /* 0x000e620000000a00 */
[----:B------:R-:W-:-:S05]  /*1630*/  IADD3 R7, PT, PT, R7, R8, RZ ;  /* 0x0000000807077210 */ /* 0x000fca0007ffe0ff */
[C---:B-1----:R-:W-:Y:S02]  /*1640*/  IMAD R8, R7.reuse, R149, RZ ;  /* 0x0000009507087224 */ /* 0x042fe400078e02ff */
[----:B------:R-:W-:-:S05]  /*1650*/  IMAD.WIDE.U32 R14, R7, R148, RZ ;  /* 0x00000094070e7225 */ /* 0x000fca00078e00ff */
[----:B------:R-:W-:Y:S02]  /*1660*/  IADD3 R7, PT, PT, R15, R8, RZ ;  /* 0x000000080f077210 */ /* 0x000fe40007ffe0ff */
[----:B------:R-:W-:-:S07]  /*1670*/  MOV R8, R14 ;  /* 0x0000000e00087202 */ /* 0x000fce0000000f00 */
.L_x_547:
        /* <DEDUP_REMOVED lines=11> */
[----:B------:R-:W-:Y:S01]  /*1730*/  IMAD.SHL.U32 R152, R182, 0x40, RZ ;  /* 0x00000040b6987824 */ /* 0x000fe200078e00ff */
[----:B------:R-:W-:Y:S01]  /*1740*/  IADD3 R20, P0, PT, R181, R8, RZ ;  /* 0x00000008b5147210 */ /* 0x000fe20007f1e0ff */
[----:B------:R-:W5:Y:S01]  /*1750*/  LDCU.64 UR8, c[0x0][0x3c8] ;  /* 0x00007900ff0877ac */ /* 0x000f620008000a00 */
[----:B------:R-:W-:Y:S01]  /*1760*/  LOP3.LUT R209, R209, 0x38, R182, 0x78, !PT ;  /* 0x00000038d1d17812 */ /* 0x000fe200078e78b6 */
[----:B------:R-:W-:Y:S01]  /*1770*/  IMAD.X R19, RZ, RZ, R4, P1 ;  /* 0x000000ffff137224 */ /* 0x000fe200008e0604 */
[----:B------:R-:W-:Y:S01]  /*1780*/  LOP3.LUT R4, R202, 0x1e00, RZ, 0xc0, !PT ;  /* 0x00001e00ca047812 */ /* 0x000fe200078ec0ff */
[----:B------:R-:W-:Y:S01]  /*1790*/  IMAD.X R21, RZ, RZ, R7, P0 ;  /* 0x000000ffff157224 */ /* 0x000fe200000e0607 */
[----:B------:R-:W-:Y:S01]  /*17a0*/  IADD3 R16, P0, PT, R181, R16, RZ ;  /* 0x00000010b5107210 */ /* 0x000fe20007f1e0ff */
[C---:B------:R-:W-:Y:S01]  /*17b0*/  IMAD.WIDE.U32 R18, R14.reuse, R2, R18 ;  /* 0x000000020e127225 */ /* 0x040fe200078e0012 */
[----:B------:R-:W-:Y:S01]  /*17c0*/  SHF.R.U32.HI R184, RZ, 0x1, R182 ;  /* 0x00000001ffb87819 */ /* 0x000fe200000116b6 */
[----:B------:R-:W-:Y:S01]  /*17d0*/  BSSY.RECONVERGENT B0, `(.L_x_548) ;  /* 0x000003e000007945 */ /* 0x000fe20003800200 */
[----:B------:R-:W-:Y:S01]  /*17e0*/  LOP3.LUT R209, R209, R4, RZ, 0xfc, !PT ;  /* 0x00000004d1d17212 */ /* 0x000fe200078efcff */
[----:B------:R-:W-:Y:S01]  /*17f0*/  IMAD.WIDE.U32 R20, R14, R148, R20 ;  /* 0x000000940e147225 */ /* 0x000fe200078e0014 */
[----:B------:R-:W-:-:S02]  /*1800*/  LOP3.LUT R85, R184, 0x8, RZ, 0xc0, !PT ;  /* 0x00000008b8557812 */ /* 0x000fc400078ec0ff */
[----:B------:R-:W-:Y:S01]  /*1810*/  LOP3.LUT R150, R181, 0x1c0, R152, 0xf8, !PT ;  /* 0x000001c0b5967812 */ /* 0x000fe200078ef898 */
[----:B-1----:R-:W-:Y:S01]  /*1820*/  IMAD R205, R203, UR4, RZ ;  /* 0x00000004cbcd7c24 */ /* 0x002fe2000f8e02ff */
[C---:B------:R-:W-:Y:S01]  /*1830*/  LOP3.LUT R201, R181.reuse, 0x40, RZ, 0xfc, !PT ;  /* 0x00000040b5c97812 */ /* 0x040fe200078efcff */
[----:B------:R-:W-:Y:S01]  /*1840*/  IMAD R19, R14, R3, R19 ;  /* 0x000000030e137224 */ /* 0x000fe200078e0213 */
[----:B------:R-:W-:Y:S01]  /*1850*/  LOP3.LUT R200, R181, 0x80, RZ, 0xfc, !PT ;  /* 0x00000080b5c87812 */ /* 0x000fe200078efcff */
[----:B------:R-:W-:Y:S01]  /*1860*/  IMAD R203, R203, UR6, RZ ;  /* 0x00000006cbcb7c24 */ /* 0x000fe2000f8e02ff */
[----:B------:R-:W-:Y:S01]  /*1870*/  LOP3.LUT R85, R150, R85, RZ, 0x3c, !PT ;  /* 0x0000005596557212 */ /* 0x000fe200078e3cff */
[----:B------:R-:W-:Y:S02]  /*1880*/  IMAD R21, R14, R149, R21 ;  /* 0x000000950e157224 */ /* 0x000fe400078e0215 */
[C---:B------:R-:W-:Y:S01]  /*1890*/  IMAD R205, R6.reuse, UR5, R205 ;  /* 0x0000000506cd7c24 */ /* 0x040fe2000f8e02cd */
[----:B------:R-:W-:Y:S01]  /*18a0*/  UMOV UR5, 0x400 ;  /* 0x0000040000057882 */ /* 0x000fe20000000000 */
[C---:B------:R-:W-:Y:S01]  /*18b0*/  IMAD R203, R6.reuse, UR7, R203 ;  /* 0x0000000706cb7c24 */ /* 0x040fe2000f8e02cb */
[----:B--2---:R-:W-:Y:S01]  /*18c0*/  ULEA UR5, UR16, UR5, 0x18 ;  /* 0x0000000510057291 */ /* 0x004fe2000f8ec0ff */
[----:B------:R-:W-:-:S04]  /*18d0*/  IMAD.WIDE.U32 R18, R6, UR4, R18 ;  /* 0x0000000406127c25 */ /* 0x000fc8000f8e0012 */
[----:B------:R-:W-:Y:S01]  /*18e0*/  IMAD.WIDE.U32 R6, R6, UR6, R20 ;  /* 0x0000000606067c25 */ /* 0x000fe2000f8e0014 */
[----:B----4-:R-:W-:Y:S02]  /*18f0*/  LEA R206, P1, R18, UR12, 0x1 ;  /* 0x0000000c12ce7c11 */ /* 0x010fe4000f8208ff */
[----:B------:R-:W-:Y:S01]  /*1900*/  LEA R209, R209, UR5, 0x1 ;  /* 0x00000005d1d17c11 */ /* 0x000fe2000f8e08ff */
[----:B------:R-:W-:Y:S01]  /*1910*/  IMAD.X R17, RZ, RZ, R5, P0 ;  /* 0x000000ffff117224 */ /* 0x000fe200000e0605 */
[----:B---3--:R-:W-:Y:S01]  /*1920*/  LEA R204, P0, R6, UR10, 0x1 ;  /* 0x0000000a06cc7c11 */ /* 0x008fe2000f8008ff */
[----:B------:R-:W-:Y:S02]  /*1930*/  IMAD.IADD R203, R7, 0x1, R203 ;  /* 0x0000000107cb7824 */ /* 0x000fe400078e02cb */
[----:B------:R-:W-:Y:S02]  /*1940*/  IMAD.IADD R205, R19, 0x1, R205 ;  /* 0x0000000113cd7824 */ /* 0x000fe400078e02cd */
[----:B-----5:R-:W-:Y:S01]  /*1950*/  IMAD.WIDE.U32 R16, R12, UR8, R16 ;  /* 0x000000080c107c25 */ /* 0x020fe2000f8e0010 */
[----:B------:R-:W-:-:S02]  /*1960*/  LEA.HI.X R203, R6, UR11, R203, 0x1, P0 ;  /* 0x0000000b06cb7c11 */ /* 0x000fc400080f0ccb */
[----:B------:R-:W-:Y:S01]  /*1970*/  ISETP.GE.AND P0, PT, R14, R199, PT ;  /* 0x000000c70e00720c */ /* 0x000fe20003f06270 */
[----:B------:R-:W-:Y:S01]  /*1980*/  IMAD.MOV.U32 R15, RZ, RZ, RZ ;  /* 0x000000ffff0f7224 */ /* 0x000fe200078e00ff */
[----:B------:R-:W-:Y:S01]  /*1990*/  LEA.HI.X R205, R18, UR13, R205, 0x1, P1 ;  /* 0x0000000d12cd7c11 */ /* 0x000fe200088f0ccd */
[----:B------:R-:W-:Y:S02]  /*19a0*/  IMAD R19, R12, UR9, R17 ;  /* 0x000000090c137c24 */ /* 0x000fe4000f8e0211 */
[----:B------:R-:W-:-:S08]  /*19b0*/  IMAD.WIDE.U32 R20, R90, 0x40, R14 ;  /* 0x000000405a147825 */ /* 0x000fd000078e000e */
        /* <DEDUP_REMOVED lines=30> */
.L_x_550:
[----:B------:R2:W-:Y:S02]  /*1ba0*/  STS.128 [R209+0x4000], RZ ;  /* 0x004000ffd1007388 */ /* 0x0005e40000000c00 */
.L_x_549:
[----:B------:R-:W-:Y:S05]  /*1bb0*/  BSYNC.RECONVERGENT B0 ;  /* 0x0000000000007941 */ /* 0x000fea0003800200 */
.L_x_548:
[----:B------:R-:W-:Y:S01]  /*1bc0*/  IADD3 R10, PT, PT, R14, 0x10, RZ ;  /* 0x000000100e0a7810 */ /* 0x000fe20007ffe0ff */
[----:B------:R-:W-:Y:S03]  /*1bd0*/  BSSY.RECONVERGENT B0, `(.L_x_551) ;  /* 0x0000024000007945 */ /* 0x000fe60003800200 */
[----:B------:R-:W-:-:S13]  /*1be0*/  ISETP.GE.AND P0, PT, R10, R199, PT ;  /* 0x000000c70a00720c */ /* 0x000fda0003f06270 */
[----:B------:R-:W-:Y:S05]  /*1bf0*/  @P0 BRA `(.L_x_552) ;  /* 0x0000000000840947 */ /* 0x000fea0003800000 */
[----:B------:R-:W4:Y:S01]  /*1c00*/  LDCU.64 UR8, c[0x0][0x3b0] ;  /* 0x00007600ff0877ac */ /* 0x000f220008000a00 */
[----:B------:R-:W-:Y:S01]  /*1c10*/  IADD3 R5, P0, PT, R20, 0x10, RZ ;  /* 0x0000001014057810 */ /* 0x000fe20007f1e0ff */
[----:B------:R-:W-:Y:S01]  /*1c20*/  IMAD.MOV.U32 R6, RZ, RZ, R16 ;  /* 0x000000ffff067224 */ /* 0x000fe200078e0010 */
[----:B------:R-:W-:Y:S01]  /*1c30*/  MOV R7, R19 ;  /* 0x0000001300077202 */ /* 0x000fe20000000f00 */
[----:B------:R-:W5:Y:S02]  /*1c40*/  LDCU UR4, c[0x0][0x440] ;  /* 0x00008800ff0477ac */ /* 0x000f640008000800 */
[----:B------:R-:W-:Y:S01]  /*1c50*/  IMAD.X R4, RZ, RZ, R21, P0 ;  /* 0x000000ffff047224 */ /* 0x000fe200000e0615 */
[----:B------:R-:W1:Y:S03]  /*1c60*/  LDCU.64 UR6, c[0x0][0x380] ;  /* 0x00007000ff0677ac */ /* 0x000e660008000a00 */
[----:B----4-:R-:W-:-:S02]  /*1c70*/  IMAD R4, R4, UR8, RZ ;  /* 0x0000000804047c24 */ /* 0x010fc4000f8e02ff */
[----:B------:R-:W-:Y:S01]  /*1c80*/  IMAD.WIDE.U32 R6, R5, UR8, R6 ;  /* 0x0000000805067c25 */ /* 0x000fe2000f8e0006 */
[----:B-----5:R-:W-:-:S03]  /*1c90*/  ISETP.GE.AND P1, PT, R181, UR4, PT ;  /* 0x00000004b5007c0c */ /* 0x020fc6000bf26270 */
[----:B------:R-:W-:Y:S01]  /*1ca0*/  IMAD R4, R5, UR9, R4 ;  /* 0x0000000905047c24 */ /* 0x000fe2000f8e0204 */
[----:B------:R-:W-:Y:S02]  /*1cb0*/  ISETP.GE.AND P0, PT, R201, UR4, PT ;  /* 0x00000004c9007c0c */ /* 0x000fe4000bf06270 */
[----:B-1-3--:R-:W-:Y:S01]  /*1cc0*/  LEA R22, P2, R6, UR6, 0x1 ;  /* 0x0000000606167c11 */ /* 0x00afe2000f8408ff */
        /* <DEDUP_REMOVED lines=19> */
.L_x_553:
[----:B------:R3:W-:Y:S02]  /*1e00*/  STS.128 [R209+0x4800], RZ ;  /* 0x004800ffd1007388 */ /* 0x0007e40000000c00 */
.L_x_552:
[----:B------:R-:W-:Y:S05]  /*1e10*/  BSYNC.RECONVERGENT B0 ;  /* 0x0000000000007941 */ /* 0x000fea0003800200 */
.L_x_551:
[----:B------:R-:W-:Y:S01]  /*1e20*/  IADD3 R8, PT, PT, R14, 0x20, RZ ;  /* 0x000000200e087810 */ /* 0x000fe20007ffe0ff */
[----:B------:R-:W-:Y:S03]  /*1e30*/  BSSY.RECONVERGENT B0, `(.L_x_554) ;  /* 0x0000024000007945 */ /* 0x000fe60003800200 */
[----:B------:R-:W-:-:S13]  /*1e40*/  ISETP.GE.AND P0, PT, R8, R199, PT ;  /* 0x000000c70800720c */ /* 0x000fda0003f06270 */
[----:B------:R-:W-:Y:S05]  /*1e50*/  @P0 BRA `(.L_x_555) ;  /* 0x0000000000840947 */ /* 0x000fea0003800000 */
[----:B------:R-:W5:Y:S01]  /*1e60*/  LDCU.64 UR8, c[0x0][0x3b0] ;  /* 0x00007600ff0877ac */ /* 0x000f620008000a00 */
[----:B------:R-:W-:Y:S01]  /*1e70*/  IADD3 R5, P0, PT, R20, 0x20, RZ ;  /* 0x0000002014057810 */ /* 0x000fe20007f1e0ff */
        /* <DEDUP_REMOVED lines=10> */
[----:B---34-:R-:W-:Y:S01]  /*1f20*/  LEA R22, P2, R6, UR6, 0x1 ;  /* 0x0000000606167c11 */ /* 0x018fe2000f8408ff */
        /* <DEDUP_REMOVED lines=19> */
.L_x_556:
[----:B------:R3:W-:Y:S02]  /*2060*/  STS.128 [R209+0x5000], RZ ;  /* 0x005000ffd1007388 */ /* 0x0007e40000000c00 */
.L_x_555:
[----:B------:R-:W-:Y:S05]  /*2070*/  BSYNC.RECONVERGENT B0 ;  /* 0x0000000000007941 */ /* 0x000fea0003800200 */
.L_x_554:
[----:B------:R-:W-:Y:S01]  /*2080*/  VIADD R6, R14, 0x30 ;  /* 0x000000300e067836 */ /* 0x000fe20000000000 */
[----:B------:R-:W-:Y:S01]  /*2090*/  BSSY.RECONVERGENT B0, `(.L_x_557) ;  /* 0x0000025000007945 */ /* 0x000fe20003800200 */
[C---:B------:R-:W-:Y:S01]  /*20a0*/  SHF.L.U64.HI R88, R2.reuse, 0x6, R3 ;  /* 0x0000000602587819 */ /* 0x040fe20000010203 */
[----:B------:R-:W-:Y:S02]  /*20b0*/  IMAD.SHL.U32 R89, R2, 0x40, RZ ;  /* 0x0000004002597824 */ /* 0x000fe400078e00ff */
[----:B------:R-:W-:-:S13]  /*20c0*/  ISETP.GE.AND P0, PT, R6, R199, PT ;  /* 0x000000c70600720c */ /* 0x000fda0003f06270 */
[----:B------:R-:W-:Y:S05]  /*20d0*/  @P0 BRA `(.L_x_558) ;  /* 0x0000000000800947 */ /* 0x000fea0003800000 */
[----:B------:R-:W5:Y:S01]  /*20e0*/  LDCU.64 UR8, c[0x0][0x3b0] ;  /* 0x00007600ff0877ac */ /* 0x000f620008000a00 */
[----:B------:R-:W-:Y:S01]  /*20f0*/  IADD3 R5, P0, PT, R20, 0x30, RZ ;  /* 0x0000003014057810 */ /* 0x000fe20007f1e0ff */
[----:B------:R-:W-:Y:S01]  /*2100*/  IMAD.MOV.U32 R17, RZ, RZ, R19 ;  /* 0x000000ffff117224 */ /* 0x000fe200078e0013 */
[----:B------:R-:W1:Y:S03]  /*2110*/  LDCU UR4, c[0x0][0x440] ;  /* 0x00008800ff0477ac */ /* 0x000e660008000800 */
[----:B------:R-:W-:Y:S01]  /*2120*/  IMAD.X R4, RZ, RZ, R21, P0 ;  /* 0x000000ffff047224 */ /* 0x000fe200000e0615 */
        /* <DEDUP_REMOVED lines=26> */
.L_x_559:
[----:B------:R2:W-:Y:S02]  /*22d0*/  STS.128 [R209+0x5800], RZ ;  /* 0x005800ffd1007388 */ /* 0x0005e40000000c00 */
.L_x_558:
[----:B------:R-:W-:Y:S05]  /*22e0*/  BSYNC.RECONVERGENT B0 ;  /* 0x0000000000007941 */ /* 0x000fea0003800200 */
.L_x_557:
[----:B------:R-:W-:Y:S01]  /*22f0*/  IADD3 R93, PT, PT, R176, -0x1, RZ ;  /* 0xffffffffb05d7810 */ /* 0x000fe20007ffe0ff */
[----:B------:R-:W-:Y:S04]  /*2300*/  BSSY.RECONVERGENT B0, `(.L_x_560) ;  /* 0x000001e000007945 */ /* 0x000fe80003800200 */
[----:B------:R-:W-:Y:S02]  /*2310*/  IMAD R7, R93, -0x40, R92 ;  /* 0xffffffc05d077824 */ /* 0x000fe400078e025c */
[----:B------:R-:W-:-:S03]  /*2320*/  IMAD R17, R88, R93, RZ ;  /* 0x0000005d58117224 */ /* 0x000fc600078e02ff */
[----:B------:R-:W-:Y:S01]  /*2330*/  ISETP.GE.AND P3, PT, R14, R7, PT ;  /* 0x000000070e00720c */ /* 0x000fe20003f66270 */
[----:B------:R-:W-:-:S05]  /*2340*/  IMAD.WIDE.U32 R14, R89, R93, RZ ;  /* 0x0000005d590e7225 */ /* 0x000fca00078e00ff */
[----:B------:R-:W-:-:S07]  /*2350*/  IADD3 R17, PT, PT, R15, R17, RZ ;  /* 0x000000110f117210 */ /* 0x000fce0007ffe0ff */
[----:B------:R-:W-:Y:S05]  /*2360*/  @P3 BRA `(.L_x_561) ;  /* 0x00000000005c3947 */ /* 0x000fea0003800000 */
[----:B------:R-:W5:Y:S01]  /*2370*/  LDCU UR4, c[0x0][0x440] ;  /* 0x00008800ff0477ac */ /* 0x000f620008000800 */
        /* <DEDUP_REMOVED lines=21> */
.L_x_562:
[----:B------:R1:W-:Y:S02]  /*24d0*/  STS.128 [R209+0xa000], RZ ;  /* 0x00a000ffd1007388 */ /* 0x0003e40000000c00 */
.L_x_561:
[----:B------:R-:W-:Y:S05]  /*24e0*/  BSYNC.RECONVERGENT B0 ;  /* 0x0000000000007941 */ /* 0x000fea0003800200 */
.L_x_560:
[----:B------:R-:W-:Y:S01]  /*24f0*/  ISETP.GE.AND P0, PT, R10, R7, PT ;  /* 0x000000070a00720c */ /* 0x000fe20003f06270 */
[----:B------:R-:W-:Y:S01]  /*2500*/  BSSY.RECONVERGENT B0, `(.L_x_563) ;  /* 0x000001d000007945 */ /* 0x000fe20003800200 */
[C---:B------:R-:W-:Y:S01]  /*2510*/  SHF.L.U64.HI R178, R2.reuse, 0x4, R3 ;  /* 0x0000000402b27819 */ /* 0x040fe20000010203 */
[----:B------:R-:W-:-:S10]  /*2520*/  IMAD.SHL.U32 R179, R2, 0x10, RZ ;  /* 0x0000001002b37824 */ /* 0x000fd400078e00ff */
[----:B------:R-:W-:Y:S05]  /*2530*/  @P0 BRA `(.L_x_564) ;  /* 0x0000000000640947 */ /* 0x000fea0003800000 */
[----:B------:R-:W5:Y:S01]  /*2540*/  LDCU UR4, c[0x0][0x440] ;  /* 0x00008800ff0477ac */ /* 0x000f620008000800 */
[----:B-1----:R-:W-:-:S05]  /*2550*/  IADD3 R5, P2, PT, R179, R14, RZ ;  /* 0x0000000eb3057210 */ /* 0x002fca0007f5e0ff */
[----:B------:R-:W-:Y:S01]  /*2560*/  IMAD.X R4, R178, 0x1, R17, P2 ;  /* 0x00000001b2047824 */ /* 0x000fe200010e0611 */
[----:B--2---:R-:W-:-:S04]  /*2570*/  LEA R18, P2, R5, R206, 0x1 ;  /* 0x000000ce05127211 */ /* 0x004fc800078408ff */
        /* <DEDUP_REMOVED lines=20> */
.L_x_565:
[----:B------:R2:W-:Y:S02]  /*26c0*/  STS.128 [R209+0xa800], RZ ;  /* 0x00a800ffd1007388 */ /* 0x0005e40000000c00 */
.L_x_564:
[----:B------:R-:W-:Y:S05]  /*26d0*/  BSYNC.RECONVERGENT B0 ;  /* 0x0000000000007941 */ /* 0x000fea0003800200 */
.L_x_563:
[----:B------:R-:W-:Y:S01]  /*26e0*/  ISETP.GE.AND P0, PT, R8, R7, PT ;  /* 0x000000070800720c */ /* 0x000fe20003f06270 */
[----:B------:R-:W-:-:S12]  /*26f0*/  BSSY.RECONVERGENT B0, `(.L_x_566) ;  /* 0x000001d000007945 */ /* 0x000fd80003800200 */
[----:B------:R-:W-:Y:S05]  /*2700*/  @P0 BRA `(.L_x_567) ;  /* 0x00000000006c0947 */ /* 0x000fea0003800000 */
[----:B------:R-:W5:Y:S01]  /*2710*/  LDCU UR4, c[0x0][0x440] ;  /* 0x00008800ff0477ac */ /* 0x000f620008000800 */
[----:B-12---:R-:W-:-:S04]  /*2720*/  IMAD.WIDE.U32 R18, R2, 0x20, RZ ;  /* 0x0000002002127825 */ /* 0x006fc800078e00ff */
        /* <DEDUP_REMOVED lines=24> */
.L_x_568:
[----:B------:R2:W-:Y:S02]  /*28b0*/  STS.128 [R209+0xb000], RZ ;  /* 0x00b000ffd1007388 */ /* 0x0005e40000000c00 */
.L_x_567:
[----:B------:R-:W-:Y:S05]  /*28c0*/  BSYNC.RECONVERGENT B0 ;  /* 0x0000000000007941 */ /* 0x000fea0003800200 */
.L_x_566:
[----:B------:R-:W-:Y:S01]  /*28d0*/  ISETP.GE.AND P0, PT, R6, R7, PT ;  /* 0x000000070600720c */ /* 0x000fe20003f06270 */
[----:B------:R-:W-:-:S12]  /*28e0*/  BSSY.RECONVERGENT B0, `(.L_x_569) ;  /* 0x000001d000007945 */ /* 0x000fd80003800200 */
[----:B------:R-:W-:Y:S05]  /*28f0*/  @P0 BRA `(.L_x_570) ;  /* 0x00000000006c0947 */ /* 0x000fea0003800000 */
[----:B------:R-:W5:Y:S01]  /*2900*/  LDCU UR4, c[0x0][0x440] ;  /* 0x00008800ff0477ac */ /* 0x000f620008000800 */
[----:B------:R-:W-:Y:S02]  /*2910*/  IMAD.MOV.U32 R16, RZ, RZ, R14 ;  /* 0x000000ffff107224 */ /* 0x000fe400078e000e */
[----:B-1----:R-:W-:Y:S02]  /*2920*/  IMAD R4, R3, 0x30, RZ ;  /* 0x0000003003047824 */ /* 0x002fe400078e02ff */
        /* <DEDUP_REMOVED lines=23> */
.L_x_571:
[----:B------:R1:W-:Y:S02]  /*2aa0*/  STS.128 [R209+0xb800], RZ ;  /* 0x00b800ffd1007388 */ /* 0x0003e40000000c00 */
.L_x_570:
[----:B------:R-:W-:Y:S05]  /*2ab0*/  BSYNC.RECONVERGENT B0 ;  /* 0x0000000000007941 */ /* 0x000fea0003800200 */
.L_x_569:
[----:B------:R-:W5:Y:S01]  /*2ac0*/  LDCU.64 UR6, c[0x0][0x538] ;  /* 0x0000a700ff0677ac */ /* 0x000f620008000a00 */
[----:B------:R-:W0:Y:S01]  /*2ad0*/  LDGDEPBAR ;  /* 0x00000000000079af */ /* 0x000e220000000000 */
[----:B-----5:R-:W-:-:S04]  /*2ae0*/  ISETP.NE.U32.AND P2, PT, RZ, UR6, PT ;  /* 0x00000006ff007c0c */ /* 0x020fc8000bf45070 */
[----:B------:R-:W-:Y:S01]  /*2af0*/  ISETP.NE.AND.EX P2, PT, RZ, UR7, PT, P2 ;  /* 0x00000007ff007c0c */ /* 0x000fe2000bf45320 */
[----:B------:R-:W-:Y:S01]  /*2b00*/  IMAD.SHL.U32 R183, R182, 0x20, RZ ;  /* 0x00000020b6b77824 */ /* 0x000fe200078e00ff */
[----:B------:R-:W-:Y:S01]  /*2b10*/  BSSY.RECONVERGENT B0, `(.L_x_572) ;  /* 0x000003f000007945 */ /* 0x000fe20003800200 */
[----:B------:R-:W-:-:S10]  /*2b20*/  DEPBAR.LE SB0, 0x0 ;  /* 0x000080000000791a */ /* 0x000fd40000000000 */
[----:B-1----:R-:W1:Y:S01]  /*2b30*/  @P2 LDC.64 R4, c[0x0][0x540] ;  /* 0x00015000ff042b82 */ /* 0x002e620000000a00 */
[----:B------:R-:W-:Y:S02]  /*2b40*/  @P2 IMAD.MOV.U32 R13, RZ, RZ, RZ ;  /* 0x000000ffff0d2224 */ /* 0x000fe400078e00ff */
[----:B-1----:R-:W-:-:S05]  /*2b50*/  @P2 IMAD.WIDE.U32 R14, R9, R4, R12 ;  /* 0x00000004090e2225 */ /* 0x002fca00078e000c */
[----:B------:R-:W1:Y:S01]  /*2b60*/  @P2 LDC R13, c[0x0][0x458] ;  /* 0x00011600ff0d2b82 */ /* 0x000e620000000800 */
[----:B------:R-:W-:Y:S01]  /*2b70*/  @P2 IMAD R5, R9, R5, R15 ;  /* 0x0000000509052224 */ /* 0x000fe200078e020f */
[----:B------:R-:W-:-:S04]  /*2b80*/  @P2 LEA R16, P0, R14, UR6, 0x2 ;  /* 0x000000060e102c11 */ /* 0x000fc8000f8010ff */
[----:B------:R-:W-:Y:S02]  /*2b90*/  @P2 LEA.HI.X R17, R14, UR7, R5, 0x2, P0 ;  /* 0x000000070e112c11 */ /* 0x000fe400080f1405 */
[----:B------:R-:W5:Y:S03]  /*2ba0*/  LDC R5, c[0x0][0x3e0] ;  /* 0x0000f800ff057b82 */ /* 0x000f660000000800 */
[----:B------:R2:W3:Y:S01]  /*2bb0*/  @P2 LDG.E R4, desc[UR14][R16.64] ;  /* 0x0000000e10042981 */ /* 0x0004e2000c1e1900 */
[----:B------:R-:W-:Y:S02]  /*2bc0*/  LOP3.LUT R15, R184, 0x1f0, RZ, 0xc0, !PT ;  /* 0x000001f0b80f7812 */ /* 0x000fe400078ec0ff */
[----:B------:R-:W-:Y:S02]  /*2bd0*/  SHF.R.U32.HI R14, RZ, 0x2, R182 ;  /* 0x00000002ff0e7819 */ /* 0x000fe400000116b6 */
[----:B------:R-:W-:-:S02]  /*2be0*/  IADD3 R0, PT, PT, R15, 0x1, R0 ;  /* 0x000000010f007810 */ /* 0x000fc40007ffe000 */
[----:B------:R-:W-:Y:S02]  /*2bf0*/  LOP3.LUT R14, R14, 0x7, RZ, 0xc0, !PT ;  /* 0x000000070e0e7812 */ /* 0x000fe400078ec0ff */
[----:B------:R-:W-:Y:S02]  /*2c00*/  LOP3.LUT R183, R183, 0x7c00, RZ, 0xc0, !PT ;  /* 0x00007c00b7b77812 */ /* 0x000fe400078ec0ff */
[----:B------:R-:W-:Y:S02]  /*2c10*/  IADD3 R11, PT, PT, -R11, R0, R14 ;  /* 0x000000000b0b7210 */ /* 0x000fe40007ffe10e */
[----:B------:R-:W-:Y:S02]  /*2c20*/  SHF.L.U64.HI R14, R148, 0x6, R149 ;  /* 0x00000006940e7819 */ /* 0x000fe40000010295 */
[----:B------:R-:W-:Y:S02]  /*2c30*/  LOP3.LUT R0, R182, 0x1f, RZ, 0xc0, !PT ;  /* 0x0000001fb6007812 */ /* 0x000fe400078ec0ff */
[----:B------:R-:W-:Y:S01]  /*2c40*/  IADD3 R91, PT, PT, R11, R91, R92 ;  /* 0x0000005b0b5b7210 */ /* 0x000fe20007ffe05c */
[----:B-----5:R-:W-:-:S02]  /*2c50*/  IMAD R5, R9, R5, R12 ;  /* 0x0000000509057224 */ /* 0x020fc400078e020c */
[----:B-1----:R1:W3:Y:S01]  /*2c60*/  @P2 MUFU.RCP R9, R13 ;  /* 0x0000000d00092308 */ /* 0x0022e20000001000 */
[----:B------:R-:W-:Y:S01]  /*2c70*/  IMAD.SHL.U32 R12, R148, 0x40, RZ ;  /* 0x00000040940c7824 */ /* 0x000fe200078e00ff */
[----:B--2---:R-:W-:Y:S01]  /*2c80*/  LOP3.LUT R16, R183, 0x200, R152, 0xf8, !PT ;  /* 0x00000200b7107812 */ /* 0x004fe200078ef898 */
[----:B------:R-:W-:Y:S02]  /*2c90*/  IMAD.SHL.U32 R15, R5, 0x20, RZ ;  /* 0x00000020050f7824 */ /* 0x000fe400078e00ff */
[----:B------:R-:W-:Y:S02]  /*2ca0*/  IMAD R5, R14, R93, RZ ;  /* 0x0000005d0e057224 */ /* 0x000fe400078e02ff */
[----:B------:R-:W-:Y:S01]  /*2cb0*/  IMAD.IADD R16, R85, 0x1, R16 ;  /* 0x0000000155107824 */ /* 0x000fe200078e0210 */
[----:B------:R-:W-:Y:S01]  /*2cc0*/  BAR.SYNC.DEFER_BLOCKING 0x0 ;  /* 0x0000000000007b1d */ /* 0x000fe20000010000 */
[----:B------:R-:W-:Y:S01]  /*2cd0*/  IADD3 R86, P1, P0, R15, R86, R0 ;  /* 0x000000560f567210 */ /* 0x000fe2000783e000 */
[----:B------:R-:W-:Y:S01]  /*2ce0*/  IMAD.MOV.U32 R0, RZ, RZ, RZ ;  /* 0x000000ffff007224 */ /* 0x000fe200078e00ff */
[----:B------:R-:W-:-:S04]  /*2cf0*/  SHF.R.S32.HI R14, RZ, 0x1f, R15 ;  /* 0x0000001fff0e7819 */ /* 0x000fc8000001140f */
[----:B------:R-:W-:Y:S01]  /*2d00*/  IADD3.X R87, PT, PT, R14, R87, RZ, P1, P0 ;  /* 0x000000570e577210 */ /* 0x000fe20000fe04ff */
[----:B-1----:R-:W-:-:S04]  /*2d10*/  IMAD.WIDE.U32 R12, R12, R93, RZ ;  /* 0x0000005d0c0c7225 */ /* 0x002fc800078e00ff */
[----:B------:R-:W-:Y:S02]  /*2d20*/  IMAD.IADD R5, R13, 0x1, R5 ;  /* 0x000000010d057824 */ /* 0x000fe400078e0205 */
[----:B---3--:R-:W-:Y:S01]  /*2d30*/  @P2 FMUL.FTZ R0, R4, R9 ;  /* 0x0000000904002220 */ /* 0x008fe20000410000 */
        /* <DEDUP_REMOVED lines=23> */
.L_x_574:
[----:B------:R2:W-:Y:S01]  /*2eb0*/  STS.128 [R209+0x10000], RZ ;  /* 0x010000ffd1007388 */ /* 0x0005e20000000c00 */
[----:B------:R-:W-:Y:S05]  /*2ec0*/  BRA `(.L_x_575) ;  /* 0x00000000000c7947 */ /* 0x000fea0003800000 */
.L_x_573:
[----:B------:R1:W-:Y:S04]  /*2ed0*/  STS.128 [R209+0xc000], RZ ;  /* 0x00c000ffd1007388 */ /* 0x0003e80000000c00 */
[----:B------:R1:W-:Y:S04]  /*2ee0*/  STS.128 [R209+0xe000], RZ ;  /* 0x00e000ffd1007388 */ /* 0x0003e80000000c00 */
[----:B------:R1:W-:Y:S02]  /*2ef0*/  STS.128 [R209+0x10000], RZ ;  /* 0x010000ffd1007388 */ /* 0x0003e40000000c00 */
.L_x_575:
[----:B------:R-:W-:Y:S05]  /*2f00*/  BSYNC.RECONVERGENT B0 ;  /* 0x0000000000007941 */ /* 0x000fea0003800200 */
.L_x_572:
        /* <DEDUP_REMOVED lines=30> */
.L_x_578:
[----:B------:R3:W-:Y:S02]  /*30f0*/  STS.128 [R209+0x10800], RZ ;  /* 0x010800ffd1007388 */ /* 0x0007e40000000c00 */
.L_x_577:
[----:B------:R-:W-:Y:S05]  /*3100*/  BSYNC.RECONVERGENT B0 ;  /* 0x0000000000007941 */ /* 0x000fea0003800200 */
.L_x_576:
        /* <DEDUP_REMOVED lines=32> */
.L_x_581:
[----:B------:R1:W-:Y:S02]  /*3310*/  STS.128 [R209+0x11000], RZ ;  /* 0x011000ffd1007388 */ /* 0x0003e40000000c00 */
.L_x_580:
[----:B------:R-:W-:Y:S05]  /*3320*/  BSYNC.RECONVERGENT B0 ;  /* 0x0000000000007941 */ /* 0x000fea0003800200 */
.L_x_579:
[----:B------:R-:W-:Y:S01]  /*3330*/  ISETP.GE.AND P0, PT, R6, R7, PT ;  /* 0x000000070600720c */ /* 0x000fe20003f06270 */
        /* <DEDUP_REMOVED lines=34> */
.L_x_584:
[----:B------:R1:W-:Y:S02]  /*3560*/  STS.128 [R209+0x11800], RZ ;  /* 0x011800ffd1007388 */ /* 0x0003e40000000c00 */
.L_x_583:
[----:B------:R-:W-:Y:S05]  /*3570*/  BSYNC.RECONVERGENT B0 ;  /* 0x0000000000007941 */ /* 0x000fea0003800200 */
.L_x_582:
[----:B------:R-:W-:Y:S01]  /*3580*/  LOP3.LUT R4, R150, R7, RZ, 0x3c, !PT ;  /* 0x0000000796047212 */ /* 0x000fe200078e3cff */
[----:B------:R-:W-:Y:S01]  /*3590*/  IMAD.MOV.U32 R180, RZ, RZ, 0x20 ;  /* 0x00000020ffb47424 */ /* 0x000fe200078e00ff */
[----:B------:R-:W-:Y:S01]  /*35a0*/  LOP3.LUT R185, R152, 0x400, RZ, 0xc0, !PT ;  /* 0x0000040098b97812 */ /* 0x000fe200078ec0ff */
[----:B------:R-:W-:Y:S01]  /*35b0*/  IMAD.MOV.U32 R156, RZ, RZ, 0x40 ;  /* 0x00000040ff9c7424 */ /* 0x000fe200078e00ff */
[----:B------:R-:W-:Y:S01]  /*35c0*/  LEA R77, R16, UR5, 0x1 ;  /* 0x00000005104d7c11 */ /* 0x000fe2000f8e08ff */
[----:B------:R-:W-:Y:S01]  /*35d0*/  IMAD R93, R93, 0x40, R169 ;  /* 0x000000405d5d7824 */ /* 0x000fe200078e02a9 */
[----:B------:R-:W-:Y:S01]  /*35e0*/  LOP3.LUT P6, RZ, R182, 0x2, RZ, 0xc0, !PT ;  /* 0x00000002b6ff7812 */ /* 0x000fe200078cc0ff */
[----:B------:R-:W-:Y:S01]  /*35f0*/  IMAD R185, R4, 0x2, R185 ;  /* 0x0000000204b97824 */ /* 0x000fe200078e02b9 */
[----:B------:R-:W-:Y:S01]  /*3600*/  LOP3.LUT P0, RZ, R182, 0x4, RZ, 0xc0, !PT ;  /* 0x00000004b6ff7812 */ /* 0x000fe2000780c0ff */
[----:B----4-:R-:W-:Y:S01]  /*3610*/  LDSM.16.M88.4 R20, [R77] ;  /* 0x000000004d14783b */ /* 0x010fe20000000200 */
[----:B------:R-:W-:Y:S01]  /*3620*/  SEL R84, R180, 0xffffffe0, !P6 ;  /* 0xffffffe0b4547807 */ /* 0x000fe20007000000 */
[----:B------:R-:W-:Y:S01]  /*3630*/  VIADD R97, R185, UR5 ;  /* 0x00000005b9617c36 */ /* 0x000fe20008000000 */
[----:B------:R-:W-:Y:S01]  /*3640*/  SEL R156, R156, 0xffffffc0, !P0 ;  /* 0xffffffc09c9c7807 */ /* 0x000fe20004000000 */
[----:B------:R-:W4:Y:S01]  /*3650*/  LDSM.16.M88.4 R36, [R185+UR5+0x6000] ;  /* 0x00600005b924783b */ /* 0x000f220008000200 */
[----:B------:R-:W-:Y:S01]  /*3660*/  VIMNMX R135, PT, PT, R91, R92, PT ;  /* 0x0000005c5b877248 */ /* 0x000fe20003fe0100 */
[----:B------:R-:W-:Y:S01]  /*3670*/  IMAD.IADD R98, R77, 0x1, R84 ;  /* 0x000000014d627824 */ /* 0x000fe200078e0254 */
[----:B------:R-:W-:Y:S01]  /*3680*/  VIADDMNMX R134, R91, 0x8, R92, PT ;  /* 0x000000085b867846 */ /* 0x000fe2000380015c */
[----:B------:R-:W5:Y:S01]  /*3690*/  LDSM.16.M88.4 R28, [R185+UR5+0x6800] ;  /* 0x00680005b91c783b */ /* 0x000f620008000200 */
[----:B------:R-:W-:-:S02]  /*36a0*/  IMAD.IADD R96, R97, 0x1, R84 ;  /* 0x0000000161607824 */ /* 0x000fc400078e0254 */
[--C-:B------:R-:W-:Y:S01]  /*36b0*/  IMAD.IADD R99, R77, 0x1, R156.reuse ;  /* 0x000000014d637824 */ /* 0x100fe200078e029c */
[----:B------:R-:W2:Y:S01]  /*36c0*/  LDSM.16.M88.4 R68, [R185+UR5+0x7000] ;  /* 0x00700005b944783b */ /* 0x000ea20008000200 */
[----:B------:R-:W-:Y:S02]  /*36d0*/  IMAD.IADD R97, R97, 0x1, R156 ;  /* 0x0000000161617824 */ /* 0x000fe400078e029c */
[C---:B------:R-:W-:Y:S01]  /*36e0*/  IMAD.IADD R95, R84.reuse, 0x1, R99 ;  /* 0x00000001545f7824 */ /* 0x040fe200078e0263 */
[----:B------:R-:W2:Y:S01]  /*36f0*/  LDSM.16.M88.4 R4, [R185+UR5+0x7800] ;  /* 0x00780005b904783b */ /* 0x000ea20008000200 */
[----:B------:R-:W-:-:S03]  /*3700*/  IMAD.IADD R94, R84, 0x1, R97 ;  /* 0x00000001545e7824 */ /* 0x000fc600078e0261 */
[----:B-1----:R-:W-:Y:S04]  /*3710*/  LDSM.16.M88.4 R8, [R98] ;  /* 0x000000006208783b */ /* 0x002fe80000000200 */
[----:B------:R-:W1:Y:S04]  /*3720*/  LDSM.16.M88.4 R16, [R96+0x6000] ;  /* 0x006000006010783b */ /* 0x000e680000000200 */
[----:B---3--:R-:W3:Y:S04]  /*3730*/  LDSM.16.M88.4 R12, [R96+0x6800] ;  /* 0x00680000600c783b */ /* 0x008ee80000000200 */
[----:B------:R-:W3:Y:S04]  /*3740*/  LDSM.16.M88.4 R48, [R96+0x7000] ;  /* 0x007000006030783b */ /* 0x000ee80000000200 */
[----:B------:R-:W3:Y:S04]  /*3750*/  LDSM.16.M88.4 R44, [R96+0x7800] ;  /* 0x00780000602c783b */ /* 0x000ee80000000200 */
[----:B------:R-:W-:Y:S01]  /*3760*/  LDSM.16.M88.4 R60, [R97+0x6000] ;  /* 0x00600000613c783b */ /* 0x000fe20000000200 */
[C---:B----4-:R-:W-:Y:S03]  /*3770*/  HMMA.16816.F32.BF16 R40, R20.reuse, R36, RZ ;  /* 0x000000241428723c */ /* 0x050fe600000418ff */
[----:B------:R-:W-:Y:S04]  /*3780*/  LDSM.16.M88.4 R56, [R97+0x6800] ;  /* 0x006800006138783b */ /* 0x000fe80000000200 */
[----:B------:R-:W-:Y:S01]  /*3790*/  LDSM.16.M88.4 R52, [R94+0x6000] ;  /* 0x006000005e34783b */ /* 0x000fe20000000200 */
[C---:B-----5:R-:W-:Y:S03]  /*37a0*/  HMMA.16816.F32.BF16 R32, R20.reuse, R28, RZ ;  /* 0x0000001c1420723c */ /* 0x060fe600000418ff */
[----:B------:R-:W-:Y:S04]  /*37b0*/  LDSM.16.M88.4 R72, [R185+UR5+0x9000] ;  /* 0x00900005b948783b */ /* 0x000fe80008000200 */
[----:B------:R-:W-:Y:S01]  /*37c0*/  LDSM.16.M88.4 R80, [R96+0xb800] ;  /* 0x00b800006050783b */ /* 0x000fe20000000200 */
[C---:B------:R-:W-:Y:S03]  /*37d0*/  HMMA.16816.F32.BF16 R36, R20.reuse, R38, RZ ;  /* 0x000000261424723c */ /* 0x040fe600000418ff */
[----:B------:R-:W0:Y:S05]  /*37e0*/  LDGDEPBAR ;  /* 0x00000000000079af */ /* 0x000e2a0000000000 */
[C---:B------:R-:W-:Y:S08]  /*37f0*/  HMMA.16816.F32.BF16 R28, R20.reuse, R30, RZ ;  /* 0x0000001e141c723c */ /* 0x040ff000000418ff */
[C---:B--2---:R-:W-:Y:S08]  /*3800*/  HMMA.16816.F32.BF16 R24, R20.reuse, R68, RZ ;  /* 0x000000441418723c */ /* 0x044ff000000418ff */
[C---:B------:R-:W-:Y:S08]  /*3810*/  HMMA.16816.F32.BF16 R68, R20.reuse, R70, RZ ;  /* 0x000000461444723c */ /* 0x040ff000000418ff */
[C---:B------:R-:W-:Y:S08]  /*3820*/  HMMA.16816.F32.BF16 R64, R20.reuse, R4, RZ ;  /* 0x000000041440723c */ /* 0x040ff000000418ff */
[----:B------:R-:W-:Y:S01]  /*3830*/  HMMA.16816.F32.BF16 R20, R20, R6, RZ ;  /* 0x000000061414723c */ /* 0x000fe200000418ff */
[----:B------:R-:W2:Y:S07]  /*3840*/  LDSM.16.M88.4 R4, [R99] ;  /* 0x000000006304783b */ /* 0x000eae0000000200 */
        /* <DEDUP_REMOVED lines=8> */
[----:B------:R-:W4:Y:S07]  /*38d0*/  LDSM.16.M88.4 R48, [R95] ;  /* 0x000000005f30783b */ /* 0x000f2e0000000200 */
[C---:B------:R-:W-:Y:S08]  /*38e0*/  HMMA.16816.F32.BF16 R64, R8.reuse, R44, R64 ;  /* 0x0000002c0840723c */ /* 0x040ff00000041840 */
[----:B------:R-:W-:Y:S01]  /*38f0*/  HMMA.16816.F32.BF16 R20, R8, R46, R20 ;  /* 0x0000002e0814723c */ /* 0x000fe20000041814 */
[----:B------:R-:W5:Y:S04]  /*3900*/  LDSM.16.M88.4 R44, [R94+0x6800] ;  /* 0x006800005e2c783b */ /* 0x000f680000000200 */
[----:B------:R-:W5:Y:S03]  /*3910*/  LDSM.16.M88.4 R8, [R94+0x7000] ;  /* 0x007000005e08783b */ /* 0x000f660000000200 */
[C---:B--2---:R-:W-:Y:S08]  /*3920*/  HMMA.16816.F32.BF16 R40, R4.reuse, R60, R40 ;  /* 0x0000003c0428723c */ /* 0x044ff00000041828 */
        /* <DEDUP_REMOVED lines=10> */
[----:B------:R-:W1:Y:S04]  /*39d0*/  LDSM.16.M88.4 R12, [R185+UR5+0x8000] ;  /* 0x00800005b90c783b */ /* 0x000e680008000200 */
[----:B------:R-:W3:Y:S03]  /*39e0*/  LDSM.16.M88.4 R4, [R185+UR5+0x8800] ;  /* 0x00880005b904783b */ /* 0x000ee60008000200 */
[C---:B----4-:R-:W-:Y:S08]  /*39f0*/  HMMA.16816.F32.BF16 R40, R48.reuse, R52, R40 ;  /* 0x000000343028723c */ /* 0x050ff00000041828 */
[C---:B------:R-:W-:Y:S01]  /*3a00*/  HMMA.16816.F32.BF16 R36, R48.reuse, R54, R36 ;  /* 0x000000363024723c */ /* 0x040fe20000041824 */
[----:B------:R-:W4:Y:S07]  /*3a10*/  LDSM.16.M88.4 R52, [R185+UR5+0x9800] ;  /* 0x00980005b934783b */ /* 0x000f2e0008000200 */
[C---:B-----5:R-:W-:Y:S08]  /*3a20*/  HMMA.16816.F32.BF16 R32, R48.reuse, R44, R32 ;  /* 0x0000002c3020723c */ /* 0x060ff00000041820 */
[C---:B------:R-:W-:Y:S01]  /*3a30*/  HMMA.16816.F32.BF16 R28, R48.reuse, R46, R28 ;  /* 0x0000002e301c723c */ /* 0x040fe2000004181c */
[----:B------:R-:W-:Y:S07]  /*3a40*/  LDSM.16.M88.4 R44, [R98+0x2000] ;  /* 0x00200000622c783b */ /* 0x000fee0000000200 */
[C---:B------:R-:W-:Y:S08]  /*3a50*/  HMMA.16816.F32.BF16 R24, R48.reuse, R8, R24 ;  /* 0x000000083018723c */ /* 0x040ff00000041818 */
[C---:B------:R-:W-:Y:S01]  /*3a60*/  HMMA.16816.F32.BF16 R68, R48.reuse, R10, R68 ;  /* 0x0000000a3044723c */ /* 0x040fe20000041844 */
[----:B------:R-:W5:Y:S07]  /*3a70*/  LDSM.16.M88.4 R8, [R96+0x8000] ;  /* 0x008000006008783b */ /* 0x000f6e0000000200 */
[C---:B--2---:R-:W-:Y:S08]  /*3a80*/  HMMA.16816.F32.BF16 R64, R48.reuse, R56, R64 ;  /* 0x000000383040723c */ /* 0x044ff00000041840 */
[----:B------:R-:W-:Y:S01]  /*3a90*/  HMMA.16816.F32.BF16 R20, R48, R58, R20 ;  /* 0x0000003a3014723c */ /* 0x000fe20000041814 */
[----:B------:R-:W2:Y:S04]  /*3aa0*/  LDSM.16.M88.4 R56, [R96+0x9000] ;  /* 0x009000006038783b */ /* 0x000ea80000000200 */
[----:B------:R-:W2:Y:S03]  /*3ab0*/  LDSM.16.M88.4 R48, [R96+0x9800] ;  /* 0x009800006030783b */ /* 0x000ea60000000200 */
[C---:B-1----:R-:W-:Y:S08]  /*3ac0*/  HMMA.16816.F32.BF16 R40, R16.reuse, R12, R40 ;  /* 0x0000000c1028723c */ /* 0x042ff00000041828 */
[C---:B------:R-:W-:Y:S01]  /*3ad0*/  HMMA.16816.F32.BF16 R36, R16.reuse, R14, R36 ;  /* 0x0000000e1024723c */ /* 0x040fe20000041824 */
[----:B------:R-:W-:Y:S07]  /*3ae0*/  LDSM.16.M88.4 R12, [R99+0x2000] ;  /* 0x00200000630c783b */ /* 0x000fee0000000200 */
[C---:B---3--:R-:W-:Y:S08]  /*3af0*/  HMMA.16816.F32.BF16 R32, R16.reuse, R4, R32 ;  /* 0x000000041020723c */ /* 0x048ff00000041820 */
[C---:B------:R-:W-:Y:S01]  /*3b00*/  HMMA.16816.F32.BF16 R28, R16.reuse, R6, R28 ;  /* 0x00000006101c723c */ /* 0x040fe2000004181c */
[----:B------:R-:W1:Y:S07]  /*3b10*/  LDSM.16.M88.4 R4, [R97+0x8000] ;  /* 0x008000006104783b */ /* 0x000e6e0000000200 */
[C---:B------:R-:W-:Y:S08]  /*3b20*/  HMMA.16816.F32.BF16 R24, R16.reuse, R72, R24 ;  /* 0x000000481018723c */ /* 0x040ff00000041818 */
[C---:B------:R-:W-:Y:S01]  /*3b30*/  HMMA.16816.F32.BF16 R68, R16.reuse, R74, R68 ;  /* 0x0000004a1044723c */ /* 0x040fe20000041844 */
[----:B------:R-:W-:Y:S07]  /*3b40*/  LDSM.16.M88.4 R72, [R98+0x4000] ;  /* 0x004000006248783b */ /* 0x000fee0000000200 */
[C---:B----4-:R-:W-:Y:S08]  /*3b50*/  HMMA.16816.F32.BF16 R64, R16.reuse, R52, R64 ;  /* 0x000000341040723c */ /* 0x050ff00000041840 */
[----:B------:R-:W-:Y:S01]  /*3b60*/  HMMA.16816.F32.BF16 R20, R16, R54, R20 ;  /* 0x000000361014723c */ /* 0x000fe20000041814 */
[----:B------:R-:W3:Y:S04]  /*3b70*/  LDSM.16.M88.4 R16, [R97+0x8800] ;  /* 0x008800006110783b */ /* 0x000ee80000000200 */
[----:B------:R-:W-:Y:S03]  /*3b80*/  LDSM.16.M88.4 R52, [R97+0x9800] ;  /* 0x009800006134783b */ /* 0x000fe60000000200 */
[C---:B-----5:R-:W-:Y:S08]  /*3b90*/  HMMA.16816.F32.BF16 R40, R44.reuse, R8, R40 ;  /* 0x000000082c28723c */ /* 0x060ff00000041828 */
[C---:B------:R-:W-:Y:S01]  /*3ba0*/  HMMA.16816.F32.BF16 R36, R44.reuse, R10, R36 ;  /* 0x0000000a2c24723c */ /* 0x040fe20000041824 */
[----:B------:R-:W4:Y:S07]  /*3bb0*/  LDSM.16.M88.4 R8, [R97+0x9000] ;  /* 0x009000006108783b */ /* 0x000f2e0000000200 */
[C---:B------:R-:W-:Y:S08]  /*3bc0*/  HMMA.16816.F32.BF16 R32, R44.reuse, R60, R32 ;  /* 0x0000003c2c20723c */ /* 0x040ff00000041820 */
        /* <DEDUP_REMOVED lines=14> */
[----:B------:R-:W2:Y:S07]  /*3cb0*/  LDSM.16.M88.4 R16, [R94+0x9000] ;  /* 0x009000005e10783b */ /* 0x000eae0000000200 */
[C---:B----4-:R-:W-:Y:S08]  /*3cc0*/  HMMA.16816.F32.BF16 R24, R12.reuse, R8, R24 ;  /* 0x000000080c18723c */ /* 0x050ff00000041818 */
[C---:B------:R-:W-:Y:S01]  /*3cd0*/  HMMA.16816.F32.BF16 R68, R12.reuse, R10, R68 ;  /* 0x0000000a0c44723c */ /* 0x040fe20000041844 */
[----:B------:R-:W3:Y:S07]  /*3ce0*/  LDSM.16.M88.4 R8, [R94+0x9800] ;  /* 0x009800005e08783b */ /* 0x000eee0000000200 */
[C---:B------:R-:W-:Y:S08]  /*3cf0*/  HMMA.16816.F32.BF16 R64, R12.reuse, R52, R64 ;  /* 0x000000340c40723c */ /* 0x040ff00000041840 */
[----:B------:R-:W-:Y:S01]  /*3d00*/  HMMA.16816.F32.BF16 R20, R12, R54, R20 ;  /* 0x000000360c14723c */ /* 0x000fe20000041814 */
[----:B------:R-:W-:Y:S04]  /*3d10*/  LDSM.16.M88.4 R12, [R77+0x4000] ;  /* 0x004000004d0c783b */ /* 0x000fe80000000200 */
[----:B------:R-:W4:Y:S03]  /*3d20*/  LDSM.16.M88.4 R52, [R185+UR5+0xa000] ;  /* 0x00a00005b934783b */ /* 0x000f260008000200 */
[C---:B-1----:R-:W-:Y:S01]  /*3d30*/  HMMA.16816.F32.BF16 R40, R4.reuse, R44, R40 ;  /* 0x0000002c0428723c */ /* 0x042fe20000041828 */
[----:B------:R-:W-:Y:S07]  /*3d40*/  LDSM.16.M88.4 R76, [R96+0xb000] ;  /* 0x00b00000604c783b */ /* 0x000fee0000000200 */
[C---:B------:R-:W-:Y:S01]  /*3d50*/  HMMA.16816.F32.BF16 R36, R4.reuse, R46, R36 ;  /* 0x0000002e0424723c */ /* 0x040fe20000041824 */
[----:B------:R-:W1:Y:S07]  /*3d60*/  LDSM.16.M88.4 R44, [R185+UR5+0xa800] ;  /* 0x00a80005b92c783b */ /* 0x000e6e0008000200 */
[C---:B------:R-:W-:Y:S08]  /*3d70*/  HMMA.16816.F32.BF16 R32, R4.reuse, R48, R32 ;  /* 0x000000300420723c */ /* 0x040ff00000041820 */
[C---:B------:R-:W-:Y:S01]  /*3d80*/  HMMA.16816.F32.BF16 R28, R4.reuse, R50, R28 ;  /* 0x00000032041c723c */ /* 0x040fe2000004181c */
[----:B------:R-:W5:Y:S07]  /*3d90*/  LDSM.16.M88.4 R48, [R185+UR5+0xb800] ;  /* 0x00b80005b930783b */ /* 0x000f6e0008000200 */
[C---:B--2---:R-:W-:Y:S08]  /*3da0*/  HMMA.16816.F32.BF16 R24, R4.reuse, R16, R24 ;  /* 0x000000100418723c */ /* 0x044ff00000041818 */
[C---:B------:R-:W-:Y:S01]  /*3db0*/  HMMA.16816.F32.BF16 R68, R4.reuse, R18, R68 ;  /* 0x000000120444723c */ /* 0x040fe20000041844 */
[----:B------:R-:W-:Y:S07]  /*3dc0*/  LDSM.16.M88.4 R16, [R185+UR5+0xb000] ;  /* 0x00b00005b910783b */ /* 0x000fee0008000200 */
[C---:B---3--:R-:W-:Y:S08]  /*3dd0*/  HMMA.16816.F32.BF16 R64, R4.reuse, R8, R64 ;  /* 0x000000080440723c */ /* 0x048ff00000041840 */
[----:B------:R-:W-:Y:S01]  /*3de0*/  HMMA.16816.F32.BF16 R20, R4, R10, R20 ;  /* 0x0000000a0414723c */ /* 0x000fe20000041814 */
[----:B------:R-:W2:Y:S04]  /*3df0*/  LDSM.16.M88.4 R8, [R96+0xa000] ;  /* 0x00a000006008783b */ /* 0x000ea80000000200 */
[----:B------:R-:W3:Y:S03]  /*3e00*/  LDSM.16.M88.4 R4, [R96+0xa800] ;  /* 0x00a800006004783b */ /* 0x000ee60000000200 */
[C---:B----4-:R-:W-:Y:S08]  /*3e10*/  HMMA.16816.F32.BF16 R40, R12.reuse, R52, R40 ;  /* 0x000000340c28723c */ /* 0x050ff00000041828 */
[C---:B------:R-:W-:Y:S01]  /*3e20*/  HMMA.16816.F32.BF16 R36, R12.reuse, R54, R36 ;  /* 0x000000360c24723c */ /* 0x040fe20000041824 */
[----:B------:R-:W-:Y:S07]  /*3e30*/  LDSM.16.M88.4 R52, [R97+0xa800] ;  /* 0x00a800006134783b */ /* 0x000fee0000000200 */
[C---:B-1----:R-:W-:Y:S08]  /*3e40*/  HMMA.16816.F32.BF16 R32, R12.reuse, R44, R32 ;  /* 0x0000002c0c20723c */ /* 0x042ff00000041820 */
[C---:B------:R-:W-:Y:S01]  /*3e50*/  HMMA.16816.F32.BF16 R28, R12.reuse, R46, R28 ;  /* 0x0000002e0c1c723c */ /* 0x040fe2000004181c */
[----:B------:R-:W1:Y:S07]  /*3e60*/  LDSM.16.M88.4 R44, [R97+0xb800] ;  /* 0x00b80000612c783b */ /* 0x000e6e0000000200 */
[----:B-----5:R-:W-:Y:S08]  /*3e70*/  HMMA.16816.F32.BF16 R20, R12, R50, R20 ;  /* 0x000000320c14723c */ /* 0x020ff00000041814 */
[C---:B--2---:R-:W-:Y:S08]  /*3e80*/  HMMA.16816.F32.BF16 R40, R72.reuse, R8, R40 ;  /* 0x000000084828723c */ /* 0x044ff00000041828 */
[C---:B------:R-:W-:Y:S01]  /*3e90*/  HMMA.16816.F32.BF16 R36, R72.reuse, R10, R36 ;  /* 0x0000000a4824723c */ /* 0x040fe20000041824 */
[----:B------:R-:W-:Y:S07]  /*3ea0*/  LDSM.16.M88.4 R8, [R94+0xb800] ;  /* 0x00b800005e08783b */ /* 0x000fee0000000200 */
[C---:B---3--:R-:W-:Y:S08]  /*3eb0*/  HMMA.16816.F32.BF16 R32, R72.reuse, R4, R32 ;  /* 0x000000044820723c */ /* 0x048ff00000041820 */
[C---:B------:R-:W-:Y:S01]  /*3ec0*/  HMMA.16816.F32.BF16 R28, R72.reuse, R6, R28 ;  /* 0x00000006481c723c */ /* 0x040fe2000004181c */
[----:B------:R-:W2:Y:S07]  /*3ed0*/  LDSM.16.M88.4 R4, [R95+0x4000] ;  /* 0x004000005f04783b */ /* 0x000eae0000000200 */
[----:B------:R-:W-:Y:S08]  /*3ee0*/  HMMA.16816.F32.BF16 R20, R72, R82, R20 ;  /* 0x000000524814723c */ /* 0x000ff00000041814 */
[C---:B------:R-:W-:Y:S08]  /*3ef0*/  HMMA.16816.F32.BF16 R24, R12.reuse, R16, R24 ;  /* 0x000000100c18723c */ /* 0x040ff00000041818 */
[C---:B------:R-:W-:Y:S01]  /*3f00*/  HMMA.16816.F32.BF16 R68, R12.reuse, R18, R68 ;  /* 0x000000120c44723c */ /* 0x040fe20000041844 */
[----:B------:R-:W3:Y:S07]  /*3f10*/  LDSM.16.M88.4 R16, [R94+0xa000] ;  /* 0x00a000005e10783b */ /* 0x000eee0000000200 */
[----:B------:R-:W-:Y:S01]  /*3f20*/  HMMA.16816.F32.BF16 R64, R12, R48, R64 ;  /* 0x000000300c40723c */ /* 0x000fe20000041840 */
[----:B------:R-:W4:Y:S04]  /*3f30*/  LDSM.16.M88.4 R12, [R94+0xa800] ;  /* 0x00a800005e0c783b */ /* 0x000f280000000200 */
[----:B------:R-:W5:Y:S03]  /*3f40*/  LDSM.16.M88.4 R48, [R97+0xb000] ;  /* 0x00b000006130783b */ /* 0x000f660000000200 */
[C---:B-1----:R-:W-:Y:S08]  /*3f50*/  HMMA.16816.F32.BF16 R20, R60.reuse, R46, R20 ;  /* 0x0000002e3c14723c */ /* 0x042ff00000041814 */
[C---:B------:R-:W-:Y:S08]  /*3f60*/  HMMA.16816.F32.BF16 R40, R60.reuse, R56, R40 ;  /* 0x000000383c28723c */ /* 0x040ff00000041828 */
[C---:B------:R-:W-:Y:S08]  /*3f70*/  HMMA.16816.F32.BF16 R36, R60.reuse, R58, R36 ;  /* 0x0000003a3c24723c */ /* 0x040ff00000041824 */
[----:B------:R-:W-:Y:S08]  /*3f80*/  HMMA.16816.F32.BF16 R32, R60, R52, R32 ;  /* 0x000000343c20723c */ /* 0x000ff00000041820 */
[----:B--2---:R-:W-:Y:S01]  /*3f90*/  HMMA.16816.F32.BF16 R20, R4, R10, R20 ;  /* 0x0000000a0414723c */ /* 0x004fe20000041814 */
[----:B------:R-:W-:-:S05]  /*3fa0*/  VIADD R10, R93, 0x38 ;  /* 0x000000385d0a7836 */ /* 0x000fca0000000000 */
[----:B------:R-:W-:Y:S02]  /*3fb0*/  I2FP.F32.U32 R11, R10 ;  /* 0x0000000a000b7245 */ /* 0x000fe40000201000 */
[----:B------:R-:W-:Y:S01]  /*3fc0*/  HMMA.16816.F32.BF16 R52, R60, R54, R28 ;  /* 0x000000363c34723c */ /* 0x000fe2000004181c */
[----:B------:R-:W1:Y:S01]  /*3fd0*/  LDSM.16.M88.4 R28, [R94+0xb000] ;  /* 0x00b000005e1c783b */ /* 0x000e620000000200 */
[----:B------:R-:W-:Y:S01]  /*3fe0*/  ISETP.GE.AND P3, PT, R10, R135, PT ;  /* 0x000000870a00720c */ /* 0x000fe20003f66270 */
[----:B------:R-:W-:-:S04]  /*3ff0*/  DEPBAR.LE SB0, 0x0 ;  /* 0x000080000000791a */ /* 0x000fc80000000000 */
[----:B------:R-:W-:Y:S01]  /*4000*/  ISETP.GE.AND P1, PT, R10, R134, PT ;  /* 0x000000860a00720c */ /* 0x000fe20003f26270 */
[----:B------:R-:W-:Y:S01]  /*4010*/  HMMA.16816.F32.BF16 R24, R72, R76, R24 ;  /* 0x0000004c4818723c */ /* 0x000fe20000041818 */
[----:B------:R-:W-:Y:S02]  /*4020*/  VIADD R10, R93, 0x1 ;  /* 0x000000015d0a7836 */ /* 0x000fe40000000000 */
[CC--:B------:R-:W-:Y:S01]  /*4030*/  FFMA.FTZ R20, R11.reuse, R0.reuse, R20 ;  /* 0x000000000b147223 */ /* 0x0c0fe20000010014 */
[----:B------:R-:W-:Y:S01]  /*4040*/  FFMA.FTZ R22, R11, R0, R22 ;  /* 0x000000000b167223 */ /* 0x000fe20000010016 */
[----:B------:R-:W-:Y:S01]  /*4050*/  VIADD R11, R93, 0x10 ;  /* 0x000000105d0b7836 */ /* 0x000fe20000000000 */
[C---:B------:R-:W-:Y:S02]  /*4060*/  ISETP.GE.AND P5, PT, R10.reuse, R135, PT ;  /* 0x000000870a00720c */ /* 0x040fe40003fa6270 */
[----:B---3--:R-:W-:Y:S01]  /*4070*/  HMMA.16816.F32.BF16 R40, R4, R16, R40 ;  /* 0x000000100428723c */ /* 0x008fe20000041828 */
[----:B------:R-:W-:-:S02]  /*4080*/  ISETP.GE.AND P4, PT, R10, R134, PT ;  /* 0x000000860a00720c */ /* 0x000fc40003f86270 */
[----:B------:R-:W-:Y:S02]  /*4090*/  FSEL R189, R20, -INF , !P3 ;  /* 0xff80000014bd7808 */ /* 0x000fe40005800000 */
[----:B------:R-:W-:Y:S02]  /*40a0*/  I2FP.F32.U32 R10, R10 ;  /* 0x0000000a000a7245 */ /* 0x000fe40000201000 */
[----:B------:R-:W-:Y:S01]  /*40b0*/  FSEL R175, R22, -INF , !P1 ;  /* 0xff80000016af7808 */ /* 0x000fe20004800000 */
[----:B------:R-:W-:Y:S08]  /*40c0*/  HMMA.16816.F32.BF16 R36, R4, R18, R36 ;  /* 0x000000120424723c */ /* 0x000ff00000041824 */
[----:B------:R-:W-:Y:S03]  /*40d0*/  HMMA.16816.F32.BF16 R68, R72, R78, R68 ;  /* 0x0000004e4844723c */ /* 0x000fe60000041844 */
[CC--:B------:R-:W-:Y:S01]  /*40e0*/  FFMA.FTZ R41, R10.reuse, R0.reuse, R41 ;  /* 0x000000000a297223 */ /* 0x0c0fe20000010029 */
[----:B------:R-:W-:Y:S01]  /*40f0*/  FFMA.FTZ R17, R10, R0, R43 ;  /* 0x000000000a117223 */ /* 0x000fe2000001002b */
[----:B------:R-:W-:-:S03]  /*4100*/  VIADD R10, R93, 0x11 ;  /* 0x000000115d0a7836 */ /* 0x000fc60000000000 */
[----:B----4-:R-:W-:Y:S01]  /*4110*/  HMMA.16816.F32.BF16 R32, R4, R12, R32 ;  /* 0x0000000c0420723c */ /* 0x010fe20000041820 */
[----:B------:R-:W-:Y:S01]  /*4120*/  VIADD R13, R93, 0x8 ;  /* 0x000000085d0d7836 */ /* 0x000fe20000000000 */
[----:B------:R-:W-:Y:S01]  /*4130*/  FSEL R22, R41, -INF , !P5 ;  /* 0xff80000029167808 */ /* 0x000fe20006800000 */
[----:B------:R-:W-:Y:S01]  /*4140*/  VIADD R12, R93, 0x9 ;  /* 0x000000095d0c7836 */ /* 0x000fe20000000000 */
[----:B------:R-:W-:Y:S02]  /*4150*/  FSEL R17, R17, -INF , !P4 ;  /* 0xff80000011117808 */ /* 0x000fe40006000000 */
[C---:B------:R-:W-:Y:S02]  /*4160*/  ISETP.GE.AND P2, PT, R13.reuse, R135, PT ;  /* 0x000000870d00720c */ /* 0x040fe40003f46270 */
[----:B------:R-:W-:Y:S01]  /*4170*/  ISETP.GE.AND P3, PT, R13, R134, PT ;  /* 0x000000860d00720c */ /* 0x000fe20003f66270 */
[----:B-----5:R-:W-:Y:S01]  /*4180*/  HMMA.16816.F32.BF16 R24, R60, R48, R24 ;  /* 0x000000303c18723c */ /* 0x020fe20000041818 */
[----:B------:R-:W-:-:S02]  /*4190*/  I2FP.F32.U32 R13, R13 ;  /* 0x0000000d000d7245 */ /* 0x000fc40000201000 */
[CC--:B------:R-:W-:Y:S02]  /*41a0*/  ISETP.GE.AND P1, PT, R12.reuse, R135.reuse, PT ;  /* 0x000000870c00720c */ /* 0x0c0fe40003f26270 */
[----:B------:R-:W-:Y:S01]  /*41b0*/  ISETP.GE.AND P5, PT, R12, R134, PT ;  /* 0x000000860c00720c */ /* 0x000fe20003fa6270 */
[----:B------:R-:W-:Y:S01]  /*41c0*/  FFMA.FTZ R18, R13, R0, R36 ;  /* 0x000000000d127223 */ /* 0x000fe20000010024 */
[----:B------:R-:W-:Y:S01]  /*41d0*/  I2FP.F32.U32 R12, R12 ;  /* 0x0000000c000c7245 */ /* 0x000fe20000201000 */
[----:B------:R-:W-:Y:S01]  /*41e0*/  HMMA.16816.F32.BF16 R64, R72, R80, R64 ;  /* 0x000000504840723c */ /* 0x000fe20000041840 */
[----:B------:R-:W-:Y:S01]  /*41f0*/  ISETP.GE.AND P4, PT, R11, R135, PT ;  /* 0x000000870b00720c */ /* 0x000fe20003f86270 */
[-C--:B------:R-:W-:Y:S01]  /*4200*/  FFMA.FTZ R38, R13, R0.reuse, R38 ;  /* 0x000000000d267223 */ /* 0x080fe20000010026 */
[----:B------:R-:W-:Y:S01]  /*4210*/  FSEL R18, R18, -INF , !P2 ;  /* 0xff80000012127808 */ /* 0x000fe20005000000 */
[C---:B------:R-:W-:Y:S01]  /*4220*/  FFMA.FTZ R20, R12.reuse, R0, R37 ;  /* 0x000000000c147223 */ /* 0x040fe20000010025 */
[----:B------:R-:W-:Y:S01]  /*4230*/  ISETP.GE.AND P2, PT, R11, R134, PT ;  /* 0x000000860b00720c */ /* 0x000fe20003f46270 */
[----:B------:R-:W-:Y:S01]  /*4240*/  FFMA.FTZ R19, R12, R0, R39 ;  /* 0x000000000c137223 */ /* 0x000fe20000010027 */
[----:B------:R-:W-:Y:S01]  /*4250*/  I2FP.F32.U32 R11, R11 ;  /* 0x0000000b000b7245 */ /* 0x000fe20000201000 */
[----:B------:R-:W-:Y:S01]  /*4260*/  HMMA.16816.F32.BF16 R68, R60, R50, R68 ;  /* 0x000000323c44723c */ /* 0x000fe20000041844 */
[----:B------:R-:W-:Y:S01]  /*4270*/  VIADD R13, R93, 0x18 ;  /* 0x000000185d0d7836 */ /* 0x000fe20000000000 */
[----:B------:R-:W-:-:S02]  /*4280*/  FSEL R37, R38, -INF , !P3 ;  /* 0xff80000026257808 */ /* 0x000fc40005800000 */
[CC--:B------:R-:W-:Y:S01]  /*4290*/  FFMA.FTZ R12, R11.reuse, R0.reuse, R32 ;  /* 0x000000000b0c7223 */ /* 0x0c0fe20000010020 */
[----:B------:R-:W-:Y:S01]  /*42a0*/  FSEL R20, R20, -INF , !P1 ;  /* 0xff80000014147808 */ /* 0x000fe20004800000 */
[----:B------:R-:W-:Y:S01]  /*42b0*/  FFMA.FTZ R34, R11, R0, R34 ;  /* 0x000000000b227223 */ /* 0x000fe20000010022 */
[----:B------:R-:W-:Y:S01]  /*42c0*/  FSEL R19, R19, -INF , !P5 ;  /* 0xff80000013137808 */ /* 0x000fe20006800000 */
[----:B------:R-:W-:Y:S01]  /*42d0*/  HMMA.16816.F32.BF16 R52, R4, R14, R52 ;  /* 0x0000000e0434723c */ /* 0x000fe20000041834 */
[----:B------:R-:W-:Y:S01]  /*42e0*/  FSEL R12, R12, -INF , !P4 ;  /* 0xff8000000c0c7808 */ /* 0x000fe20006000000 */
[----:B------:R-:W-:Y:S01]  /*42f0*/  VIADD R15, R93, 0x21 ;  /* 0x000000215d0f7836 */ /* 0x000fe20000000000 */
[----:B------:R-:W-:Y:S01]  /*4300*/  BAR.SYNC.DEFER_BLOCKING 0x0 ;  /* 0x0000000000007b1d */ /* 0x000fe20000010000 */
[C---:B------:R-:W-:Y:S02]  /*4310*/  ISETP.GE.AND P3, PT, R10.reuse, R135, PT ;  /* 0x000000870a00720c */ /* 0x040fe40003f66270 */
[----:B------:R-:W-:-:S02]  /*4320*/  ISETP.GE.AND P1, PT, R10, R134, PT ;  /* 0x000000860a00720c */ /* 0x000fc40003f26270 */
[----:B-1----:R-:W-:Y:S01]  /*4330*/  HMMA.16816.F32.BF16 R24, R4, R28, R24 ;  /* 0x0000001c0418723c */ /* 0x002fe20000041818 */
[C---:B------:R-:W-:Y:S02]  /*4340*/  ISETP.GE.AND P5, PT, R13.reuse, R135, PT ;  /* 0x000000870d00720c */ /* 0x040fe40003fa6270 */
[----:B------:R-:W-:Y:S02]  /*4350*/  ISETP.GE.AND P4, PT, R13, R134, PT ;  /* 0x000000860d00720c */ /* 0x000fe40003f86270 */
[----:B------:R-:W-:Y:S02]  /*4360*/  I2FP.F32.U32 R10, R10 ;  /* 0x0000000a000a7245 */ /* 0x000fe40000201000 */
[----:B------:R-:W-:Y:S01]  /*4370*/  I2FP.F32.U32 R13, R13 ;  /* 0x0000000d000d7245 */ /* 0x000fe20000201000 */
[----:B------:R-:W-:Y:S02]  /*4380*/  HMMA.16816.F32.BF16 R64, R60, R44, R64 ;  /* 0x0000002c3c40723c */ /* 0x000fe40000041840 */
[CC--:B------:R-:W-:Y:S01]  /*4390*/  FFMA.FTZ R11, R10.reuse, R0.reuse, R35 ;  /* 0x000000000a0b7223 */ /* 0x0c0fe20000010023 */
[-C--:B------:R-:W-:Y:S01]  /*43a0*/  FFMA.FTZ R16, R10, R0.reuse, R33 ;  /* 0x000000000a107223 */ /* 0x080fe20000010021 */
[----:B------:R-:W-:Y:S01]  /*43b0*/  FFMA.FTZ R14, R13, R0, R52 ;  /* 0x000000000d0e7223 */ /* 0x000fe20000010034 */
[----:B------:R-:W-:-:S02]  /*43c0*/  VIADD R10, R93, 0x19 ;  /* 0x000000195d0a7836 */ /* 0x000fc40000000000 */
[----:B------:R-:W-:Y:S01]  /*43d0*/  FFMA.FTZ R29, R13, R0, R54 ;  /* 0x000000000d1d7223 */ /* 0x000fe20000010036 */
[----:B------:R-:W-:Y:S01]  /*43e0*/  FSEL R11, R11, -INF , !P1 ;  /* 0xff8000000b0b7808 */ /* 0x000fe20004800000 */
[----:B------:R-:W-:Y:S01]  /*43f0*/  HMMA.16816.F32.BF16 R68, R4, R30, R68 ;  /* 0x0000001e0444723c */ /* 0x000fe20000041844 */
[C---:B------:R-:W-:Y:S01]  /*4400*/  VIADD R31, R93.reuse, 0x20 ;  /* 0x000000205d1f7836 */ /* 0x040fe20000000000 */
[----:B------:R-:W-:Y:S01]  /*4410*/  FSEL R14, R14, -INF , !P5 ;  /* 0xff8000000e0e7808 */ /* 0x000fe20006800000 */
[----:B------:R-:W-:Y:S01]  /*4420*/  VIADD R33, R93, 0x28 ;  /* 0x000000285d217836 */ /* 0x000fe20000000000 */
[----:B------:R-:W-:Y:S02]  /*4430*/  FSEL R13, R34, -INF , !P2 ;  /* 0xff800000220d7808 */ /* 0x000fe40005000000 */
[----:B------:R-:W-:Y:S02]  /*4440*/  FSEL R16, R16, -INF , !P3 ;  /* 0xff80000010107808 */ /* 0x000fe40005800000 */
[----:B------:R-:W-:-:S02]  /*4450*/  ISETP.GE.AND P1, PT, R31, R135, PT ;  /* 0x000000871f00720c */ /* 0x000fc40003f26270 */
[-C--:B------:R-:W-:Y:S02]  /*4460*/  ISETP.GE.AND P5, PT, R31, R134.reuse, PT ;  /* 0x000000861f00720c */ /* 0x080fe40003fa6270 */
[C---:B------:R-:W-:Y:S01]  /*4470*/  ISETP.GE.AND P2, PT, R10.reuse, R135, PT ;  /* 0x000000870a00720c */ /* 0x040fe20003f46270 */
[----:B------:R-:W-:Y:S01]  /*4480*/  HMMA.16816.F32.BF16 R64, R4, R8, R64 ;  /* 0x000000080440723c */ /* 0x000fe20000041840 */
[----:B------:R-:W-:Y:S01]  /*4490*/  ISETP.GE.AND P3, PT, R10, R134, PT ;  /* 0x000000860a00720c */ /* 0x000fe20003f66270 */
[C---:B------:R-:W-:Y:S01]  /*44a0*/  VIADD R6, R93.reuse, 0x29 ;  /* 0x000000295d067836 */ /* 0x040fe20000000000 */
[----:B------:R-:W-:Y:S01]  /*44b0*/  I2FP.F32.U32 R31, R31 ;  /* 0x0000001f001f7245 */ /* 0x000fe20000201000 */
[C---:B------:R-:W-:Y:S01]  /*44c0*/  VIADD R4, R93.reuse, 0x31 ;  /* 0x000000315d047836 */ /* 0x040fe20000000000 */
[----:B------:R-:W-:Y:S01]  /*44d0*/  I2FP.F32.U32 R10, R10 ;  /* 0x0000000a000a7245 */ /* 0x000fe20000201000 */
[----:B------:R-:W-:Y:S01]  /*44e0*/  VIADD R5, R93, 0x30 ;  /* 0x000000305d057836 */ /* 0x000fe20000000000 */
[----:B------:R-:W-:Y:S01]  /*44f0*/  FSEL R29, R29, -INF , !P4 ;  /* 0xff8000001d1d7808 */ /* 0x000fe20006000000 */
[CC--:B------:R-:W-:Y:S01]  /*4500*/  FFMA.FTZ R174, R31.reuse, R0.reuse, R24 ;  /* 0x000000001fae7223 */ /* 0x0c0fe20000010018 */
[----:B------:R-:W-:Y:S01]  /*4510*/  I2FP.F32.U32 R24, R15 ;  /* 0x0000000f00187245 */ /* 0x000fe20000201000 */
[CC--:B------:R-:W-:Y:S01]  /*4520*/  FFMA.FTZ R53, R10.reuse, R0.reuse, R53 ;  /* 0x000000000a357223 */ /* 0x0c0fe20000010035 */
[-C--:B------:R-:W-:Y:S01]  /*4530*/  FFMA.FTZ R55, R10, R0.reuse, R55 ;  /* 0x000000000a377223 */ /* 0x080fe20000010037 */
[-C--:B------:R-:W-:Y:S01]  /*4540*/  FFMA.FTZ R26, R31, R0.reuse, R26 ;  /* 0x000000001f1a7223 */ /* 0x080fe2000001001a */
[----:B------:R-:W-:Y:S01]  /*4550*/  ISETP.GE.AND P4, PT, R15, R135, PT ;  /* 0x000000870f00720c */ /* 0x000fe20003f86270 */
[CC--:B------:R-:W-:Y:S01]  /*4560*/  FFMA.FTZ R25, R24.reuse, R0.reuse, R25 ;  /* 0x0000000018197223 */ /* 0x0c0fe20000010019 */
[----:B------:R-:W-:Y:S01]  /*4570*/  FSEL R10, R53, -INF , !P2 ;  /* 0xff800000350a7808 */ /* 0x000fe20005000000 */
[----:B------:R-:W-:Y:S01]  /*4580*/  FFMA.FTZ R27, R24, R0, R27 ;  /* 0x00000000181b7223 */ /* 0x000fe2000001001b */
[----:B------:R-:W-:-:S02]  /*4590*/  ISETP.GE.AND P2, PT, R15, R134, PT ;  /* 0x000000860f00720c */ /* 0x000fc40003f46270 */
[----:B------:R-:W-:Y:S02]  /*45a0*/  FSEL R15, R55, -INF , !P3 ;  /* 0xff800000370f7808 */ /* 0x000fe40005800000 */
[----:B------:R-:W-:Y:S02]  /*45b0*/  FSEL R174, R174, -INF , !P1 ;  /* 0xff800000aeae7808 */ /* 0x000fe40004800000 */
[C---:B------:R-:W-:Y:S02]  /*45c0*/  ISETP.GE.AND P3, PT, R33.reuse, R135, PT ;  /* 0x000000872100720c */ /* 0x040fe40003f66270 */
[----:B------:R-:W-:Y:S02]  /*45d0*/  ISETP.GE.AND P1, PT, R33, R134, PT ;  /* 0x000000862100720c */ /* 0x000fe40003f26270 */
[----:B------:R-:W-:Y:S02]  /*45e0*/  I2FP.F32.U32 R33, R33 ;  /* 0x0000002100217245 */ /* 0x000fe40000201000 */
[----:B------:R-:W-:-:S02]  /*45f0*/  FSEL R225, R26, -INF , !P5 ;  /* 0xff8000001ae17808 */ /* 0x000fc40006800000 */
[----:B------:R-:W-:Y:S01]  /*4600*/  FSEL R192, R25, -INF , !P4 ;  /* 0xff80000019c07808 */ /* 0x000fe20006000000 */
[CC--:B------:R-:W-:Y:S01]  /*4610*/  FFMA.FTZ R68, R33.reuse, R0.reuse, R68 ;  /* 0x0000000021447223 */ /* 0x0c0fe20000010044 */
[CC--:B------:R-:W-:Y:S01]  /*4620*/  ISETP.GE.AND P5, PT, R6.reuse, R135.reuse, PT ;  /* 0x000000870600720c */ /* 0x0c0fe20003fa6270 */
[----:B------:R-:W-:Y:S01]  /*4630*/  FFMA.FTZ R70, R33, R0, R70 ;  /* 0x0000000021467223 */ /* 0x000fe20000010046 */
[----:B------:R-:W-:Y:S02]  /*4640*/  ISETP.GE.AND P4, PT, R6, R134, PT ;  /* 0x000000860600720c */ /* 0x000fe40003f86270 */
[----:B------:R-:W-:Y:S02]  /*4650*/  I2FP.F32.U32 R6, R6 ;  /* 0x0000000600067245 */ /* 0x000fe40000201000 */
[----:B------:R-:W-:Y:S02]  /*4660*/  I2FP.F32.U32 R8, R4 ;  /* 0x0000000400087245 */ /* 0x000fe40000201000 */
[----:B------:R-:W-:Y:S01]  /*4670*/  FSEL R217, R27, -INF , !P2 ;  /* 0xff8000001bd97808 */ /* 0x000fe20005000000 */
[-C--:B------:R-:W-:Y:S01]  /*4680*/  FFMA.FTZ R69, R6, R0.reuse, R69 ;  /* 0x0000000006457223 */ /* 0x080fe20000010045 */
[----:B------:R-:W-:Y:S01]  /*4690*/  FSEL R198, R68, -INF , !P3 ;  /* 0xff80000044c67808 */ /* 0x000fe20005800000 */
[-C--:B------:R-:W-:Y:S01]  /*46a0*/  FFMA.FTZ R67, R8, R0.reuse, R67 ;  /* 0x0000000008437223 */ /* 0x080fe20000010043 */
[C---:B------:R-:W-:Y:S01]  /*46b0*/  ISETP.GE.AND P2, PT, R5.reuse, R135, PT ;  /* 0x000000870500720c */ /* 0x040fe20003f46270 */
[----:B------:R-:W-:Y:S01]  /*46c0*/  FFMA.FTZ R71, R6, R0, R71 ;  /* 0x0000000006477223 */ /* 0x000fe20000010047 */
[----:B------:R-:W-:Y:S01]  /*46d0*/  ISETP.GE.AND P3, PT, R5, R134, PT ;  /* 0x000000860500720c */ /* 0x000fe20003f66270 */
[----:B------:R-:W-:Y:S01]  /*46e0*/  FFMA.FTZ R65, R8, R0, R65 ;  /* 0x0000000008417223 */ /* 0x000fe20000010041 */
[----:B------:R-:W-:-:S02]  /*46f0*/  I2FP.F32.U32 R5, R5 ;  /* 0x0000000500057245 */ /* 0x000fc40000201000 */
[----:B------:R-:W-:Y:S02]  /*4700*/  FSEL R196, R69, -INF , !P5 ;  /* 0xff80000045c47808 */ /* 0x000fe40006800000 */
[----:B------:R-:W-:Y:S01]  /*4710*/  ISETP.GE.AND P5, PT, R4, R134, PT ;  /* 0x000000860400720c */ /* 0x000fe20003fa6270 */
[CC--:B------:R-:W-:Y:S01]  /*4720*/  FFMA.FTZ R64, R5.reuse, R0.reuse, R64 ;  /* 0x0000000005407223 */ /* 0x0c0fe20000010040 */
[----:B------:R-:W-:Y:S01]  /*4730*/  FSEL R171, R70, -INF , !P1 ;  /* 0xff80000046ab7808 */ /* 0x000fe20004800000 */
[----:B------:R-:W-:Y:S01]  /*4740*/  FFMA.FTZ R66, R5, R0, R66 ;  /* 0x0000000005427223 */ /* 0x000fe20000010042 */
[----:B------:R-:W-:Y:S01]  /*4750*/  ISETP.GE.AND P1, PT, R4, R135, PT ;  /* 0x000000870400720c */ /* 0x000fe20003f26270 */
[----:B------:R-:W-:Y:S01]  /*4760*/  VIADD R4, R93, 0x39 ;  /* 0x000000395d047836 */ /* 0x000fe20000000000 */
[----:B------:R-:W-:Y:S02]  /*4770*/  FSEL R186, R67, -INF , !P5 ;  /* 0xff80000043ba7808 */ /* 0x000fe40006800000 */
[----:B------:R-:W-:-:S02]  /*4780*/  ISETP.NE.AND P5, PT, R176, 0x1, PT ;  /* 0x00000001b000780c */ /* 0x000fc40003fa5270 */
[----:B------:R-:W-:Y:S02]  /*4790*/  FSEL R197, R71, -INF , !P4 ;  /* 0xff80000047c57808 */ /* 0x000fe40006000000 */
[----:B------:R-:W-:Y:S02]  /*47a0*/  FSEL R191, R64, -INF , !P2 ;  /* 0xff80000040bf7808 */ /* 0x000fe40005000000 */
[----:B------:R-:W-:Y:S02]  /*47b0*/  FSEL R187, R66, -INF , !P3 ;  /* 0xff80000042bb7808 */ /* 0x000fe40005800000 */
[----:B------:R-:W-:Y:S02]  /*47c0*/  FSEL R190, R65, -INF , !P1 ;  /* 0xff80000041be7808 */ /* 0x000fe40004800000 */
[C---:B------:R-:W-:Y:S02]  /*47d0*/  ISETP.GE.AND P4, PT, R93.reuse, R135, PT ;  /* 0x000000875d00720c */ /* 0x040fe40003f86270 */
[----:B------:R-:W-:-:S02]  /*47e0*/  ISETP.GE.AND P2, PT, R93, R134, PT ;  /* 0x000000865d00720c */ /* 0x000fc40003f46270 */
[C---:B------:R-:W-:Y:S02]  /*47f0*/  ISETP.GE.AND P3, PT, R4.reuse, R135, PT ;  /* 0x000000870400720c */ /* 0x040fe40003f66270 */
[----:B------:R-:W-:Y:S02]  /*4800*/  ISETP.GE.AND P1, PT, R4, R134, PT ;  /* 0x000000860400720c */ /* 0x000fe40003f26270 */
[----:B------:R-:W-:Y:S02]  /*4810*/  I2FP.F32.U32 R93, R93 ;  /* 0x0000005d005d7245 */ /* 0x000fe40000201000 */
[----:B------:R-:W-:-:S03]  /*4820*/  I2FP.F32.U32 R4, R4 ;  /* 0x0000000400047245 */ /* 0x000fc60000201000 */
[CC--:B------:R-:W-:Y:S01]  /*4830*/  FFMA.FTZ R24, R93.reuse, R0.reuse, R40 ;  /* 0x000000005d187223 */ /* 0x0c0fe20000010028 */
[-C--:B------:R-:W-:Y:S01]  /*4840*/  FFMA.FTZ R42, R93, R0.reuse, R42 ;  /* 0x000000005d2a7223 */ /* 0x080fe2000001002a */
[CC--:B------:R-:W-:Y:S01]  /*4850*/  FFMA.FTZ R188, R4.reuse, R0.reuse, R21 ;  /* 0x0000000004bc7223 */ /* 0x0c0fe20000010015 */
[----:B------:R-:W-:Y:S02]  /*4860*/  FFMA.FTZ R23, R4, R0, R23 ;  /* 0x0000000004177223 */ /* 0x000fe40000010017 */
[----:B------:R-:W-:Y:S02]  /*4870*/  FSEL R24, R24, -INF , !P4 ;  /* 0xff80000018187808 */ /* 0x000fe40006000000 */
[----:B------:R-:W-:Y:S02]  /*4880*/  FSEL R21, R42, -INF , !P2 ;  /* 0xff8000002a157808 */ /* 0x000fe40005000000 */
[----:B------:R-:W-:Y:S02]  /*4890*/  FSEL R188, R188, -INF , !P3 ;  /* 0xff800000bcbc7808 */ /* 0x000fe40005800000 */
[----:B------:R-:W-:Y:S01]  /*48a0*/  FSEL R173, R23, -INF , !P1 ;  /* 0xff80000017ad7808 */ /* 0x000fe20004800000 */
[----:B------:R-:W-:Y:S06]  /*48b0*/  @!P5 BRA `(.L_x_585) ;  /* 0x00000004005cd947 */ /* 0x000fec0003800000 */
        /* <DEDUP_REMOVED lines=84> */
.L_x_587:
[----:B------:R3:W-:Y:S02]  /*4e00*/  STS.128 [R209+0xb800], RZ ;  /* 0x00b800ffd1007388 */ /* 0x0007e40000000c00 */
.L_x_588:
[----:B------:R-:W-:Y:S05]  /*4e10*/  BSYNC.RECONVERGENT B0 ;  /* 0x0000000000007941 */ /* 0x000fea0003800200 */
.L_x_586:
[----:B------:R-:W0:Y:S02]  /*4e20*/  LDGDEPBAR ;  /* 0x00000000000079af */ /* 0x000e240000000000 */
.L_x_585:
[----:B------:R-:W-:Y:S01]  /*4e30*/  FMNMX3.FTZ R5, R24, R22, R18, !PT ;  /* 0x0000001618057276 */ /* 0x000fe20007810012 */
[----:B------:R-:W-:Y:S01]  /*4e40*/  IMAD.SHL.U32 R228, R176, 0x2, RZ ;  /* 0x00000002b0e47824 */ /* 0x000fe200078e00ff */
[----:B------:R-:W-:Y:S01]  /*4e50*/  FMNMX3.FTZ R4, R21, R17, R37, !PT ;  /* 0x0000001115047276 */ /* 0x000fe20007810025 */
[----:B------:R-:W-:Y:S01]  /*4e60*/  IMAD.WIDE.U32 R214, R86, -0x2daee0ad, RZ ;  /* 0xd2511f5356d67825 */ /* 0x000fe200078e00ff */
[----:B------:R-:W-:Y:S01]  /*4e70*/  FMNMX3.FTZ R5, R5, R20, R12, !PT ;  /* 0x0000001405057276 */ /* 0x000fe2000781000c */
[----:B------:R-:W4:Y:S01]  /*4e80*/  LDCU UR4, c[0x0][0x45c] ;  /* 0x00008b80ff0477ac */ /* 0x000f220008000800 */
[----:B------:R-:W-:Y:S01]  /*4e90*/  FMNMX3.FTZ R4, R4, R19, R13, !PT ;  /* 0x0000001304047276 */ /* 0x000fe2000781000d */
[----:B------:R-:W-:Y:S01]  /*4ea0*/  VIADD R23, R228, 0xfffffffe ;  /* 0xfffffffee4177836 */ /* 0x000fe20000000000 */
[----:B------:R-:W-:Y:S01]  /*4eb0*/  FMNMX3.FTZ R5, R5, R16, R14, !PT ;  /* 0x0000001005057276 */ /* 0x000fe2000781000e */
[----:B-1----:R-:W-:Y:S01]  /*4ec0*/  VIADD R9, R221, 0xbb67ae85 ;  /* 0xbb67ae85dd097836 */ /* 0x002fe20000000000 */
[----:B------:R-:W-:Y:S01]  /*4ed0*/  FMNMX3.FTZ R4, R4, R11, R29, !PT ;  /* 0x0000000b04047276 */ /* 0x000fe2000781001d */
[C---:B------:R-:W-:Y:S01]  /*4ee0*/  VIADD R231, R220.reuse, 0x9e3779b9 ;  /* 0x9e3779b9dce77836 */ /* 0x040fe20000000000 */
[----:B------:R-:W-:Y:S01]  /*4ef0*/  FMNMX3.FTZ R5, R5, R10, R174, !PT ;  /* 0x0000000a05057276 */ /* 0x000fe200078100ae */
[----:B------:R-:W-:Y:S01]  /*4f00*/  VIADD R229, R220, 0x3c6ef372 ;  /* 0x3c6ef372dce57836 */ /* 0x000fe20000000000 */
[----:B------:R-:W-:Y:S01]  /*4f10*/  FMNMX3.FTZ R4, R4, R15, R225, !PT ;  /* 0x0000000f04047276 */ /* 0x000fe200078100e1 */
[----:B------:R-:W-:Y:S01]  /*4f20*/  VIADD R147, R221, 0x76cf5d0a ;  /* 0x76cf5d0add937836 */ /* 0x000fe20000000000 */
[----:B------:R-:W-:Y:S01]  /*4f30*/  FMNMX3.FTZ R5, R5, R192, R198, !PT ;  /* 0x000000c005057276 */ /* 0x000fe200078100c6 */
[----:B------:R-:W-:Y:S01]  /*4f40*/  VIADD R146, R221, 0x32370b8f ;  /* 0x32370b8fdd927836 */ /* 0x000fe20000000000 */
[----:B------:R-:W-:Y:S01]  /*4f50*/  FMNMX3.FTZ R4, R4, R217, R171, !PT ;  /* 0x000000d904047276 */ /* 0x000fe200078100ab */
[C---:B------:R-:W-:Y:S01]  /*4f60*/  VIADD R145, R220.reuse, 0xdaa66d2b ;  /* 0xdaa66d2bdc917836 */ /* 0x040fe20000000000 */
[----:B------:R-:W-:Y:S01]  /*4f70*/  FMNMX3.FTZ R5, R5, R196, R191, !PT ;  /* 0x000000c405057276 */ /* 0x000fe200078100bf */
[----:B------:R-:W-:Y:S01]  /*4f80*/  VIADD R144, R220, 0x78dde6e4 ;  /* 0x78dde6e4dc907836 */ /* 0x000fe20000000000 */
[----:B------:R-:W-:Y:S01]  /*4f90*/  FMNMX3.FTZ R4, R4, R197, R187, !PT ;  /* 0x000000c504047276 */ /* 0x000fe200078100bb */
[----:B------:R-:W1:Y:S01]  /*4fa0*/  LDC R167, c[0x0][0x4f8] ;  /* 0x00013e00ffa77b82 */ /* 0x000e620000000800 */
[----:B------:R-:W-:Y:S01]  /*4fb0*/  FMNMX3.FTZ R5, R5, R190, R189, !PT ;  /* 0x000000be05057276 */ /* 0x000fe200078100bd */
[C---:B------:R-:W-:Y:S01]  /*4fc0*/  VIADD R195, R221.reuse, 0xa9066899 ;  /* 0xa9066899ddc37836 */ /* 0x040fe20000000000 */
[----:B--2---:R-:W-:Y:S01]  /*4fd0*/  SHF.R.U32.HI R7, RZ, 0x5, R182 ;  /* 0x00000005ff077819 */ /* 0x004fe200000116b6 */
[C---:B------:R-:W-:Y:S01]  /*4fe0*/  VIADD R227, R221.reuse, 0xed9eba14 ;  /* 0xed9eba14dde37836 */ /* 0x040fe20000000000 */
[----:B------:R-:W-:Y:S01]  /*4ff0*/  FMNMX.FTZ R5, R188, R5, !PT ;  /* 0x00000005bc057209 */ /* 0x000fe20007810000 */
[----:B------:R-:W-:Y:S01]  /*5000*/  VIADD R226, R220, 0xb54cda56 ;  /* 0xb54cda56dce27836 */ /* 0x000fe20000000000 */
[----:B------:R-:W-:Y:S01]  /*5010*/  FMNMX3.FTZ R4, R4, R186, R175, !PT ;  /* 0x000000ba04047276 */ /* 0x000fe200078100af */
[----:B------:R-:W-:Y:S01]  /*5020*/  IMAD R218, R90, 0x4, R7 ;  /* 0x000000045ada7824 */ /* 0x000fe200078e0207 */
[----:B------:R-:W-:Y:S01]  /*5030*/  LOP3.LUT R32, R221, R23, R215, 0x96, !PT ;  /* 0x00000017dd207212 */ /* 0x000fe200078e96d7 */
[----:B------:R-:W2:Y:S01]  /*5040*/  SHFL.BFLY PT, R26, R5, 0x2, 0x1f ;  /* 0x0c401f00051a7f89 */ /* 0x000ea200000e0000 */
[----:B------:R-:W-:Y:S01]  /*5050*/  FMNMX.FTZ R7, R173, R4, !PT ;  /* 0x00000004ad077209 */ /* 0x000fe20007810000 */
[----:B------:R-:W-:Y:S01]  /*5060*/  IMAD.WIDE.U32 R218, R218, -0x326172a9, RZ ;  /* 0xcd9e8d57dada7825 */ /* 0x000fe200078e00ff */
[----:B------:R-:W-:-:S03]  /*5070*/  LOP3.LUT R177, R85, 0x200, R152, 0xf8, !PT ;  /* 0x0000020055b17812 */ /* 0x000fc600078ef898 */
[----:B------:R-:W5:Y:S01]  /*5080*/  SHFL.BFLY PT, R4, R7, 0x2, 0x1f ;  /* 0x0c401f0007047f89 */ /* 0x000f6200000e0000 */
[----:B------:R-:W-:Y:S01]  /*5090*/  LOP3.LUT R87, R220, R87, R219, 0x96, !PT ;  /* 0x00000057dc577212 */ /* 0x000fe200078e96db */
[----:B------:R-:W-:Y:S01]  /*50a0*/  IMAD.WIDE.U32 R32, R32, -0x326172a9, RZ ;  /* 0xcd9e8d5720207825 */ /* 0x000fe200078e00ff */
[----:B------:R-:W-:-:S03]  /*50b0*/  LEA R177, R177, UR5, 0x1 ;  /* 0x00000005b1b17c11 */ /* 0x000fc6000f8e08ff */
[----:B------:R-:W-:Y:S01]  /*50c0*/  IMAD.WIDE.U32 R212, R87, -0x2daee0ad, RZ ;  /* 0xd2511f5357d47825 */ /* 0x000fe200078e00ff */
[----:B------:R-:W-:Y:S01]  /*50d0*/  LOP3.LUT R8, R231, R218, R33, 0x96, !PT ;  /* 0x000000dae7087212 */ /* 0x000fe200078e9621 */
[----:B------:R-:W-:Y:S01]  /*50e0*/  LDSM.16.MT88.4 R64, [R177+0xe000] ;  /* 0x00e00000b140783b */ /* 0x000fe20000004200 */
[----:B-1----:R-:W-:Y:S01]  /*50f0*/  LOP3.LUT R167, R167, 0xff, RZ, 0xc0, !PT ;  /* 0x000000ffa7a77812 */ /* 0x002fe200078ec0ff */
[----:B------:R-:W-:Y:S01]  /*5100*/  IMAD.IADD R224, R84, 0x1, R177 ;  /* 0x0000000154e07824 */ /* 0x000fe200078e02b1 */
[----:B------:R-:W-:Y:S01]  /*5110*/  LOP3.LUT R210, R9, R214, R213, 0x96, !PT ;  /* 0x000000d609d27212 */ /* 0x000fe200078e96d5 */
[----:B------:R-:W-:Y:S01]  /*5120*/  IMAD.WIDE.U32 R8, R8, -0x2daee0ad, RZ ;  /* 0xd2511f5308087825 */ /* 0x000fe200078e00ff */
[----:B------:R-:W-:Y:S03]  /*5130*/  LDSM.16.MT88.4 R96, [R177+0x10000] ;  /* 0x01000000b160783b */ /* 0x000fe60000004200 */
[----:B------:R-:W-:Y:S01]  /*5140*/  IMAD.WIDE.U32 R210, R210, -0x326172a9, RZ ;  /* 0xcd9e8d57d2d27825 */ /* 0x000fe200078e00ff */
[----:B------:R-:W-:Y:S01]  /*5150*/  LDSM.16.MT88.4 R40, [R224+0xc000] ;  /* 0x00c00000e028783b */ /* 0x000fe20000004200 */
[----:B--2---:R-:W-:-:S02]  /*5160*/  FMNMX.FTZ R26, R5, R26, !PT ;  /* 0x0000001a051a7209 */ /* 0x004fc40007810000 */
[----:B------:R-:W-:Y:S01]  /*5170*/  IMAD.IADD R223, R156, 0x1, R177 ;  /* 0x000000019cdf7824 */ /* 0x000fe200078e02b1 */
[----:B------:R-:W-:Y:S01]  /*5180*/  LOP3.LUT R32, R229, R32, R211, 0x96, !PT ;  /* 0x00000020e5207212 */ /* 0x000fe200078e96d3 */
[----:B------:R-:W-:Y:S01]  /*5190*/  IMAD R167, R167, 0x10000, R167 ;  /* 0x00010000a7a77824 */ /* 0x000fe200078e02a7 */
[----:B------:R-:W1:Y:S01]  /*51a0*/  SHFL.BFLY PT, R133, R26, 0x1, 0x1f ;  /* 0x0c201f001a857f89 */ /* 0x000e6200000e0000 */
[----:B-----5:R-:W-:Y:S01]  /*51b0*/  FMNMX.FTZ R7, R7, R4, !PT ;  /* 0x0000000407077209 */ /* 0x020fe20007810000 */
[----:B------:R-:W-:Y:S01]  /*51c0*/  IMAD.IADD R222, R84, 0x1, R223 ;  /* 0x0000000154de7824 */ /* 0x000fe200078e02df */
[----:B------:R-:W-:Y:S01]  /*51d0*/  LOP3.LUT R4, R147, R212, R9, 0x96, !PT ;  /* 0x000000d493047212 */ /* 0x000fe200078e9609 */
[----:B------:R-:W-:Y:S01]  /*51e0*/  IMAD.WIDE.U32 R32, R32, -0x2daee0ad, RZ ;  /* 0xd2511f5320207825 */ /* 0x000fe200078e00ff */
[----:B------:R-:W-:Y:S03]  /*51f0*/  LDSM.16.MT88.4 R80, [R223+0xe000] ;  /* 0x00e00000df50783b */ /* 0x000fe60000004200 */
[----:B------:R-:W-:Y:S01]  /*5200*/  IMAD.WIDE.U32 R4, R4, -0x326172a9, RZ ;  /* 0xcd9e8d5704047825 */ /* 0x000fe200078e00ff */
[----:B------:R-:W2:Y:S01]  /*5210*/  SHFL.BFLY PT, R132, R7, 0x1, 0x1f ;  /* 0x0c201f0007847f89 */ /* 0x000ea200000e0000 */
[----:B------:R-:W-:-:S02]  /*5220*/  LOP3.LUT R8, R146, R8, R33, 0x96, !PT ;  /* 0x0000000892087212 */ /* 0x000fc400078e9621 */
[----:B------:R-:W-:Y:S01]  /*5230*/  VIADD R216, R220, 0x1715609d ;  /* 0x1715609ddcd87836 */ /* 0x000fe20000000000 */
[----:B------:R-:W-:Y:S01]  /*5240*/  LOP3.LUT R5, R145, R210, R5, 0x96, !PT ;  /* 0x000000d291057212 */ /* 0x000fe200078e9605 */
[----:B------:R-:W5:Y:S01]  /*5250*/  LDSM.16.MT88.4 R140, [R222+0x10000] ;  /* 0x01000000de8c783b */ /* 0x000f620000004200 */
[----:B------:R-:W-:-:S03]  /*5260*/  IMAD.WIDE.U32 R8, R8, -0x326172a9, RZ ;  /* 0xcd9e8d5708087825 */ /* 0x000fc600078e00ff */
[----:B------:R-:W3:Y:S01]  /*5270*/  LDSM.16.MT88.4 R56, [R222+0xc000] ;  /* 0x00c00000de38783b */ /* 0x000ee20000004200 */
[----:B------:R-:W-:Y:S01]  /*5280*/  IMAD.WIDE.U32 R30, R5, -0x2daee0ad, RZ ;  /* 0xd2511f53051e7825 */ /* 0x000fe200078e00ff */
[----:B------:R-:W-:Y:S02]  /*5290*/  LOP3.LUT R4, R144, R4, R9, 0x96, !PT ;  /* 0x0000000490047212 */ /* 0x000fe400078e9609 */
[----:B------:R-:W-:Y:S01]  /*52a0*/  LDSM.16.MT88.4 R88, [R222+0xe000] ;  /* 0x00e00000de58783b */ /* 0x000fe20000004200 */
[----:B------:R-:W-:Y:S01]  /*52b0*/  VIADD R208, R221, 0x646e171e ;  /* 0x646e171eddd07836 */ /* 0x000fe20000000000 */
[----:B-1----:R-:W-:Y:S01]  /*52c0*/  FMNMX.FTZ R133, R26, R133, !PT ;  /* 0x000000851a857209 */ /* 0x002fe20007810000 */
[----:B------:R-:W-:Y:S01]  /*52d0*/  IMAD.WIDE.U32 R4, R4, -0x2daee0ad, RZ ;  /* 0xd2511f5304047825 */ /* 0x000fe200078e00ff */
[----:B------:R-:W-:Y:S01]  /*52e0*/  LOP3.LUT R6, R227, R32, R31, 0x96, !PT ;  /* 0x00000020e3067212 */ /* 0x000fe200078e961f */
[----:B------:R-:W-:Y:S01]  /*52f0*/  LDSM.16.MT88.4 R112, [R223+0x10000] ;  /* 0x01000000df70783b */ /* 0x000fe20000004200 */
[C---:B------:R-:W-:Y:S01]  /*5300*/  FSETP.NEU.FTZ.AND P1, PT, R133.reuse, -INF , PT ;  /* 0xff8000008500780b */ /* 0x040fe20003f3d000 */
[----:B----4-:R-:W-:Y:S01]  /*5310*/  FMUL.FTZ R193, R133, UR4 ;  /* 0x0000000485c17c20 */ /* 0x010fe20008410000 */
[----:B------:R-:W-:Y:S01]  /*5320*/  LOP3.LUT R30, R195, R30, R5, 0x96, !PT ;  /* 0x0000001ec31e7212 */ /* 0x000fe200078e9605 */
[----:B------:R-:W-:Y:S01]  /*5330*/  LDSM.16.MT88.4 R72, [R224+0xe000] ;  /* 0x00e00000e048783b */ /* 0x000fe20000004200 */
[----:B--2---:R-:W-:Y:S01]  /*5340*/  FMNMX.FTZ R132, R7, R132, !PT ;  /* 0x0000008407847209 */ /* 0x004fe20007810000 */
[----:B------:R-:W-:Y:S01]  /*5350*/  IMAD.WIDE.U32 R6, R6, -0x326172a9, RZ ;  /* 0xcd9e8d5706067825 */ /* 0x000fe200078e00ff */
[----:B------:R-:W-:Y:S01]  /*5360*/  FSEL R193, R193, RZ, P1 ;  /* 0x000000ffc1c17208 */ /* 0x000fe20000800000 */
[----:B------:R-:W-:Y:S01]  /*5370*/  LDSM.16.MT88.4 R104, [R224+0x10000] ;  /* 0x01000000e068783b */ /* 0x000fe20000004200 */
[----:B------:R-:W-:Y:S01]  /*5380*/  FSETP.NEU.FTZ.AND P1, PT, R132, -INF , PT ;  /* 0xff8000008400780b */ /* 0x000fe20003f3d000 */
[----:B------:R-:W-:-:S04]  /*5390*/  IMAD.WIDE.U32 R30, R30, -0x326172a9, RZ ;  /* 0xcd9e8d571e1e7825 */ /* 0x000fc800078e00ff */
[----:B------:R-:W-:Y:S01]  /*53a0*/  FMUL.FTZ R194, R132, UR4 ;  /* 0x0000000484c27c20 */ /* 0x000fe20008410000 */
[--C-:B------:R-:W-:Y:S01]  /*53b0*/  FFMA.FTZ R170, R24, UR4, -R193.reuse ;  /* 0x0000000418aa7c23 */ /* 0x100fe200080108c1 */
[----:B------:R-:W-:Y:S01]  /*53c0*/  FFMA.FTZ R165, R22, UR4, -R193 ;  /* 0x0000000416a57c23 */ /* 0x000fe200080108c1 */
[----:B------:R-:W-:Y:S01]  /*53d0*/  IMAD.MOV.U32 R26, RZ, RZ, R30 ;  /* 0x000000ffff1a7224 */ /* 0x000fe200078e001e */
[----:B------:R-:W-:Y:S01]  /*53e0*/  LOP3.LUT R9, R226, R6, R31, 0x96, !PT ;  /* 0x00000006e2097212 */ /* 0x000fe200078e961f */
[--C-:B------:R-:W-:Y:S01]  /*53f0*/  FFMA.FTZ R166, R18, UR4, -R193.reuse ;  /* 0x0000000412a67c23 */ /* 0x100fe200080108c1 */
[----:B------:R-:W-:Y:S01]  /*5400*/  FSEL R194, R194, RZ, P1 ;  /* 0x000000ffc2c27208 */ /* 0x000fe20000800000 */
[----:B------:R-:W-:Y:S01]  /*5410*/  MUFU.EX2 R170, R170 ;  /* 0x000000aa00aa7308 */ /* 0x000fe20000000800 */
[----:B------:R-:W-:Y:S01]  /*5420*/  PRMT R23, R30, 0x7771, RZ ;  /* 0x000077711e177816 */ /* 0x000fe200000000ff */
[----:B------:R-:W-:Y:S01]  /*5430*/  FFMA.FTZ R161, R20, UR4, -R193 ;  /* 0x0000000414a17c23 */ /* 0x000fe200080108c1 */
[----:B------:R-:W-:Y:S01]  /*5440*/  LOP3.LUT R26, R26, 0xff, RZ, 0xc0, !PT ;  /* 0x000000ff1a1a7812 */ /* 0x000fe200078ec0ff */
[--C-:B------:R-:W-:Y:S01]  /*5450*/  FFMA.FTZ R164, R21, UR4, -R194.reuse ;  /* 0x0000000415a47c23 */ /* 0x100fe200080108c2 */
[----:B------:R-:W-:Y:S01]  /*5460*/  LOP3.LUT R22, R9, 0xffff, RZ, 0xc0, !PT ;  /* 0x0000ffff09167812 */ /* 0x000fe200078ec0ff */
[--C-:B------:R-:W-:Y:S01]  /*5470*/  FFMA.FTZ R163, R17, UR4, -R194.reuse ;  /* 0x0000000411a37c23 */ /* 0x100fe200080108c2 */
[----:B------:R-:W-:Y:S01]  /*5480*/  PRMT R6, R26, 0x5410, R23 ;  /* 0x000054101a067816 */ /* 0x000fe20000000017 */
[----:B------:R-:W1:Y:S01]  /*5490*/  MUFU.EX2 R165, R165 ;  /* 0x000000a500a57308 */ /* 0x000e620000000800 */
[C---:B------:R-:W-:Y:S01]  /*54a0*/  PRMT R28, R30.reuse, 0x7773, RZ ;  /* 0x000077731e1c7816 */ /* 0x040fe200000000ff */
[--C-:B------:R-:W-:Y:S01]  /*54b0*/  FFMA.FTZ R159, R19, UR4, -R194.reuse ;  /* 0x00000004139f7c23 */ /* 0x100fe200080108c2 */
[----:B------:R-:W-:Y:S01]  /*54c0*/  PRMT R5, R30, 0x7772, RZ ;  /* 0x000077721e057816 */ /* 0x000fe200000000ff */
[----:B------:R-:W-:Y:S01]  /*54d0*/  MUFU.EX2 R164, R164 ;  /* 0x000000a400a47308 */ /* 0x000fe20000000800 */
[----:B------:R-:W-:Y:S01]  /*54e0*/  LOP3.LUT R23, R9, 0xff, RZ, 0xc0, !PT ;  /* 0x000000ff09177812 */ /* 0x000fe200078ec0ff */
[----:B------:R-:W-:Y:S01]  /*54f0*/  FFMA.FTZ R162, R37, UR4, -R194 ;  /* 0x0000000425a27c23 */ /* 0x000fe200080108c2 */
[----:B------:R-:W-:Y:S01]  /*5500*/  SHF.R.U32.HI R18, RZ, 0x8, R22 ;  /* 0x00000008ff127819 */ /* 0x000fe20000011616 */
[----:B------:R-:W2:Y:S01]  /*5510*/  MUFU.EX2 R163, R163 ;  /* 0x000000a300a37308 */ /* 0x000ea20000000800 */
[----:B------:R-:W-:Y:S01]  /*5520*/  PRMT R19, R9, 0x7632, R19 ;  /* 0x0000763209137816 */ /* 0x000fe20000000013 */
[--C-:B------:R-:W-:Y:S01]  /*5530*/  FFMA.FTZ R155, R16, UR4, -R193.reuse ;  /* 0x00000004109b7c23 */ /* 0x100fe200080108c1 */
[----:B------:R-:W-:Y:S01]  /*5540*/  PRMT R5, R5, 0x5410, R28 ;  /* 0x0000541005057816 */ /* 0x000fe2000000001c */
[----:B------:R-:W-:Y:S01]  /*5550*/  MUFU.EX2 R166, R166 ;  /* 0x000000a600a67308 */ /* 0x000fe20000000800 */
[----:B------:R-:W-:Y:S01]  /*5560*/  PRMT R18, R23, 0x5410, R18 ;  /* 0x0000541017127816 */ /* 0x000fe20000000012 */
[----:B------:R-:W-:Y:S01]  /*5570*/  FFMA.FTZ R160, R12, UR4, -R193 ;  /* 0x000000040ca07c23 */ /* 0x000fe200080108c1 */
[----:B------:R-:W-:Y:S01]  /*5580*/  SHF.R.U32.HI R22, RZ, 0x18, R9 ;  /* 0x00000018ff167819 */ /* 0x000fe20000011609 */
[----:B------:R-:W4:Y:S01]  /*5590*/  MUFU.EX2 R161, R161 ;  /* 0x000000a100a17308 */ /* 0x000f220000000800 */
[----:B------:R-:W-:Y:S01]  /*55a0*/  LOP3.LUT R9, R19, 0xff, RZ, 0xc0, !PT ;  /* 0x000000ff13097812 */ /* 0x000fe200078ec0ff */
[--C-:B------:R-:W-:Y:S01]  /*55b0*/  FFMA.FTZ R158, R14, UR4, -R193.reuse ;  /* 0x000000040e9e7c23 */ /* 0x100fe200080108c1 */
[----:B------:R-:W-:Y:S01]  /*55c0*/  LOP3.LUT R20, R5, 0xff00ff, RZ, 0xc0, !PT ;  /* 0x00ff00ff05147812 */ /* 0x000fe200078ec0ff */
[----:B------:R-:W-:Y:S01]  /*55d0*/  MUFU.EX2 R162, R162 ;  /* 0x000000a200a27308 */ /* 0x000fe20000000800 */
[--C-:B------:R-:W-:Y:S01]  /*55e0*/  HSET2.LE.AND R5, R18, R167.reuse, PT ;  /* 0x000000a712057233 */ /* 0x100fe20003803000 */
[----:B------:R-:W-:Y:S01]  /*55f0*/  FFMA.FTZ R153, R10, UR4, -R193 ;  /* 0x000000040a997c23 */ /* 0x000fe200080108c1 */
[----:B------:R-:W-:Y:S01]  /*5600*/  PRMT R22, R9, 0x5410, R22 ;  /* 0x0000541009167816 */ /* 0x000fe20000000016 */
[----:B------:R-:W5:Y:S01]  /*5610*/  MUFU.EX2 R159, R159 ;  /* 0x0000009f009f7308 */ /* 0x000f620000000800 */
[----:B------:R-:W-:Y:S01]  /*5620*/  LOP3.LUT R18, R216, R8, R7, 0x96, !PT ;  /* 0x00000008d8127212 */ /* 0x000fe200078e9607 */
[--C-:B------:R-:W-:Y:S01]  /*5630*/  FFMA.FTZ R154, R29, UR4, -R194.reuse ;  /* 0x000000041d9a7c23 */ /* 0x100fe200080108c2 */
[----:B-1----:R-:W-:Y:S01]  /*5640*/  F2FP.BF16.F32.PACK_AB R116, R165, R170 ;  /* 0x000000aaa574723e */ /* 0x002fe200000010ff */
[----:B------:R-:W-:Y:S01]  /*5650*/  FFMA.FTZ R151, R15, UR4, -R194 ;  /* 0x000000040f977c23 */ /* 0x000fe200080108c2 */
[--C-:B------:R-:W-:Y:S01]  /*5660*/  HSET2.LE.AND R9, R6, R167.reuse, PT ;  /* 0x000000a706097233 */ /* 0x100fe20003803000 */
[----:B------:R-:W-:Y:S01]  /*5670*/  IMAD.WIDE.U32 R18, R18, -0x2daee0ad, RZ ;  /* 0xd2511f5312127825 */ /* 0x000fe200078e00ff */
[----:B------:R-:W-:-:S03]  /*5680*/  HSET2.LE.AND R117, R22, R167, PT ;  /* 0x000000a716757233 */ /* 0x000fc60003803000 */
[----:B------:R-:W-:Y:S01]  /*5690*/  FFMA.FTZ R172, R13, UR4, -R194 ;  /* 0x000000040dac7c23 */ /* 0x000fe200080108c2 */
[----:B--2---:R-:W-:Y:S01]  /*56a0*/  F2FP.BF16.F32.PACK_AB R6, R163, R164 ;  /* 0x000000a4a306723e */ /* 0x004fe200000010ff */
[----:B------:R-:W-:Y:S01]  /*56b0*/  IMAD.MOV.U32 R8, RZ, RZ, R18 ;  /* 0x000000ffff087224 */ /* 0x000fe200078e0012 */
[----:B------:R-:W-:Y:S01]  /*56c0*/  LOP3.LUT R116, R116, R5, RZ, 0xc0, !PT ;  /* 0x0000000574747212 */ /* 0x000fe200078ec0ff */
[----:B------:R-:W-:Y:S01]  /*56d0*/  FFMA.FTZ R157, R11, UR4, -R194 ;  /* 0x000000040b9d7c23 */ /* 0x000fe200080108c2 */
[----:B------:R-:W-:Y:S01]  /*56e0*/  LOP3.LUT R117, R6, R117, RZ, 0xc0, !PT ;  /* 0x0000007506757212 */ /* 0x000fe200078ec0ff */
[----:B------:R-:W-:Y:S01]  /*56f0*/  MUFU.EX2 R160, R160 ;  /* 0x000000a000a07308 */ /* 0x000fe20000000800 */
[----:B------:R-:W-:Y:S01]  /*5700*/  LOP3.LUT R5, R208, R4, R19, 0x96, !PT ;  /* 0x00000004d0057212 */ /* 0x000fe200078e9613 */
[----:B------:R-:W-:Y:S01]  /*5710*/  LDSM.16.MT88.4 R124, [R177+0xc000] ;  /* 0x00c00000b17c783b */ /* 0x000fe20000004200 */
[C---:B------:R-:W-:Y:S01]  /*5720*/  PRMT R6, R18.reuse, 0x7771, RZ ;  /* 0x0000777112067816 */ /* 0x040fe200000000ff */
[----:B------:R-:W-:Y:S01]  /*5730*/  MUFU.EX2 R155, R155 ;  /* 0x0000009b009b7308 */ /* 0x000fe20000000800 */
[C---:B------:R-:W-:Y:S01]  /*5740*/  PRMT R7, R18.reuse, 0x7773, RZ ;  /* 0x0000777312077816 */ /* 0x040fe200000000ff */
[----:B------:R-:W-:Y:S01]  /*5750*/  LDSM.16.MT88.4 R48, [R223+0xc000] ;  /* 0x00c00000df30783b */ /* 0x000fe20000004200 */
[----:B------:R-:W-:Y:S01]  /*5760*/  PRMT R4, R18, 0x7772, RZ ;  /* 0x0000777212047816 */ /* 0x000fe200000000ff */
[----:B------:R-:W-:Y:S01]  /*5770*/  MUFU.EX2 R158, R158 ;  /* 0x0000009e009e7308 */ /* 0x000fe20000000800 */
[----:B----4-:R-:W-:Y:S01]  /*5780*/  F2FP.BF16.F32.PACK_AB R118, R161, R166 ;  /* 0x000000a6a176723e */ /* 0x010fe200000010ff */
[----:B------:R-:W1:Y:S01]  /*5790*/  LDSM.16.MT88.4 R16, [R224+0xc800] ;  /* 0x00c80000e010783b */ /* 0x000e620000004200 */
[--C-:B------:R-:W-:Y:S01]  /*57a0*/  HSET2.LE.AND R20, R20, R167.reuse, PT ;  /* 0x000000a714147233 */ /* 0x100fe20003803000 */
[----:B------:R-:W2:Y:S01]  /*57b0*/  MUFU.EX2 R153, R153 ;  /* 0x0000009900997308 */ /* 0x000ea20000000800 */
[----:B-----5:R-:W-:Y:S01]  /*57c0*/  F2FP.BF16.F32.PACK_AB R119, R159, R162 ;  /* 0x000000a29f77723e */ /* 0x020fe200000010ff */
[----:B------:R-:W-:Y:S01]  /*57d0*/  LDSM.16.MT88.4 R136, [R224+0xe800] ;  /* 0x00e80000e088783b */ /* 0x000fe20000004200 */
[----:B------:R-:W-:Y:S01]  /*57e0*/  LOP3.LUT R118, R118, R9, RZ, 0xc0, !PT ;  /* 0x0000000976767212 */ /* 0x000fe200078ec0ff */
[----:B------:R-:W-:Y:S01]  /*57f0*/  MUFU.EX2 R154, R154 ;  /* 0x0000009a009a7308 */ /* 0x000fe20000000800 */
[----:B------:R-:W-:Y:S01]  /*5800*/  LOP3.LUT R9, R8, 0xff, RZ, 0xc0, !PT ;  /* 0x000000ff08097812 */ /* 0x000fe200078ec0ff */
[----:B------:R-:W-:Y:S01]  /*5810*/  LDSM.16.MT88.4 R28, [R177+0xc800] ;  /* 0x00c80000b11c783b */ /* 0x000fe20000004200 */
[----:B------:R-:W-:Y:S01]  /*5820*/  LOP3.LUT R119, R119, R20, RZ, 0xc0, !PT ;  /* 0x0000001477777212 */ /* 0x000fe200078ec0ff */
[----:B------:R-:W4:Y:S01]  /*5830*/  MUFU.EX2 R151, R151 ;  /* 0x0000009700977308 */ /* 0x000f220000000800 */
[----:B------:R-:W-:Y:S01]  /*5840*/  PRMT R4, R4, 0x5410, R7 ;  /* 0x0000541004047816 */ /* 0x000fe20000000007 */
[----:B------:R-:W5:Y:S01]  /*5850*/  LDSM.16.MT88.4 R20, [R222+0xc800] ;  /* 0x00c80000de14783b */ /* 0x000f620000004200 */
[--C-:B------:R-:W-:Y:S01]  /*5860*/  PRMT R14, R9, 0x5410, R6.reuse ;  /* 0x00005410090e7816 */ /* 0x100fe20000000006 */
[----:B------:R-:W-:Y:S01]  /*5870*/  MUFU.EX2 R172, R172 ;  /* 0x000000ac00ac7308 */ /* 0x000fe20000000800 */
[C---:B------:R-:W-:Y:S01]  /*5880*/  LOP3.LUT R7, R5.reuse, 0xffff, RZ, 0xc0, !PT ;  /* 0x0000ffff05077812 */ /* 0x040fe200078ec0ff */
[C---:B------:R-:W-:Y:S01]  /*5890*/  HMMA.16816.F32.BF16 R36, R116.reuse, R40, RZ ;  /* 0x000000287424723c */ /* 0x040fe200000418ff */
[C---:B------:R-:W-:Y:S01]  /*58a0*/  PRMT R6, R5.reuse, 0x7632, R6 ;  /* 0x0000763205067816 */ /* 0x040fe20000000006 */
[----:B------:R-:W4:Y:S01]  /*58b0*/  MUFU.EX2 R157, R157 ;  /* 0x0000009d009d7308 */ /* 0x000f220000000800 */
[----:B------:R-:W-:Y:S01]  /*58c0*/  LOP3.LUT R230, R5, 0xff, RZ, 0xc0, !PT ;  /* 0x000000ff05e67812 */ /* 0x000fe200078ec0ff */
[----:B------:R-:W5:Y:S01]  /*58d0*/  LDSM.16.MT88.4 R8, [R177+0xe800] ;  /* 0x00e80000b108783b */ /* 0x000f620000004200 */
[----:B------:R-:W-:Y:S01]  /*58e0*/  SHF.R.U32.HI R12, RZ, 0x18, R5 ;  /* 0x00000018ff0c7819 */ /* 0x000fe20000011605 */
[----:B------:R-:W-:Y:S01]  /*58f0*/  FFMA.FTZ R196, R196, UR4, -R193 ;  /* 0x00000004c4c47c23 */ /* 0x000fe200080108c1 */
[----:B------:R-:W-:Y:S01]  /*5900*/  SHF.R.U32.HI R7, RZ, 0x8, R7 ;  /* 0x00000008ff077819 */ /* 0x000fe20000011607 */
[C---:B------:R-:W-:Y:S01]  /*5910*/  HMMA.16816.F32.BF16 R40, R116.reuse, R42, RZ ;  /* 0x0000002a7428723c */ /* 0x040fe200000418ff */
[----:B------:R-:W-:Y:S01]  /*5920*/  LOP3.LUT R5, R6, 0xff, RZ, 0xc0, !PT ;  /* 0x000000ff06057812 */ /* 0x000fe200078ec0ff */
[----:B------:R-:W-:Y:S01]  /*5930*/  LDSM.16.MT88.4 R32, [R224+0x10800] ;  /* 0x01080000e020783b */ /* 0x000fe20000004200 */
[----:B------:R-:W-:Y:S01]  /*5940*/  PRMT R230, R230, 0x5410, R7 ;  /* 0x00005410e6e67816 */ /* 0x000fe20000000007 */
[----:B------:R-:W-:Y:S01]  /*5950*/  FFMA.FTZ R225, R225, UR4, -R194 ;  /* 0x00000004e1e17c23 */ /* 0x000fe200080108c2 */
[----:B------:R-:W-:Y:S01]  /*5960*/  PRMT R12, R5, 0x5410, R12 ;  /* 0x00005410050c7816 */ /* 0x000fe2000000000c */
[----:B------:R-:W-:Y:S01]  /*5970*/  LDSM.16.MT88.4 R24, [R223+0xc800] ;  /* 0x00c80000df18783b */ /* 0x000fe20000004200 */
[----:B------:R-:W-:Y:S01]  /*5980*/  LOP3.LUT R232, R4, 0xff00ff, RZ, 0xc0, !PT ;  /* 0x00ff00ff04e87812 */ /* 0x000fe200078ec0ff */
[C---:B------:R-:W-:Y:S01]  /*5990*/  HMMA.16816.F32.BF16 R120, R116.reuse, R140, RZ ;  /* 0x0000008c7478723c */ /* 0x040fe200000418ff */
[--C-:B------:R-:W-:Y:S01]  /*59a0*/  HSET2.LE.AND R14, R14, R167.reuse, PT ;  /* 0x000000a70e0e7233 */ /* 0x100fe20003803000 */
[----:B------:R-:W-:Y:S01]  /*59b0*/  FFMA.FTZ R191, R191, UR4, -R193 ;  /* 0x00000004bfbf7c23 */ /* 0x000fe200080108c1 */
[--C-:B------:R-:W-:Y:S01]  /*59c0*/  HSET2.LE.AND R230, R230, R167.reuse, PT ;  /* 0x000000a7e6e67233 */ /* 0x100fe20003803000 */
[----:B------:R-:W-:Y:S01]  /*59d0*/  FFMA.FTZ R175, R175, UR4, -R194 ;  /* 0x00000004afaf7c23 */ /* 0x000fe200080108c2 */
[--C-:B------:R-:W-:Y:S01]  /*59e0*/  HSET2.LE.AND R232, R232, R167.reuse, PT ;  /* 0x000000a7e8e87233 */ /* 0x100fe20003803000 */
[----:B------:R-:W-:Y:S01]  /*59f0*/  FADD.FTZ R165, R170, R165 ;  /* 0x000000a5aaa57221 */ /* 0x000fe20000010000 */
[----:B------:R-:W-:Y:S01]  /*5a00*/  HSET2.LE.AND R13, R12, R167, PT ;  /* 0x000000a70c0d7233 */ /* 0x000fe20003803000 */
[C---:B---3--:R-:W-:Y:S01]  /*5a10*/  HMMA.16816.F32.BF16 R52, R116.reuse, R56, RZ ;  /* 0x000000387434723c */ /* 0x048fe200000418ff */
[----:B--2---:R-:W-:Y:S01]  /*5a20*/  F2FP.BF16.F32.PACK_AB R5, R153, R158 ;  /* 0x0000009e9905723e */ /* 0x004fe200000010ff */
[----:B------:R-:W-:Y:S01]  /*5a30*/  MUFU.EX2 R175, R175 ;  /* 0x000000af00af7308 */ /* 0x000fe20000000800 */
[----:B----4-:R-:W-:Y:S01]  /*5a40*/  F2FP.BF16.F32.PACK_AB R15, R151, R154 ;  /* 0x0000009a970f723e */ /* 0x010fe200000010ff */
[----:B------:R-:W-:Y:S01]  /*5a50*/  FADD.FTZ R163, R164, R163 ;  /* 0x000000a3a4a37221 */ /* 0x000fe20000010000 */
[----:B------:R-:W-:Y:S01]  /*5a60*/  F2FP.BF16.F32.PACK_AB R141, R155, R160 ;  /* 0x000000a09b8d723e */ /* 0x000fe200000010ff */
[----:B------:R-:W-:Y:S01]  /*5a70*/  FADD.FTZ R166, R166, R165 ;  /* 0x000000a5a6a67221 */ /* 0x000fe20000010000 */
[----:B------:R-:W-:Y:S01]  /*5a80*/  F2FP.BF16.F32.PACK_AB R140, R157, R172 ;  /* 0x000000ac9d8c723e */ /* 0x000fe200000010ff */
[C---:B------:R-:W-:Y:S01]  /*5a90*/  HMMA.16816.F32.BF16 R60, R116.reuse, R64, RZ ;  /* 0x00000040743c723c */ /* 0x040fe200000418ff */
[----:B------:R-:W-:Y:S01]  /*5aa0*/  LOP3.LUT R14, R5, R14, RZ, 0xc0, !PT ;  /* 0x0000000e050e7212 */ /* 0x000fe200078ec0ff */
[----:B------:R-:W-:Y:S01]  /*5ab0*/  FADD.FTZ R162, R162, R163 ;  /* 0x000000a3a2a27221 */ /* 0x000fe20000010000 */
[----:B------:R-:W-:Y:S01]  /*5ac0*/  LOP3.LUT R15, R15, R232, RZ, 0xc0, !PT ;  /* 0x000000e80f0f7212 */ /* 0x000fe200078ec0ff */
[----:B------:R-:W-:Y:S01]  /*5ad0*/  LDSM.16.MT88.4 R4, [R223+0xe800] ;  /* 0x00e80000df04783b */ /* 0x000fe20000004200 */
        /* <DEDUP_REMOVED lines=16> */
[----:B-----5:R-:W-:Y:S01]  /*5be0*/  HMMA.16816.F32.BF16 R52, R12, R20, R52 ;  /* 0x000000140c34723c */ /* 0x020fe20000041834 */
[----:B------:R-:W-:-:S05]  /*5bf0*/  VIADD R21, R228, 0xffffffff ;  /* 0xffffffffe4157836 */ /* 0x000fca0000000000 */
[----:B------:R-:W-:Y:S02]  /*5c00*/  LOP3.LUT R21, R221, R21, R215, 0x96, !PT ;  /* 0x00000015dd157212 */ /* 0x000fe400078e96d7 */
[----:B------:R-:W-:Y:S03]  /*5c10*/  HMMA.16816.F32.BF16 R76, R116, R80, RZ ;  /* 0x00000050744c723c */ /* 0x000fe600000418ff */
[----:B------:R-:W-:-:S05]  /*5c20*/  IMAD.WIDE.U32 R20, R21, -0x326172a9, RZ ;  /* 0xcd9e8d5715147825 */ /* 0x000fca00078e00ff */
[----:B------:R-:W-:Y:S01]  /*5c30*/  HMMA.16816.F32.BF16 R84, R116, R88, RZ ;  /* 0x000000587454723c */ /* 0x000fe200000418ff */
[----:B------:R-:W-:Y:S02]  /*5c40*/  LOP3.LUT R231, R231, R218, R21, 0x96, !PT ;  /* 0x000000dae7e77212 */ /* 0x000fe400078e9615 */
[----:B------:R-:W-:-:S03]  /*5c50*/  LOP3.LUT R229, R229, R20, R211, 0x96, !PT ;  /* 0x00000014e5e57212 */ /* 0x000fc600078e96d3 */
[----:B------:R-:W-:Y:S02]  /*5c60*/  IMAD.WIDE.U32 R20, R231, -0x2daee0ad, RZ ;  /* 0xd2511f53e7147825 */ /* 0x000fe400078e00ff */
[----:B------:R-:W-:Y:S03]  /*5c70*/  HMMA.16816.F32.BF16 R80, R116, R82, RZ ;  /* 0x000000527450723c */ /* 0x000fe600000418ff */
[----:B------:R-:W-:-:S05]  /*5c80*/  LOP3.LUT R147, R147, R212, R21, 0x96, !PT ;  /* 0x000000d493937212 */ /* 0x000fca00078e9615 */
[----:B------:R-:W-:Y:S01]  /*5c90*/  HMMA.16816.F32.BF16 R60, R12, R8, R60 ;  /* 0x000000080c3c723c */ /* 0x000fe2000004183c */
[----:B------:R-:W-:-:S05]  /*5ca0*/  IMAD.WIDE.U32 R230, R147, -0x326172a9, RZ ;  /* 0xcd9e8d5793e67825 */ /* 0x000fca00078e00ff */
[----:B------:R-:W-:Y:S02]  /*5cb0*/  LOP3.LUT R145, R145, R210, R231, 0x96, !PT ;  /* 0x000000d291917212 */ /* 0x000fe400078e96e7 */
[----:B------:R-:W-:Y:S01]  /*5cc0*/  HMMA.16816.F32.BF16 R64, R12, R10, R64 ;  /* 0x0000000a0c40723c */ /* 0x000fe20000041840 */
[----:B------:R-:W2:Y:S02]  /*5cd0*/  LDSM.16.MT88.4 R8, [R177+0x10800] ;  /* 0x01080000b108783b */ /* 0x000ea40000004200 */
[----:B------:R-:W-:-:S05]  /*5ce0*/  IMAD.WIDE.U32 R232, R145, -0x2daee0ad, RZ ;  /* 0xd2511f5391e87825 */ /* 0x000fca00078e00ff */
[----:B-1----:R-:W-:Y:S01]  /*5cf0*/  HMMA.16816.F32.BF16 R84, R12, R16, R84 ;  /* 0x000000100c54723c */ /* 0x002fe20000041854 */
[----:B------:R-:W-:-:S05]  /*5d00*/  IMAD.WIDE.U32 R16, R229, -0x2daee0ad, RZ ;  /* 0xd2511f53e5107825 */ /* 0x000fca00078e00ff */
[----:B------:R-:W-:Y:S01]  /*5d10*/  LOP3.LUT R228, R146, R20, R17, 0x96, !PT ;  /* 0x0000001492e47212 */ /* 0x000fe200078e9611 */
[----:B------:R-:W-:Y:S01]  /*5d20*/  FFMA.FTZ R17, R171, UR4, -R194 ;  /* 0x00000004ab117c23 */ /* 0x000fe200080108c2 */
[----:B------:R-:W-:Y:S01]  /*5d30*/  HMMA.16816.F32.BF16 R76, R12, R4, R76 ;  /* 0x000000040c4c723c */ /* 0x000fe2000004184c */
[----:B------:R1:W-:Y:S02]  /*5d40*/  MUFU.EX2 R171, R196 ;  /* 0x000000c400ab7308 */ /* 0x0003e40000000800 */
[----:B------:R-:W-:-:S05]  /*5d50*/  IMAD.WIDE.U32 R228, R228, -0x326172a9, RZ ;  /* 0xcd9e8d57e4e47825 */ /* 0x000fca00078e00ff */
[----:B------:R-:W-:Y:S01]  /*5d60*/  HMMA.16816.F32.BF16 R80, R12, R6, R80 ;  /* 0x000000060c50723c */ /* 0x000fe20000041850 */
[----:B------:R-:W3:Y:S01]  /*5d70*/  LDSM.16.MT88.4 R4, [R223+0x10800] ;  /* 0x01080000df04783b */ /* 0x000ee20000004200 */
[----:B------:R-:W-:-:S03]  /*5d80*/  LOP3.LUT R230, R144, R230, R229, 0x96, !PT ;  /* 0x000000e690e67212 */ /* 0x000fc600078e96e5 */
[----:B------:R-:W4:Y:S02]  /*5d90*/  LDSM.16.MT88.4 R144, [R222+0x10800] ;  /* 0x01080000de90783b */ /* 0x000f240000004200 */
[----:B------:R-:W-:Y:S01]  /*5da0*/  IMAD.WIDE.U32 R230, R230, -0x2daee0ad, RZ ;  /* 0xd2511f53e6e67825 */ /* 0x000fe200078e00ff */
[----:B------:R-:W-:Y:S03]  /*5db0*/  HMMA.16816.F32.BF16 R92, R116, R96, RZ ;  /* 0x00000060745c723c */ /* 0x000fe600000418ff */
[----:B-1----:R-:W-:-:S06]  /*5dc0*/  FFMA.FTZ R196, R192, UR4, -R193 ;  /* 0x00000004c0c47c23 */ /* 0x002fcc00080108c1 */
[----:B------:R-:W-:Y:S01]  /*5dd0*/  MUFU.EX2 R196, R196 ;  /* 0x000000c400c47308 */ /* 0x000fe20000000800 */
[C---:B------:R-:W-:Y:S08]  /*5de0*/  HMMA.16816.F32.BF16 R96, R116.reuse, R98, RZ ;  /* 0x000000627460723c */ /* 0x040ff000000418ff */
[C---:B------:R-:W-:Y:S08]  /*5df0*/  HMMA.16816.F32.BF16 R108, R116.reuse, R112, RZ ;  /* 0x00000070746c723c */ /* 0x040ff000000418ff */
[----:B------:R-:W-:Y:S08]  /*5e00*/  HMMA.16816.F32.BF16 R112, R116, R114, RZ ;  /* 0x000000727470723c */ /* 0x000ff000000418ff */
[----:B--2---:R-:W-:Y:S01]  /*5e10*/  HMMA.16816.F32.BF16 R96, R12, R10, R96 ;  /* 0x0000000a0c60723c */ /* 0x004fe20000041860 */
[----:B------:R-:W-:Y:S01]  /*5e20*/  LOP3.LUT R10, R195, R232, R231, 0x96, !PT ;  /* 0x000000e8c30a7212 */ /* 0x000fe200078e96e7 */
[----:B------:R-:W-:Y:S01]  /*5e30*/  FFMA.FTZ R195, R174, UR4, -R193 ;  /* 0x00000004aec37c23 */ /* 0x000fe200080108c1 */
[----:B------:R-:W-:Y:S01]  /*5e40*/  LOP3.LUT R232, R227, R16, R233, 0x96, !PT ;  /* 0x00000010e3e87212 */ /* 0x000fe200078e96e9 */
[----:B------:R-:W-:Y:S01]  /*5e50*/  FFMA.FTZ R174, R198, UR4, -R193 ;  /* 0x00000004c6ae7c23 */ /* 0x000fe200080108c1 */
[----:B------:R-:W-:Y:S01]  /*5e60*/  FFMA.FTZ R198, R217, UR4, -R194 ;  /* 0x00000004d9c67c23 */ /* 0x000fe200080108c2 */
[----:B------:R-:W-:Y:S01]  /*5e70*/  IMAD.WIDE.U32 R10, R10, -0x326172a9, RZ ;  /* 0xcd9e8d570a0a7825 */ /* 0x000fe200078e00ff */
[----:B------:R-:W-:Y:S01]  /*5e80*/  MUFU.EX2 R217, R225 ;  /* 0x000000e100d97308 */ /* 0x000fe20000000800 */
[----:B------:R-:W-:Y:S02]  /*5e90*/  HMMA.16816.F32.BF16 R68, R116, R72, RZ ;  /* 0x000000487444723c */ /* 0x000fe400000418ff */
[----:B------:R-:W-:Y:S01]  /*5ea0*/  IMAD.WIDE.U32 R232, R232, -0x326172a9, RZ ;  /* 0xcd9e8d57e8e87825 */ /* 0x000fe200078e00ff */
[----:B------:R-:W-:Y:S01]  /*5eb0*/  PRMT R16, R10, 0x7771, RZ ;  /* 0x000077710a107816 */ /* 0x000fe200000000ff */
[----:B------:R-:W-:Y:S01]  /*5ec0*/  MUFU.EX2 R195, R195 ;  /* 0x000000c300c37308 */ /* 0x000fe20000000800 */
[----:B------:R-:W-:-:S03]  /*5ed0*/  LOP3.LUT R226, R226, R232, R11, 0x96, !PT ;  /* 0x000000e8e2e27212 */ /* 0x000fc600078e960b */
[----:B------:R-:W-:Y:S01]  /*5ee0*/  HMMA.16816.F32.BF16 R100, R116, R104, RZ ;  /* 0x000000687464723c */ /* 0x000fe200000418ff */
[----:B------:R-:W1:Y:S01]  /*5ef0*/  MUFU.EX2 R174, R174 ;  /* 0x000000ae00ae7308 */ /* 0x000e620000000800 */
[----:B------:R-:W-:-:S03]  /*5f00*/  SHF.R.U32.HI R20, RZ, 0x18, R226 ;  /* 0x00000018ff147819 */ /* 0x000fc600000116e2 */
[----:B------:R-:W-:Y:S03]  /*5f10*/  MUFU.EX2 R198, R198 ;  /* 0x000000c600c67308 */ /* 0x000fe60000000800 */
[----:B------:R-:W-:Y:S01]  /*5f20*/  HMMA.16816.F32.BF16 R128, R116, R124, RZ ;  /* 0x0000007c7480723c */ /* 0x000fe200000418ff */
[----:B-1----:R-:W-:-:S07]  /*5f30*/  F2FP.BF16.F32.PACK_AB R21, R171, R174 ;  /* 0x000000aeab15723e */ /* 0x002fce00000010ff */
        /* <DEDUP_REMOVED lines=9> */
[----:B---3--:R-:W-:Y:S01]  /*5fd0*/  HMMA.16816.F32.BF16 R108, R12, R4, R108 ;  /* 0x000000040c6c723c */ /* 0x008fe2000004186c */
[----:B------:R-:W-:Y:S01]  /*5fe0*/  IMAD.MOV.U32 R5, RZ, RZ, R10 ;  /* 0x000000ffff057224 */ /* 0x000fe200078e000a */
[----:B------:R-:W-:-:S04]  /*5ff0*/  PRMT R4, R10, 0x7772, RZ ;  /* 0x000077720a047816 */ /* 0x000fc800000000ff */
[----:B------:R-:W-:Y:S02]  /*6000*/  LOP3.LUT R5, R5, 0xff, RZ, 0xc0, !PT ;  /* 0x000000ff05057812 */ /* 0x000fe400078ec0ff */
[C---:B------:R-:W-:Y:S01]  /*6010*/  HMMA.16816.F32.BF16 R92, R12.reuse, R8, R92 ;  /* 0x000000080c5c723c */ /* 0x040fe2000004185c */
[----:B------:R-:W-:Y:S02]  /*6020*/  PRMT R9, R10, 0x7773, RZ ;  /* 0x000077730a097816 */ /* 0x000fe400000000ff */
[----:B------:R-:W-:Y:S02]  /*6030*/  PRMT R16, R5, 0x5410, R16 ;  /* 0x0000541005107816 */ /* 0x000fe40000000010 */
[----:B------:R-:W-:Y:S02]  /*6040*/  PRMT R5, R226, 0x7632, R5 ;  /* 0x00007632e2057816 */ /* 0x000fe40000000005 */
[----:B------:R-:W-:Y:S01]  /*6050*/  PRMT R4, R4, 0x5410, R9 ;  /* 0x0000541004047816 */ /* 0x000fe20000000009 */
[C---:B------:R-:W-:Y:S01]  /*6060*/  HMMA.16816.F32.BF16 R112, R12.reuse, R6, R112 ;  /* 0x000000060c70723c */ /* 0x040fe20000041870 */
[----:B------:R-:W-:Y:S01]  /*6070*/  LOP3.LUT R7, R226, 0xffff, RZ, 0xc0, !PT ;  /* 0x0000ffffe2077812 */ /* 0x000fe200078ec0ff */
[----:B------:R-:W-:Y:S01]  /*6080*/  FFMA.FTZ R6, R197, UR4, -R194 ;  /* 0x00000004c5067c23 */ /* 0x000fe200080108c2 */
[----:B------:R-:W-:Y:S01]  /*6090*/  LOP3.LUT R5, R5, 0xff, RZ, 0xc0, !PT ;  /* 0x000000ff05057812 */ /* 0x000fe200078ec0ff */
[----:B------:R-:W1:Y:S01]  /*60a0*/  LDSM.16.MT88.4 R8, [R224+0xf000] ;  /* 0x00f00000e008783b */ /* 0x000e620000004200 */
[----:B------:R-:W-:Y:S01]  /*60b0*/  SHF.R.U32.HI R7, RZ, 0x8, R7 ;  /* 0x00000008ff077819 */ /* 0x000fe20000011607 */
[----:B------:R-:W-:Y:S01]  /*60c0*/  MUFU.EX2 R192, R6 ;  /* 0x0000000600c07308 */ /* 0x000fe20000000800 */
[----:B------:R-:W-:Y:S01]  /*60d0*/  PRMT R20, R5, 0x5410, R20 ;  /* 0x0000541005147816 */ /* 0x000fe20000000014 */
[C---:B------:R-:W-:Y:S02]  /*60e0*/  HMMA.16816.F32.BF16 R68, R12.reuse, R136, R68 ;  /* 0x000000880c44723c */ /* 0x040fe40000041844 */
[----:B------:R2:W3:Y:S06]  /*60f0*/  MUFU.EX2 R197, R17 ;  /* 0x0000001100c57308 */ /* 0x0004ec0000000800 */
[C---:B------:R-:W-:Y:S01]  /*6100*/  HMMA.16816.F32.BF16 R72, R12.reuse, R138, R72 ;  /* 0x0000008a0c48723c */ /* 0x040fe20000041848 */
[----:B------:R-:W-:Y:S07]  /*6110*/  LDSM.16.MT88.4 R136, [R224+0x11000] ;  /* 0x01100000e088783b */ /* 0x000fee0000004200 */
[----:B------:R-:W-:Y:S01]  /*6120*/  HMMA.16816.F32.BF16 R100, R12, R32, R100 ;  /* 0x000000200c64723c */ /* 0x000fe20000041864 */
[----:B--2---:R-:W-:Y:S01]  /*6130*/  F2FP.BF16.F32.PACK_AB R17, R196, R195 ;  /* 0x000000c3c411723e */ /* 0x004fe200000010ff */
[----:B------:R-:W-:-:S04]  /*6140*/  FADD.FTZ R195, R195, R158 ;  /* 0x0000009ec3c37221 */ /* 0x000fc80000010000 */
[----:B------:R-:W-:Y:S02]  /*6150*/  FADD.FTZ R195, R196, R195 ;  /* 0x000000c3c4c37221 */ /* 0x000fe40000010000 */
[----:B------:R-:W-:Y:S01]  /*6160*/  HMMA.16816.F32.BF16 R104, R12, R34, R104 ;  /* 0x000000220c68723c */ /* 0x000fe20000041868 */
[----:B------:R-:W-:Y:S01]  /*6170*/  LDSM.16.MT88.4 R32, [R223+0xd000] ;  /* 0x00d00000df20783b */ /* 0x000fe20000004200 */
[----:B------:R-:W-:-:S04]  /*6180*/  FADD.FTZ R174, R174, R195 ;  /* 0x000000c3aeae7221 */ /* 0x000fc80000010000 */
[----:B------:R-:W-:Y:S02]  /*6190*/  FADD.FTZ R171, R171, R174 ;  /* 0x000000aeabab7221 */ /* 0x000fe40000010000 */
[C---:B------:R-:W-:Y:S08]  /*61a0*/  HMMA.16816.F32.BF16 R128, R12.reuse, R28, R128 ;  /* 0x0000001c0c80723c */ /* 0x040ff00000041880 */
[C---:B------:R-:W-:Y:S01]  /*61b0*/  HMMA.16816.F32.BF16 R124, R12.reuse, R30, R124 ;  /* 0x0000001e0c7c723c */ /* 0x040fe2000004187c */
[----:B------:R-:W-:Y:S07]  /*61c0*/  LDSM.16.MT88.4 R28, [R223+0xf000] ;  /* 0x00f00000df1c783b */ /* 0x000fee0000004200 */
[C---:B------:R-:W-:Y:S08]  /*61d0*/  HMMA.16816.F32.BF16 R44, R12.reuse, R24, R44 ;  /* 0x000000180c2c723c */ /* 0x040ff0000004182c */
[C---:B------:R-:W-:Y:S01]  /*61e0*/  HMMA.16816.F32.BF16 R48, R12.reuse, R26, R48 ;  /* 0x0000001a0c30723c */ /* 0x040fe20000041830 */
[----:B------:R-:W-:Y:S07]  /*61f0*/  LDSM.16.MT88.4 R24, [R222+0xd000] ;  /* 0x00d00000de18783b */ /* 0x000fee0000004200 */
[----:B------:R-:W-:Y:S01]  /*6200*/  HMMA.16816.F32.BF16 R56, R12, R22, R56 ;  /* 0x000000160c38723c */ /* 0x000fe20000041838 */
[----:B---3--:R-:W-:-:S07]  /*6210*/  F2FP.BF16.F32.PACK_AB R22, R192, R197 ;  /* 0x000000c5c016723e */ /* 0x008fce00000010ff */
[C---:B------:R-:W-:Y:S01]  /*6220*/  HMMA.16816.F32.BF16 R88, R12.reuse, R18, R88 ;  /* 0x000000120c58723c */ /* 0x040fe20000041858 */
[----:B------:R-:W-:Y:S02]  /*6230*/  LOP3.LUT R18, R226, 0xff, RZ, 0xc0, !PT ;  /* 0x000000ffe2127812 */ /* 0x000fe400078ec0ff */
[----:B------:R-:W-:Y:S02]  /*6240*/  LOP3.LUT R226, R4, 0xff00ff, RZ, 0xc0, !PT ;  /* 0x00ff00ff04e27812 */ /* 0x000fe400078ec0ff */
[----:B------:R-:W-:Y:S02]  /*6250*/  PRMT R18, R18, 0x5410, R7 ;  /* 0x0000541012127816 */ /* 0x000fe40000000007 */
[----:B------:R-:W2:Y:S01]  /*6260*/  LDSM.16.MT88.4 R4, [R222+0xf000] ;  /* 0x00f00000de04783b */ /* 0x000ea20000004200 */
[----:B----4-:R-:W-:Y:S01]  /*6270*/  HMMA.16816.F32.BF16 R120, R12, R144, R120 ;  /* 0x000000900c78723c */ /* 0x010fe20000041878 */
[--C-:B------:R-:W-:Y:S02]  /*6280*/  HSET2.LE.AND R144, R16, R167.reuse, PT ;  /* 0x000000a710907233 */ /* 0x100fe40003803000 */
[----:B------:R-:W-:-:S02]  /*6290*/  HSET2.LE.AND R16, R18, R167, PT ;  /* 0x000000a712107233 */ /* 0x000fc40003803000 */
[--C-:B------:R-:W-:Y:S02]  /*62a0*/  HSET2.LE.AND R19, R226, R167.reuse, PT ;  /* 0x000000a7e2137233 */ /* 0x100fe40003803000 */
[----:B------:R-:W-:Y:S01]  /*62b0*/  LOP3.LUT R18, R21, R144, RZ, 0xc0, !PT ;  /* 0x0000009015127212 */ /* 0x000fe200078ec0ff */
[----:B------:R-:W-:Y:S01]  /*62c0*/  HMMA.16816.F32.BF16 R116, R12, R146, R116 ;  /* 0x000000920c74723c */ /* 0x000fe20000041874 */
[----:B------:R-:W3:Y:S01]  /*62d0*/  LDSM.16.MT88.4 R12, [R177+0xd000] ;  /* 0x00d00000b10c783b */ /* 0x000ee20000004200 */
[----:B------:R-:W-:Y:S02]  /*62e0*/  LOP3.LUT R16, R17, R16, RZ, 0xc0, !PT ;  /* 0x0000001011107212 */ /* 0x000fe400078ec0ff */
[----:B------:R-:W-:Y:S02]  /*62f0*/  HSET2.LE.AND R17, R20, R167, PT ;  /* 0x000000a714117233 */ /* 0x000fe40003803000 */
[----:B------:R-:W-:Y:S01]  /*6300*/  F2FP.BF16.F32.PACK_AB R144, R198, R217 ;  /* 0x000000d9c690723e */ /* 0x000fe200000010ff */
[----:B------:R-:W-:Y:S01]  /*6310*/  FADD.FTZ R217, R217, R154 ;  /* 0x0000009ad9d97221 */ /* 0x000fe20000010000 */
[----:B------:R-:W-:-:S02]  /*6320*/  LOP3.LUT R19, R22, R19, RZ, 0xc0, !PT ;  /* 0x0000001316137212 */ /* 0x000fc400078ec0ff */
[----:B------:R-:W-:Y:S01]  /*6330*/  LOP3.LUT R17, R144, R17, RZ, 0xc0, !PT ;  /* 0x0000001190117212 */ /* 0x000fe200078ec0ff */
[----:B------:R-:W-:Y:S01]  /*6340*/  LDSM.16.MT88.4 R20, [R223+0x11000] ;  /* 0x01100000df14783b */ /* 0x000fe20000004200 */
[----:B------:R-:W-:-:S04]  /*6350*/  FADD.FTZ R198, R198, R217 ;  /* 0x000000d9c6c67221 */ /* 0x000fc80000010000 */
[----:B------:R-:W-:Y:S01]  /*6360*/  FADD.FTZ R197, R197, R198 ;  /* 0x000000c6c5c57221 */ /* 0x000fe20000010000 */
[----:B-1----:R-:W-:Y:S03]  /*6370*/  HMMA.16816.F32.BF16 R68, R16, R8, R68 ;  /* 0x000000081044723c */ /* 0x002fe60000041844 */
[----:B------:R-:W-:-:S05]  /*6380*/  FADD.FTZ R197, R192, R197 ;  /* 0x000000c5c0c57221 */ /* 0x000fca0000010000 */
[C---:B------:R-:W-:Y:S01]  /*6390*/  HMMA.16816.F32.BF16 R72, R16.reuse, R10, R72 ;  /* 0x0000000a1048723c */ /* 0x040fe20000041848 */
[----:B------:R-:W1:Y:S07]  /*63a0*/  LDSM.16.MT88.4 R8, [R177+0xf000] ;  /* 0x00f00000b108783b */ /* 0x000e6e0000004200 */
[C---:B--2---:R-:W-:Y:S08]  /*63b0*/  HMMA.16816.F32.BF16 R84, R16.reuse, R4, R84 ;  /* 0x000000041054723c */ /* 0x044ff00000041854 */
[----:B---3--:R-:W-:Y:S01]  /*63c0*/  HMMA.16816.F32.BF16 R128, R16, R12, R128 ;  /* 0x0000000c1080723c */ /* 0x008fe20000041880 */
[----:B------:R-:W-:Y:S01]  /*63d0*/  LOP3.LUT R12, R216, R228, R233, 0x96, !PT ;  /* 0x000000e4d80c7212 */ /* 0x000fe200078e96e9 */
[----:B------:R-:W-:-:S04]  /*63e0*/  IMAD.IADD R216, R156, 0x1, R177 ;  /* 0x000000019cd87824 */ /* 0x000fc800078e02b1 */
[----:B------:R-:W-:Y:S02]  /*63f0*/  IMAD.WIDE.U32 R12, R12, -0x2daee0ad, RZ ;  /* 0xd2511f530c0c7825 */ /* 0x000fe400078e00ff */
[C---:B------:R-:W-:Y:S01]  /*6400*/  HMMA.16816.F32.BF16 R124, R16.reuse, R14, R124 ;  /* 0x0000000e107c723c */ /* 0x040fe2000004187c */
[----:B------:R-:W-:Y:S02]  /*6410*/  SEL R15, R180, 0xffffffe0, !P6 ;  /* 0xffffffe0b40f7807 */ /* 0x000fe40007000000 */
[----:B------:R-:W-:Y:S02]  /*6420*/  LOP3.LUT R208, R208, R230, R13, 0x96, !PT ;  /* 0x000000e6d0d07212 */ /* 0x000fe400078e960d */
[----:B------:R-:W-:Y:S01]  /*6430*/  PRMT R13, R12, 0x7772, RZ ;  /* 0x000077720c0d7816 */ /* 0x000fe200000000ff */
[----:B------:R-:W-:Y:S02]  /*6440*/  IMAD.IADD R216, R15, 0x1, R216 ;  /* 0x000000010fd87824 */ /* 0x000fe400078e02d8 */
[C---:B------:R-:W-:Y:S01]  /*6450*/  HMMA.16816.F32.BF16 R88, R16.reuse, R6, R88 ;  /* 0x000000061058723c */ /* 0x040fe20000041858 */
[----:B------:R-:W2:Y:S04]  /*6460*/  LDSM.16.MT88.4 R4, [R177+0x11000] ;  /* 0x01100000b104783b */ /* 0x000ea80000004200 */
[----:B------:R-:W3:Y:S03]  /*6470*/  LDSM.16.MT88.4 R144, [R216+0x11000] ;  /* 0x01100000d890783b */ /* 0x000ee60000004200 */
[----:B------:R-:W-:Y:S01]  /*6480*/  HMMA.16816.F32.BF16 R76, R16, R28, R76 ;  /* 0x0000001c104c723c */ /* 0x000fe2000004184c */
[----:B------:R-:W-:-:S05]  /*6490*/  SEL R28, R180, 0xffffffe0, !P6 ;  /* 0xffffffe0b41c7807 */ /* 0x000fca0007000000 */
[----:B------:R-:W-:Y:S02]  /*64a0*/  IMAD.IADD R28, R28, 0x1, R177 ;  /* 0x000000011c1c7824 */ /* 0x000fe400078e02b1 */
[C---:B-1----:R-:W-:Y:S01]  /*64b0*/  HMMA.16816.F32.BF16 R60, R16.reuse, R8, R60 ;  /* 0x00000008103c723c */ /* 0x042fe2000004183c */
[----:B------:R-:W-:Y:S01]  /*64c0*/  PRMT R8, R12, 0x7773, RZ ;  /* 0x000077730c087816 */ /* 0x000fe200000000ff */
[--C-:B------:R-:W-:Y:S01]  /*64d0*/  FFMA.FTZ R9, R189, UR4, -R193.reuse ;  /* 0x00000004bd097c23 */ /* 0x100fe200080108c1 */
[----:B------:R-:W-:Y:S02]  /*64e0*/  FFMA.FTZ R189, R186, UR4, -R194 ;  /* 0x00000004babd7c23 */ /* 0x000fe400080108c2 */
[----:B------:R-:W-:Y:S01]  /*64f0*/  PRMT R8, R13, 0x5410, R8 ;  /* 0x000054100d087816 */ /* 0x000fe20000000008 */
[----:B------:R-:W-:Y:S02]  /*6500*/  MUFU.EX2 R186, R191 ;  /* 0x000000bf00ba7308 */ /* 0x000fe40000000800 */
[C---:B------:R-:W-:Y:S01]  /*6510*/  HMMA.16816.F32.BF16 R64, R16.reuse, R10, R64 ;  /* 0x0000000a1040723c */ /* 0x040fe20000041840 */
[----:B------:R-:W-:Y:S01]  /*6520*/  IMAD.MOV.U32 R10, RZ, RZ, R12 ;  /* 0x000000ffff0a7224 */ /* 0x000fe200078e000c */
[----:B------:R-:W-:Y:S01]  /*6530*/  PRMT R11, R12, 0x7771, RZ ;  /* 0x000077710c0b7816 */ /* 0x000fe200000000ff */
[----:B------:R-:W-:Y:S01]  /*6540*/  MUFU.EX2 R189, R189 ;  /* 0x000000bd00bd7308 */ /* 0x000fe20000000800 */
[----:B------:R-:W1:Y:S04]  /*6550*/  LDSM.16.MT88.4 R12, [R223+0xd800] ;  /* 0x00d80000df0c783b */ /* 0x000e680000004200 */
[----:B------:R-:W-:Y:S01]  /*6560*/  HMMA.16816.F32.BF16 R108, R16, R20, R108 ;  /* 0x00000014106c723c */ /* 0x000fe2000004186c */
[--C-:B------:R-:W-:Y:S01]  /*6570*/  FFMA.FTZ R21, R190, UR4, -R193.reuse ;  /* 0x00000004be157c23 */ /* 0x100fe200080108c1 */
[----:B------:R-:W-:Y:S01]  /*6580*/  FFMA.FTZ R193, R188, UR4, -R193 ;  /* 0x00000004bcc17c23 */ /* 0x000fe200080108c1 */
[--C-:B------:R-:W-:Y:S01]  /*6590*/  FFMA.FTZ R190, R173, UR4, -R194.reuse ;  /* 0x00000004adbe7c23 */ /* 0x100fe200080108c2 */
[----:B------:R4:W-:Y:S01]  /*65a0*/  MUFU.EX2 R188, R9 ;  /* 0x0000000900bc7308 */ /* 0x0009e20000000800 */
[----:B------:R-:W-:-:S03]  /*65b0*/  FFMA.FTZ R20, R187, UR4, -R194 ;  /* 0x00000004bb147c23 */ /* 0x000fc600080108c2 */
[C---:B------:R-:W-:Y:S01]  /*65c0*/  HMMA.16816.F32.BF16 R56, R16.reuse, R26, R56 ;  /* 0x0000001a1038723c */ /* 0x040fe20000041838 */
[----:B------:R-:W-:Y:S01]  /*65d0*/  LOP3.LUT R26, R8, 0xff00ff, RZ, 0xc0, !PT ;  /* 0x00ff00ff081a7812 */ /* 0x000fe200078ec0ff */
[----:B------:R-:W-:Y:S04]  /*65e0*/  MUFU.EX2 R173, R21 ;  /* 0x0000001500ad7308 */ /* 0x000fe80000000800 */
[----:B------:R-:W5:Y:S02]  /*65f0*/  MUFU.EX2 R187, R193 ;  /* 0x000000c100bb7308 */ /* 0x000f640000000800 */
[----:B--2---:R-:W-:Y:S01]  /*6600*/  HMMA.16816.F32.BF16 R92, R16, R4, R92 ;  /* 0x00000004105c723c */ /* 0x004fe2000004185c */
[----:B------:R-:W-:Y:S01]  /*6610*/  LOP3.LUT R4, R10, 0xff, RZ, 0xc0, !PT ;  /* 0x000000ff0a047812 */ /* 0x000fe200078ec0ff */
[----:B------:R-:W2:Y:S01]  /*6620*/  MUFU.EX2 R190, R190 ;  /* 0x000000be00be7308 */ /* 0x000ea20000000800 */
[----:B------:R-:W-:-:S02]  /*6630*/  PRMT R5, R208, 0x7632, R5 ;  /* 0x00007632d0057816 */ /* 0x000fc40000000005 */
[----:B------:R-:W-:Y:S01]  /*6640*/  PRMT R4, R4, 0x5410, R11 ;  /* 0x0000541004047816 */ /* 0x000fe2000000000b */
[----:B------:R-:W1:Y:S01]  /*6650*/  MUFU.EX2 R194, R20 ;  /* 0x0000001400c27308 */ /* 0x000e620000000800 */
[----:B----4-:R-:W4:Y:S01]  /*6660*/  LDSM.16.MT88.4 R8, [R28+0xf800] ;  /* 0x00f800001c08783b */ /* 0x010f220000004200 */
[----:B------:R-:W-:Y:S01]  /*6670*/  HMMA.16816.F32.BF16 R36, R16, R140, R36 ;  /* 0x0000008c1024723c */ /* 0x000fe20000041824 */
[----:B------:R-:W-:Y:S02]  /*6680*/  LOP3.LUT R5, R5, 0xff, RZ, 0xc0, !PT ;  /* 0x000000ff05057812 */ /* 0x000fe400078ec0ff */
[----:B-----5:R-:W-:-:S05]  /*6690*/  F2FP.BF16.F32.PACK_AB R21, R187, R188 ;  /* 0x000000bcbb15723e */ /* 0x020fca00000010ff */
        /* <DEDUP_REMOVED lines=11> */
[----:B------:R-:W-:-:S04]  /*6750*/  LOP3.LUT R24, R208, 0xffff, RZ, 0xc0, !PT ;  /* 0x0000ffffd0187812 */ /* 0x000fc800078ec0ff */
[----:B------:R-:W-:-:S03]  /*6760*/  SHF.R.U32.HI R24, RZ, 0x8, R24 ;  /* 0x00000008ff187819 */ /* 0x000fc60000011618 */
[C---:B------:R-:W-:Y:S01]  /*6770*/  HMMA.16816.F32.BF16 R112, R16.reuse, R22, R112 ;  /* 0x000000161070723c */ /* 0x040fe20000041870 */
[----:B------:R-:W-:Y:S02]  /*6780*/  LOP3.LUT R23, R208, 0xff, RZ, 0xc0, !PT ;  /* 0x000000ffd0177812 */ /* 0x000fe400078ec0ff */
[----:B------:R-:W-:Y:S01]  /*6790*/  SHF.R.U32.HI R22, RZ, 0x18, R208 ;  /* 0x00000018ff167819 */ /* 0x000fe200000116d0 */
[----:B------:R-:W-:Y:S01]  /*67a0*/  IMAD.MOV.U32 R208, RZ, RZ, -0x1 ;  /* 0xffffffffffd07424 */ /* 0x000fe200078e00ff */
[----:B------:R-:W-:Y:S02]  /*67b0*/  PRMT R24, R23, 0x5410, R24 ;  /* 0x0000541017187816 */ /* 0x000fe40000000018 */
[----:B------:R-:W-:Y:S01]  /*67c0*/  PRMT R22, R5, 0x5410, R22 ;  /* 0x0000541005167816 */ /* 0x000fe20000000016 */
[----:B------:R-:W-:Y:S01]  /*67d0*/  HMMA.16816.F32.BF16 R96, R16, R6, R96 ;  /* 0x000000061060723c */ /* 0x000fe20000041860 */
[--C-:B------:R-:W-:Y:S02]  /*67e0*/  HSET2.LE.AND R6, R4, R167.reuse, PT ;  /* 0x000000a704067233 */ /* 0x100fe40003803000 */
[----:B------:R-:W-:-:S02]  /*67f0*/  HSET2.LE.AND R7, R26, R167, PT ;  /* 0x000000a71a077233 */ /* 0x000fc40003803000 */
[--C-:B------:R-:W-:Y:S02]  /*6800*/  HSET2.LE.AND R4, R24, R167.reuse, PT ;  /* 0x000000a718047233 */ /* 0x100fe40003803000 */
[----:B------:R-:W-:Y:S01]  /*6810*/  HSET2.LE.AND R5, R22, R167, PT ;  /* 0x000000a716057233 */ /* 0x000fe20003803000 */
[C---:B---3--:R-:W-:Y:S01]  /*6820*/  HMMA.16816.F32.BF16 R120, R16.reuse, R144, R120 ;  /* 0x000000901078723c */ /* 0x048fe20000041878 */
[----:B--2---:R-:W-:Y:S01]  /*6830*/  F2FP.BF16.F32.PACK_AB R22, R190, R175 ;  /* 0x000000afbe16723e */ /* 0x004fe200000010ff */
[----:B------:R-:W-:Y:S01]  /*6840*/  LDSM.16.MT88.4 R24, [R177+0xd800] ;  /* 0x00d80000b118783b */ /* 0x000fe20000004200 */
[----:B------:R-:W-:Y:S01]  /*6850*/  F2FP.BF16.F32.PACK_AB R23, R173, R186 ;  /* 0x000000baad17723e */ /* 0x000fe200000010ff */
[----:B------:R-:W-:Y:S01]  /*6860*/  FADD.FTZ R186, R186, R171 ;  /* 0x000000abbaba7221 */ /* 0x000fe20000010000 */
[----:B-1----:R-:W-:Y:S01]  /*6870*/  F2FP.BF16.F32.PACK_AB R144, R189, R194 ;  /* 0x000000c2bd90723e */ /* 0x002fe200000010ff */
[----:B------:R-:W-:Y:S01]  /*6880*/  FADD.FTZ R194, R194, R197 ;  /* 0x000000c5c2c27221 */ /* 0x000fe20000010000 */
[----:B------:R-:W-:Y:S01]  /*6890*/  LOP3.LUT R6, R21, R6, RZ, 0xc0, !PT ;  /* 0x0000000615067212 */ /* 0x000fe200078ec0ff */
[----:B------:R-:W-:Y:S01]  /*68a0*/  HMMA.16816.F32.BF16 R116, R16, R146, R116 ;  /* 0x000000921074723c */ /* 0x000fe20000041874 */
[----:B------:R-:W1:Y:S01]  /*68b0*/  LDSM.16.MT88.4 R16, [R177+0xf800] ;  /* 0x00f80000b110783b */ /* 0x000e620000004200 */
[----:B------:R-:W-:Y:S01]  /*68c0*/  LOP3.LUT R7, R22, R7, RZ, 0xc0, !PT ;  /* 0x0000000716077212 */ /* 0x000fe200078ec0ff */
[----:B------:R-:W-:Y:S01]  /*68d0*/  FADD.FTZ R173, R173, R186 ;  /* 0x000000baadad7221 */ /* 0x000fe20000010000 */
[----:B------:R-:W-:Y:S01]  /*68e0*/  LOP3.LUT R4, R23, R4, RZ, 0xc0, !PT ;  /* 0x0000000417047212 */ /* 0x000fe200078ec0ff */
[----:B------:R-:W-:Y:S01]  /*68f0*/  FADD.FTZ R194, R189, R194 ;  /* 0x000000c2bdc27221 */ /* 0x000fe20000010000 */
[----:B------:R-:W-:Y:S01]  /*6900*/  LOP3.LUT R5, R144, R5, RZ, 0xc0, !PT ;  /* 0x0000000590057212 */ /* 0x000fe200078ec0ff */
[----:B------:R-:W2:Y:S01]  /*6910*/  LDSM.16.MT88.4 R20, [R216+0xd800] ;  /* 0x00d80000d814783b */ /* 0x000ea20000004200 */
[----:B------:R-:W-:Y:S01]  /*6920*/  FADD.FTZ R188, R188, R173 ;  /* 0x000000adbcbc7221 */ /* 0x000fe20000010000 */
[----:B------:R-:W-:-:S04]  /*6930*/  FADD.FTZ R175, R175, R194 ;  /* 0x000000c2afaf7221 */ /* 0x000fc80000010000 */
[----:B------:R-:W-:Y:S01]  /*6940*/  HMMA.16816.F32.BF16 R44, R4, R12, R44 ;  /* 0x0000000c042c723c */ /* 0x000fe2000004182c */
[----:B------:R-:W-:-:S07]  /*6950*/  FADD.FTZ R217, R190, R175 ;  /* 0x000000afbed97221 */ /* 0x000fce0000010000 */
[C---:B------:R-:W-:Y:S01]  /*6960*/  HMMA.16816.F32.BF16 R48, R4.reuse, R14, R48 ;  /* 0x0000000e0430723c */ /* 0x040fe20000041830 */
[----:B------:R-:W3:Y:S07]  /*6970*/  LDSM.16.MT88.4 R12, [R216+0xf800] ;  /* 0x00f80000d80c783b */ /* 0x000eee0000004200 */
[C---:B----4-:R-:W-:Y:S08]  /*6980*/  HMMA.16816.F32.BF16 R68, R4.reuse, R8, R68 ;  /* 0x000000080444723c */ /* 0x050ff00000041844 */
[C---:B------:R-:W-:Y:S01]  /*6990*/  HMMA.16816.F32.BF16 R72, R4.reuse, R10, R72 ;  /* 0x0000000a0448723c */ /* 0x040fe20000041848 */
[----:B------:R-:W4:Y:S07]  /*69a0*/  LDSM.16.MT88.4 R8, [R177+0x11800] ;  /* 0x01180000b108783b */ /* 0x000f2e0000004200 */
[C---:B-1----:R-:W-:Y:S08]  /*69b0*/  HMMA.16816.F32.BF16 R60, R4.reuse, R16, R60 ;  /* 0x00000010043c723c */ /* 0x042ff0000004183c */
[C---:B------:R-:W-:Y:S01]  /*69c0*/  HMMA.16816.F32.BF16 R64, R4.reuse, R18, R64 ;  /* 0x000000120440723c */ /* 0x040fe20000041840 */
[----:B------:R1:W5:Y:S07]  /*69d0*/  LDSM.16.MT88.4 R16, [R216+0x11800] ;  /* 0x01180000d810783b */ /* 0x00036e0000004200 */
[C---:B------:R-:W-:Y:S08]  /*69e0*/  HMMA.16816.F32.BF16 R76, R4.reuse, R140, R76 ;  /* 0x0000008c044c723c */ /* 0x040ff0000004184c */
[C---:B------:R-:W-:Y:S08]  /*69f0*/  HMMA.16816.F32.BF16 R80, R4.reuse, R142, R80 ;  /* 0x0000008e0450723c */ /* 0x040ff00000041850 */
[----:B------:R-:W-:Y:S01]  /*6a00*/  HMMA.16816.F32.BF16 R108, R4, R136, R108 ;  /* 0x00000088046c723c */ /* 0x000fe2000004186c */
[----:B-1----:R-:W-:-:S07]  /*6a10*/  FADD.FTZ R216, R187, R188 ;  /* 0x000000bcbbd87221 */ /* 0x002fce0000010000 */
        /* <DEDUP_REMOVED lines=12> */
[C---:B------:R-:W-:Y:S08]  /*6ae0*/  HMMA.16816.F32.BF16 R96, R4.reuse, R10, R96 ;  /* 0x0000000a0460723c */ /* 0x040ff00000041860 */
[C---:B-----5:R-:W-:Y:S08]  /*6af0*/  HMMA.16816.F32.BF16 R120, R4.reuse, R16, R120 ;  /* 0x000000100478723c */ /* 0x060ff00000041878 */
        /* <DEDUP_REMOVED lines=18> */
[C---:B------:R-:W-:Y:S01]  /*6c20*/  LEA.HI.X R6, R10.reuse, R9, R6, 0x6, P1 ;  /* 0x000000090a067211 */ /* 0x040fe200008f3406 */
        /* <DEDUP_REMOVED lines=31> */
[----:B------:R-:W-:Y:S02]  /*6e20*/  IMAD.IADD R189, R186, 0x1, R187 ;  /* 0x00000001babd7824 */ /* 0x000fe400078e02bb */
[C-C-:B------:R-:W-:Y:S01]  /*6e30*/  IMAD.IADD R191, R187.reuse, 0x1, R193.reuse ;  /* 0x00000001bbbf7824 */ /* 0x140fe200078e02c1 */
        /* <DEDUP_REMOVED lines=55> */
[----:B------:R-:W4:Y:S04]  /*71b0*/  LDSM.16.M88.4 R148, [R185+UR5+0x6000] ;  /* 0x00600005b994783b */ /* 0x000f280008000200 */
[----:B------:R-:W5:Y:S04]  /*71c0*/  LDSM.16.M88.4 R140, [R185+UR5+0x6800] ;  /* 0x00680005b98c783b */ /* 0x000f680008000200 */
[----:B-1----:R-:W3:Y:S04]  /*71d0*/  LDSM.16.M88.4 R12, [R185+UR5+0x7000] ;  /* 0x00700005b90c783b */ /* 0x002ee80008000200 */
[----:B------:R-:W1:Y:S04]  /*71e0*/  LDSM.16.M88.4 R4, [R185+UR5+0x7800] ;  /* 0x00780005b904783b */ /* 0x000e680008000200 */
[----:B------:R-:W-:Y:S04]  /*71f0*/  LDSM.16.M88.4 R28, [R191] ;  /* 0x00000000bf1c783b */ /* 0x000fe80000000200 */
[----:B------:R-:W1:Y:S04]  /*7200*/  LDSM.16.M88.4 R32, [R189+0x6000] ;  /* 0x00600000bd20783b */ /* 0x000e680000000200 */
[----:B------:R-:W1:Y:S04]  /*7210*/  LDSM.16.M88.4 R24, [R189+0x6800] ;  /* 0x00680000bd18783b */ /* 0x000e680000000200 */
[----:B------:R-:W1:Y:S04]  /*7220*/  LDSM.16.M88.4 R156, [R189+0x7800] ;  /* 0x00780000bd9c783b */ /* 0x000e680000000200 */
[----:B--2---:R-:W-:Y:S04]  /*7230*/  LDSM.16.M88.4 R8, [R188] ;  /* 0x00000000bc08783b */ /* 0x004fe80000000200 */
[----:B------:R-:W2:Y:S01]  /*7240*/  LDSM.16.M88.4 R20, [R186+0x6000] ;  /* 0x00600000ba14783b */ /* 0x000ea20000000200 */
[C---:B----4-:R-:W-:Y:S03]  /*7250*/  HMMA.16816.F32.BF16 R152, R136.reuse, R148, RZ ;  /* 0x000000948898723c */ /* 0x050fe600000418ff */
[----:B------:R-:W-:Y:S04]  /*7260*/  LDSM.16.M88.4 R160, [R189+0x7000] ;  /* 0x00700000bda0783b */ /* 0x000fe80000000200 */
[----:B------:R-:W-:Y:S01]  /*7270*/  LDSM.16.M88.4 R172, [R187+0x7800] ;  /* 0x00780000bbac783b */ /* 0x000fe20000000200 */
[C---:B-----5:R-:W-:Y:S03]  /*7280*/  HMMA.16816.F32.BF16 R144, R136.reuse, R140, RZ ;  /* 0x0000008c8890723c */ /* 0x060fe600000418ff */
[----:B------:R-:W-:Y:S04]  /*7290*/  LDSM.16.M88.4 R168, [R185+UR5+0x8800] ;  /* 0x00880005b9a8783b */ /* 0x000fe80008000200 */
[----:B------:R-:W0:Y:S01]  /*72a0*/  LDGDEPBAR ;  /* 0x00000000000079af */ /* 0x000e220000000000 */
[C---:B---3--:R-:W-:Y:S08]  /*72b0*/  HMMA.16816.F32.BF16 R16, R136.reuse, R12, RZ ;  /* 0x0000000c8810723c */ /* 0x048ff000000418ff */
[C---:B------:R-:W-:Y:S08]  /*72c0*/  HMMA.16816.F32.BF16 R148, R136.reuse, R150, RZ ;  /* 0x000000968894723c */ /* 0x040ff000000418ff */
[C---:B------:R-:W-:Y:S08]  /*72d0*/  HMMA.16816.F32.BF16 R140, R136.reuse, R142, RZ ;  /* 0x0000008e888c723c */ /* 0x040ff000000418ff */
[C---:B------:R-:W-:Y:S08]  /*72e0*/  HMMA.16816.F32.BF16 R12, R136.reuse, R14, RZ ;  /* 0x0000000e880c723c */ /* 0x040ff000000418ff */
[C---:B-1----:R-:W-:Y:S08]  /*72f0*/  HMMA.16816.F32.BF16 R164, R136.reuse, R4, RZ ;  /* 0x0000000488a4723c */ /* 0x042ff000000418ff */
[----:B------:R-:W-:Y:S01]  /*7300*/  HMMA.16816.F32.BF16 R136, R136, R6, RZ ;  /* 0x000000068888723c */ /* 0x000fe200000418ff */
[----:B------:R-:W1:Y:S07]  /*7310*/  LDSM.16.M88.4 R4, [R186+0x6800] ;  /* 0x00680000ba04783b */ /* 0x000e6e0000000200 */
[C---:B------:R-:W-:Y:S08]  /*7320*/  HMMA.16816.F32.BF16 R152, R28.reuse, R32, R152 ;  /* 0x000000201c98723c */ /* 0x040ff00000041898 */
[C---:B------:R-:W-:Y:S01]  /*7330*/  HMMA.16816.F32.BF16 R148, R28.reuse, R34, R148 ;  /* 0x000000221c94723c */ /* 0x040fe20000041894 */
[----:B------:R-:W-:Y:S07]  /*7340*/  LDSM.16.M88.4 R32, [R186+0x7000] ;  /* 0x00700000ba20783b */ /* 0x000fee0000000200 */
[C---:B------:R-:W-:Y:S08]  /*7350*/  HMMA.16816.F32.BF16 R144, R28.reuse, R24, R144 ;  /* 0x000000181c90723c */ /* 0x040ff00000041890 */
[C---:B------:R-:W-:Y:S01]  /*7360*/  HMMA.16816.F32.BF16 R140, R28.reuse, R26, R140 ;  /* 0x0000001a1c8c723c */ /* 0x040fe2000004188c */
[----:B------:R-:W3:Y:S07]  /*7370*/  LDSM.16.M88.4 R24, [R186+0x7800] ;  /* 0x00780000ba18783b */ /* 0x000eee0000000200 */
[C---:B------:R-:W-:Y:S08]  /*7380*/  HMMA.16816.F32.BF16 R164, R28.reuse, R156, R164 ;  /* 0x0000009c1ca4723c */ /* 0x040ff000000418a4 */
[----:B------:R-:W-:Y:S01]  /*7390*/  HMMA.16816.F32.BF16 R136, R28, R158, R136 ;  /* 0x0000009e1c88723c */ /* 0x000fe20000041888 */
[----:B------:R-:W-:Y:S07]  /*73a0*/  LDSM.16.M88.4 R156, [R190] ;  /* 0x00000000be9c783b */ /* 0x000fee0000000200 */
[C---:B--2---:R-:W-:Y:S08]  /*73b0*/  HMMA.16816.F32.BF16 R152, R8.reuse, R20, R152 ;  /* 0x000000140898723c */ /* 0x044ff00000041898 */
[C---:B------:R-:W-:Y:S01]  /*73c0*/  HMMA.16816.F32.BF16 R148, R8.reuse, R22, R148 ;  /* 0x000000160894723c */ /* 0x040fe20000041894 */
[----:B------:R-:W2:Y:S07]  /*73d0*/  LDSM.16.M88.4 R20, [R187+0x6800] ;  /* 0x00680000bb14783b */ /* 0x000eae0000000200 */
[C---:B-1----:R-:W-:Y:S08]  /*73e0*/  HMMA.16816.F32.BF16 R144, R8.reuse, R4, R144 ;  /* 0x000000040890723c */ /* 0x042ff00000041890 */
[----:B------:R-:W-:Y:S01]  /*73f0*/  HMMA.16816.F32.BF16 R140, R8, R6, R140 ;  /* 0x00000006088c723c */ /* 0x000fe2000004188c */
[----:B------:R-:W1:Y:S07]  /*7400*/  LDSM.16.M88.4 R4, [R187+0x7000] ;  /* 0x00700000bb04783b */ /* 0x000e6e0000000200 */
[C---:B------:R-:W-:Y:S08]  /*7410*/  HMMA.16816.F32.BF16 R16, R28.reuse, R160, R16 ;  /* 0x000000a01c10723c */ /* 0x040ff00000041810 */
[----:B------:R-:W-:Y:S01]  /*7420*/  HMMA.16816.F32.BF16 R12, R28, R162, R12 ;  /* 0x000000a21c0c723c */ /* 0x000fe2000004180c */
[----:B------:R-:W4:Y:S04]  /*7430*/  LDSM.16.M88.4 R28, [R187+0x6000] ;  /* 0x00600000bb1c783b */ /* 0x000f280000000200 */
[----:B------:R-:W-:Y:S03]  /*7440*/  LDSM.16.M88.4 R160, [R185+UR5+0x9000] ;  /* 0x00900005b9a0783b */ /* 0x000fe60008000200 */
[C---:B---3--:R-:W-:Y:S08]  /*7450*/  HMMA.16816.F32.BF16 R164, R8.reuse, R24, R164 ;  /* 0x0000001808a4723c */ /* 0x048ff000000418a4 */
[C---:B------:R-:W-:Y:S08]  /*7460*/  HMMA.16816.F32.BF16 R16, R8.reuse, R32, R16 ;  /* 0x000000200810723c */ /* 0x040ff00000041810 */
[C---:B------:R-:W-:Y:S01]  /*7470*/  HMMA.16816.F32.BF16 R12, R8.reuse, R34, R12 ;  /* 0x00000022080c723c */ /* 0x040fe2000004180c */
[----:B------:R-:W-:Y:S07]  /*7480*/  LDSM.16.M88.4 R32, [R185+UR5+0x9800] ;  /* 0x00980005b920783b */ /* 0x000fee0008000200 */
[----:B------:R-:W-:Y:S01]  /*7490*/  HMMA.16816.F32.BF16 R136, R8, R26, R136 ;  /* 0x0000001a0888723c */ /* 0x000fe20000041888 */
[----:B------:R-:W-:Y:S04]  /*74a0*/  LDSM.16.M88.4 R24, [R193+0x2000] ;  /* 0x00200000c118783b */ /* 0x000fe80000000200 */
[----:B------:R-:W3:Y:S03]  /*74b0*/  LDSM.16.M88.4 R8, [R185+UR5+0x8000] ;  /* 0x00800005b908783b */ /* 0x000ee60008000200 */
[C---:B--2---:R-:W-:Y:S08]  /*74c0*/  HMMA.16816.F32.BF16 R144, R156.reuse, R20, R144 ;  /* 0x000000149c90723c */ /* 0x044ff00000041890 */
[C---:B------:R-:W-:Y:S01]  /*74d0*/  HMMA.16816.F32.BF16 R140, R156.reuse, R22, R140 ;  /* 0x000000169c8c723c */ /* 0x040fe2000004188c */
[----:B------:R-:W-:Y:S07]  /*74e0*/  LDSM.16.M88.4 R20, [R189+0x8000] ;  /* 0x00800000bd14783b */ /* 0x000fee0000000200 */
[C---:B-1----:R-:W-:Y:S08]  /*74f0*/  HMMA.16816.F32.BF16 R16, R156.reuse, R4, R16 ;  /* 0x000000049c10723c */ /* 0x042ff00000041810 */
[C---:B------:R-:W-:Y:S01]  /*7500*/  HMMA.16816.F32.BF16 R12, R156.reuse, R6, R12 ;  /* 0x000000069c0c723c */ /* 0x040fe2000004180c */
[----:B------:R-:W1:Y:S07]  /*7510*/  LDSM.16.M88.4 R4, [R191+0x2000] ;  /* 0x00200000bf04783b */ /* 0x000e6e0000000200 */
[C---:B----4-:R-:W-:Y:S08]  /*7520*/  HMMA.16816.F32.BF16 R152, R156.reuse, R28, R152 ;  /* 0x0000001c9c98723c */ /* 0x050ff00000041898 */
[C---:B------:R-:W-:Y:S01]  /*7530*/  HMMA.16816.F32.BF16 R148, R156.reuse, R30, R148 ;  /* 0x0000001e9c94723c */ /* 0x040fe20000041894 */
[----:B------:R-:W2:Y:S07]  /*7540*/  LDSM.16.M88.4 R28, [R189+0x8800] ;  /* 0x00880000bd1c783b */ /* 0x000eae0000000200 */
[C---:B------:R-:W-:Y:S08]  /*7550*/  HMMA.16816.F32.BF16 R164, R156.reuse, R172, R164 ;  /* 0x000000ac9ca4723c */ /* 0x040ff000000418a4 */
        /* <DEDUP_REMOVED lines=38> */
[C---:B----4-:R-:W-:Y:S08]  /*77c0*/  HMMA.16816.F32.BF16 R164, R24.reuse, R156, R164 ;  /* 0x0000009c18a4723c */ /* 0x050ff000000418a4 */
[----:B------:R-:W-:Y:S01]  /*77d0*/  HMMA.16816.F32.BF16 R136, R24, R158, R136 ;  /* 0x0000009e1888723c */ /* 0x000fe20000041888 */
[----:B------:R-:W-:Y:S04]  /*77e0*/  LDSM.16.M88.4 R24, [R193+0x4000] ;  /* 0x00400000c118783b */ /* 0x000fe80000000200 */
[----:B------:R-:W-:Y:S03]  /*77f0*/  LDSM.16.M88.4 R156, [R186+0xa800] ;  /* 0x00a80000ba9c783b */ /* 0x000fe60000000200 */
[C---:B---3--:R-:W-:Y:S08]  /*7800*/  HMMA.16816.F32.BF16 R152, R8.reuse, R4, R152 ;  /* 0x000000040898723c */ /* 0x048ff00000041898 */
[C---:B------:R-:W-:Y:S01]  /*7810*/  HMMA.16816.F32.BF16 R148, R8.reuse, R6, R148 ;  /* 0x000000060894723c */ /* 0x040fe20000041894 */
[----:B------:R-:W3:Y:S07]  /*7820*/  LDSM.16.M88.4 R4, [R185+UR5+0xa000] ;  /* 0x00a00005b904783b */ /* 0x000eee0008000200 */
[C---:B-1----:R-:W-:Y:S08]  /*7830*/  HMMA.16816.F32.BF16 R144, R8.reuse, R20, R144 ;  /* 0x000000140890723c */ /* 0x042ff00000041890 */
[C---:B------:R-:W-:Y:S01]  /*7840*/  HMMA.16816.F32.BF16 R140, R8.reuse, R22, R140 ;  /* 0x00000016088c723c */ /* 0x040fe2000004188c */
[----:B------:R-:W1:Y:S07]  /*7850*/  LDSM.16.M88.4 R20, [R185+UR5+0xa800] ;  /* 0x00a80005b914783b */ /* 0x000e6e0008000200 */
[C---:B-----5:R-:W-:Y:S08]  /*7860*/  HMMA.16816.F32.BF16 R16, R8.reuse, R32, R16 ;  /* 0x000000200810723c */ /* 0x060ff00000041810 */
[C---:B------:R-:W-:Y:S01]  /*7870*/  HMMA.16816.F32.BF16 R12, R8.reuse, R34, R12 ;  /* 0x00000022080c723c */ /* 0x040fe2000004180c */
[----:B------:R-:W4:Y:S07]  /*7880*/  LDSM.16.M88.4 R32, [R185+UR5+0xb000] ;  /* 0x00b00005b920783b */ /* 0x000f2e0008000200 */
[C---:B--2---:R-:W-:Y:S08]  /*7890*/  HMMA.16816.F32.BF16 R164, R8.reuse, R28, R164 ;  /* 0x0000001c08a4723c */ /* 0x044ff000000418a4 */
[----:B------:R-:W-:Y:S01]  /*78a0*/  HMMA.16816.F32.BF16 R136, R8, R30, R136 ;  /* 0x0000001e0888723c */ /* 0x000fe20000041888 */
[----:B------:R-:W2:Y:S04]  /*78b0*/  LDSM.16.M88.4 R28, [R185+UR5+0xb800] ;  /* 0x00b80005b91c783b */ /* 0x000ea80008000200 */
[----:B------:R-:W5:Y:S03]  /*78c0*/  LDSM.16.M88.4 R8, [R189+0xa000] ;  /* 0x00a00000bd08783b */ /* 0x000f660000000200 */
        /* <DEDUP_REMOVED lines=8> */
[----:B------:R-:W-:Y:S07]  /*7950*/  LDSM.16.M88.4 R32, [R186+0xb800] ;  /* 0x00b80000ba20783b */ /* 0x000fee0000000200 */
[C---:B--2---:R-:W-:Y:S08]  /*7960*/  HMMA.16816.F32.BF16 R164, R24.reuse, R28, R164 ;  /* 0x0000001c18a4723c */ /* 0x044ff000000418a4 */
[----:B------:R-:W-:Y:S01]  /*7970*/  HMMA.16816.F32.BF16 R136, R24, R30, R136 ;  /* 0x0000001e1888723c */ /* 0x000fe20000041888 */
[----:B------:R-:W2:Y:S04]  /*7980*/  LDSM.16.M88.4 R24, [R188+0x4000] ;  /* 0x00400000bc18783b */ /* 0x000ea80000000200 */
[----:B------:R-:W-:Y:S03]  /*7990*/  LDSM.16.M88.4 R28, [R187+0xa000] ;  /* 0x00a00000bb1c783b */ /* 0x000fe60000000200 */
[C---:B-----5:R-:W-:Y:S08]  /*79a0*/  HMMA.16816.F32.BF16 R152, R168.reuse, R8, R152 ;  /* 0x00000008a898723c */ /* 0x060ff00000041898 */
[C---:B------:R-:W-:Y:S01]  /*79b0*/  HMMA.16816.F32.BF16 R148, R168.reuse, R10, R148 ;  /* 0x0000000aa894723c */ /* 0x040fe20000041894 */
[----:B------:R-:W4:Y:S07]  /*79c0*/  LDSM.16.M88.4 R8, [R190+0x4000] ;  /* 0x00400000be08783b */ /* 0x000f2e0000000200 */
[C---:B---3--:R-:W-:Y:S08]  /*79d0*/  HMMA.16816.F32.BF16 R144, R168.reuse, R4, R144 ;  /* 0x00000004a890723c */ /* 0x048ff00000041890 */
[C---:B------:R-:W-:Y:S01]  /*79e0*/  HMMA.16816.F32.BF16 R140, R168.reuse, R6, R140 ;  /* 0x00000006a88c723c */ /* 0x040fe2000004188c */
[----:B------:R-:W3:Y:S07]  /*79f0*/  LDSM.16.M88.4 R4, [R187+0xb800] ;  /* 0x00b80000bb04783b */ /* 0x000eee0000000200 */
[C---:B------:R-:W-:Y:S08]  /*7a00*/  HMMA.16816.F32.BF16 R136, R168.reuse, R174, R136 ;  /* 0x000000aea888723c */ /* 0x040ff00000041888 */
[C---:B-1----:R-:W-:Y:S08]  /*7a10*/  HMMA.16816.F32.BF16 R16, R168.reuse, R20, R16 ;  /* 0x00000014a810723c */ /* 0x042ff00000041810 */
[----:B------:R-:W-:Y:S01]  /*7a20*/  HMMA.16816.F32.BF16 R12, R168, R22, R12 ;  /* 0x00000016a80c723c */ /* 0x000fe2000004180c */
[----:B------:R-:W1:Y:S07]  /*7a30*/  LDSM.16.M88.4 R20, [R186+0xb000] ;  /* 0x00b00000ba14783b */ /* 0x000e6e0000000200 */
[C---:B--2---:R-:W-:Y:S08]  /*7a40*/  HMMA.16816.F32.BF16 R152, R24.reuse, R160, R152 ;  /* 0x000000a01898723c */ /* 0x044ff00000041898 */
[----:B------:R-:W-:Y:S08]  /*7a50*/  HMMA.16816.F32.BF16 R136, R24, R34, R136 ;  /* 0x000000221888723c */ /* 0x000ff00000041888 */
[----:B------:R-:W-:Y:S01]  /*7a60*/  HMMA.16816.F32.BF16 R164, R168, R172, R164 ;  /* 0x000000aca8a4723c */ /* 0x000fe200000418a4 */
[----:B------:R-:W-:-:S05]  /*7a70*/  IMAD.SHL.U32 R168, R182, 0x2, RZ ;  /* 0x00000002b6a87824 */ /* 0x000fca00078e00ff */
[----:B------:R-:W-:Y:S02]  /*7a80*/  LOP3.LUT R169, R168, 0x6, RZ, 0xc0, !PT ;  /* 0x00000006a8a97812 */ /* 0x000fe400078ec0ff */
[C---:B------:R-:W-:Y:S08]  /*7a90*/  HMMA.16816.F32.BF16 R144, R24.reuse, R156, R144 ;  /* 0x0000009c1890723c */ /* 0x040ff00000041890 */
[C---:B------:R-:W-:Y:S01]  /*7aa0*/  HMMA.16816.F32.BF16 R140, R24.reuse, R158, R140 ;  /* 0x0000009e188c723c */ /* 0x040fe2000004188c */
[----:B------:R-:W2:Y:S07]  /*7ab0*/  LDSM.16.M88.4 R156, [R187+0xa800] ;  /* 0x00a80000bb9c783b */ /* 0x000eae0000000200 */
[----:B------:R-:W-:Y:S08]  /*7ac0*/  HMMA.16816.F32.BF16 R148, R24, R162, R148 ;  /* 0x000000a21894723c */ /* 0x000ff00000041894 */
[C---:B----4-:R-:W-:Y:S08]  /*7ad0*/  HMMA.16816.F32.BF16 R152, R8.reuse, R28, R152 ;  /* 0x0000001c0898723c */ /* 0x050ff00000041898 */
[----:B---3--:R-:W-:Y:S01]  /*7ae0*/  HMMA.16816.F32.BF16 R136, R8, R6, R136 ;  /* 0x000000060888723c */ /* 0x008fe20000041888 */
[----:B------:R-:W-:-:S04]  /*7af0*/  IMAD R6, R176, 0x40, R169 ;  /* 0x00000040b0067824 */ /* 0x000fc800078e02a9 */
[C---:B------:R-:W-:Y:S02]  /*7b00*/  VIADD R7, R6.reuse, 0xffffff80 ;  /* 0xffffff8006077836 */ /* 0x040fe40000000000 */
[C---:B------:R-:W-:Y:S01]  /*7b10*/  VIADD R34, R6.reuse, 0xffffff81 ;  /* 0xffffff8106227836 */ /* 0x040fe20000000000 */
[----:B-1----:R-:W-:Y:S01]  /*7b20*/  HMMA.16816.F32.BF16 R16, R24, R20, R16 ;  /* 0x000000141810723c */ /* 0x002fe20000041810 */
[----:B------:R-:W-:Y:S01]  /*7b30*/  VIADD R20, R6, 0xffffffb8 ;  /* 0xffffffb806147836 */ /* 0x000fe20000000000 */
[----:B------:R-:W-:Y:S02]  /*7b40*/  I2FP.F32.U32 R29, R7 ;  /* 0x00000007001d7245 */ /* 0x000fe40000201000 */
[C---:B------:R-:W-:Y:S02]  /*7b50*/  ISETP.GE.AND P4, PT, R7.reuse, R135, PT ;  /* 0x000000870700720c */ /* 0x040fe40003f86270 */
[----:B------:R-:W-:Y:S01]  /*7b60*/  ISETP.GE.AND P5, PT, R7, R134, PT ;  /* 0x000000860700720c */ /* 0x000fe20003fa6270 */
[CC--:B------:R-:W-:Y:S01]  /*7b70*/  FFMA.FTZ R21, R29.reuse, R0.reuse, R152 ;  /* 0x000000001d157223 */ /* 0x0c0fe20000010098 */
[----:B------:R-:W-:Y:S01]  /*7b80*/  HMMA.16816.F32.BF16 R148, R8, R30, R148 ;  /* 0x0000001e0894723c */ /* 0x000fe20000041894 */
[----:B------:R-:W-:Y:S01]  /*7b90*/  FFMA.FTZ R7, R29, R0, R154 ;  /* 0x000000001d077223 */ /* 0x000fe2000001009a */
[----:B------:R-:W-:Y:S01]  /*7ba0*/  I2FP.F32.U32 R35, R20 ;  /* 0x0000001400237245 */ /* 0x000fe20000201000 */
[----:B------:R-:W1:Y:S01]  /*7bb0*/  LDSM.16.M88.4 R28, [R187+0xb000] ;  /* 0x00b00000bb1c783b */ /* 0x000e620000000200 */
[----:B------:R-:W-:Y:S01]  /*7bc0*/  FSEL R21, R21, -INF , !P4 ;  /* 0xff80000015157808 */ /* 0x000fe20006000000 */
[----:B------:R-:W-:-:S04]  /*7bd0*/  DEPBAR.LE SB0, 0x0 ;  /* 0x000080000000791a */ /* 0x000fc80000000000 */
[----:B------:R-:W-:Y:S01]  /*7be0*/  FSEL R7, R7, -INF , !P5 ;  /* 0xff80000007077808 */ /* 0x000fe20006800000 */
[----:B------:R-:W-:Y:S01]  /*7bf0*/  HMMA.16816.F32.BF16 R12, R24, R22, R12 ;  /* 0x00000016180c723c */ /* 0x000fe2000004180c */
[CC--:B------:R-:W-:Y:S01]  /*7c00*/  ISETP.GE.AND P4, PT, R20.reuse, R135.reuse, PT ;  /* 0x000000871400720c */ /* 0x0c0fe20003f86270 */
[C---:B------:R-:W-:Y:S01]  /*7c10*/  FFMA.FTZ R136, R35.reuse, R0, R136 ;  /* 0x0000000023887223 */ /* 0x040fe20000010088 */
[----:B------:R-:W-:Y:S01]  /*7c20*/  ISETP.GE.AND P5, PT, R20, R134, PT ;  /* 0x000000861400720c */ /* 0x000fe20003fa6270 */
[----:B------:R-:W-:Y:S02]  /*7c30*/  VIADD R20, R6, 0xffffff88 ;  /* 0xffffff8806147836 */ /* 0x000fe40000000000 */
[----:B------:R-:W-:Y:S01]  /*7c40*/  FFMA.FTZ R138, R35, R0, R138 ;  /* 0x00000000238a7223 */ /* 0x000fe2000001008a */
[----:B------:R-:W-:Y:S02]  /*7c50*/  I2FP.F32.U32 R22, R34 ;  /* 0x0000002200167245 */ /* 0x000fe40000201000 */
[----:B------:R-:W-:Y:S01]  /*7c60*/  FSEL R160, R136, -INF , !P4 ;  /* 0xff80000088a07808 */ /* 0x000fe20006000000 */
[C---:B--2---:R-:W-:Y:S01]  /*7c70*/  HMMA.16816.F32.BF16 R144, R8.reuse, R156, R144 ;  /* 0x0000009c0890723c */ /* 0x044fe20000041890 */
[----:B------:R-:W-:Y:S01]  /*7c80*/  I2FP.F32.U32 R23, R20 ;  /* 0x0000001400177245 */ /* 0x000fe20000201000 */
[-C--:B------:R-:W-:Y:S01]  /*7c90*/  FFMA.FTZ R153, R22, R0.reuse, R153 ;  /* 0x0000000016997223 */ /* 0x080fe20000010099 */
[----:B------:R-:W-:Y:S01]  /*7ca0*/  FSEL R152, R138, -INF , !P5 ;  /* 0xff8000008a987808 */ /* 0x000fe20006800000 */
[----:B------:R-:W-:Y:S01]  /*7cb0*/  FFMA.FTZ R155, R22, R0, R155 ;  /* 0x00000000169b7223 */ /* 0x000fe2000001009b */
[-C--:B------:R-:W-:Y:S01]  /*7cc0*/  ISETP.GE.AND P4, PT, R34, R135.reuse, PT ;  /* 0x000000872200720c */ /* 0x080fe20003f86270 */
[----:B------:R-:W-:Y:S01]  /*7cd0*/  VIADD R22, R6, 0xffffff89 ;  /* 0xffffff8906167836 */ /* 0x000fe20000000000 */
[----:B------:R-:W-:Y:S01]  /*7ce0*/  ISETP.GE.AND P5, PT, R34, R134, PT ;  /* 0x000000862200720c */ /* 0x000fe20003fa6270 */
[CC--:B------:R-:W-:Y:S01]  /*7cf0*/  FFMA.FTZ R148, R23.reuse, R0.reuse, R148 ;  /* 0x0000000017947223 */ /* 0x0c0fe20000010094 */
[----:B------:R-:W-:Y:S01]  /*7d00*/  FFMA.FTZ R35, R23, R0, R150 ;  /* 0x0000000017237223 */ /* 0x000fe20000010096 */
[----:B------:R-:W-:Y:S01]  /*7d10*/  FSEL R157, R153, -INF , !P4 ;  /* 0xff800000999d7808 */ /* 0x000fe20006000000 */
[----:B------:R-:W-:Y:S01]  /*7d20*/  VIADD R34, R6, 0xffffff90 ;  /* 0xffffff9006227836 */ /* 0x000fe20000000000 */
[----:B------:R-:W-:Y:S01]  /*7d30*/  FSEL R23, R155, -INF , !P5 ;  /* 0xff8000009b177808 */ /* 0x000fe20006800000 */
[----:B------:R-:W-:Y:S01]  /*7d40*/  HMMA.16816.F32.BF16 R140, R8, R158, R140 ;  /* 0x0000009e088c723c */ /* 0x000fe2000004188c */
[----:B------:R-:W-:Y:S01]  /*7d50*/  BAR.SYNC.DEFER_BLOCKING 0x0 ;  /* 0x0000000000007b1d */ /* 0x000fe20000010000 */
[----:B------:R-:W-:-:S02]  /*7d60*/  ISETP.GE.AND P4, PT, R20, R135, PT ;  /* 0x000000871400720c */ /* 0x000fc40003f86270 */
[----:B------:R-:W-:Y:S02]  /*7d70*/  ISETP.GE.AND P5, PT, R20, R134, PT ;  /* 0x000000861400720c */ /* 0x000fe40003fa6270 */
[----:B------:R-:W-:Y:S02]  /*7d80*/  I2FP.F32.U32 R20, R22 ;  /* 0x0000001600147245 */ /* 0x000fe40000201000 */
[----:B------:R-:W-:Y:S01]  /*7d90*/  FSEL R153, R148, -INF , !P4 ;  /* 0xff80000094997808 */ /* 0x000fe20006000000 */
[----:B------:R-:W-:Y:S01]  /*7da0*/  HMMA.16816.F32.BF16 R164, R24, R32, R164 ;  /* 0x0000002018a4723c */ /* 0x000fe200000418a4 */
[----:B------:R-:W-:Y:S01]  /*7db0*/  ISETP.GE.AND P4, PT, R22, R135, PT ;  /* 0x000000871600720c */ /* 0x000fe20003f86270 */
[CC--:B------:R-:W-:Y:S01]  /*7dc0*/  FFMA.FTZ R149, R20.reuse, R0.reuse, R149 ;  /* 0x0000000014957223 */ /* 0x0c0fe20000010095 */
[----:B------:R-:W-:Y:S01]  /*7dd0*/  FFMA.FTZ R151, R20, R0, R151 ;  /* 0x0000000014977223 */ /* 0x000fe20000010097 */
[C---:B------:R-:W-:Y:S01]  /*7de0*/  VIADD R20, R6.reuse, 0xffffff91 ;  /* 0xffffff9106147836 */ /* 0x040fe20000000000 */
[----:B------:R-:W-:Y:S01]  /*7df0*/  FSEL R35, R35, -INF , !P5 ;  /* 0xff80000023237808 */ /* 0x000fe20006800000 */
[----:B------:R-:W-:Y:S01]  /*7e00*/  VIADD R24, R6, 0xffffff99 ;  /* 0xffffff9906187836 */ /* 0x000fe20000000000 */
[----:B------:R-:W-:Y:S01]  /*7e10*/  FSEL R161, R149, -INF , !P4 ;  /* 0xff80000095a17808 */ /* 0x000fe20006000000 */
[----:B-1----:R-:W-:Y:S01]  /*7e20*/  HMMA.16816.F32.BF16 R16, R8, R28, R16 ;  /* 0x0000001c0810723c */ /* 0x002fe20000041810 */
[----:B------:R-:W-:-:S02]  /*7e30*/  ISETP.GE.AND P5, PT, R22, R134, PT ;  /* 0x000000861600720c */ /* 0x000fc40003fa6270 */
[----:B------:R-:W-:Y:S02]  /*7e40*/  I2FP.F32.U32 R149, R34 ;  /* 0x0000002200957245 */ /* 0x000fe40000201000 */
[----:B------:R-:W-:Y:S02]  /*7e50*/  I2FP.F32.U32 R22, R20 ;  /* 0x0000001400167245 */ /* 0x000fe40000201000 */
[----:B------:R-:W-:Y:S01]  /*7e60*/  FSEL R155, R151, -INF , !P5 ;  /* 0xff800000979b7808 */ /* 0x000fe20006800000 */
[CC--:B------:R-:W-:Y:S01]  /*7e70*/  FFMA.FTZ R144, R149.reuse, R0.reuse, R144 ;  /* 0x0000000095907223 */ /* 0x0c0fe20000010090 */
[-C--:B------:R-:W-:Y:S01]  /*7e80*/  FFMA.FTZ R146, R149, R0.reuse, R146 ;  /* 0x0000000095927223 */ /* 0x080fe20000010092 */
[----:B------:R-:W-:Y:S01]  /*7e90*/  ISETP.GE.AND P4, PT, R34, R135, PT ;  /* 0x000000872200720c */ /* 0x000fe20003f86270 */
[----:B------:R-:W-:Y:S01]  /*7ea0*/  FFMA.FTZ R145, R22, R0, R145 ;  /* 0x0000000016917223 */ /* 0x000fe20000010091 */
[----:B------:R-:W-:Y:S01]  /*7eb0*/  ISETP.GE.AND P5, PT, R34, R134, PT ;  /* 0x000000862200720c */ /* 0x000fe20003fa6270 */
[----:B------:R-:W-:Y:S01]  /*7ec0*/  FFMA.FTZ R147, R22, R0, R147 ;  /* 0x0000000016937223 */ /* 0x000fe20000010093 */
[----:B------:R-:W-:Y:S01]  /*7ed0*/  VIADD R22, R6, 0xffffff98 ;  /* 0xffffff9806167836 */ /* 0x000fe20000000000 */
[----:B------:R-:W-:Y:S01]  /*7ee0*/  FSEL R231, R144, -INF , !P4 ;  /* 0xff80000090e77808 */ /* 0x000fe20006000000 */
[----:B------:R-:W-:Y:S01]  /*7ef0*/  HMMA.16816.F32.BF16 R12, R8, R30, R12 ;  /* 0x0000001e080c723c */ /* 0x000fe2000004180c */
[----:B------:R-:W-:-:S02]  /*7f00*/  FSEL R191, R146, -INF , !P5 ;  /* 0xff80000092bf7808 */ /* 0x000fc40006800000 */
[CC--:B------:R-:W-:Y:S02]  /*7f10*/  ISETP.GE.AND P4, PT, R20.reuse, R135.reuse, PT ;  /* 0x000000871400720c */ /* 0x0c0fe40003f86270 */
[----:B------:R-:W-:Y:S01]  /*7f20*/  ISETP.GE.AND P5, PT, R20, R134, PT ;  /* 0x000000861400720c */ /* 0x000fe20003fa6270 */
[C---:B------:R-:W-:Y:S01]  /*7f30*/  VIADD R20, R6.reuse, 0xffffffa0 ;  /* 0xffffffa006147836 */ /* 0x040fe20000000000 */
[----:B------:R-:W-:Y:S01]  /*7f40*/  I2FP.F32.U32 R29, R22 ;  /* 0x00000016001d7245 */ /* 0x000fe20000201000 */
[----:B------:R-:W-:Y:S01]  /*7f50*/  HMMA.16816.F32.BF16 R164, R8, R4, R164 ;  /* 0x0000000408a4723c */ /* 0x000fe200000418a4 */
[----:B------:R-:W-:Y:S01]  /*7f60*/  FSEL R187, R145, -INF , !P4 ;  /* 0xff80000091bb7808 */ /* 0x000fe20006000000 */
[----:B------:R-:W-:Y:S01]  /*7f70*/  VIADD R4, R6, 0xffffffa9 ;  /* 0xffffffa906047836 */ /* 0x000fe20000000000 */
[----:B------:R-:W-:Y:S01]  /*7f80*/  FSEL R189, R147, -INF , !P5 ;  /* 0xff80000093bd7808 */ /* 0x000fe20006800000 */
[CC--:B------:R-:W-:Y:S01]  /*7f90*/  FFMA.FTZ R140, R29.reuse, R0.reuse, R140 ;  /* 0x000000001d8c7223 */ /* 0x0c0fe2000001008c */
[C---:B------:R-:W-:Y:S01]  /*7fa0*/  ISETP.GE.AND P4, PT, R22.reuse, R135, PT ;  /* 0x000000871600720c */ /* 0x040fe20003f86270 */
[----:B------:R-:W-:Y:S01]  /*7fb0*/  FFMA.FTZ R142, R29, R0, R142 ;  /* 0x000000001d8e7223 */ /* 0x000fe2000001008e */
[----:B------:R-:W-:-:S02]  /*7fc0*/  ISETP.GE.AND P5, PT, R22, R134, PT ;  /* 0x000000861600720c */ /* 0x000fc40003fa6270 */
[----:B------:R-:W-:Y:S02]  /*7fd0*/  I2FP.F32.U32 R22, R24 ;  /* 0x0000001800167245 */ /* 0x000fe40000201000 */
[----:B------:R-:W-:Y:S02]  /*7fe0*/  I2FP.F32.U32 R25, R20 ;  /* 0x0000001400197245 */ /* 0x000fe40000201000 */
[----:B------:R-:W-:Y:S01]  /*7ff0*/  FSEL R233, R140, -INF , !P4 ;  /* 0xff8000008ce97808 */ /* 0x000fe20006000000 */
[-C--:B------:R-:W-:Y:S01]  /*8000*/  FFMA.FTZ R141, R22, R0.reuse, R141 ;  /* 0x00000000168d7223 */ /* 0x080fe2000001008d */
[----:B------:R-:W-:Y:S01]  /*8010*/  FSEL R227, R142, -INF , !P5 ;  /* 0xff8000008ee37808 */ /* 0x000fe20006800000 */
[-C--:B------:R-:W-:Y:S01]  /*8020*/  FFMA.FTZ R143, R22, R0.reuse, R143 ;  /* 0x00000000168f7223 */ /* 0x080fe2000001008f */
[C---:B------:R-:W-:Y:S01]  /*8030*/  ISETP.GE.AND P4, PT, R24.reuse, R135, PT ;  /* 0x000000871800720c */ /* 0x040fe20003f86270 */
[C---:B------:R-:W-:Y:S01]  /*8040*/  FFMA.FTZ R145, R25.reuse, R0, R16 ;  /* 0x0000000019917223 */ /* 0x040fe20000010010 */
[----:B------:R-:W-:Y:S01]  /*8050*/  ISETP.GE.AND P5, PT, R24, R134, PT ;  /* 0x000000861800720c */ /* 0x000fe20003fa6270 */
[----:B------:R-:W-:Y:S01]  /*8060*/  FFMA.FTZ R25, R25, R0, R18 ;  /* 0x0000000019197223 */ /* 0x000fe20000010012 */
[----:B------:R-:W-:Y:S01]  /*8070*/  FSEL R235, R141, -INF , !P4 ;  /* 0xff8000008deb7808 */ /* 0x000fe20006000000 */
[----:B------:R-:W-:Y:S01]  /*8080*/  VIADD R16, R6, 0xffffffa1 ;  /* 0xffffffa106107836 */ /* 0x000fe20000000000 */
[----:B------:R-:W-:-:S02]  /*8090*/  FSEL R229, R143, -INF , !P5 ;  /* 0xff8000008fe57808 */ /* 0x000fc40006800000 */
[CC--:B------:R-:W-:Y:S02]  /*80a0*/  ISETP.GE.AND P4, PT, R20.reuse, R135.reuse, PT ;  /* 0x000000871400720c */ /* 0x0c0fe40003f86270 */
[----:B------:R-:W-:Y:S02]  /*80b0*/  ISETP.GE.AND P5, PT, R20, R134, PT ;  /* 0x000000861400720c */ /* 0x000fe40003fa6270 */
[----:B------:R-:W-:Y:S02]  /*80c0*/  FSEL R145, R145, -INF , !P4 ;  /* 0xff80000091917808 */ /* 0x000fe40006000000 */
[----:B------:R-:W-:Y:S02]  /*80d0*/  FSEL R141, R25, -INF , !P5 ;  /* 0xff800000198d7808 */ /* 0x000fe40006800000 */
[----:B------:R-:W-:Y:S02]  /*80e0*/  I2FP.F32.U32 R18, R16 ;  /* 0x0000001000127245 */ /* 0x000fe40000201000 */
[----:B------:R-:W-:-:S02]  /*80f0*/  ISETP.GE.AND P4, PT, R16, R135, PT ;  /* 0x000000871000720c */ /* 0x000fc40003f86270 */
[----:B------:R-:W-:Y:S01]  /*8100*/  ISETP.GE.AND P5, PT, R16, R134, PT ;  /* 0x000000861000720c */ /* 0x000fe20003fa6270 */
[----:B------:R-:W-:Y:S02]  /*8110*/  VIADD R16, R6, 0xffffffa8 ;  /* 0xffffffa806107836 */ /* 0x000fe40000000000 */
[CC--:B------:R-:W-:Y:S01]  /*8120*/  FFMA.FTZ R17, R18.reuse, R0.reuse, R17 ;  /* 0x0000000012117223 */ /* 0x0c0fe20000010011 */
[----:B------:R-:W-:Y:S01]  /*8130*/  FFMA.FTZ R19, R18, R0, R19 ;  /* 0x0000000012137223 */ /* 0x000fe20000010013 */
[----:B------:R-:W-:Y:S02]  /*8140*/  I2FP.F32.U32 R8, R4 ;  /* 0x0000000400087245 */ /* 0x000fe40000201000 */
[----:B------:R-:W-:Y:S02]  /*8150*/  I2FP.F32.U32 R5, R16 ;  /* 0x0000001000057245 */ /* 0x000fe40000201000 */
[----:B------:R-:W-:Y:S01]  /*8160*/  FSEL R151, R17, -INF , !P4 ;  /* 0xff80000011977808 */ /* 0x000fe20006000000 */
[-C--:B------:R-:W-:Y:S01]  /*8170*/  FFMA.FTZ R13, R8, R0.reuse, R13 ;  /* 0x00000000080d7223 */ /* 0x080fe2000001000d */
[----:B------:R-:W-:Y:S01]  /*8180*/  FSEL R149, R19, -INF , !P5 ;  /* 0xff80000013957808 */ /* 0x000fe20006800000 */
[CC--:B------:R-:W-:Y:S01]  /*8190*/  FFMA.FTZ R12, R5.reuse, R0.reuse, R12 ;  /* 0x00000000050c7223 */ /* 0x0c0fe2000001000c */
[-C--:B------:R-:W-:Y:S01]  /*81a0*/  FFMA.FTZ R14, R5, R0.reuse, R14 ;  /* 0x00000000050e7223 */ /* 0x080fe2000001000e */
[----:B------:R-:W-:Y:S01]  /*81b0*/  ISETP.GE.AND P4, PT, R16, R135, PT ;  /* 0x000000871000720c */ /* 0x000fe20003f86270 */
[----:B------:R-:W-:Y:S01]  /*81c0*/  FFMA.FTZ R15, R8, R0, R15 ;  /* 0x00000000080f7223 */ /* 0x000fe2000001000f */
        /* <DEDUP_REMOVED lines=8> */
[----:B------:R-:W-:-:S02]  /*8250*/  I2FP.F32.U32 R9, R5 ;  /* 0x0000000500097245 */ /* 0x000fc40000201000 */
[C---:B------:R-:W-:Y:S02]  /*8260*/  ISETP.GE.AND P4, PT, R5.reuse, R135, PT ;  /* 0x000000870500720c */ /* 0x040fe40003f86270 */
[----:B------:R-:W-:Y:S01]  /*8270*/  ISETP.GE.AND P5, PT, R5, R134, PT ;  /* 0x000000860500720c */ /* 0x000fe20003fa6270 */
[C---:B------:R-:W-:Y:S02]  /*8280*/  VIADD R5, R6.reuse, 0xffffffb1 ;  /* 0xffffffb106057836 */ /* 0x040fe40000000000 */
[CC--:B------:R-:W-:Y:S01]  /*8290*/  FFMA.FTZ R164, R9.reuse, R0.reuse, R164 ;  /* 0x0000000009a47223 */ /* 0x0c0fe200000100a4 */
[----:B------:R-:W-:Y:S02]  /*82a0*/  VIADD R6, R6, 0xffffffb9 ;  /* 0xffffffb906067836 */ /* 0x000fe40000000000 */
[----:B------:R-:W-:Y:S01]  /*82b0*/  FFMA.FTZ R166, R9, R0, R166 ;  /* 0x0000000009a67223 */ /* 0x000fe200000100a6 */
[----:B------:R-:W-:Y:S02]  /*82c0*/  I2FP.F32.U32 R8, R5 ;  /* 0x0000000500087245 */ /* 0x000fe40000201000 */
[----:B------:R-:W-:-:S02]  /*82d0*/  FSEL R172, R164, -INF , !P4 ;  /* 0xff800000a4ac7808 */ /* 0x000fc40006000000 */
[----:B------:R-:W-:Y:S01]  /*82e0*/  I2FP.F32.U32 R4, R6 ;  /* 0x0000000600047245 */ /* 0x000fe20000201000 */
[CC--:B------:R-:W-:Y:S01]  /*82f0*/  FFMA.FTZ R165, R8.reuse, R0.reuse, R165 ;  /* 0x0000000008a57223 */ /* 0x0c0fe200000100a5 */
[-C--:B------:R-:W-:Y:S01]  /*8300*/  ISETP.GE.AND P4, PT, R5, R135.reuse, PT ;  /* 0x000000870500720c */ /* 0x080fe20003f86270 */
[-C--:B------:R-:W-:Y:S01]  /*8310*/  FFMA.FTZ R167, R8, R0.reuse, R167 ;  /* 0x0000000008a77223 */ /* 0x080fe200000100a7 */
[----:B------:R-:W-:Y:S01]  /*8320*/  FSEL R170, R166, -INF , !P5 ;  /* 0xff800000a6aa7808 */ /* 0x000fe20006800000 */
[CC--:B------:R-:W-:Y:S01]  /*8330*/  FFMA.FTZ R137, R4.reuse, R0.reuse, R137 ;  /* 0x0000000004897223 */ /* 0x0c0fe20000010089 */
[----:B------:R-:W-:Y:S01]  /*8340*/  FSEL R175, R165, -INF , !P4 ;  /* 0xff800000a5af7808 */ /* 0x000fe20006000000 */
[----:B------:R-:W-:Y:S01]  /*8350*/  FFMA.FTZ R139, R4, R0, R139 ;  /* 0x00000000048b7223 */ /* 0x000fe2000001008b */
[----:B------:R-:W-:Y:S02]  /*8360*/  ISETP.GE.AND P4, PT, R6, R135, PT ;  /* 0x000000870600720c */ /* 0x000fe40003f86270 */
[----:B------:R-:W-:-:S02]  /*8370*/  ISETP.GE.AND P5, PT, R5, R134, PT ;  /* 0x000000860500720c */ /* 0x000fc40003fa6270 */
[----:B------:R-:W-:Y:S02]  /*8380*/  FSEL R185, R137, -INF , !P4 ;  /* 0xff80000089b97808 */ /* 0x000fe40006000000 */
[----:B------:R-:W-:Y:S02]  /*8390*/  ISETP.GE.U32.AND P4, PT, R176, 0x3, PT ;  /* 0x00000003b000780c */ /* 0x000fe40003f86070 */
[----:B------:R-:W-:Y:S02]  /*83a0*/  FSEL R171, R167, -INF , !P5 ;  /* 0xff800000a7ab7808 */ /* 0x000fe40006800000 */
[----:B------:R-:W-:-:S04]  /*83b0*/  ISETP.GE.AND P5, PT, R6, R134, PT ;  /* 0x000000860600720c */ /* 0x000fc80003fa6270 */
[----:B------:R-:W-:-:S05]  /*83c0*/  FSEL R173, R139, -INF , !P5 ;  /* 0xff8000008bad7808 */ /* 0x000fca0006800000 */
[----:B------:R-:W-:Y:S05]  /*83d0*/  @!P4 BRA `(.L_x_590) ;  /* 0x000000040050c947 */ /* 0x000fea0003800000 */
[----:B------:R-:W-:Y:S01]  /*83e0*/  VIADD R4, R176, 0xfffffffd ;  /* 0xfffffffdb0047836 */ /* 0x000fe20000000000 */
[----:B------:R-:W-:Y:S03]  /*83f0*/  BSSY.RECONVERGENT B0, `(.L_x_591) ;  /* 0x0000051000007945 */ /* 0x000fe60003800200 */
[C---:B------:R-:W-:Y:S02]  /*8400*/  IMAD R5, R4.reuse, R3, RZ ;  /* 0x0000000304057224 */ /* 0x040fe400078e02ff */
[----:B------:R-:W-:-:S04]  /*8410*/  IMAD.WIDE.U32 R10, R4, R2, RZ ;  /* 0x00000002040a7225 */ /* 0x000fc800078e00ff */
[----:B------:R-:W-:Y:S01]  /*8420*/  IMAD.IADD R6, R11, 0x1, R5 ;  /* 0x000000010b067824 */ /* 0x000fe200078e0205 */
[C---:B------:R-:W-:Y:S01]  /*8430*/  LEA R8, P5, R10.reuse, R206, 0x7 ;  /* 0x000000ce0a087211 */ /* 0x040fe200078a38ff */
        /* <DEDUP_REMOVED lines=10> */
[--C-:B------:R-:W-:Y:S01]  /*84e0*/  IMAD.X R178, R178, 0x1, R5.reuse, P4 ;  /* 0x00000001b2b27824 */ /* 0x100fe200020e0605 */
[----:B------:R-:W-:Y:S01]  /*84f0*/  LEA.HI.X R11, R4, R205, R5, 0x1, P5 ;  /* 0x000000cd040b7211 */ /* 0x000fe200028f0c05 */
[----:B------:R1:W-:Y:S01]  /*8500*/  @P3 STS.128 [R209+0x6000], RZ ;  /* 0x006000ffd1003388 */ /* 0x0003e20000000c00 */
[C---:B------:R-:W-:Y:S02]  /*8510*/  LEA R6, P4, R2.reuse, R4, 0x5 ;  /* 0x0000000402067211 */ /* 0x040fe400078828ff */
[CC--:B------:R-:W-:Y:S01]  /*8520*/  LEA R4, P5, R179.reuse, R206.reuse, 0x1 ;  /* 0x000000ceb3047211 */ /* 0x0c0fe200078a08ff */
[----:B------:R-:W-:Y:S01]  /*8530*/  @!PT LDS RZ, [RZ] ;  /* 0x00000000fffff984 */ /* 0x000fe20000000800 */
[----:B------:R-:W-:Y:S01]  /*8540*/  @!PT LDS RZ, [RZ] ;  /* 0x00000000fffff984 */ /* 0x000fe20000000800 */
[----:B------:R-:W-:Y:S01]  /*8550*/  @!PT LDS RZ, [RZ] ;  /* 0x00000000fffff984 */ /* 0x000fe20000000800 */
[----:B------:R1:W-:Y:S01]  /*8560*/  @!P2 LDGSTS.E.BYPASS.LTC128B.128 [R209+0x8000], desc[UR14][R8.64+0x80] ;  /* 0x0800008008d1afae */ /* 0x0003e2000b981a0e */
[----:B------:R-:W-:Y:S02]  /*8570*/  LEA.HI.X R2, R2, R5, R3, 0x5, P4 ;  /* 0x0000000502027211 */ /* 0x000fe400020f2c03 */
[----:B------:R-:W-:Y:S01]  /*8580*/  LEA.HI.X R5, R179, R205, R178, 0x1, P5 ;  /* 0x000000cdb3057211 */ /* 0x000fe200028f0cb2 */
[----:B------:R1:W-:Y:S01]  /*8590*/  @P2 STS.128 [R209+0x8000], RZ ;  /* 0x008000ffd1002388 */ /* 0x0003e20000000c00 */
        /* <DEDUP_REMOVED lines=53> */
.L_x_592:
[----:B------:R2:W-:Y:S02]  /*88f0*/  STS.128 [R209+0xb800], RZ ;  /* 0x00b800ffd1007388 */ /* 0x0005e40000000c00 */
.L_x_593:
[----:B------:R-:W-:Y:S05]  /*8900*/  BSYNC.RECONVERGENT B0 ;  /* 0x0000000000007941 */ /* 0x000fea0003800200 */
.L_x_591:
[----:B------:R-:W0:Y:S02]  /*8910*/  LDGDEPBAR ;  /* 0x00000000000079af */ /* 0x000e240000000000 */
.L_x_590:
[----:B-1----:R-:W-:Y:S01]  /*8920*/  FMNMX3.FTZ R4, R133, R21, R157, !PT ;  /* 0x0000001585047276 */ /* 0x002fe2000781009d */
[----:B------:R-:W1:Y:S01]  /*8930*/  LDCU UR4, c[0x0][0x45c] ;  /* 0x00008b80ff0477ac */ /* 0x000e620008000800 */
[----:B------:R-:W-:Y:S01]  /*8940*/  FMNMX3.FTZ R2, R132, R7, R23, !PT ;  /* 0x0000000784027276 */ /* 0x000fe20007810017 */
[----:B------:R-:W4:Y:S01]  /*8950*/  LDC R10, c[0x0][0x4f8] ;  /* 0x00013e00ff0a7b82 */ /* 0x000f220000000800 */
        /* <DEDUP_REMOVED lines=15> */
[----:B------:R-:W5:Y:S01]  /*8a50*/  SHFL.BFLY PT, R6, R3, 0x2, 0x1f ;  /* 0x0c401f0003067f89 */ /* 0x000f6200000e0000 */
[----:B------:R-:W-:-:S02]  /*8a60*/  IADD3 R225, PT, PT, R220, -0x61c88647, RZ ;  /* 0x9e3779b9dce17810 */ /* 0x000fc40007ffe0ff */
[----:B------:R-:W-:Y:S01]  /*8a70*/  IADD3 R9, PT, PT, R140, -0x4, RZ ;  /* 0xfffffffc8c097810 */ /* 0x000fe20007ffe0ff */
[----:B------:R-:W3:Y:S01]  /*8a80*/  SHFL.BFLY PT, R5, R2, 0x2, 0x1f ;  /* 0x0c401f0002057f89 */ /* 0x000ee200000e0000 */
[----:B------:R-:W-:Y:S02]  /*8a90*/  IADD3 R223, PT, PT, R220, 0x3c6ef372, RZ ;  /* 0x3c6ef372dcdf7810 */ /* 0x000fe40007ffe0ff */
[C---:B------:R-:W-:Y:S02]  /*8aa0*/  LOP3.LUT R4, R221.reuse, R9, R215, 0x96, !PT ;  /* 0x00000009dd047212 */ /* 0x040fe400078e96d7 */
[C---:B------:R-:W-:Y:S02]  /*8ab0*/  IADD3 R197, PT, PT, R221.reuse, 0x76cf5d0a, RZ ;  /* 0x76cf5d0addc57810 */ /* 0x040fe40007ffe0ff */
[----:B------:R-:W-:Y:S01]  /*8ac0*/  IADD3 R139, PT, PT, R221, 0x32370b8f, RZ ;  /* 0x32370b8fdd8b7810 */ /* 0x000fe20007ffe0ff */
[----:B------:R-:W-:Y:S01]  /*8ad0*/  IMAD.WIDE.U32 R178, R4, -0x326172a9, RZ ;  /* 0xcd9e8d5704b27825 */ /* 0x000fe200078e00ff */
[----:B------:R-:W-:-:S02]  /*8ae0*/  IADD3 R137, PT, PT, R220, -0x255992d5, RZ ;  /* 0xdaa66d2bdc897810 */ /* 0x000fc40007ffe0ff */
[----:B------:R-:W-:Y:S02]  /*8af0*/  IADD3 R138, PT, PT, R220, 0x78dde6e4, RZ ;  /* 0x78dde6e4dc8a7810 */ /* 0x000fe40007ffe0ff */
[----:B------:R-:W-:Y:S02]  /*8b00*/  LOP3.LUT R238, R225, R218, R179, 0x96, !PT ;  /* 0x000000dae1ee7212 */ /* 0x000fe400078e96b3 */
[----:B------:R-:W-:Y:S02]  /*8b10*/  LOP3.LUT R178, R223, R178, R211, 0x96, !PT ;  /* 0x000000b2dfb27212 */ /* 0x000fe400078e96d3 */
[C---:B------:R-:W-:Y:S01]  /*8b20*/  IADD3 R136, PT, PT, R221.reuse, -0x126145ec, RZ ;  /* 0xed9eba14dd887810 */ /* 0x040fe20007ffe0ff */
[----:B------:R-:W-:Y:S01]  /*8b30*/  IMAD.WIDE.U32 R238, R238, -0x2daee0ad, RZ ;  /* 0xd2511f53eeee7825 */ /* 0x000fe200078e00ff */
[----:B------:R-:W-:Y:S02]  /*8b40*/  IADD3 R135, PT, PT, R221, -0x56f99767, RZ ;  /* 0xa9066899dd877810 */ /* 0x000fe40007ffe0ff */
[----:B-----5:R-:W-:Y:S01]  /*8b50*/  FMNMX.FTZ R6, R3, R6, !PT ;  /* 0x0000000603067209 */ /* 0x020fe20007810000 */
[----:B------:R-:W-:Y:S01]  /*8b60*/  IMAD.WIDE.U32 R178, R178, -0x2daee0ad, RZ ;  /* 0xd2511f53b2b27825 */ /* 0x000fe200078e00ff */
[----:B------:R-:W-:-:S02]  /*8b70*/  LOP3.LUT R4, R197, R212, R239, 0x96, !PT ;  /* 0x000000d4c5047212 */ /* 0x000fc400078e96ef */
[----:B---3--:R-:W-:Y:S01]  /*8b80*/  FMNMX.FTZ R5, R2, R5, !PT ;  /* 0x0000000502057209 */ /* 0x008fe20007810000 */
[----:B------:R-:W3:Y:S01]  /*8b90*/  SHFL.BFLY PT, R3, R6, 0x1, 0x1f ;  /* 0x0c201f0006037f89 */ /* 0x000ee200000e0000 */
[----:B------:R-:W-:Y:S01]  /*8ba0*/  LOP3.LUT R238, R139, R238, R179, 0x96, !PT ;  /* 0x000000ee8bee7212 */ /* 0x000fe200078e96b3 */
[----:B------:R-:W-:Y:S01]  /*8bb0*/  IMAD.WIDE.U32 R236, R4, -0x326172a9, RZ ;  /* 0xcd9e8d5704ec7825 */ /* 0x000fe200078e00ff */
[----:B------:R-:W-:Y:S01]  /*8bc0*/  IADD3 R134, PT, PT, R220, -0x4ab325aa, RZ ;  /* 0xb54cda56dc867810 */ /* 0x000fe20007ffe0ff */
[----:B------:R-:W5:Y:S01]  /*8bd0*/  SHFL.BFLY PT, R2, R5, 0x1, 0x1f ;  /* 0x0c201f0005027f89 */ /* 0x000f6200000e0000 */
[----:B------:R-:W-:Y:S01]  /*8be0*/  SEL R164, R180, 0xffffffe0, !P6 ;  /* 0xffffffe0b4a47807 */ /* 0x000fe20007000000 */
[----:B------:R-:W-:Y:S01]  /*8bf0*/  IMAD.WIDE.U32 R238, R238, -0x326172a9, RZ ;  /* 0xcd9e8d57eeee7825 */ /* 0x000fe200078e00ff */
[----:B------:R-:W-:Y:S02]  /*8c00*/  LOP3.LUT R4, R137, R210, R237, 0x96, !PT ;  /* 0x000000d289047212 */ /* 0x000fe400078e96ed */
[----:B------:R-:W-:-:S02]  /*8c10*/  IADD3 R16, PT, PT, R177, 0xc000, RZ ;  /* 0x0000c000b1107810 */ /* 0x000fc40007ffe0ff */
[----:B------:R-:W-:Y:S01]  /*8c20*/  LOP3.LUT R236, R138, R236, R239, 0x96, !PT ;  /* 0x000000ec8aec7212 */ /* 0x000fe200078e96ef */
[----:B------:R-:W-:Y:S01]  /*8c30*/  IMAD.WIDE.U32 R8, R4, -0x2daee0ad, RZ ;  /* 0xd2511f5304087825 */ /* 0x000fe200078e00ff */
[----:B----4-:R-:W-:Y:S02]  /*8c40*/  LOP3.LUT R10, R10, 0xff, RZ, 0xc0, !PT ;  /* 0x000000ff0a0a7812 */ /* 0x010fe400078ec0ff */
[----:B------:R-:W-:Y:S01]  /*8c50*/  IADD3 R167, PT, PT, R164, R177, RZ ;  /* 0x000000b1a4a77210 */ /* 0x000fe20007ffe0ff */
[----:B------:R-:W-:Y:S01]  /*8c60*/  IMAD.WIDE.U32 R236, R236, -0x2daee0ad, RZ ;  /* 0xd2511f53ecec7825 */ /* 0x000fe200078e00ff */
[----:B------:R-:W-:Y:S02]  /*8c70*/  LOP3.LUT R178, R136, R178, R9, 0x96, !PT ;  /* 0x000000b288b27212 */ /* 0x000fe400078e9609 */
[----:B------:R-:W-:Y:S02]  /*8c80*/  IADD3 R165, PT, PT, R177, 0xc040, RZ ;  /* 0x0000c040b1a57810 */ /* 0x000fe40007ffe0ff */
[----:B------:R-:W-:Y:S01]  /*8c90*/  LOP3.LUT R4, R135, R8, R237, 0x96, !PT ;  /* 0x0000000887047212 */ /* 0x000fe200078e96ed */
[----:B------:R-:W-:Y:S01]  /*8ca0*/  IMAD.WIDE.U32 R178, R178, -0x326172a9, RZ ;  /* 0xcd9e8d57b2b27825 */ /* 0x000fe200078e00ff */
[----:B------:R-:W-:-:S02]  /*8cb0*/  @P0 IADD3 R165, PT, PT, R16, -0x40, RZ ;  /* 0xffffffc010a50810 */ /* 0x000fc40007ffe0ff */
[----:B---3--:R-:W-:Y:S01]  /*8cc0*/  FMNMX.FTZ R3, R6, R3, !PT ;  /* 0x0000000306037209 */ /* 0x008fe20007810000 */
[----:B------:R-:W-:Y:S01]  /*8cd0*/  IMAD.WIDE.U32 R8, R4, -0x326172a9, RZ ;  /* 0xcd9e8d5704087825 */ /* 0x000fe200078e00ff */
[----:B------:R-:W-:Y:S01]  /*8ce0*/  LEA R166, R10, R10, 0x10 ;  /* 0x0000000a0aa67211 */ /* 0x000fe200078e80ff */
[----:B------:R-:W-:Y:S01]  /*8cf0*/  LDSM.16.MT88.4 R28, [R165] ;  /* 0x00000000a51c783b */ /* 0x000fe20000004200 */
[----:B-----5:R-:W-:Y:S01]  /*8d00*/  FMNMX.FTZ R2, R5, R2, !PT ;  /* 0x0000000205027209 */ /* 0x020fe20007810000 */
[C---:B-1----:R-:W-:Y:S01]  /*8d10*/  FMUL.FTZ R5, R3.reuse, UR4 ;  /* 0x0000000403057c20 */ /* 0x042fe20008410000 */
[----:B------:R-:W-:Y:S02]  /*8d20*/  FSETP.NEU.FTZ.AND P1, PT, R3, -INF , PT ;  /* 0xff8000000300780b */ /* 0x000fe40003f3d000 */
[----:B------:R-:W-:Y:S01]  /*8d30*/  LOP3.LUT R6, R134, R178, R9, 0x96, !PT ;  /* 0x000000b286067212 */ /* 0x000fe200078e9609 */
[----:B------:R-:W-:Y:S01]  /*8d40*/  FMUL.FTZ R174, R2, UR4 ;  /* 0x0000000402ae7c20 */ /* 0x000fe20008410000 */
[----:B------:R-:W-:-:S02]  /*8d50*/  PRMT R11, R8, 0x7773, RZ ;  /* 0x00007773080b7816 */ /* 0x000fc400000000ff */
[C---:B------:R-:W-:Y:S02]  /*8d60*/  PRMT R4, R8.reuse, 0x7772, RZ ;  /* 0x0000777208047816 */ /* 0x040fe400000000ff */
[----:B------:R-:W-:Y:S02]  /*8d70*/  MOV R12, R8 ;  /* 0x00000008000c7202 */ /* 0x000fe40000000f00 */
[----:B------:R-:W-:Y:S02]  /*8d80*/  PRMT R9, R8, 0x7771, RZ ;  /* 0x0000777108097816 */ /* 0x000fe400000000ff */
[----:B------:R-:W-:Y:S02]  /*8d90*/  FSEL R8, R3, RZ, P1 ;  /* 0x000000ff03087208 */ /* 0x000fe40000800000 */
[----:B------:R-:W-:Y:S02]  /*8da0*/  FSEL R178, R5, RZ, P1 ;  /* 0x000000ff05b27208 */ /* 0x000fe40000800000 */
[----:B------:R-:W-:Y:S01]  /*8db0*/  FSETP.NEU.FTZ.AND P1, PT, R2, -INF , PT ;  /* 0xff8000000200780b */ /* 0x000fe20003f3d000 */
[----:B------:R-:W-:Y:S01]  /*8dc0*/  FADD.FTZ R8, R133, -R8 ;  /* 0x8000000885087221 */ /* 0x000fe20000010000 */
[----:B------:R-:W-:Y:S01]  /*8dd0*/  PRMT R4, R4, 0x5410, R11 ;  /* 0x0000541004047816 */ /* 0x000fe2000000000b */
[--C-:B------:R-:W-:Y:S01]  /*8de0*/  FFMA.FTZ R158, R161, UR4, -R178.reuse ;  /* 0x00000004a19e7c23 */ /* 0x100fe200080108b2 */
[----:B------:R-:W-:Y:S01]  /*8df0*/  FSEL R11, R2, RZ, P1 ;  /* 0x000000ff020b7208 */ /* 0x000fe20000800000 */
[----:B------:R-:W-:Y:S01]  /*8e00*/  FMUL.FTZ R8, R8, UR4 ;  /* 0x0000000408087c20 */ /* 0x000fe20008410000 */
[----:B------:R-:W-:Y:S01]  /*8e10*/  FSEL R174, R174, RZ, P1 ;  /* 0x000000ffaeae7208 */ /* 0x000fe20000800000 */
[----:B------:R-:W-:Y:S01]  /*8e20*/  FFMA.FTZ R154, R157, UR4, -R178 ;  /* 0x000000049d9a7c23 */ /* 0x000fe200080108b2 */
[----:B------:R-:W-:Y:S01]  /*8e30*/  LOP3.LUT R14, R6, 0xffff, RZ, 0xc0, !PT ;  /* 0x0000ffff060e7812 */ /* 0x000fe200078ec0ff */
[----:B------:R-:W-:Y:S01]  /*8e40*/  FADD.FTZ R11, R132, -R11 ;  /* 0x8000000b840b7221 */ /* 0x000fe20000010000 */
[----:B------:R-:W1:Y:S01]  /*8e50*/  MUFU.EX2 R163, R8 ;  /* 0x0000000800a37308 */ /* 0x000e620000000800 */
[----:B------:R-:W-:Y:S01]  /*8e60*/  FFMA.FTZ R162, R7, UR4, -R174 ;  /* 0x0000000407a27c23 */ /* 0x000fe200080108ae */
[C---:B------:R-:W-:Y:S01]  /*8e70*/  PRMT R7, R6.reuse, 0x7632, R7 ;  /* 0x0000763206077816 */ /* 0x040fe20000000007 */
[----:B------:R-:W-:Y:S01]  /*8e80*/  FMUL.FTZ R161, R11, UR4 ;  /* 0x000000040ba17c20 */ /* 0x000fe20008410000 */
[----:B------:R-:W-:Y:S01]  /*8e90*/  LOP3.LUT R5, R6, 0xff, RZ, 0xc0, !PT ;  /* 0x000000ff06057812 */ /* 0x000fe200078ec0ff */
[----:B------:R-:W-:Y:S01]  /*8ea0*/  FFMA.FTZ R159, R21, UR4, -R178 ;  /* 0x00000004159f7c23 */ /* 0x000fe200080108b2 */
[----:B------:R-:W-:Y:S01]  /*8eb0*/  SHF.R.U32.HI R14, RZ, 0x8, R14 ;  /* 0x00000008ff0e7819 */ /* 0x000fe2000001160e */
[----:B------:R-:W-:Y:S01]  /*8ec0*/  FFMA.FTZ R157, R23, UR4, -R174 ;  /* 0x00000004179d7c23 */ /* 0x000fe200080108ae */
[----:B------:R-:W-:Y:S01]  /*8ed0*/  SHF.R.U32.HI R17, RZ, 0x18, R6 ;  /* 0x00000018ff117819 */ /* 0x000fe20000011606 */
[----:B------:R-:W3:Y:S01]  /*8ee0*/  MUFU.EX2 R161, R161 ;  /* 0x000000a100a17308 */ /* 0x000ee20000000800 */
[----:B------:R-:W-:Y:S01]  /*8ef0*/  LOP3.LUT R6, R7, 0xff, RZ, 0xc0, !PT ;  /* 0x000000ff07067812 */ /* 0x000fe200078ec0ff */
[----:B------:R-:W4:Y:S01]  /*8f00*/  LDSM.16.MT88.4 R20, [R167+0xc000] ;  /* 0x00c00000a714783b */ /* 0x000f220000004200 */
[----:B------:R-:W-:Y:S01]  /*8f10*/  PRMT R5, R5, 0x5410, R14 ;  /* 0x0000541005057816 */ /* 0x000fe2000000000e */
[----:B------:R-:W-:Y:S01]  /*8f20*/  FFMA.FTZ R153, R153, UR4, -R178 ;  /* 0x0000000499997c23 */ /* 0x000fe200080108b2 */
[----:B------:R-:W-:Y:S01]  /*8f30*/  PRMT R17, R6, 0x5410, R17 ;  /* 0x0000541006117816 */ /* 0x000fe20000000011 */
[----:B-1----:R-:W-:Y:S01]  /*8f40*/  FMUL.FTZ R16, R36, R163 ;  /* 0x000000a324107220 */ /* 0x002fe20000410000 */
[----:B------:R-:W-:Y:S01]  /*8f50*/  IADD3 R164, PT, PT, R164, R165, RZ ;  /* 0x000000a5a4a47210 */ /* 0x000fe20007ffe0ff */
[--C-:B------:R-:W-:Y:S01]  /*8f60*/  FFMA.FTZ R156, R35, UR4, -R174.reuse ;  /* 0x00000004239c7c23 */ /* 0x100fe200080108ae */
[----:B------:R-:W-:Y:S01]  /*8f70*/  LOP3.LUT R7, R4, 0xff00ff, RZ, 0xc0, !PT ;  /* 0x00ff00ff04077812 */ /* 0x000fe200078ec0ff */
[----:B------:R-:W-:Y:S01]  /*8f80*/  FFMA.FTZ R155, R155, UR4, -R174 ;  /* 0x000000049b9b7c23 */ /* 0x000fe200080108ae */
[--C-:B------:R-:W-:Y:S01]  /*8f90*/  HSET2.LE.AND R4, R5, R166.reuse, PT ;  /* 0x000000a605047233 */ /* 0x100fe20003803000 */
[-C--:B------:R-:W-:Y:S01]  /*8fa0*/  FMUL.FTZ R32, R52, R163.reuse ;  /* 0x000000a334207220 */ /* 0x080fe20000410000 */
[--C-:B------:R-:W-:Y:S01]  /*8fb0*/  HSET2.LE.AND R5, R17, R166.reuse, PT ;  /* 0x000000a611057233 */ /* 0x100fe20003803000 */
[----:B------:R-:W-:Y:S01]  /*8fc0*/  FMUL.FTZ R17, R37, R163 ;  /* 0x000000a325117220 */ /* 0x000fe20000410000 */
[-C--:B---3--:R-:W-:Y:S01]  /*8fd0*/  FMUL.FTZ R18, R38, R161.reuse ;  /* 0x000000a126127220 */ /* 0x088fe20000410000 */
[----:B------:R-:W-:Y:S01]  /*8fe0*/  FMUL.FTZ R19, R39, R161 ;  /* 0x000000a127137220 */ /* 0x000fe20000410000 */
[----:B------:R-:W-:Y:S01]  /*8ff0*/  FMUL.FTZ R33, R53, R163 ;  /* 0x000000a335217220 */ /* 0x000fe20000410000 */
[----:B------:R-:W1:Y:S01]  /*9000*/  LDSM.16.MT88.4 R36, [R164] ;  /* 0x00000000a424783b */ /* 0x000e620000004200 */
[-C--:B------:R-:W-:Y:S01]  /*9010*/  FMUL.FTZ R34, R54, R161.reuse ;  /* 0x000000a136227220 */ /* 0x080fe20000410000 */
[----:B------:R-:W-:Y:S01]  /*9020*/  FMUL.FTZ R35, R55, R161 ;  /* 0x000000a137237220 */ /* 0x000fe20000410000 */
[----:B------:R-:W-:Y:S01]  /*9030*/  MUFU.EX2 R159, R159 ;  /* 0x0000009f009f7308 */ /* 0x000fe20000000800 */
[----:B------:R-:W3:Y:S01]  /*9040*/  LDSM.16.MT88.4 R52, [R167+0xe000] ;  /* 0x00e00000a734783b */ /* 0x000ee20000004200 */
[-C--:B------:R-:W-:Y:S01]  /*9050*/  FMUL.FTZ R24, R44, R163.reuse ;  /* 0x000000a32c187220 */ /* 0x080fe20000410000 */
[----:B------:R-:W-:Y:S01]  /*9060*/  FMUL.FTZ R25, R45, R163 ;  /* 0x000000a32d197220 */ /* 0x000fe20000410000 */
[----:B------:R-:W5:Y:S01]  /*9070*/  MUFU.EX2 R154, R154 ;  /* 0x0000009a009a7308 */ /* 0x000f620000000800 */
[-C--:B------:R-:W-:Y:S01]  /*9080*/  FMUL.FTZ R26, R46, R161.reuse ;  /* 0x000000a12e1a7220 */ /* 0x080fe20000410000 */
[----:B------:R-:W-:Y:S01]  /*9090*/  FMUL.FTZ R27, R47, R161 ;  /* 0x000000a12f1b7220 */ /* 0x000fe20000410000 */
[----:B------:R-:W-:Y:S01]  /*90a0*/  LOP3.LUT R12, R12, 0xff, RZ, 0xc0, !PT ;  /* 0x000000ff0c0c7812 */ /* 0x000fe200078ec0ff */
[----:B------:R-:W-:Y:S01]  /*90b0*/  MUFU.EX2 R153, R153 ;  /* 0x0000009900997308 */ /* 0x000fe20000000800 */
[----:B------:R-:W2:Y:S01]  /*90c0*/  LDSM.16.MT88.4 R44, [R177+0xe000] ;  /* 0x00e00000b12c783b */ /* 0x000ea20000004200 */
[--C-:B------:R-:W-:Y:S01]  /*90d0*/  HSET2.LE.AND R7, R7, R166.reuse, PT ;  /* 0x000000a607077233 */ /* 0x100fe20003803000 */
[-C--:B------:R-:W-:Y:S01]  /*90e0*/  FMUL.FTZ R40, R40, R163.reuse ;  /* 0x000000a328287220 */ /* 0x080fe20000410000 */
[----:B------:R-:W4:Y:S01]  /*90f0*/  MUFU.EX2 R158, R158 ;  /* 0x0000009e009e7308 */ /* 0x000f220000000800 */
[----:B------:R-:W-:Y:S01]  /*9100*/  PRMT R9, R12, 0x5410, R9 ;  /* 0x000054100c097816 */ /* 0x000fe20000000009 */
[----:B------:R-:W-:Y:S01]  /*9110*/  FMUL.FTZ R41, R41, R163 ;  /* 0x000000a329297220 */ /* 0x000fe20000410000 */
[-C--:B------:R-:W-:Y:S01]  /*9120*/  FMUL.FTZ R42, R42, R161.reuse ;  /* 0x000000a12a2a7220 */ /* 0x080fe20000410000 */
[----:B------:R-:W-:Y:S01]  /*9130*/  MUFU.EX2 R162, R162 ;  /* 0x000000a200a27308 */ /* 0x000fe20000000800 */
[----:B------:R-:W-:Y:S01]  /*9140*/  FMUL.FTZ R43, R43, R161 ;  /* 0x000000a12b2b7220 */ /* 0x000fe20000410000 */
[----:B------:R-:W-:Y:S01]  /*9150*/  HSET2.LE.AND R6, R9, R166, PT ;  /* 0x000000a609067233 */ /* 0x000fe20003803000 */
[----:B------:R-:W-:Y:S01]  /*9160*/  FMUL.FTZ R48, R48, R163 ;  /* 0x000000a330307220 */ /* 0x000fe20000410000 */
[----:B------:R-:W-:Y:S01]  /*9170*/  MUFU.EX2 R156, R156 ;  /* 0x0000009c009c7308 */ /* 0x000fe20000000800 */
[----:B-----5:R-:W-:Y:S01]  /*9180*/  F2FP.BF16.F32.PACK_AB R9, R154, R159 ;  /* 0x0000009f9a09723e */ /* 0x020fe200000010ff */
[----:B------:R-:W-:Y:S01]  /*9190*/  FMUL.FTZ R49, R49, R163 ;  /* 0x000000a331317220 */ /* 0x000fe20000410000 */
[-C--:B------:R-:W-:Y:S01]  /*91a0*/  FMUL.FTZ R50, R50, R161.reuse ;  /* 0x000000a132327220 */ /* 0x080fe20000410000 */
[----:B------:R-:W5:Y:S01]  /*91b0*/  MUFU.EX2 R155, R155 ;  /* 0x0000009b009b7308 */ /* 0x000f620000000800 */
[----:B------:R-:W-:Y:S01]  /*91c0*/  LOP3.LUT R4, R9, R4, RZ, 0xc0, !PT ;  /* 0x0000000409047212 */ /* 0x000fe200078ec0ff */
[----:B------:R-:W-:Y:S01]  /*91d0*/  FMUL.FTZ R51, R51, R161 ;  /* 0x000000a133337220 */ /* 0x000fe20000410000 */
[----:B----4-:R-:W-:Y:S01]  /*91e0*/  F2FP.BF16.F32.PACK_AB R11, R158, R153 ;  /* 0x000000999e0b723e */ /* 0x010fe200000010ff */
[----:B------:R-:W4:Y:S01]  /*91f0*/  MUFU.EX2 R157, R157 ;  /* 0x0000009d009d7308 */ /* 0x000f220000000800 */
[-C--:B------:R-:W-:Y:S01]  /*9200*/  FMUL.FTZ R56, R56, R163.reuse ;  /* 0x000000a338387220 */ /* 0x080fe20000410000 */
[----:B------:R-:W-:Y:S01]  /*9210*/  FMUL.FTZ R57, R57, R163 ;  /* 0x000000a339397220 */ /* 0x000fe20000410000 */
[----:B------:R-:W-:Y:S01]  /*9220*/  LOP3.LUT R6, R11, R6, RZ, 0xc0, !PT ;  /* 0x000000060b067212 */ /* 0x000fe200078ec0ff */
[-C--:B------:R-:W-:Y:S01]  /*9230*/  FMUL.FTZ R58, R58, R161.reuse ;  /* 0x000000a13a3a7220 */ /* 0x080fe20000410000 */
        /* <DEDUP_REMOVED lines=9> */
[----:B----4-:R-:W-:Y:S01]  /*92d0*/  F2FP.BF16.F32.PACK_AB R8, R157, R162 ;  /* 0x000000a29d08723e */ /* 0x010fe200000010ff */
[----:B------:R-:W-:Y:S01]  /*92e0*/  FMUL.FTZ R67, R67, R161 ;  /* 0x000000a143437220 */ /* 0x000fe20000410000 */
[----:B------:R-:W-:Y:S01]  /*92f0*/  LOP3.LUT R7, R10, R7, RZ, 0xc0, !PT ;  /* 0x000000070a077212 */ /* 0x000fe200078ec0ff */
[----:B------:R-:W-:Y:S01]  /*9300*/  FMUL.FTZ R80, R80, R163 ;  /* 0x000000a350507220 */ /* 0x000fe20000410000 */
[----:B------:R-:W-:Y:S01]  /*9310*/  LOP3.LUT R5, R8, R5, RZ, 0xc0, !PT ;  /* 0x0000000508057212 */ /* 0x000fe200078ec0ff */
        /* <DEDUP_REMOVED lines=8> */
[----:B------:R-:W-:Y:S01]  /*93a0*/  IADD3 R196, PT, PT, R220, 0x1715609d, RZ ;  /* 0x1715609ddcc47810 */ /* 0x000fe20007ffe0ff */
[-C--:B------:R-:W-:Y:S01]  /*93b0*/  FMUL.FTZ R96, R96, R163.reuse ;  /* 0x000000a360607220 */ /* 0x080fe20000410000 */
[----:B------:R-:W-:Y:S01]  /*93c0*/  FMUL.FTZ R97, R97, R163 ;  /* 0x000000a361617220 */ /* 0x000fe20000410000 */
[-C--:B------:R-:W-:Y:S01]  /*93d0*/  FMUL.FTZ R98, R98, R161.reuse ;  /* 0x000000a162627220 */ /* 0x080fe20000410000 */
[----:B------:R-:W-:Y:S01]  /*93e0*/  FMUL.FTZ R99, R99, R161 ;  /* 0x000000a163637220 */ /* 0x000fe20000410000 */
[----:B------:R-:W-:Y:S01]  /*93f0*/  LOP3.LUT R179, R196, R238, R179, 0x96, !PT ;  /* 0x000000eec4b37212 */ /* 0x000fe200078e96b3 */
[C---:B------:R-:W-:Y:S01]  /*9400*/  HMMA.16816.F32.BF16 R20, R4.reuse, R22, R40 ;  /* 0x000000160414723c */ /* 0x040fe20000041828 */
[-C--:B------:R-:W-:Y:S01]  /*9410*/  FMUL.FTZ R40, R60, R163.reuse ;  /* 0x000000a33c287220 */ /* 0x080fe20000410000 */
[----:B------:R-:W-:Y:S01]  /*9420*/  FMUL.FTZ R41, R61, R163 ;  /* 0x000000a33d297220 */ /* 0x000fe20000410000 */
[-C--:B------:R-:W-:Y:S01]  /*9430*/  FMUL.FTZ R42, R62, R161.reuse ;  /* 0x000000a13e2a7220 */ /* 0x080fe20000410000 */
[----:B------:R-:W-:Y:S01]  /*9440*/  FMUL.FTZ R43, R63, R161 ;  /* 0x000000a13f2b7220 */ /* 0x000fe20000410000 */
[----:B------:R-:W-:Y:S01]  /*9450*/  LDSM.16.MT88.4 R12, [R177+0xc000] ;  /* 0x00c00000b10c783b */ /* 0x000fe20000004200 */
[----:B------:R-:W-:Y:S01]  /*9460*/  IADD3 R194, PT, PT, R221, 0x646e171e, RZ ;  /* 0x646e171eddc27810 */ /* 0x000fe20007ffe0ff */
[-C--:B------:R-:W-:Y:S01]  /*9470*/  FMUL.FTZ R104, R104, R163.reuse ;  /* 0x000000a368687220 */ /* 0x080fe20000410000 */
[C---:B------:R-:W-:Y:S01]  /*9480*/  HMMA.16816.F32.BF16 R24, R4.reuse, R28, R24 ;  /* 0x0000001c0418723c */ /* 0x040fe20000041818 */
[----:B------:R-:W4:Y:S01]  /*9490*/  LDSM.16.MT88.4 R60, [R165+0x2000] ;  /* 0x00200000a53c783b */ /* 0x000f220000004200 */
        /* <DEDUP_REMOVED lines=12> */
[----:B------:R-:W5:Y:S01]  /*9560*/  LDSM.16.MT88.4 R68, [R164+0x2000] ;  /* 0x00200000a444783b */ /* 0x000f620000004200 */
[--C-:B------:R-:W-:Y:S01]  /*9570*/  FFMA.FTZ R188, R187, UR4, -R178.reuse ;  /* 0x00000004bbbc7c23 */ /* 0x100fe200080108b2 */
[C---:B-1----:R-:W-:Y:S01]  /*9580*/  HMMA.16816.F32.BF16 R32, R4.reuse, R36, R32 ;  /* 0x000000240420723c */ /* 0x042fe20000041820 */
[--C-:B------:R-:W-:Y:S01]  /*9590*/  FFMA.FTZ R187, R233, UR4, -R178.reuse ;  /* 0x00000004e9bb7c23 */ /* 0x100fe200080108b2 */
[----:B------:R-:W-:Y:S01]  /*95a0*/  FFMA.FTZ R186, R235, UR4, -R178 ;  /* 0x00000004ebba7c23 */ /* 0x000fe200080108b2 */
[--C-:B------:R-:W-:Y:S01]  /*95b0*/  FFMA.FTZ R190, R227, UR4, -R174.reuse ;  /* 0x00000004e3be7c23 */ /* 0x100fe200080108ae */
[--C-:B------:R-:W-:Y:S01]  /*95c0*/  FFMA.FTZ R229, R229, UR4, -R174.reuse ;  /* 0x00000004e5e57c23 */ /* 0x100fe200080108ae */
[--C-:B------:R-:W-:Y:S01]  /*95d0*/  FFMA.FTZ R192, R191, UR4, -R174.reuse ;  /* 0x00000004bfc07c23 */ /* 0x100fe200080108ae */
[----:B------:R-:W-:Y:S01]  /*95e0*/  FFMA.FTZ R191, R189, UR4, -R174 ;  /* 0x00000004bdbf7c23 */ /* 0x000fe200080108ae */
[----:B------:R-:W-:Y:S01]  /*95f0*/  MUFU.EX2 R187, R187 ;  /* 0x000000bb00bb7308 */ /* 0x000fe20000000800 */
[C---:B------:R-:W-:Y:S01]  /*9600*/  HMMA.16816.F32.BF16 R36, R4.reuse, R38, R56 ;  /* 0x000000260424723c */ /* 0x040fe20000041838 */
[-C--:B------:R-:W-:Y:S01]  /*9610*/  FMUL.FTZ R56, R76, R163.reuse ;  /* 0x000000a34c387220 */ /* 0x080fe20000410000 */
[----:B------:R-:W-:Y:S01]  /*9620*/  FMUL.FTZ R57, R77, R163 ;  /* 0x000000a34d397220 */ /* 0x000fe20000410000 */
[-C--:B------:R-:W-:Y:S01]  /*9630*/  FMUL.FTZ R58, R78, R161.reuse ;  /* 0x000000a14e3a7220 */ /* 0x080fe20000410000 */
[----:B------:R-:W-:Y:S01]  /*9640*/  FMUL.FTZ R59, R79, R161 ;  /* 0x000000a14f3b7220 */ /* 0x000fe20000410000 */
[----:B------:R-:W-:Y:S01]  /*9650*/  MUFU.EX2 R186, R186 ;  /* 0x000000ba00ba7308 */ /* 0x000fe20000000800 */
[----:B------:R-:W1:Y:S01]  /*9660*/  LDSM.16.MT88.4 R76, [R177+0x10000] ;  /* 0x01000000b14c783b */ /* 0x000e620000004200 */
[-C--:B------:R-:W-:Y:S01]  /*9670*/  FMUL.FTZ R8, R128, R163.reuse ;  /* 0x000000a380087220 */ /* 0x080fe20000410000 */
[C---:B---3--:R-:W-:Y:S01]  /*9680*/  HMMA.16816.F32.BF16 R48, R4.reuse, R52, R48 ;  /* 0x000000340430723c */ /* 0x048fe20000041830 */
[----:B------:R-:W-:Y:S01]  /*9690*/  MUFU.EX2 R190, R190 ;  /* 0x000000be00be7308 */ /* 0x000fe20000000800 */
[----:B------:R-:W-:Y:S01]  /*96a0*/  FMUL.FTZ R9, R129, R163 ;  /* 0x000000a381097220 */ /* 0x000fe20000410000 */
[-C--:B------:R-:W-:Y:S01]  /*96b0*/  FMUL.FTZ R10, R130, R161.reuse ;  /* 0x000000a1820a7220 */ /* 0x080fe20000410000 */
[----:B------:R-:W-:Y:S01]  /*96c0*/  FMUL.FTZ R11, R131, R161 ;  /* 0x000000a1830b7220 */ /* 0x000fe20000410000 */
[----:B------:R-:W-:Y:S01]  /*96d0*/  MUFU.EX2 R189, R229 ;  /* 0x000000e500bd7308 */ /* 0x000fe20000000800 */
        /* <DEDUP_REMOVED lines=9> */
[----:B------:R-:W-:Y:S01]  /*9770*/  FMUL.FTZ R127, R127, R161 ;  /* 0x000000a17f7f7220 */ /* 0x000fe20000410000 */
[C---:B--2---:R-:W-:Y:S01]  /*9780*/  HMMA.16816.F32.BF16 R40, R4.reuse, R44, R40 ;  /* 0x0000002c0428723c */ /* 0x044fe20000041828 */
[----:B------:R-:W-:Y:S01]  /*9790*/  MUFU.EX2 R188, R188 ;  /* 0x000000bc00bc7308 */ /* 0x000fe20000000800 */
[----:B------:R-:W-:Y:S01]  /*97a0*/  LDSM.16.MT88.4 R128, [R167+0xc800] ;  /* 0x00c80000a780783b */ /* 0x000fe20000004200 */
[--C-:B------:R-:W-:Y:S01]  /*97b0*/  FFMA.FTZ R208, R145, UR4, -R178.reuse ;  /* 0x0000000491d07c23 */ /* 0x100fe200080108b2 */
[--C-:B------:R-:W-:Y:S01]  /*97c0*/  FFMA.FTZ R151, R151, UR4, -R178.reuse ;  /* 0x0000000497977c23 */ /* 0x100fe200080108b2 */
[----:B------:R-:W-:Y:S01]  /*97d0*/  MUFU.EX2 R192, R192 ;  /* 0x000000c000c07308 */ /* 0x000fe20000000800 */
[--C-:B------:R-:W-:Y:S01]  /*97e0*/  FFMA.FTZ R198, R195, UR4, -R178.reuse ;  /* 0x00000004c3c67c23 */ /* 0x100fe200080108b2 */
[----:B------:R-:W-:Y:S01]  /*97f0*/  FFMA.FTZ R193, R193, UR4, -R178 ;  /* 0x00000004c1c17c23 */ /* 0x000fe200080108b2 */
        /* <DEDUP_REMOVED lines=8> */
[C---:B----4-:R-:W-:Y:S01]  /*9880*/  HMMA.16816.F32.BF16 R56, R4.reuse, R60, R56 ;  /* 0x0000003c0438723c */ /* 0x050fe20000041838 */
[----:B------:R-:W-:Y:S01]  /*9890*/  MUFU.EX2 R208, R208 ;  /* 0x000000d000d07308 */ /* 0x000fe20000000800 */
[--C-:B------:R-:W-:Y:S01]  /*98a0*/  FFMA.FTZ R152, R152, UR4, -R174.reuse ;  /* 0x0000000498987c23 */ /* 0x100fe200080108ae */
[----:B------:R-:W-:Y:S01]  /*98b0*/  FFMA.FTZ R173, R173, UR4, -R174 ;  /* 0x00000004adad7c23 */ /* 0x000fe200080108ae */
[----:B------:R-:W-:Y:S01]  /*98c0*/  FFMA.FTZ R175, R175, UR4, -R178 ;  /* 0x00000004afaf7c23 */ /* 0x000fe200080108b2 */
[----:B------:R-:W-:Y:S01]  /*98d0*/  MUFU.EX2 R195, R151 ;  /* 0x0000009700c37308 */ /* 0x000fe20000000800 */
[----:B------:R-:W-:Y:S01]  /*98e0*/  FFMA.FTZ R159, R216, R163, R159 ;  /* 0x000000a3d89f7223 */ /* 0x000fe2000001009f */
[----:B------:R-:W-:Y:S01]  /*98f0*/  FFMA.FTZ R162, R217, R161, R162 ;  /* 0x000000a1d9a27223 */ /* 0x000fe200000100a2 */
        /* <DEDUP_REMOVED lines=8> */
[----:B-----5:R-:W-:Y:S01]  /*9980*/  HMMA.16816.F32.BF16 R64, R4, R68, R64 ;  /* 0x000000440440723c */ /* 0x020fe20000041840 */
[----:B------:R-:W-:Y:S01]  /*9990*/  MUFU.EX2 R193, R193 ;  /* 0x000000c100c17308 */ /* 0x000fe20000000800 */
[----:B------:R-:W-:Y:S01]  /*99a0*/  FADD.FTZ R157, R157, R162 ;  /* 0x000000a29d9d7221 */ /* 0x000fe20000010000 */
[----:B------:R-:W-:-:S02]  /*99b0*/  FADD.FTZ R153, R153, R154 ;  /* 0x0000009a99997221 */ /* 0x000fc40000010000 */
[----:B------:R-:W-:Y:S01]  /*99c0*/  MUFU.EX2 R222, R222 ;  /* 0x000000de00de7308 */ /* 0x000fe20000000800 */
[----:B------:R-:W-:Y:S01]  /*99d0*/  FADD.FTZ R156, R156, R157 ;  /* 0x0000009d9c9c7221 */ /* 0x000fe20000010000 */
[----:B------:R-:W-:Y:S01]  /*99e0*/  FADD.FTZ R158, R158, R153 ;  /* 0x000000999e9e7221 */ /* 0x000fe20000010000 */
        /* <DEDUP_REMOVED lines=8> */
[----:B-1----:R-:W-:Y:S01]  /*9a70*/  HMMA.16816.F32.BF16 R72, R4, R76, R72 ;  /* 0x0000004c0448723c */ /* 0x002fe20000041848 */
[----:B------:R-:W-:Y:S01]  /*9a80*/  FMUL.FTZ R111, R119, R161 ;  /* 0x000000a1776f7220 */ /* 0x000fe20000410000 */
[----:B------:R-:W-:Y:S01]  /*9a90*/  MUFU.EX2 R152, R152 ;  /* 0x0000009800987308 */ /* 0x000fe20000000800 */
[----:B------:R-:W-:Y:S01]  /*9aa0*/  LDSM.16.MT88.4 R116, [R177+0xe800] ;  /* 0x00e80000b174783b */ /* 0x000fe20000004200 */
[----:B------:R-:W-:-:S02]  /*9ab0*/  FADD.FTZ R155, R155, R156 ;  /* 0x0000009c9b9b7221 */ /* 0x000fc40000010000 */
[----:B------:R-:W-:Y:S02]  /*9ac0*/  MUFU.EX2 R173, R173 ;  /* 0x000000ad00ad7308 */ /* 0x000fe40000000800 */
[----:B------:R-:W-:Y:S01]  /*9ad0*/  HMMA.16816.F32.BF16 R76, R4, R78, R96 ;  /* 0x0000004e044c723c */ /* 0x000fe20000041860 */
[----:B------:R-:W-:-:S04]  /*9ae0*/  IMAD.WIDE.U32 R98, R179, -0x2daee0ad, RZ ;  /* 0xd2511f53b3627825 */ /* 0x000fc800078e00ff */
[----:B------:R-:W-:Y:S01]  /*9af0*/  FFMA.FTZ R179, R231, UR4, -R178 ;  /* 0x00000004e7b37c23 */ /* 0x000fe200080108b2 */
[----:B------:R-:W-:Y:S01]  /*9b00*/  FMUL.FTZ R97, R121, R163 ;  /* 0x000000a379617220 */ /* 0x000fe20000410000 */
[----:B------:R-:W-:Y:S01]  /*9b10*/  MUFU.EX2 R175, R175 ;  /* 0x000000af00af7308 */ /* 0x000fe20000000800 */
[----:B------:R-:W-:Y:S01]  /*9b20*/  LOP3.LUT R236, R194, R236, R99, 0x96, !PT ;  /* 0x000000ecc2ec7212 */ /* 0x000fe200078e9663 */
[----:B------:R-:W-:Y:S01]  /*9b30*/  FMUL.FTZ R99, R123, R161 ;  /* 0x000000a17b637220 */ /* 0x000fe20000410000 */
[----:B---3--:R-:W-:Y:S01]  /*9b40*/  HMMA.16816.F32.BF16 R88, R4, R92, R88 ;  /* 0x0000005c0458723c */ /* 0x008fe20000041858 */
[C---:B------:R-:W-:Y:S01]  /*9b50*/  PRMT R93, R98.reuse, 0x7773, RZ ;  /* 0x00007773625d7816 */ /* 0x040fe200000000ff */
[----:B------:R-:W1:Y:S01]  /*9b60*/  MUFU.EX2 R179, R179 ;  /* 0x000000b300b37308 */ /* 0x000e620000000800 */
[----:B------:R-:W-:Y:S02]  /*9b70*/  PRMT R132, R98, 0x7772, RZ ;  /* 0x0000777262847816 */ /* 0x000fe400000000ff */
[----:B------:R-:W-:-:S02]  /*9b80*/  MOV R96, R98 ;  /* 0x0000006200607202 */ /* 0x000fc40000000f00 */
[----:B------:R-:W-:Y:S01]  /*9b90*/  LOP3.LUT R133, R236, 0xffff, RZ, 0xc0, !PT ;  /* 0x0000ffffec857812 */ /* 0x000fe200078ec0ff */
[C---:B--2---:R-:W-:Y:S01]  /*9ba0*/  HMMA.16816.F32.BF16 R80, R4.reuse, R84, R80 ;  /* 0x000000540450723c */ /* 0x044fe20000041850 */
[----:B------:R-:W-:Y:S02]  /*9bb0*/  PRMT R132, R132, 0x5410, R93 ;  /* 0x0000541084847816 */ /* 0x000fe4000000005d */
[----:B------:R-:W-:Y:S02]  /*9bc0*/  SHF.R.U32.HI R133, RZ, 0x8, R133 ;  /* 0x00000008ff857819 */ /* 0x000fe40000011685 */
[----:B------:R-:W-:Y:S02]  /*9bd0*/  LOP3.LUT R227, R132, 0xff00ff, RZ, 0xc0, !PT ;  /* 0x00ff00ff84e37812 */ /* 0x000fe400078ec0ff */
[----:B------:R-:W-:Y:S01]  /*9be0*/  F2FP.BF16.F32.PACK_AB R132, R191, R192 ;  /* 0x000000c0bf84723e */ /* 0x000fe200000010ff */
[----:B------:R-:W-:Y:S01]  /*9bf0*/  HMMA.16816.F32.BF16 R84, R4, R86, R104 ;  /* 0x000000560454723c */ /* 0x000fe20000041868 */
[----:B------:R-:W-:Y:S01]  /*9c00*/  PRMT R104, R98, 0x7771, RZ ;  /* 0x0000777162687816 */ /* 0x000fe200000000ff */
[----:B------:R-:W-:Y:S01]  /*9c10*/  FMUL.FTZ R98, R122, R161 ;  /* 0x000000a17a627220 */ /* 0x000fe20000410000 */
[----:B------:R-:W-:Y:S01]  /*9c20*/  LOP3.LUT R106, R236, 0xff, RZ, 0xc0, !PT ;  /* 0x000000ffec6a7812 */ /* 0x000fe200078ec0ff */
[----:B------:R-:W-:-:S03]  /*9c30*/  FADD.FTZ R192, R192, R155 ;  /* 0x0000009bc0c07221 */ /* 0x000fc60000010000 */
[----:B------:R-:W-:Y:S01]  /*9c40*/  PRMT R133, R106, 0x5410, R133 ;  /* 0x000054106a857816 */ /* 0x000fe20000000085 */
[C---:B------:R-:W-:Y:S01]  /*9c50*/  HMMA.16816.F32.BF16 R92, R4.reuse, R94, R112 ;  /* 0x0000005e045c723c */ /* 0x040fe20000041870 */
[----:B------:R-:W-:Y:S01]  /*9c60*/  LOP3.LUT R113, R96, 0xff, RZ, 0xc0, !PT ;  /* 0x000000ff60717812 */ /* 0x000fe200078ec0ff */
[----:B------:R-:W-:Y:S01]  /*9c70*/  FMUL.FTZ R96, R120, R163 ;  /* 0x000000a378607220 */ /* 0x000fe20000410000 */
[----:B------:R-:W-:Y:S01]  /*9c80*/  PRMT R112, R236, 0x7632, R112 ;  /* 0x00007632ec707816 */ /* 0x000fe20000000070 */
[----:B------:R-:W-:Y:S01]  /*9c90*/  LDSM.16.MT88.4 R120, [R164+0x800] ;  /* 0x00080000a478783b */ /* 0x000fe20000004200 */
[----:B------:R-:W-:Y:S01]  /*9ca0*/  PRMT R113, R113, 0x5410, R104 ;  /* 0x0000541071717816 */ /* 0x000fe20000000068 */
[----:B------:R-:W-:Y:S01]  /*9cb0*/  FADD.FTZ R191, R191, R192 ;  /* 0x000000c0bfbf7221 */ /* 0x000fe20000010000 */
[----:B------:R-:W-:Y:S01]  /*9cc0*/  LOP3.LUT R112, R112, 0xff, RZ, 0xc0, !PT ;  /* 0x000000ff70707812 */ /* 0x000fe200078ec0ff */
[----:B------:R-:W2:Y:S01]  /*9cd0*/  LDSM.16.MT88.4 R104, [R177+0xc800] ;  /* 0x00c80000b168783b */ /* 0x000ea20000004200 */
[----:B----4-:R-:W-:Y:S01]  /*9ce0*/  HMMA.16816.F32.BF16 R96, R4, R100, R96 ;  /* 0x000000640460723c */ /* 0x010fe20000041860 */
[----:B------:R-:W-:-:S02]  /*9cf0*/  SHF.R.U32.HI R101, RZ, 0x18, R236 ;  /* 0x00000018ff657819 */ /* 0x000fc400000116ec */
[--C-:B------:R-:W-:Y:S02]  /*9d00*/  HSET2.LE.AND R113, R113, R166.reuse, PT ;  /* 0x000000a671717233 */ /* 0x100fe40003803000 */
[----:B------:R-:W-:Y:S02]  /*9d10*/  F2FP.BF16.F32.PACK_AB R100, R186, R187 ;  /* 0x000000bbba64723e */ /* 0x000fe400000010ff */
[----:B------:R-:W-:Y:S01]  /*9d20*/  PRMT R101, R112, 0x5410, R101 ;  /* 0x0000541070657816 */ /* 0x000fe20000000065 */
[----:B------:R-:W-:Y:S01]  /*9d30*/  HMMA.16816.F32.BF16 R8, R4, R12, R8 ;  /* 0x0000000c0408723c */ /* 0x000fe20000041808 */
[----:B------:R-:W-:-:S03]  /*9d40*/  HSET2.LE.AND R133, R133, R166, PT ;  /* 0x000000a685857233 */ /* 0x000fc60003803000 */
[----:B------:R-:W-:-:S04]  /*9d50*/  HSET2.LE.AND R101, R101, R166, PT ;  /* 0x000000a665657233 */ /* 0x000fc80003803000 */
[C---:B------:R-:W-:Y:S01]  /*9d60*/  HMMA.16816.F32.BF16 R12, R4.reuse, R14, R124 ;  /* 0x0000000e040c723c */ /* 0x040fe2000004187c */
[----:B------:R-:W-:Y:S01]  /*9d70*/  LOP3.LUT R101, R132, R101, RZ, 0xc0, !PT ;  /* 0x0000006584657212 */ /* 0x000fe200078ec0ff */
[----:B------:R-:W-:Y:S06]  /*9d80*/  LDSM.16.MT88.4 R124, [R165+0x800] ;  /* 0x00080000a57c783b */ /* 0x000fec0000004200 */
[----:B------:R-:W-:Y:S01]  /*9d90*/  HMMA.16816.F32.BF16 R4, R4, R102, R108 ;  /* 0x000000660404723c */ /* 0x000fe2000004186c */
[----:B------:R-:W-:Y:S02]  /*9da0*/  HSET2.LE.AND R103, R227, R166, PT ;  /* 0x000000a6e3677233 */ /* 0x000fe40003803000 */
[----:B------:R-:W-:Y:S01]  /*9db0*/  F2FP.BF16.F32.PACK_AB R108, R189, R190 ;  /* 0x000000bebd6c723e */ /* 0x000fe200000010ff */
[----:B------:R-:W-:Y:S01]  /*9dc0*/  FADD.FTZ R190, R190, R191 ;  /* 0x000000bfbebe7221 */ /* 0x000fe20000010000 */
[----:B------:R-:W-:-:S02]  /*9dd0*/  LOP3.LUT R102, R100, R113, RZ, 0xc0, !PT ;  /* 0x0000007164667212 */ /* 0x000fc400078ec0ff */
[----:B------:R-:W3:Y:S01]  /*9de0*/  LDSM.16.MT88.4 R112, [R167+0xe800] ;  /* 0x00e80000a770783b */ /* 0x000ee20000004200 */
[----:B-1----:R-:W-:Y:S01]  /*9df0*/  F2FP.BF16.F32.PACK_AB R100, R188, R179 ;  /* 0x000000b3bc64723e */ /* 0x002fe200000010ff */
[----:B------:R-:W-:Y:S01]  /*9e00*/  FADD.FTZ R179, R179, R158 ;  /* 0x0000009eb3b37221 */ /* 0x000fe20000010000 */
[----:B------:R-:W-:Y:S01]  /*9e10*/  LOP3.LUT R103, R108, R103, RZ, 0xc0, !PT ;  /* 0x000000676c677212 */ /* 0x000fe200078ec0ff */
[----:B------:R-:W-:Y:S01]  /*9e20*/  FADD.FTZ R189, R189, R190 ;  /* 0x000000bebdbd7221 */ /* 0x000fe20000010000 */
[----:B------:R-:W1:Y:S01]  /*9e30*/  LDSM.16.MT88.4 R108, [R165+0x2800] ;  /* 0x00280000a56c783b */ /* 0x000e620000004200 */
[----:B------:R-:W-:Y:S01]  /*9e40*/  LOP3.LUT R100, R100, R133, RZ, 0xc0, !PT ;  /* 0x0000008564647212 */ /* 0x000fe200078ec0ff */
        /* <DEDUP_REMOVED lines=8> */
[----:B------:R-:W-:Y:S07]  /*9ed0*/  LDSM.16.MT88.4 R120, [R177+0x10800] ;  /* 0x01080000b178783b */ /* 0x000fee0000004200 */
[----:B---3--:R-:W-:Y:S01]  /*9ee0*/  HMMA.16816.F32.BF16 R48, R100, R112, R48 ;  /* 0x000000706430723c */ /* 0x008fe20000041830 */
[----:B------:R-:W-:-:S07]  /*9ef0*/  IADD3 R113, PT, PT, R140, -0x3, RZ ;  /* 0xfffffffd8c717810 */ /* 0x000fce0007ffe0ff */
[----:B-1----:R-:W-:Y:S01]  /*9f00*/  HMMA.16816.F32.BF16 R56, R100, R108, R56 ;  /* 0x0000006c6438723c */ /* 0x002fe20000041838 */
[----:B------:R-:W-:-:S05]  /*9f10*/  LOP3.LUT R108, R221, R113, R215, 0x96, !PT ;  /* 0x00000071dd6c7212 */ /* 0x000fca00078e96d7 */
[----:B------:R-:W-:Y:S02]  /*9f20*/  IMAD.WIDE.U32 R108, R108, -0x326172a9, RZ ;  /* 0xcd9e8d576c6c7825 */ /* 0x000fe400078e00ff */
[----:B------:R-:W-:Y:S01]  /*9f30*/  HMMA.16816.F32.BF16 R52, R100, R114, R52 ;  /* 0x000000726434723c */ /* 0x000fe20000041834 */
[----:B------:R-:W1:Y:S02]  /*9f40*/  LDSM.16.MT88.4 R112, [R167+0x10800] ;  /* 0x01080000a770783b */ /* 0x000e640000004200 */
[----:B------:R-:W-:-:S05]  /*9f50*/  LOP3.LUT R225, R225, R218, R109, 0x96, !PT ;  /* 0x000000dae1e17212 */ /* 0x000fca00078e966d */
[----:B--2---:R-:W-:Y:S01]  /*9f60*/  HMMA.16816.F32.BF16 R64, R100, R104, R64 ;  /* 0x000000686440723c */ /* 0x004fe20000041840 */
[----:B------:R-:W-:Y:S01]  /*9f70*/  LOP3.LUT R104, R223, R108, R211, 0x96, !PT ;  /* 0x0000006cdf687212 */ /* 0x000fe200078e96d3 */
[----:B------:R-:W-:-:S04]  /*9f80*/  IMAD.WIDE.U32 R228, R225, -0x2daee0ad, RZ ;  /* 0xd2511f53e1e47825 */ /* 0x000fc800078e00ff */
[----:B------:R-:W-:Y:S02]  /*9f90*/  FFMA.FTZ R223, R149, UR4, -R174 ;  /* 0x0000000495df7c23 */ /* 0x000fe400080108ae */
[----:B------:R-:W-:Y:S01]  /*9fa0*/  LDSM.16.MT88.4 R148, [R167+0xd000] ;  /* 0x00d00000a794783b */ /* 0x000fe20000004200 */
[----:B------:R-:W-:Y:S01]  /*9fb0*/  IMAD.WIDE.U32 R104, R104, -0x2daee0ad, RZ ;  /* 0xd2511f5368687825 */ /* 0x000fe200078e00ff */
[----:B------:R-:W-:Y:S01]  /*9fc0*/  LOP3.LUT R197, R197, R212, R229, 0x96, !PT ;  /* 0x000000d4c5c57212 */ /* 0x000fe200078e96e5 */
[----:B------:R-:W-:Y:S01]  /*9fd0*/  HMMA.16816.F32.BF16 R16, R100, R128, R16 ;  /* 0x000000806410723c */ /* 0x000fe20000041810 */
[----:B------:R-:W2:Y:S02]  /*9fe0*/  MUFU.EX2 R223, R223 ;  /* 0x000000df00df7308 */ /* 0x000ea40000000800 */
[----:B------:R-:W-:Y:S01]  /*9ff0*/  LOP3.LUT R228, R139, R228, R105, 0x96, !PT ;  /* 0x000000e48be47212 */ /* 0x000fe200078e9669 */
[----:B------:R-:W-:-:S04]  /*a000*/  IMAD.WIDE.U32 R226, R197, -0x326172a9, RZ ;  /* 0xcd9e8d57c5e27825 */ /* 0x000fc800078e00ff */
[----:B------:R-:W-:Y:S02]  /*a010*/  FFMA.FTZ R197, R147, UR4, -R174 ;  /* 0x0000000493c57c23 */ /* 0x000fe400080108ae */
[----:B------:R-:W-:Y:S01]  /*a020*/  LDSM.16.MT88.4 R144, [R165+0x1000] ;  /* 0x00100000a590783b */ /* 0x000fe20000004200 */
[----:B------:R-:W-:Y:S01]  /*a030*/  IMAD.WIDE.U32 R228, R228, -0x326172a9, RZ ;  /* 0xcd9e8d57e4e47825 */ /* 0x000fe200078e00ff */
[----:B------:R-:W-:Y:S01]  /*a040*/  LOP3.LUT R137, R137, R210, R227, 0x96, !PT ;  /* 0x000000d289897212 */ /* 0x000fe200078e96e3 */
[----:B------:R-:W-:Y:S01]  /*a050*/  HMMA.16816.F32.BF16 R20, R100, R130, R20 ;  /* 0x000000826414723c */ /* 0x000fe20000041814 */
[----:B------:R-:W3:Y:S01]  /*a060*/  LDSM.16.MT88.4 R128, [R164+0x4800] ;  /* 0x00480000a480783b */ /* 0x000ee20000004200 */
[----:B------:R-:W-:Y:S01]  /*a070*/  MUFU.EX2 R197, R197 ;  /* 0x000000c500c57308 */ /* 0x000fe20000000800 */
[----:B------:R-:W-:Y:S01]  /*a080*/  LOP3.LUT R226, R138, R226, R229, 0x96, !PT ;  /* 0x000000e28ae27212 */ /* 0x000fe200078e96e5 */
[----:B------:R-:W-:Y:S01]  /*a090*/  IMAD.WIDE.U32 R224, R137, -0x2daee0ad, RZ ;  /* 0xd2511f5389e07825 */ /* 0x000fe200078e00ff */
[----:B--2---:R-:W-:-:S03]  /*a0a0*/  F2FP.BF16.F32.PACK_AB R230, R223, R222 ;  /* 0x000000dedfe6723e */ /* 0x004fc600000010ff */
[----:B------:R-:W-:Y:S01]  /*a0b0*/  FADD.FTZ R222, R222, R189 ;  /* 0x000000bddede7221 */ /* 0x000fe20000010000 */
[----:B------:R-:W-:Y:S01]  /*a0c0*/  IMAD.WIDE.U32 R226, R226, -0x2daee0ad, RZ ;  /* 0xd2511f53e2e27825 */ /* 0x000fe200078e00ff */
[C---:B------:R-:W-:Y:S03]  /*a0d0*/  HMMA.16816.F32.BF16 R68, R100.reuse, R106, R68 ;  /* 0x0000006a6444723c */ /* 0x040fe60000041844 */
[----:B------:R-:W-:Y:S01]  /*a0e0*/  FADD.FTZ R223, R223, R222 ;  /* 0x000000dedfdf7221 */ /* 0x000fe20000010000 */
[----:B------:R-:W-:Y:S02]  /*a0f0*/  LOP3.LUT R108, R135, R224, R227, 0x96, !PT ;  /* 0x000000e0876c7212 */ /* 0x000fe400078e96e3 */
[----:B------:R-:W-:Y:S02]  /*a100*/  LOP3.LUT R224, R136, R104, R225, 0x96, !PT ;  /* 0x0000006888e07212 */ /* 0x000fe400078e96e1 */
[----:B-1----:R-:W-:Y:S01]  /*a110*/  HMMA.16816.F32.BF16 R104, R100, R114, R84 ;  /* 0x000000726468723c */ /* 0x002fe20000041854 */
[----:B------:R-:W-:Y:S01]  /*a120*/  IMAD.WIDE.U32 R108, R108, -0x326172a9, RZ ;  /* 0xcd9e8d576c6c7825 */ /* 0x000fe200078e00ff */
[----:B------:R-:W-:Y:S03]  /*a130*/  LDSM.16.MT88.4 R136, [R167+0xf000] ;  /* 0x00f00000a788783b */ /* 0x000fe60000004200 */
[----:B------:R-:W-:Y:S01]  /*a140*/  IMAD.WIDE.U32 R224, R224, -0x326172a9, RZ ;  /* 0xcd9e8d57e0e07825 */ /* 0x000fe200078e00ff */
[----:B------:R-:W-:-:S02]  /*a150*/  MOV R84, R108 ;  /* 0x0000006c00547202 */ /* 0x000fc40000000f00 */
[C---:B------:R-:W-:Y:S01]  /*a160*/  HMMA.16816.F32.BF16 R40, R100.reuse, R116, R40 ;  /* 0x000000746428723c */ /* 0x040fe20000041828 */
[----:B------:R-:W-:Y:S02]  /*a170*/  PRMT R85, R108, 0x7773, RZ ;  /* 0x000077736c557816 */ /* 0x000fe400000000ff */
[----:B------:R-:W-:Y:S02]  /*a180*/  LOP3.LUT R84, R84, 0xff, RZ, 0xc0, !PT ;  /* 0x000000ff54547812 */ /* 0x000fe400078ec0ff */
[----:B------:R-:W-:Y:S01]  /*a190*/  LOP3.LUT R134, R134, R224, R109, 0x96, !PT ;  /* 0x000000e086867212 */ /* 0x000fe200078e966d */
[----:B------:R-:W-:Y:S02]  /*a1a0*/  FFMA.FTZ R224, R143, UR4, -R174 ;  /* 0x000000048fe07c23 */ /* 0x000fe400080108ae */
[----:B------:R-:W-:Y:S01]  /*a1b0*/  HMMA.16816.F32.BF16 R44, R100, R118, R44 ;  /* 0x00000076642c723c */ /* 0x000fe2000004182c */
[----:B------:R-:W1:Y:S01]  /*a1c0*/  LDSM.16.MT88.4 R116, [R165+0x4800] ;  /* 0x00480000a574783b */ /* 0x000e620000004200 */
[----:B------:R-:W-:-:S02]  /*a1d0*/  LOP3.LUT R86, R134, 0xffff, RZ, 0xc0, !PT ;  /* 0x0000ffff86567812 */ /* 0x000fc400078ec0ff */
[----:B------:R-:W2:Y:S01]  /*a1e0*/  MUFU.EX2 R224, R224 ;  /* 0x000000e000e07308 */ /* 0x000ea20000000800 */
[----:B------:R-:W-:Y:S01]  /*a1f0*/  LDSM.16.MT88.4 R140, [R164+0x1000] ;  /* 0x00100000a48c783b */ /* 0x000fe20000004200 */
[----:B------:R-:W-:Y:S02]  /*a200*/  SHF.R.U32.HI R86, RZ, 0x8, R86 ;  /* 0x00000008ff567819 */ /* 0x000fe40000011656 */
[C---:B------:R-:W-:Y:S01]  /*a210*/  HMMA.16816.F32.BF16 R72, R100.reuse, R120, R72 ;  /* 0x000000786448723c */ /* 0x040fe20000041848 */
[----:B------:R-:W-:Y:S02]  /*a220*/  PRMT R121, R108, 0x7771, RZ ;  /* 0x000077716c797816 */ /* 0x000fe400000000ff */
[C---:B------:R-:W-:Y:S01]  /*a230*/  F2FP.BF16.F32.PACK_AB R120, R195.reuse, R208 ;  /* 0x000000d0c378723e */ /* 0x040fe200000010ff */
[----:B------:R-:W-:Y:S01]  /*a240*/  FADD.FTZ R208, R208, R187 ;  /* 0x000000bbd0d07221 */ /* 0x000fe20000010000 */
[----:B------:R-:W-:Y:S02]  /*a250*/  PRMT R121, R84, 0x5410, R121 ;  /* 0x0000541054797816 */ /* 0x000fe40000000079 */
[----:B------:R-:W-:Y:S01]  /*a260*/  PRMT R84, R134, 0x7632, R84 ;  /* 0x0000763286547816 */ /* 0x000fe20000000054 */
[----:B------:R-:W-:Y:S01]  /*a270*/  HMMA.16816.F32.BF16 R76, R100, R122, R76 ;  /* 0x0000007a644c723c */ /* 0x000fe2000004184c */
[----:B------:R-:W-:Y:S01]  /*a280*/  PRMT R122, R108, 0x7772, RZ ;  /* 0x000077726c7a7816 */ /* 0x000fe200000000ff */
[----:B------:R-:W-:Y:S01]  /*a290*/  FADD.FTZ R195, R195, R208 ;  /* 0x000000d0c3c37221 */ /* 0x000fe20000010000 */
[----:B------:R-:W-:-:S02]  /*a2a0*/  SHF.R.U32.HI R123, RZ, 0x18, R134 ;  /* 0x00000018ff7b7819 */ /* 0x000fc40000011686 */
[----:B------:R-:W-:Y:S02]  /*a2b0*/  PRMT R122, R122, 0x5410, R85 ;  /* 0x000054107a7a7816 */ /* 0x000fe40000000055 */
[----:B------:R-:W-:Y:S01]  /*a2c0*/  LOP3.LUT R85, R134, 0xff, RZ, 0xc0, !PT ;  /* 0x000000ff86557812 */ /* 0x000fe200078ec0ff */
[C---:B------:R-:W-:Y:S01]  /*a2d0*/  HMMA.16816.F32.BF16 R24, R100.reuse, R124, R24 ;  /* 0x0000007c6418723c */ /* 0x040fe20000041818 */
[----:B------:R-:W4:Y:S01]  /*a2e0*/  LDSM.16.MT88.4 R132, [R177+0xd000] ;  /* 0x00d00000b184783b */ /* 0x000f220000004200 */
[----:B------:R-:W-:Y:S02]  /*a2f0*/  LOP3.LUT R84, R84, 0xff, RZ, 0xc0, !PT ;  /* 0x000000ff54547812 */ /* 0x000fe400078ec0ff */
[----:B------:R-:W-:Y:S02]  /*a300*/  PRMT R85, R85, 0x5410, R86 ;  /* 0x0000541055557816 */ /* 0x000fe40000000056 */
[----:B------:R-:W-:Y:S02]  /*a310*/  PRMT R123, R84, 0x5410, R123 ;  /* 0x00005410547b7816 */ /* 0x000fe4000000007b */
[----:B------:R-:W-:Y:S01]  /*a320*/  HMMA.16816.F32.BF16 R28, R100, R126, R28 ;  /* 0x0000007e641c723c */ /* 0x000fe2000004181c */
[----:B------:R-:W5:Y:S01]  /*a330*/  LDSM.16.MT88.4 R124, [R165+0x3000] ;  /* 0x00300000a57c783b */ /* 0x000f620000004200 */
[----:B------:R-:W-:-:S02]  /*a340*/  LOP3.LUT R227, R122, 0xff00ff, RZ, 0xc0, !PT ;  /* 0x00ff00ff7ae37812 */ /* 0x000fc400078ec0ff */
[--C-:B------:R-:W-:Y:S02]  /*a350*/  HSET2.LE.AND R85, R85, R166.reuse, PT ;  /* 0x000000a655557233 */ /* 0x100fe40003803000 */
[--C-:B------:R-:W-:Y:S02]  /*a360*/  HSET2.LE.AND R122, R121, R166.reuse, PT ;  /* 0x000000a6797a7233 */ /* 0x100fe40003803000 */
[--C-:B------:R-:W-:Y:S01]  /*a370*/  HSET2.LE.AND R121, R123, R166.reuse, PT ;  /* 0x000000a67b797233 */ /* 0x100fe20003803000 */
[C---:B---3--:R-:W-:Y:S01]  /*a380*/  HMMA.16816.F32.BF16 R96, R100.reuse, R128, R96 ;  /* 0x000000806460723c */ /* 0x048fe20000041860 */
[----:B------:R-:W-:Y:S02]  /*a390*/  HSET2.LE.AND R123, R227, R166, PT ;  /* 0x000000a6e37b7233 */ /* 0x000fe40003803000 */
[----:B------:R-:W-:Y:S01]  /*a3a0*/  F2FP.BF16.F32.PACK_AB R129, R193, R198 ;  /* 0x000000c6c181723e */ /* 0x000fe200000010ff */
[----:B------:R-:W-:Y:S01]  /*a3b0*/  FADD.FTZ R198, R198, R195 ;  /* 0x000000c3c6c67221 */ /* 0x000fe20000010000 */
[----:B--2---:R-:W-:Y:S01]  /*a3c0*/  F2FP.BF16.F32.PACK_AB R128, R197, R224 ;  /* 0x000000e0c580723e */ /* 0x004fe200000010ff */
[----:B------:R-:W-:Y:S01]  /*a3d0*/  FADD.FTZ R224, R224, R223 ;  /* 0x000000dfe0e07221 */ /* 0x000fe20000010000 */
[----:B------:R-:W-:Y:S01]  /*a3e0*/  LOP3.LUT R120, R120, R85, RZ, 0xc0, !PT ;  /* 0x0000005578787212 */ /* 0x000fe200078ec0ff */
[----:B------:R-:W-:Y:S01]  /*a3f0*/  HMMA.16816.F32.BF16 R60, R100, R110, R60 ;  /* 0x0000006e643c723c */ /* 0x000fe2000004183c */
[----:B------:R-:W2:Y:S01]  /*a400*/  LDSM.16.MT88.4 R84, [R177+0xf000] ;  /* 0x00f00000b154783b */ /* 0x000ea20000004200 */
[----:B------:R-:W-:Y:S01]  /*a410*/  LOP3.LUT R121, R230, R121, RZ, 0xc0, !PT ;  /* 0x00000079e6797212 */ /* 0x000fe200078ec0ff */
[----:B------:R-:W-:Y:S01]  /*a420*/  FADD.FTZ R193, R193, R198 ;  /* 0x000000c6c1c17221 */ /* 0x000fe20000010000 */
[----:B------:R-:W-:Y:S01]  /*a430*/  LOP3.LUT R122, R129, R122, RZ, 0xc0, !PT ;  /* 0x0000007a817a7212 */ /* 0x000fe200078ec0ff */
[----:B------:R-:W-:Y:S01]  /*a440*/  FADD.FTZ R224, R197, R224 ;  /* 0x000000e0c5e07221 */ /* 0x000fe20000010000 */
[----:B------:R-:W-:-:S02]  /*a450*/  LOP3.LUT R123, R128, R123, RZ, 0xc0, !PT ;  /* 0x0000007b807b7212 */ /* 0x000fc400078ec0ff */
[----:B-1----:R-:W-:Y:S01]  /*a460*/  HMMA.16816.F32.BF16 R108, R100, R116, R88 ;  /* 0x00000074646c723c */ /* 0x002fe20000041858 */
[----:B------:R-:W1:Y:S01]  /*a470*/  LDSM.16.MT88.4 R88, [R164+0x3000] ;  /* 0x00300000a458783b */ /* 0x000e620000004200 */
[----:B------:R-:W-:-:S06]  /*a480*/  IADD3 R208, PT, PT, R176, -0x3, RZ ;  /* 0xfffffffdb0d07810 */ /* 0x000fcc0007ffe0ff */
[C---:B------:R-:W-:Y:S01]  /*a490*/  HMMA.16816.F32.BF16 R92, R100.reuse, R118, R92 ;  /* 0x00000076645c723c */ /* 0x040fe2000004185c */
[----:B------:R-:W3:Y:S07]  /*a4a0*/  LDSM.16.MT88.4 R116, [R177+0x11000] ;  /* 0x01100000b174783b */ /* 0x000eee0000004200 */
[C---:B------:R-:W-:Y:S01]  /*a4b0*/  HMMA.16816.F32.BF16 R80, R100.reuse, R112, R80 ;  /* 0x000000706450723c */ /* 0x040fe20000041850 */
[----:B------:R-:W3:Y:S07]  /*a4c0*/  LDSM.16.MT88.4 R112, [R167+0x11000] ;  /* 0x01100000a770783b */ /* 0x000eee0000004200 */
[----:B------:R-:W-:Y:S08]  /*a4d0*/  HMMA.16816.F32.BF16 R100, R100, R130, R4 ;  /* 0x000000826464723c */ /* 0x000ff00000041804 */
[C---:B----4-:R-:W-:Y:S08]  /*a4e0*/  HMMA.16816.F32.BF16 R128, R120.reuse, R132, R8 ;  /* 0x000000847880723c */ /* 0x050ff00000041808 */
[C---:B------:R-:W-:Y:S01]  /*a4f0*/  HMMA.16816.F32.BF16 R12, R120.reuse, R134, R12 ;  /* 0x00000086780c723c */ /* 0x040fe2000004180c */
[----:B------:R-:W4:Y:S07]  /*a500*/  LDSM.16.MT88.4 R132, [R165+0x5000] ;  /* 0x00500000a584783b */ /* 0x000f2e0000004200 */
[C---:B------:R-:W-:Y:S08]  /*a510*/  HMMA.16816.F32.BF16 R48, R120.reuse, R136, R48 ;  /* 0x000000887830723c */ /* 0x040ff00000041830 */
[C---:B------:R-:W-:Y:S01]  /*a520*/  HMMA.16816.F32.BF16 R52, R120.reuse, R138, R52 ;  /* 0x0000008a7834723c */ /* 0x040fe20000041834 */
[----:B------:R-:W4:Y:S07]  /*a530*/  LDSM.16.MT88.4 R136, [R164+0x5000] ;  /* 0x00500000a488783b */ /* 0x000f2e0000004200 */
[----:B-----5:R-:W-:Y:S01]  /*a540*/  HMMA.16816.F32.BF16 R8, R120, R126, R60 ;  /* 0x0000007e7808723c */ /* 0x020fe2000004183c */
[----:B------:R-:W-:-:S05]  /*a550*/  LOP3.LUT R60, R196, R228, R225, 0x96, !PT ;  /* 0x000000e4c43c7212 */ /* 0x000fca00078e96e1 */
[----:B------:R-:W-:Y:S02]  /*a560*/  IMAD.WIDE.U32 R60, R60, -0x2daee0ad, RZ ;  /* 0xd2511f533c3c7825 */ /* 0x000fe400078e00ff */
[C---:B--2---:R-:W-:Y:S03]  /*a570*/  HMMA.16816.F32.BF16 R40, R120.reuse, R84, R40 ;  /* 0x000000547828723c */ /* 0x044fe60000041828 */
[----:B------:R-:W-:Y:S02]  /*a580*/  LOP3.LUT R194, R194, R226, R61, 0x96, !PT ;  /* 0x000000e2c2c27212 */ /* 0x000fe400078e963d */
[----:B------:R-:W-:Y:S02]  /*a590*/  MOV R63, R60 ;  /* 0x0000003c003f7202 */ /* 0x000fe40000000f00 */
[C---:B------:R-:W-:Y:S01]  /*a5a0*/  PRMT R62, R60.reuse, 0x7773, RZ ;  /* 0x000077733c3e7816 */ /* 0x040fe200000000ff */
[----:B------:R-:W-:Y:S01]  /*a5b0*/  HMMA.16816.F32.BF16 R44, R120, R86, R44 ;  /* 0x00000056782c723c */ /* 0x000fe2000004182c */
[----:B------:R-:W-:-:S07]  /*a5c0*/  PRMT R61, R60, 0x7771, RZ ;  /* 0x000077713c3d7816 */ /* 0x000fce00000000ff */
[C---:B-1----:R-:W-:Y:S01]  /*a5d0*/  HMMA.16816.F32.BF16 R84, R120.reuse, R88, R64 ;  /* 0x000000587854723c */ /* 0x042fe20000041840 */
[--C-:B------:R-:W-:Y:S01]  /*a5e0*/  FFMA.FTZ R65, R172, UR4, -R178.reuse ;  /* 0x00000004ac417c23 */ /* 0x100fe200080108b2 */
[--C-:B------:R-:W-:Y:S01]  /*a5f0*/  FFMA.FTZ R64, R160, UR4, -R178.reuse ;  /* 0x00000004a0407c23 */ /* 0x100fe200080108b2 */
[----:B------:R-:W-:Y:S01]  /*a600*/  FFMA.FTZ R178, R185, UR4, -R178 ;  /* 0x00000004b9b27c23 */ /* 0x000fe200080108b2 */
[--C-:B------:R-:W-:Y:S01]  /*a610*/  FFMA.FTZ R185, R170, UR4, -R174.reuse ;  /* 0x00000004aab97c23 */ /* 0x100fe200080108ae */
[----:B------:R-:W-:Y:S01]  /*a620*/  FFMA.FTZ R172, R171, UR4, -R174 ;  /* 0x00000004abac7c23 */ /* 0x000fe200080108ae */
[----:B------:R-:W-:Y:S02]  /*a630*/  MUFU.EX2 R160, R65 ;  /* 0x0000004100a07308 */ /* 0x000fe40000000800 */
[----:B------:R-:W-:Y:S01]  /*a640*/  HMMA.16816.F32.BF16 R88, R120, R90, R68 ;  /* 0x0000005a7858723c */ /* 0x000fe20000041844 */
[C---:B------:R-:W-:Y:S01]  /*a650*/  LOP3.LUT R70, R194.reuse, 0xffff, RZ, 0xc0, !PT ;  /* 0x0000ffffc2467812 */ /* 0x040fe200078ec0ff */
[----:B------:R1:W-:Y:S01]  /*a660*/  MUFU.EX2 R170, R64 ;  /* 0x0000004000aa7308 */ /* 0x0003e20000000800 */
[----:B------:R-:W-:-:S02]  /*a670*/  PRMT R68, R194, 0x7632, R68 ;  /* 0x00007632c2447816 */ /* 0x000fc40000000044 */
[----:B------:R-:W-:Y:S01]  /*a680*/  PRMT R69, R60, 0x7772, RZ ;  /* 0x000077723c457816 */ /* 0x000fe200000000ff */
[----:B------:R-:W2:Y:S01]  /*a690*/  MUFU.EX2 R171, R178 ;  /* 0x000000b200ab7308 */ /* 0x000ea20000000800 */
[----:B------:R-:W-:Y:S01]  /*a6a0*/  SHF.R.U32.HI R70, RZ, 0x8, R70 ;  /* 0x00000008ff467819 */ /* 0x000fe20000011646 */
[----:B------:R-:W-:Y:S01]  /*a6b0*/  HMMA.16816.F32.BF16 R4, R120, R142, R36 ;  /* 0x0000008e7804723c */ /* 0x000fe20000041824 */
[----:B------:R-:W-:Y:S01]  /*a6c0*/  LOP3.LUT R68, R68, 0xff, RZ, 0xc0, !PT ;  /* 0x000000ff44447812 */ /* 0x000fe200078ec0ff */
[----:B------:R-:W-:Y:S01]  /*a6d0*/  MUFU.EX2 R185, R185 ;  /* 0x000000b900b97308 */ /* 0x000fe20000000800 */
[----:B------:R-:W-:-:S03]  /*a6e0*/  PRMT R60, R69, 0x5410, R62 ;  /* 0x00005410453c7816 */ /* 0x000fc6000000003e */
[----:B------:R-:W5:Y:S02]  /*a6f0*/  MUFU.EX2 R172, R172 ;  /* 0x000000ac00ac7308 */ /* 0x000f640000000800 */
[C---:B---3--:R-:W-:Y:S01]  /*a700*/  HMMA.16816.F32.BF16 R36, R120.reuse, R118, R76 ;  /* 0x000000767824723c */ /* 0x048fe2000004184c */
[----:B------:R-:W-:Y:S01]  /*a710*/  LOP3.LUT R76, R63, 0xff, RZ, 0xc0, !PT ;  /* 0x000000ff3f4c7812 */ /* 0x000fe200078ec0ff */
[----:B-1----:R-:W-:Y:S01]  /*a720*/  LDSM.16.MT88.4 R64, [R177+0xf800] ;  /* 0x00f80000b140783b */ /* 0x002fe20000004200 */
[----:B------:R-:W-:Y:S02]  /*a730*/  LOP3.LUT R63, R194, 0xff, RZ, 0xc0, !PT ;  /* 0x000000ffc23f7812 */ /* 0x000fe400078ec0ff */
[----:B------:R-:W-:Y:S02]  /*a740*/  LOP3.LUT R77, R60, 0xff00ff, RZ, 0xc0, !PT ;  /* 0x00ff00ff3c4d7812 */ /* 0x000fe400078ec0ff */
[----:B------:R-:W-:Y:S01]  /*a750*/  PRMT R63, R63, 0x5410, R70 ;  /* 0x000054103f3f7816 */ /* 0x000fe20000000046 */
[----:B------:R-:W-:Y:S01]  /*a760*/  HMMA.16816.F32.BF16 R72, R120, R116, R72 ;  /* 0x000000747848723c */ /* 0x000fe20000041848 */
[----:B------:R-:W-:-:S02]  /*a770*/  SHF.R.U32.HI R117, RZ, 0x18, R194 ;  /* 0x00000018ff757819 */ /* 0x000fc400000116c2 */
[----:B------:R-:W-:Y:S02]  /*a780*/  PRMT R61, R76, 0x5410, R61 ;  /* 0x000054104c3d7816 */ /* 0x000fe4000000003d */
[----:B------:R-:W-:Y:S02]  /*a790*/  PRMT R117, R68, 0x5410, R117 ;  /* 0x0000541044757816 */ /* 0x000fe40000000075 */
[----:B------:R-:W-:Y:S01]  /*a7a0*/  LDSM.16.MT88.4 R68, [R167+0xd800] ;  /* 0x00d80000a744783b */ /* 0x000fe20000004200 */
[----:B------:R-:W-:Y:S01]  /*a7b0*/  HMMA.16816.F32.BF16 R80, R120, R112, R80 ;  /* 0x000000707850723c */ /* 0x000fe20000041850 */
[--C-:B------:R-:W-:Y:S02]  /*a7c0*/  HSET2.LE.AND R60, R77, R166.reuse, PT ;  /* 0x000000a64d3c7233 */ /* 0x100fe40003803000 */
[----:B------:R-:W-:Y:S01]  /*a7d0*/  F2FP.BF16.F32.PACK_AB R119, R173, R152 ;  /* 0x00000098ad77723e */ /* 0x000fe200000010ff */
[----:B------:R-:W-:Y:S01]  /*a7e0*/  LDSM.16.MT88.4 R76, [R165+0x1800] ;  /* 0x00180000a54c783b */ /* 0x000fe20000004200 */
[----:B------:R-:W-:-:S02]  /*a7f0*/  HSET2.LE.AND R61, R61, R166, PT ;  /* 0x000000a63d3d7233 */ /* 0x000fc40003803000 */
[--C-:B------:R-:W-:Y:S01]  /*a800*/  HSET2.LE.AND R63, R63, R166.reuse, PT ;  /* 0x000000a63f3f7233 */ /* 0x100fe20003803000 */
[C---:B------:R-:W-:Y:S01]  /*a810*/  HMMA.16816.F32.BF16 R104, R120.reuse, R114, R104 ;  /* 0x000000727868723c */ /* 0x040fe20000041868 */
[----:B------:R-:W-:Y:S02]  /*a820*/  HSET2.LE.AND R117, R117, R166, PT ;  /* 0x000000a675757233 */ /* 0x000fe40003803000 */
[----:B------:R-:W-:Y:S02]  /*a830*/  LOP3.LUT R119, R119, R60, RZ, 0xc0, !PT ;  /* 0x0000003c77777212 */ /* 0x000fe400078ec0ff */
[----:B--2---:R-:W-:Y:S02]  /*a840*/  F2FP.BF16.F32.PACK_AB R118, R171, R170 ;  /* 0x000000aaab76723e */ /* 0x004fe400000010ff */
[----:B------:R-:W-:Y:S01]  /*a850*/  F2FP.BF16.F32.PACK_AB R116, R175, R160 ;  /* 0x000000a0af74723e */ /* 0x000fe200000010ff */
[C---:B----4-:R-:W-:Y:S01]  /*a860*/  HMMA.16816.F32.BF16 R108, R120.reuse, R132, R108 ;  /* 0x00000084786c723c */ /* 0x050fe2000004186c */
[----:B-----5:R-:W-:Y:S01]  /*a870*/  F2FP.BF16.F32.PACK_AB R60, R172, R185 ;  /* 0x000000b9ac3c723e */ /* 0x020fe200000010ff */
[----:B------:R-:W-:Y:S01]  /*a880*/  FADD.FTZ R160, R160, R193 ;  /* 0x000000c1a0a07221 */ /* 0x000fe20000010000 */
[----:B------:R-:W-:Y:S01]  /*a890*/  LOP3.LUT R118, R118, R61, RZ, 0xc0, !PT ;  /* 0x0000003d76767212 */ /* 0x000fe200078ec0ff */
[----:B------:R-:W-:Y:S01]  /*a8a0*/  FADD.FTZ R185, R185, R224 ;  /* 0x000000e0b9b97221 */ /* 0x000fe20000010000 */
[----:B------:R-:W-:Y:S01]  /*a8b0*/  LOP3.LUT R116, R116, R63, RZ, 0xc0, !PT ;  /* 0x0000003f74747212 */ /* 0x000fe200078ec0ff */
[----:B------:R-:W-:Y:S01]  /*a8c0*/  FADD.FTZ R175, R175, R160 ;  /* 0x000000a0afaf7221 */ /* 0x000fe20000010000 */
[----:B------:R-:W-:Y:S01]  /*a8d0*/  LOP3.LUT R117, R60, R117, RZ, 0xc0, !PT ;  /* 0x000000753c757212 */ /* 0x000fe200078ec0ff */
[----:B------:R-:W-:Y:S01]  /*a8e0*/  HMMA.16816.F32.BF16 R112, R120, R134, R92 ;  /* 0x000000867870723c */ /* 0x000fe2000004185c */
[----:B------:R-:W-:Y:S01]  /*a8f0*/  FADD.FTZ R185, R172, R185 ;  /* 0x000000b9acb97221 */ /* 0x000fe20000010000 */
[----:B------:R-:W-:-:S03]  /*a900*/  FADD.FTZ R170, R170, R175 ;  /* 0x000000afaaaa7221 */ /* 0x000fc60000010000 */
[----:B------:R-:W-:Y:S01]  /*a910*/  FADD.FTZ R152, R152, R185 ;  /* 0x000000b998987221 */ /* 0x000fe20000010000 */
[----:B------:R-:W-:Y:S02]  /*a920*/  FADD.FTZ R216, R171, R170 ;  /* 0x000000aaabd87221 */ /* 0x000fe40000010000 */
[----:B------:R-:W-:Y:S01]  /*a930*/  HMMA.16816.F32.BF16 R132, R120, R136, R96 ;  /* 0x000000887884723c */ /* 0x000fe20000041860 */
[----:B------:R-:W1:Y:S01]  /*a940*/  LDSM.16.MT88.4 R96, [R177+0x11800] ;  /* 0x01180000b160783b */ /* 0x000e620000004200 */
[----:B------:R-:W-:-:S06]  /*a950*/  FADD.FTZ R217, R173, R152 ;  /* 0x00000098add97221 */ /* 0x000fcc0000010000 */
[C---:B------:R-:W-:Y:S08]  /*a960*/  HMMA.16816.F32.BF16 R24, R120.reuse, R144, R24 ;  /* 0x000000907818723c */ /* 0x040ff00000041818 */
[C---:B------:R-:W-:Y:S01]  /*a970*/  HMMA.16816.F32.BF16 R28, R120.reuse, R146, R28 ;  /* 0x00000092781c723c */ /* 0x040fe2000004181c */
[----:B------:R-:W-:Y:S07]  /*a980*/  LDSM.16.MT88.4 R144, [R167+0x11800] ;  /* 0x01180000a790783b */ /* 0x000fee0000004200 */
[C---:B------:R-:W-:Y:S01]  /*a990*/  HMMA.16816.F32.BF16 R56, R120.reuse, R124, R56 ;  /* 0x0000007c7838723c */ /* 0x040fe20000041838 */
[----:B------:R-:W2:Y:S07]  /*a9a0*/  LDSM.16.MT88.4 R124, [R177+0xd800] ;  /* 0x00d80000b17c783b */ /* 0x000eae0000004200 */
[C---:B------:R-:W-:Y:S01]  /*a9b0*/  HMMA.16816.F32.BF16 R32, R120.reuse, R140, R32 ;  /* 0x0000008c7820723c */ /* 0x040fe20000041820 */
[----:B------:R-:W3:Y:S07]  /*a9c0*/  LDSM.16.MT88.4 R140, [R165+0x3800] ;  /* 0x00380000a58c783b */ /* 0x000eee0000004200 */
[C---:B------:R-:W-:Y:S08]  /*a9d0*/  HMMA.16816.F32.BF16 R16, R120.reuse, R148, R16 ;  /* 0x000000947810723c */ /* 0x040ff00000041810 */
[C---:B------:R-:W-:Y:S01]  /*a9e0*/  HMMA.16816.F32.BF16 R20, R120.reuse, R150, R20 ;  /* 0x000000967814723c */ /* 0x040fe20000041814 */
[----:B------:R-:W4:Y:S07]  /*a9f0*/  LDSM.16.MT88.4 R148, [R167+0xf800] ;  /* 0x00f80000a794783b */ /* 0x000f2e0000004200 */
        /* <DEDUP_REMOVED lines=16> */
[C---:B------:R-:W-:Y:S08]  /*ab00*/  HMMA.16816.F32.BF16 R44, R116.reuse, R76, R24 ;  /* 0x0000004c742c723c */ /* 0x040ff00000041818 */
[C---:B------:R-:W-:Y:S08]  /*ab10*/  HMMA.16816.F32.BF16 R48, R116.reuse, R78, R28 ;  /* 0x0000004e7430723c */ /* 0x040ff0000004181c */
[C---:B------:R-:W-:Y:S08]  /*ab20*/  HMMA.16816.F32.BF16 R72, R116.reuse, R150, R52 ;  /* 0x000000967448723c */ /* 0x040ff00000041834 */
[C---:B------:R-:W-:Y:S08]  /*ab30*/  HMMA.16816.F32.BF16 R76, R116.reuse, R140, R56 ;  /* 0x0000008c744c723c */ /* 0x040ff00000041838 */
[C---:B-----5:R-:W-:Y:S08]  /*ab40*/  HMMA.16816.F32.BF16 R108, R116.reuse, R120, R108 ;  /* 0x00000078746c723c */ /* 0x060ff0000004186c */
[C---:B------:R-:W-:Y:S08]  /*ab50*/  HMMA.16816.F32.BF16 R112, R116.reuse, R122, R112 ;  /* 0x0000007a7470723c */ /* 0x040ff00000041870 */
[C---:B------:R-:W-:Y:S08]  /*ab60*/  HMMA.16816.F32.BF16 R104, R116.reuse, R146, R104 ;  /* 0x000000927468723c */ /* 0x040ff00000041868 */
[C---:B-1----:R-:W-:Y:S08]  /*ab70*/  HMMA.16816.F32.BF16 R52, R116.reuse, R12, R32 ;  /* 0x0000000c7434723c */ /* 0x042ff00000041820 */
[C---:B------:R-:W-:Y:S08]  /*ab80*/  HMMA.16816.F32.BF16 R56, R116.reuse, R14, R4 ;  /* 0x0000000e7438723c */ /* 0x040ff00000041804 */
[C---:B--2---:R-:W-:Y:S08]  /*ab90*/  HMMA.16816.F32.BF16 R84, R116.reuse, R16, R84 ;  /* 0x000000107454723c */ /* 0x044ff00000041854 */
[C---:B------:R-:W-:Y:S08]  /*aba0*/  HMMA.16816.F32.BF16 R88, R116.reuse, R18, R88 ;  /* 0x000000127458723c */ /* 0x040ff00000041858 */
[----:B---3--:R-:W-:Y:S01]  /*abb0*/  HMMA.16816.F32.BF16 R120, R116, R8, R132 ;  /* 0x000000087478723c */ /* 0x008fe20000041884 */
[----:B------:R-:W-:-:S02]  /*abc0*/  MOV R132, R2 ;  /* 0x0000000200847202 */ /* 0x000fc40000000f00 */
[----:B------:R-:W-:-:S05]  /*abd0*/  MOV R133, R3 ;  /* 0x0000000300857202 */ /* 0x000fca0000000f00 */
[----:B------:R-:W-:-:S15]  /*abe0*/  HMMA.16816.F32.BF16 R116, R116, R10, R136 ;  /* 0x0000000a7474723c */ /* 0x000fde0000041888 */
[----:B------:R-:W-:-:S05]  /*abf0*/  NOP ;  /* 0x0000000000007918 */ /* 0x000fca0000000000 */
.L_x_589:
        /* <DEDUP_REMOVED lines=22> */
.L_x_597:
[----:B------:R-:W1:Y:S01]  /*ad60*/  LDC.64 R134, c[0x0][0x3b8] ;  /* 0x0000ee00ff867b82 */ /* 0x000e620000000a00 */
[----:B------:R-:W-:Y:S01]  /*ad70*/  VIADD R137, R208, 0xffffffff ;  /* 0xffffffffd0897836 */ /* 0x000fe20000000000 */
[----:B------:R-:W-:Y:S04]  /*ad80*/  LOP3.LUT R141, R202, 0x1f8, RZ, 0xc0, !PT ;  /* 0x000001f8ca8d7812 */ /* 0x000fe800078ec0ff */
[----:B------:R-:W-:Y:S04]  /*ad90*/  LOP3.LUT R141, R141, 0x38, R182, 0x78, !PT ;  /* 0x000000388d8d7812 */ /* 0x000fe800078e78b6 */
[----:B------:R-:W-:Y:S04]  /*ada0*/  LOP3.LUT R141, R141, 0x1e00, R202, 0xf8, !PT ;  /* 0x00001e008d8d7812 */ /* 0x000fe800078ef8ca */
[----:B------:R-:W-:Y:S01]  /*adb0*/  LEA R209, R141, UR5, 0x1 ;  /* 0x000000058dd17c11 */ /* 0x000fe2000f8e08ff */
        /* <DEDUP_REMOVED lines=10> */
[----:B------:R1:W-:Y:S01]  /*ae60*/  @!P1 LDGSTS.E.BYPASS.LTC128B.128 [R209+0x6000], desc[UR14][R142.64] ;  /* 0x060000008ed19fae */ /* 0x0003e2000b981a0e */
[----:B------:R-:W-:Y:S02]  /*ae70*/  LEA.HI.X R132, R144, R139, R140, 0x6, P5 ;  /* 0x0000008b90847211 */ /* 0x000fe400028f348c */
[CC--:B------:R-:W-:Y:S01]  /*ae80*/  LEA R140, P6, R137.reuse, R206.reuse, 0x1 ;  /* 0x000000ce898c7211 */ /* 0x0c0fe200078c08ff */
[----:B------:R1:W-:Y:S01]  /*ae90*/  @P1 STS.128 [R209+0x6000], RZ ;  /* 0x006000ffd1001388 */ /* 0x0003e20000000c00 */
[----:B------:R-:W-:Y:S02]  /*aea0*/  IADD3 R138, P4, PT, R138, R137, RZ ;  /* 0x000000898a8a7210 */ /* 0x000fe40007f9e0ff */
[--C-:B------:R-:W-:Y:S01]  /*aeb0*/  LEA.HI.X R141, R137, R205, R132.reuse, 0x1, P6 ;  /* 0x000000cd898d7211 */ /* 0x100fe200030f0c84 */
[----:B------:R-:W-:Y:S01]  /*aec0*/  @!PT LDS RZ, [RZ] ;  /* 0x00000000fffff984 */ /* 0x000fe20000000800 */
[----:B------:R-:W-:Y:S01]  /*aed0*/  @!PT LDS RZ, [RZ] ;  /* 0x00000000fffff984 */ /* 0x000fe20000000800 */
[----:B------:R-:W-:Y:S01]  /*aee0*/  @!PT LDS RZ, [RZ] ;  /* 0x00000000fffff984 */ /* 0x000fe20000000800 */
[----:B------:R1:W-:Y:S01]  /*aef0*/  @!P3 LDGSTS.E.BYPASS.LTC128B.128 [R209+0x8000], desc[UR14][R142.64+0x80] ;  /* 0x080000808ed1bfae */ /* 0x0003e2000b981a0e */
[----:B------:R-:W-:Y:S01]  /*af00*/  LEA R136, P5, R134, R137, 0x5 ;  /* 0x0000008986887211 */ /* 0x000fe200078a28ff */
[----:B------:R-:W-:Y:S02]  /*af10*/  IMAD.X R139, R139, 0x1, R132, P4 ;  /* 0x000000018b8b7824 */ /* 0x000fe400020e0684 */
[----:B------:R1:W-:Y:S01]  /*af20*/  @P3 STS.128 [R209+0x8000], RZ ;  /* 0x008000ffd1003388 */ /* 0x0003e20000000c00 */
[----:B------:R-:W-:Y:S02]  /*af30*/  LEA R144, P4, R136, R206, 0x1 ;  /* 0x000000ce88907211 */ /* 0x000fe400078808ff */
[----:B------:R-:W-:Y:S01]  /*af40*/  LEA.HI.X R134, R134, R132, R135, 0x5, P5 ;  /* 0x0000008486867211 */ /* 0x000fe200028f2c87 */
[----:B------:R-:W-:Y:S01]  /*af50*/  @!PT LDS RZ, [RZ] ;  /* 0x00000000fffff984 */ /* 0x000fe20000000800 */
[----:B------:R-:W-:Y:S01]  /*af60*/  @!PT LDS RZ, [RZ] ;  /* 0x00000000fffff984 */ /* 0x000fe20000000800 */
[----:B------:R-:W-:Y:S01]  /*af70*/  @!PT LDS RZ, [RZ] ;  /* 0x00000000fffff984 */ /* 0x000fe20000000800 */
[----:B------:R1:W-:Y:S01]  /*af80*/  @!P2 LDGSTS.E.BYPASS.LTC128B.128 [R209+0xa000], desc[UR14][R142.64+0x100] ;  /* 0x0a0001008ed1afae */ /* 0x0003e2000b981a0e */
[----:B------:R-:W-:Y:S02]  /*af90*/  LEA R146, P5, R138, R206, 0x1 ;  /* 0x000000ce8a927211 */ /* 0x000fe400078a08ff */
[-C--:B------:R-:W-:Y:S01]  /*afa0*/  LEA.HI.X R145, R136, R205.reuse, R134, 0x1, P4 ;  /* 0x000000cd88917211 */ /* 0x080fe200020f0c86 */
[----:B------:R1:W-:Y:S01]  /*afb0*/  @P2 STS.128 [R209+0xa000], RZ ;  /* 0x00a000ffd1002388 */ /* 0x0003e20000000c00 */
[----:B------:R-:W-:Y:S03]  /*afc0*/  LEA.HI.X R147, R138, R205, R139, 0x1, P5 ;  /* 0x000000cd8a937211 */ /* 0x000fe600028f0c8b */
        /* <DEDUP_REMOVED lines=47> */
.L_x_595:
        /* <DEDUP_REMOVED lines=8> */
[-C--:B------:R-:W-:Y:S01]  /*b340*/  LEA R174, P2, R132, R204.reuse, 0x7 ;  /* 0x000000cc84ae7211 */ /* 0x080fe200078438ff */
[----:B------:R-:W-:Y:S01]  /*b350*/  IMAD.SHL.U32 R233, R208, 0x2, RZ ;  /* 0x00000002d0e97824 */ /* 0x000fe200078e00ff */
        /* <DEDUP_REMOVED lines=12> */
[C---:B------:R-:W-:Y:S02]  /*b420*/  IADD3 R165, P4, PT, R166.reuse, R197, RZ ;  /* 0x000000c5a6a57210 */ /* 0x040fe40007f9e0ff */
[----:B------:R-:W-:Y:S01]  /*b430*/  @P1 STS.128 [R209+0xc000], RZ ;  /* 0x00c000ffd1001388 */ /* 0x000fe20000000c00 */
[----:B------:R-:W-:Y:S02]  /*b440*/  ISETP.GE.AND P1, PT, R181, UR6, PT ;  /* 0x00000006b5007c0c */ /* 0x000fe4000bf26270 */
[-C--:B------:R-:W-:Y:S02]  /*b450*/  LEA.HI.X R173, R166, R203.reuse, R133, 0x1, P5 ;  /* 0x000000cba6ad7211 */ /* 0x080fe400028f0c85 */
[----:B------:R-:W-:Y:S01]  /*b460*/  @!PT LDS RZ, [RZ] ;  /* 0x00000000fffff984 */ /* 0x000fe20000000800 */
[----:B------:R-:W-:Y:S01]  /*b470*/  @!PT LDS RZ, [RZ] ;  /* 0x00000000fffff984 */ /* 0x000fe20000000800 */
[----:B------:R-:W-:Y:S01]  /*b480*/  @!PT LDS RZ, [RZ] ;  /* 0x00000000fffff984 */ /* 0x000fe20000000800 */
[----:B------:R-:W-:Y:S01]  /*b490*/  @!P3 LDGSTS.E.BYPASS.LTC128B.128 [R209+0xe000], desc[UR14][R174.64+0x80] ;  /* 0x0e000080aed1bfae */ /* 0x000fe2000b981a0e */
[----:B------:R-:W-:Y:S01]  /*b4a0*/  IMAD.X R168, R133, 0x1, R198, P4 ;  /* 0x0000000185a87824 */ /* 0x000fe200020e06c6 */
[C---:B------:R-:W-:Y:S03]  /*b4b0*/  LEA R164, P4, R165.reuse, R204, 0x1 ;  /* 0x000000cca5a47211 */ /* 0x040fe600078808ff */
[----:B------:R-:W-:Y:S01]  /*b4c0*/  @P3 STS.128 [R209+0xe000], RZ ;  /* 0x00e000ffd1003388 */ /* 0x000fe20000000c00 */
[C---:B------:R-:W-:Y:S02]  /*b4d0*/  LEA R167, P0, R194.reuse, R166, 0x5 ;  /* 0x000000a6c2a77211 */ /* 0x040fe400078028ff */
[----:B------:R-:W-:Y:S02]  /*b4e0*/  LEA.HI.X R165, R165, R203, R168, 0x1, P4 ;  /* 0x000000cba5a57211 */ /* 0x000fe400020f0ca8 */
[----:B------:R-:W-:Y:S01]  /*b4f0*/  @!PT LDS RZ, [RZ] ;  /* 0x00000000fffff984 */ /* 0x000fe20000000800 */
[----:B------:R-:W-:Y:S01]  /*b500*/  @!PT LDS RZ, [RZ] ;  /* 0x00000000fffff984 */ /* 0x000fe20000000800 */
[----:B------:R-:W-:Y:S01]  /*b510*/  @!PT LDS RZ, [RZ] ;  /* 0x00000000fffff984 */ /* 0x000fe20000000800 */
[----:B------:R-:W-:Y:S01]  /*b520*/  @!P2 LDGSTS.E.BYPASS.LTC128B.128 [R209+0x10000], desc[UR14][R174.64+0x100] ;  /* 0x10000100aed1afae */ /* 0x000fe2000b981a0e */
[----:B------:R-:W-:Y:S02]  /*b530*/  LEA.HI.X R170, R194, R133, R195, 0x5, P0 ;  /* 0x00000085c2aa7211 */ /* 0x000fe400000f2cc3 */
[C---:B------:R-:W-:Y:S02]  /*b540*/  LEA R132, P0, R167.reuse, R204, 0x1 ;  /* 0x000000cca7847211 */ /* 0x040fe400078008ff */
[----:B------:R-:W-:Y:S01]  /*b550*/  @P2 STS.128 [R209+0x10000], RZ ;  /* 0x010000ffd1002388 */ /* 0x000fe20000000c00 */
[----:B------:R-:W-:Y:S02]  /*b560*/  LOP3.LUT R136, R184, 0x8, RZ, 0xc0, !PT ;  /* 0x00000008b8887812 */ /* 0x000fe400078ec0ff */
[----:B------:R-:W-:Y:S02]  /*b570*/  LEA.HI.X R133, R167, R203, R170, 0x1, P0 ;  /* 0x000000cba7857211 */ /* 0x000fe400000f0caa */
[----:B------:R-:W-:Y:S01]  /*b580*/  @!PT LDS RZ, [RZ] ;  /* 0x00000000fffff984 */ /* 0x000fe20000000800 */
[----:B------:R-:W-:Y:S01]  /*b590*/  @!PT LDS RZ, [RZ] ;  /* 0x00000000fffff984 */ /* 0x000fe20000000800 */
[----:B------:R-:W-:Y:S01]  /*b5a0*/  @!PT LDS RZ, [RZ] ;  /* 0x00000000fffff984 */ /* 0x000fe20000000800 */
[----:B------:R-:W-:Y:S01]  /*b5b0*/  @!P1 LDGSTS.E.BYPASS.LTC128B.128 [R209+0xc800], desc[UR14][R172.64] ;  /* 0x0c800000acd19fae */ /* 0x000fe2000b981a0e */
[--C-:B------:R-:W-:Y:S02]  /*b5c0*/  LOP3.LUT R135, R181, 0x1c0, R178.reuse, 0xf8, !PT ;  /* 0x000001c0b5877812 */ /* 0x100fe400078ef8b2 */
[----:B------:R-:W-:Y:S02]  /*b5d0*/  LOP3.LUT R134, R183, 0x200, R178, 0xf8, !PT ;  /* 0x00000200b7867812 */ /* 0x000fe400078ef8b2 */
[----:B------:R-:W-:Y:S01]  /*b5e0*/  @P1 STS.128 [R209+0xc800], RZ ;  /* 0x00c800ffd1001388 */ /* 0x000fe20000000c00 */
[C---:B------:R-:W-:Y:S02]  /*b5f0*/  LOP3.LUT R185, R135.reuse, R136, RZ, 0x3c, !PT ;  /* 0x0000008887b97212 */ /* 0x040fe400078e3cff */
[----:B------:R-:W-:Y:S02]  /*b600*/  LOP3.LUT R192, R135, 0x8, R182, 0x78, !PT ;  /* 0x0000000887c07812 */ /* 0x000fe400078e78b6 */
[----:B------:R-:W-:Y:S01]  /*b610*/  @!PT LDS RZ, [RZ] ;  /* 0x00000000fffff984 */ /* 0x000fe20000000800 */
[----:B------:R-:W-:Y:S01]  /*b620*/  @!PT LDS RZ, [RZ] ;  /* 0x00000000fffff984 */ /* 0x000fe20000000800 */
[----:B------:R-:W-:Y:S01]  /*b630*/  @!PT LDS RZ, [RZ] ;  /* 0x00000000fffff984 */ /* 0x000fe20000000800 */
[----:B------:R-:W-:Y:S01]  /*b640*/  @!P3 LDGSTS.E.BYPASS.LTC128B.128 [R209+0xe800], desc[UR14][R172.64+0x80] ;  /* 0x0e800080acd1bfae */ /* 0x000fe2000b981a0e */
[----:B------:R-:W-:Y:S02]  /*b650*/  LOP3.LUT R193, R134, R185, RZ, 0xfc, !PT ;  /* 0x000000b986c17212 */ /* 0x000fe400078efcff */
        /* <DEDUP_REMOVED lines=8> */
[----:B------:R-:W-:Y:S01]  /*b6e0*/  VIADD R187, R192, UR5 ;  /* 0x00000005c0bb7c36 */ /* 0x000fe20008000000 */
[----:B------:R-:W-:Y:S01]  /*b6f0*/  SEL R134, R179, 0xffffffc0, !P0 ;  /* 0xffffffc0b3867807 */ /* 0x000fe20004000000 */
[--C-:B------:R-:W-:Y:S02]  /*b700*/  IMAD.IADD R191, R176, 0x1, R193.reuse ;  /* 0x00000001b0bf7824 */ /* 0x100fe400078e02c1 */
[----:B------:R-:W-:Y:S01]  /*b710*/  @P2 STS.128 [R209+0x10800], RZ ;  /* 0x010800ffd1002388 */ /* 0x000fe20000000c00 */
[C---:B------:R-:W-:Y:S01]  /*b720*/  IMAD.IADD R188, R187.reuse, 0x1, R176 ;  /* 0x00000001bbbc7824 */ /* 0x040fe200078e02b0 */
[----:B------:R-:W-:Y:S01]  /*b730*/  ISETP.NE.AND P4, PT, R208, RZ, PT ;  /* 0x000000ffd000720c */ /* 0x000fe20003f85270 */
[----:B------:R-:W-:Y:S02]  /*b740*/  IMAD.IADD R189, R134, 0x1, R193 ;  /* 0x0000000186bd7824 */ /* 0x000fe400078e02c1 */
[----:B------:R-:W-:Y:S01]  /*b750*/  @!PT LDS RZ, [RZ] ;  /* 0x00000000fffff984 */ /* 0x000fe20000000800 */
[----:B------:R-:W-:Y:S01]  /*b760*/  @!PT LDS RZ, [RZ] ;  /* 0x00000000fffff984 */ /* 0x000fe20000000800 */
[----:B------:R-:W-:Y:S01]  /*b770*/  @!PT LDS RZ, [RZ] ;  /* 0x00000000fffff984 */ /* 0x000fe20000000800 */
[----:B------:R-:W-:Y:S01]  /*b780*/  @!P1 LDGSTS.E.BYPASS.LTC128B.128 [R209+0xd000], desc[UR14][R164.64] ;  /* 0x0d000000a4d19fae */ /* 0x000fe2000b981a0e */
[----:B------:R-:W-:Y:S02]  /*b790*/  IMAD.IADD R187, R187, 0x1, R134 ;  /* 0x00000001bbbb7824 */ /* 0x000fe400078e0286 */
[C---:B------:R-:W-:Y:S02]  /*b7a0*/  IMAD.IADD R190, R176.reuse, 0x1, R189 ;  /* 0x00000001b0be7824 */ /* 0x040fe400078e02bd */
        /* <DEDUP_REMOVED lines=35> */
[----:B-1----:R-:W-:Y:S05]  /*b9e0*/  LDSM.16.M88.4 R132, [R187+0x7000] ;  /* 0x00700000bb84783b */ /* 0x002fea0000000200 */
[----:B------:R-:W-:Y:S01]  /*b9f0*/  LDSM.16.M88.4 R164, [R192+UR5+0x8000] ;  /* 0x00800005c0a4783b */ /* 0x000fe20008000200 */
[C---:B--2---:R-:W-:Y:S04]  /*ba00*/  HMMA.16816.F32.BF16 R4, R136.reuse, R140, RZ ;  /* 0x0000008c8804723c */ /* 0x044fe800000418ff */
[----:B------:R-:W-:Y:S04]  /*ba10*/  LDSM.16.M88.4 R168, [R192+UR5+0x8800] ;  /* 0x00880005c0a8783b */ /* 0x000fe80008000200 */
[C---:B------:R-:W-:Y:S01]  /*ba20*/  HMMA.16816.F32.BF16 R8, R136.reuse, R142, RZ ;  /* 0x0000008e8808723c */ /* 0x040fe200000418ff */
[----:B------:R-:W1:Y:S05]  /*ba30*/  LDSM.16.M88.4 R140, [R188+0x6800] ;  /* 0x00680000bc8c783b */ /* 0x000e6a0000000200 */
[----:B------:R-:W-:Y:S02]  /*ba40*/  LDSM.16.M88.4 R172, [R187+0x8000] ;  /* 0x00800000bbac783b */ /* 0x000fe40000000200 */
        /* <DEDUP_REMOVED lines=21> */
[----:B------:R-:W-:Y:S05]  /*bba0*/  LDSM.16.M88.4 R136, [R190] ;  /* 0x00000000be88783b */ /* 0x000fea0000000200 */
[----:B------:R-:W3:Y:S02]  /*bbb0*/  LDSM.16.M88.4 R156, [R186+0x6000] ;  /* 0x00600000ba9c783b */ /* 0x000ee40000000200 */
[C---:B----4-:R-:W-:Y:S08]  /*bbc0*/  HMMA.16816.F32.BF16 R4, R148.reuse, R152, R4 ;  /* 0x000000989404723c */ /* 0x050ff00000041804 */
[C---:B------:R-:W-:Y:S01]  /*bbd0*/  HMMA.16816.F32.BF16 R8, R148.reuse, R154, R8 ;  /* 0x0000009a9408723c */ /* 0x040fe20000041808 */
[----:B------:R-:W4:Y:S07]  /*bbe0*/  LDSM.16.M88.4 R152, [R186+0x7000] ;  /* 0x00700000ba98783b */ /* 0x000f2e0000000200 */
[C---:B-1----:R-:W-:Y:S08]  /*bbf0*/  HMMA.16816.F32.BF16 R12, R148.reuse, R140, R12 ;  /* 0x0000008c940c723c */ /* 0x042ff0000004180c */
[C---:B------:R-:W-:Y:S01]  /*bc00*/  HMMA.16816.F32.BF16 R16, R148.reuse, R142, R16 ;  /* 0x0000008e9410723c */ /* 0x040fe20000041810 */
[----:B------:R-:W-:Y:S07]  /*bc10*/  LDSM.16.M88.4 R140, [R193+0x2000] ;  /* 0x00200000c18c783b */ /* 0x000fee0000000200 */
[C---:B------:R-:W-:Y:S08]  /*bc20*/  HMMA.16816.F32.BF16 R20, R148.reuse, R132, R20 ;  /* 0x000000849414723c */ /* 0x040ff00000041814 */
[C---:B------:R-:W-:Y:S01]  /*bc30*/  HMMA.16816.F32.BF16 R24, R148.reuse, R134, R24 ;  /* 0x000000869418723c */ /* 0x040fe20000041818 */
[----:B------:R-:W1:Y:S07]  /*bc40*/  LDSM.16.M88.4 R132, [R186+0x7800] ;  /* 0x00780000ba84783b */ /* 0x000e6e0000000200 */
[C---:B--2---:R-:W-:Y:S08]  /*bc50*/  HMMA.16816.F32.BF16 R28, R148.reuse, R144, R28 ;  /* 0x00000090941c723c */ /* 0x044ff0000004181c */
[----:B------:R-:W-:Y:S01]  /*bc60*/  HMMA.16816.F32.BF16 R32, R148, R146, R32 ;  /* 0x000000929420723c */ /* 0x000fe20000041820 */
[----:B------:R-:W2:Y:S05]  /*bc70*/  LDSM.16.M88.4 R144, [R192+UR5+0x9000] ;  /* 0x00900005c090783b */ /* 0x000eaa0008000200 */
[----:B------:R-:W5:Y:S02]  /*bc80*/  LDSM.16.M88.4 R148, [R192+UR5+0x9800] ;  /* 0x00980005c094783b */ /* 0x000f640008000200 */
[C---:B---3--:R-:W-:Y:S08]  /*bc90*/  HMMA.16816.F32.BF16 R4, R136.reuse, R156, R4 ;  /* 0x0000009c8804723c */ /* 0x048ff00000041804 */
[C---:B------:R-:W-:Y:S01]  /*bca0*/  HMMA.16816.F32.BF16 R8, R136.reuse, R158, R8 ;  /* 0x0000009e8808723c */ /* 0x040fe20000041808 */
[----:B------:R-:W-:Y:S07]  /*bcb0*/  LDSM.16.M88.4 R156, [R191+0x2000] ;  /* 0x00200000bf9c783b */ /* 0x000fee0000000200 */
[C---:B------:R-:W-:Y:S08]  /*bcc0*/  HMMA.16816.F32.BF16 R12, R136.reuse, R160, R12 ;  /* 0x000000a0880c723c */ /* 0x040ff0000004180c */
[C---:B------:R-:W-:Y:S01]  /*bcd0*/  HMMA.16816.F32.BF16 R16, R136.reuse, R162, R16 ;  /* 0x000000a28810723c */ /* 0x040fe20000041810 */
[----:B------:R-:W3:Y:S07]  /*bce0*/  LDSM.16.M88.4 R160, [R188+0x8000] ;  /* 0x00800000bca0783b */ /* 0x000eee0000000200 */
[C---:B----4-:R-:W-:Y:S08]  /*bcf0*/  HMMA.16816.F32.BF16 R20, R136.reuse, R152, R20 ;  /* 0x000000988814723c */ /* 0x050ff00000041814 */
[C---:B------:R-:W-:Y:S01]  /*bd00*/  HMMA.16816.F32.BF16 R24, R136.reuse, R154, R24 ;  /* 0x0000009a8818723c */ /* 0x040fe20000041818 */
[----:B------:R-:W-:Y:S07]  /*bd10*/  LDSM.16.M88.4 R152, [R188+0x9800] ;  /* 0x00980000bc98783b */ /* 0x000fee0000000200 */
[C---:B-1----:R-:W-:Y:S08]  /*bd20*/  HMMA.16816.F32.BF16 R28, R136.reuse, R132, R28 ;  /* 0x00000084881c723c */ /* 0x042ff0000004181c */
[----:B------:R-:W-:Y:S01]  /*bd30*/  HMMA.16816.F32.BF16 R32, R136, R134, R32 ;  /* 0x000000868820723c */ /* 0x000fe20000041820 */
[----:B------:R-:W1:Y:S05]  /*bd40*/  LDSM.16.M88.4 R132, [R188+0x8800] ;  /* 0x00880000bc84783b */ /* 0x000e6a0000000200 */
[----:B------:R-:W4:Y:S02]  /*bd50*/  LDSM.16.M88.4 R136, [R188+0x9000] ;  /* 0x00900000bc88783b */ /* 0x000f240000000200 */
[C---:B------:R-:W-:Y:S08]  /*bd60*/  HMMA.16816.F32.BF16 R4, R140.reuse, R164, R4 ;  /* 0x000000a48c04723c */ /* 0x040ff00000041804 */
        /* <DEDUP_REMOVED lines=8> */
[C---:B-----5:R-:W-:Y:S08]  /*bdf0*/  HMMA.16816.F32.BF16 R28, R140.reuse, R148, R28 ;  /* 0x000000948c1c723c */ /* 0x060ff0000004181c */
[----:B------:R-:W-:Y:S01]  /*be00*/  HMMA.16816.F32.BF16 R32, R140, R150, R32 ;  /* 0x000000968c20723c */ /* 0x000fe20000041820 */
[----:B------:R-:W2:Y:S05]  /*be10*/  LDSM.16.M88.4 R140, [R187+0x8800] ;  /* 0x00880000bb8c783b */ /* 0x000eaa0000000200 */
[----:B------:R-:W5:Y:S02]  /*be20*/  LDSM.16.M88.4 R148, [R187+0x9800] ;  /* 0x00980000bb94783b */ /* 0x000f640000000200 */
[C---:B---3--:R-:W-:Y:S08]  /*be30*/  HMMA.16816.F32.BF16 R4, R156.reuse, R160, R4 ;  /* 0x000000a09c04723c */ /* 0x048ff00000041804 */
[C---:B------:R-:W-:Y:S01]  /*be40*/  HMMA.16816.F32.BF16 R8, R156.reuse, R162, R8 ;  /* 0x000000a29c08723c */ /* 0x040fe20000041808 */
[----:B------:R-:W-:Y:S07]  /*be50*/  LDSM.16.M88.4 R160, [R192+UR5+0xa000] ;  /* 0x00a00005c0a0783b */ /* 0x000fee0008000200 */
[C---:B-1----:R-:W-:Y:S08]  /*be60*/  HMMA.16816.F32.BF16 R12, R156.reuse, R132, R12 ;  /* 0x000000849c0c723c */ /* 0x042ff0000004180c */
[C---:B------:R-:W-:Y:S01]  /*be70*/  HMMA.16816.F32.BF16 R16, R156.reuse, R134, R16 ;  /* 0x000000869c10723c */ /* 0x040fe20000041810 */
[----:B------:R-:W-:Y:S07]  /*be80*/  LDSM.16.M88.4 R132, [R190+0x2000] ;  /* 0x00200000be84783b */ /* 0x000fee0000000200 */
[C---:B----4-:R-:W-:Y:S08]  /*be90*/  HMMA.16816.F32.BF16 R20, R156.reuse, R136, R20 ;  /* 0x000000889c14723c */ /* 0x050ff00000041814 */
[C---:B------:R-:W-:Y:S01]  /*bea0*/  HMMA.16816.F32.BF16 R24, R156.reuse, R138, R24 ;  /* 0x0000008a9c18723c */ /* 0x040fe20000041818 */
[----:B------:R-:W1:Y:S07]  /*beb0*/  LDSM.16.M88.4 R136, [R186+0x8000] ;  /* 0x00800000ba88783b */ /* 0x000e6e0000000200 */
[C---:B------:R-:W-:Y:S08]  /*bec0*/  HMMA.16816.F32.BF16 R28, R156.reuse, R152, R28 ;  /* 0x000000989c1c723c */ /* 0x040ff0000004181c */
[----:B------:R-:W-:Y:S01]  /*bed0*/  HMMA.16816.F32.BF16 R32, R156, R154, R32 ;  /* 0x0000009a9c20723c */ /* 0x000fe20000041820 */
[----:B------:R-:W3:Y:S05]  /*bee0*/  LDSM.16.M88.4 R152, [R186+0x8800] ;  /* 0x00880000ba98783b */ /* 0x000eea0000000200 */
[----:B------:R-:W-:Y:S02]  /*bef0*/  LDSM.16.M88.4 R156, [R193+0x4000] ;  /* 0x00400000c19c783b */ /* 0x000fe40000000200 */
[C---:B------:R-:W-:Y:S08]  /*bf00*/  HMMA.16816.F32.BF16 R4, R164.reuse, R172, R4 ;  /* 0x000000aca404723c */ /* 0x040ff00000041804 */
[C---:B------:R-:W-:Y:S08]  /*bf10*/  HMMA.16816.F32.BF16 R8, R164.reuse, R174, R8 ;  /* 0x000000aea408723c */ /* 0x040ff00000041808 */
[C---:B--2---:R-:W-:Y:S08]  /*bf20*/  HMMA.16816.F32.BF16 R12, R164.reuse, R140, R12 ;  /* 0x0000008ca40c723c */ /* 0x044ff0000004180c */
[C---:B------:R-:W-:Y:S01]  /*bf30*/  HMMA.16816.F32.BF16 R16, R164.reuse, R142, R16 ;  /* 0x0000008ea410723c */ /* 0x040fe20000041810 */
[----:B------:R-:W2:Y:S07]  /*bf40*/  LDSM.16.M88.4 R140, [R186+0x9000] ;  /* 0x00900000ba8c783b */ /* 0x000eae0000000200 */
[C---:B------:R-:W-:Y:S08]  /*bf50*/  HMMA.16816.F32.BF16 R20, R164.reuse, R144, R20 ;  /* 0x00000090a414723c */ /* 0x040ff00000041814 */
[C---:B------:R-:W-:Y:S01]  /*bf60*/  HMMA.16816.F32.BF16 R24, R164.reuse, R146, R24 ;  /* 0x00000092a418723c */ /* 0x040fe20000041818 */
[----:B------:R-:W4:Y:S07]  /*bf70*/  LDSM.16.M88.4 R144, [R186+0x9800] ;  /* 0x00980000ba90783b */ /* 0x000f2e0000000200 */
[C---:B-----5:R-:W-:Y:S08]  /*bf80*/  HMMA.16816.F32.BF16 R28, R164.reuse, R148, R28 ;  /* 0x00000094a41c723c */ /* 0x060ff0000004181c */
[----:B------:R-:W-:Y:S01]  /*bf90*/  HMMA.16816.F32.BF16 R32, R164, R150, R32 ;  /* 0x00000096a420723c */ /* 0x000fe20000041820 */
[----:B------:R-:W5:Y:S05]  /*bfa0*/  LDSM.16.M88.4 R148, [R192+UR5+0xa800] ;  /* 0x00a80005c094783b */ /* 0x000f6a0008000200 */
[----:B------:R-:W-:Y:S02]  /*bfb0*/  LDSM.16.M88.4 R164, [R192+UR5+0xb800] ;  /* 0x00b80005c0a4783b */ /* 0x000fe40008000200 */
[C---:B-1----:R-:W-:Y:S08]  /*bfc0*/  HMMA.16816.F32.BF16 R4, R132.reuse, R136, R4 ;  /* 0x000000888404723c */ /* 0x042ff00000041804 */
[C---:B------:R-:W-:Y:S01]  /*bfd0*/  HMMA.16816.F32.BF16 R8, R132.reuse, R138, R8 ;  /* 0x0000008a8408723c */ /* 0x040fe20000041808 */
[----:B------:R-:W1:Y:S07]  /*bfe0*/  LDSM.16.M88.4 R136, [R192+UR5+0xb000] ;  /* 0x00b00005c088783b */ /* 0x000e6e0008000200 */
[C---:B---3--:R-:W-:Y:S08]  /*bff0*/  HMMA.16816.F32.BF16 R12, R132.reuse, R152, R12 ;  /* 0x00000098840c723c */ /* 0x048ff0000004180c */
[C---:B------:R-:W-:Y:S01]  /*c000*/  HMMA.16816.F32.BF16 R16, R132.reuse, R154, R16 ;  /* 0x0000009a8410723c */ /* 0x040fe20000041810 */
[----:B------:R-:W3:Y:S07]  /*c010*/  LDSM.16.M88.4 R152, [R191+0x4000] ;  /* 0x00400000bf98783b */ /* 0x000eee0000000200 */
[C---:B--2---:R-:W-:Y:S08]  /*c020*/  HMMA.16816.F32.BF16 R20, R132.reuse, R140, R20 ;  /* 0x0000008c8414723c */ /* 0x044ff00000041814 */
[C---:B------:R-:W-:Y:S01]  /*c030*/  HMMA.16816.F32.BF16 R24, R132.reuse, R142, R24 ;  /* 0x0000008e8418723c */ /* 0x040fe20000041818 */
[----:B------:R-:W-:Y:S07]  /*c040*/  LDSM.16.M88.4 R140, [R188+0xb800] ;  /* 0x00b80000bc8c783b */ /* 0x000fee0000000200 */
[C---:B----4-:R-:W-:Y:S08]  /*c050*/  HMMA.16816.F32.BF16 R28, R132.reuse, R144, R28 ;  /* 0x00000090841c723c */ /* 0x050ff0000004181c */
[----:B------:R-:W-:Y:S01]  /*c060*/  HMMA.16816.F32.BF16 R32, R132, R146, R32 ;  /* 0x000000928420723c */ /* 0x000fe20000041820 */
[----:B------:R-:W2:Y:S05]  /*c070*/  LDSM.16.M88.4 R132, [R188+0xa800] ;  /* 0x00a80000bc84783b */ /* 0x000eaa0000000200 */
[----:B------:R-:W-:Y:S02]  /*c080*/  LDSM.16.M88.4 R144, [R189+0x4000] ;  /* 0x00400000bd90783b */ /* 0x000fe40000000200 */
[C---:B------:R-:W-:Y:S08]  /*c090*/  HMMA.16816.F32.BF16 R4, R156.reuse, R160, R4 ;  /* 0x000000a09c04723c */ /* 0x040ff00000041804 */
[C---:B------:R-:W-:Y:S01]  /*c0a0*/  HMMA.16816.F32.BF16 R8, R156.reuse, R162, R8 ;  /* 0x000000a29c08723c */ /* 0x040fe20000041808 */
[----:B------:R-:W-:Y:S07]  /*c0b0*/  LDSM.16.M88.4 R160, [R187+0xb000] ;  /* 0x00b00000bba0783b */ /* 0x000fee0000000200 */
[C---:B-----5:R-:W-:Y:S08]  /*c0c0*/  HMMA.16816.F32.BF16 R12, R156.reuse, R148, R12 ;  /* 0x000000949c0c723c */ /* 0x060ff0000004180c */
[C---:B------:R-:W-:Y:S01]  /*c0d0*/  HMMA.16816.F32.BF16 R16, R156.reuse, R150, R16 ;  /* 0x000000969c10723c */ /* 0x040fe20000041810 */
[----:B------:R-:W-:Y:S07]  /*c0e0*/  LDSM.16.M88.4 R148, [R187+0xa000] ;  /* 0x00a00000bb94783b */ /* 0x000fee0000000200 */
[C---:B-1----:R-:W-:Y:S08]  /*c0f0*/  HMMA.16816.F32.BF16 R20, R156.reuse, R136, R20 ;  /* 0x000000889c14723c */ /* 0x042ff00000041814 */
[C---:B------:R-:W-:Y:S01]  /*c100*/  HMMA.16816.F32.BF16 R24, R156.reuse, R138, R24 ;  /* 0x0000008a9c18723c */ /* 0x040fe20000041818 */
[----:B------:R-:W1:Y:S07]  /*c110*/  LDSM.16.M88.4 R136, [R188+0xb000] ;  /* 0x00b00000bc88783b */ /* 0x000e6e0000000200 */
[C---:B------:R-:W-:Y:S08]  /*c120*/  HMMA.16816.F32.BF16 R28, R156.reuse, R164, R28 ;  /* 0x000000a49c1c723c */ /* 0x040ff0000004181c */
[----:B------:R-:W-:Y:S01]  /*c130*/  HMMA.16816.F32.BF16 R32, R156, R166, R32 ;  /* 0x000000a69c20723c */ /* 0x000fe20000041820 */
[----:B------:R-:W4:Y:S05]  /*c140*/  LDSM.16.M88.4 R156, [R187+0xa800] ;  /* 0x00a80000bb9c783b */ /* 0x000f2a0000000200 */
[----:B------:R-:W-:Y:S02]  /*c150*/  LDSM.16.M88.4 R164, [R190+0x4000] ;  /* 0x00400000bea4783b */ /* 0x000fe40000000200 */
[C---:B---3--:R-:W-:Y:S08]  /*c160*/  HMMA.16816.F32.BF16 R4, R152.reuse, R168, R4 ;  /* 0x000000a89804723c */ /* 0x048ff00000041804 */
[C---:B------:R-:W-:Y:S01]  /*c170*/  HMMA.16816.F32.BF16 R8, R152.reuse, R170, R8 ;  /* 0x000000aa9808723c */ /* 0x040fe20000041808 */
[----:B------:R-:W-:Y:S07]  /*c180*/  LDSM.16.M88.4 R168, [R186+0xa000] ;  /* 0x00a00000baa8783b */ /* 0x000fee0000000200 */
[C---:B--2---:R-:W-:Y:S08]  /*c190*/  HMMA.16816.F32.BF16 R12, R152.reuse, R132, R12 ;  /* 0x00000084980c723c */ /* 0x044ff0000004180c */
[C---:B------:R-:W-:Y:S01]  /*c1a0*/  HMMA.16816.F32.BF16 R16, R152.reuse, R134, R16 ;  /* 0x000000869810723c */ /* 0x040fe20000041810 */
[----:B------:R-:W2:Y:S07]  /*c1b0*/  LDSM.16.M88.4 R132, [R187+0xb800] ;  /* 0x00b80000bb84783b */ /* 0x000eae0000000200 */
[C---:B-1----:R-:W-:Y:S08]  /*c1c0*/  HMMA.16816.F32.BF16 R20, R152.reuse, R136, R20 ;  /* 0x000000889814723c */ /* 0x042ff00000041814 */
[C---:B------:R-:W-:Y:S01]  /*c1d0*/  HMMA.16816.F32.BF16 R24, R152.reuse, R138, R24 ;  /* 0x0000008a9818723c */ /* 0x040fe20000041818 */
[----:B------:R-:W1:Y:S07]  /*c1e0*/  LDSM.16.M88.4 R136, [R186+0xa800] ;  /* 0x00a80000ba88783b */ /* 0x000e6e0000000200 */
[C---:B------:R-:W-:Y:S08]  /*c1f0*/  HMMA.16816.F32.BF16 R28, R152.reuse, R140, R28 ;  /* 0x0000008c981c723c */ /* 0x040ff0000004181c */
[----:B------:R-:W-:Y:S01]  /*c200*/  HMMA.16816.F32.BF16 R32, R152, R142, R32 ;  /* 0x0000008e9820723c */ /* 0x000fe20000041820 */
[----:B------:R-:W3:Y:S07]  /*c210*/  LDSM.16.M88.4 R140, [R186+0xb000] ;  /* 0x00b00000ba8c783b */ /* 0x000eee0000000200 */
[C---:B------:R-:W-:Y:S08]  /*c220*/  HMMA.16816.F32.BF16 R4, R144.reuse, R148, R4 ;  /* 0x000000949004723c */ /* 0x040ff00000041804 */
[C---:B------:R-:W-:Y:S08]  /*c230*/  HMMA.16816.F32.BF16 R8, R144.reuse, R150, R8 ;  /* 0x000000969008723c */ /* 0x040ff00000041808 */
[C---:B----4-:R-:W-:Y:S08]  /*c240*/  HMMA.16816.F32.BF16 R12, R144.reuse, R156, R12 ;  /* 0x0000009c900c723c */ /* 0x050ff0000004180c */
[C---:B------:R-:W-:Y:S08]  /*c250*/  HMMA.16816.F32.BF16 R16, R144.reuse, R158, R16 ;  /* 0x0000009e9010723c */ /* 0x040ff00000041810 */
[C---:B------:R-:W-:Y:S08]  /*c260*/  HMMA.16816.F32.BF16 R20, R144.reuse, R160, R20 ;  /* 0x000000a09014723c */ /* 0x040ff00000041814 */
[C---:B------:R-:W-:Y:S08]  /*c270*/  HMMA.16816.F32.BF16 R24, R144.reuse, R162, R24 ;  /* 0x000000a29018723c */ /* 0x040ff00000041818 */
[C---:B--2---:R-:W-:Y:S08]  /*c280*/  HMMA.16816.F32.BF16 R28, R144.reuse, R132, R28 ;  /* 0x00000084901c723c */ /* 0x044ff0000004181c */
[----:B------:R-:W-:Y:S01]  /*c290*/  HMMA.16816.F32.BF16 R32, R144, R134, R32 ;  /* 0x000000869020723c */ /* 0x000fe20000041820 */
[----:B------:R-:W2:Y:S01]  /*c2a0*/  LDSM.16.M88.4 R132, [R186+0xb800] ;  /* 0x00b80000ba84783b */ /* 0x000ea20000000200 */
[----:B------:R-:W-:Y:S04]  /*c2b0*/  DEPBAR.LE SB0, 0x0 ;  /* 0x000080000000791a */ /* 0x000fe80000000000 */
[----:B------:R-:W-:Y:S02]  /*c2c0*/  BAR.SYNC.DEFER_BLOCKING 0x0 ;  /* 0x0000000000007b1d */ /* 0x000fe40000010000 */
[C---:B------:R-:W-:Y:S05]  /*c2d0*/  HMMA.16816.F32.BF16 R4, R164.reuse, R168, R4 ;  /* 0x000000a8a404723c */ /* 0x040fea0000041804 */
[----:B------:R-:W-:Y:S03]  /*c2e0*/  IMAD.SHL.U32 R168, R182, 0x2, RZ ;  /* 0x00000002b6a87824 */ /* 0x000fe600078e00ff */
[C---:B------:R-:W-:Y:S03]  /*c2f0*/  HMMA.16816.F32.BF16 R8, R164.reuse, R170, R8 ;  /* 0x000000aaa408723c */ /* 0x040fe60000041808 */
[----:B------:R-:W-:Y:S05]  /*c300*/  LOP3.LUT R169, R168, 0x6, RZ, 0xc0, !PT ;  /* 0x00000006a8a97812 */ /* 0x000fea00078ec0ff */
[C---:B-1----:R-:W-:Y:S03]  /*c310*/  HMMA.16816.F32.BF16 R12, R164.reuse, R136, R12 ;  /* 0x00000088a40c723c */ /* 0x042fe6000004180c */
[----:B------:R-:W-:Y:S04]  /*c320*/  IMAD R170, R208, 0x40, R169 ;  /* 0x00000040d0aa7824 */ /* 0x000fe800078e02a9 */
[C---:B------:R-:W-:Y:S01]  /*c330*/  VIADD R171, R170.reuse, 0x8 ;  /* 0x00000008aaab7836 */ /* 0x040fe20000000000 */
[----:B------:R-:W-:Y:S01]  /*c340*/  I2FP.F32.U32 R173, R170 ;  /* 0x000000aa00ad7245 */ /* 0x000fe20000201000 */
[C---:B------:R-:W-:Y:S03]  /*c350*/  HMMA.16816.F32.BF16 R16, R164.reuse, R138, R16 ;  /* 0x0000008aa410723c */ /* 0x040fe60000041810 */
[C---:B------:R-:W-:Y:S02]  /*c360*/  VIADD R172, R170.reuse, 0x1 ;  /* 0x00000001aaac7836 */ /* 0x040fe40000000000 */
[CC--:B------:R-:W-:Y:S01]  /*c370*/  FFMA.FTZ R4, R173.reuse, R0.reuse, R4 ;  /* 0x00000000ad047223 */ /* 0x0c0fe20000010004 */
[----:B------:R-:W-:Y:S01]  /*c380*/  FFMA.FTZ R6, R173, R0, R6 ;  /* 0x00000000ad067223 */ /* 0x000fe20000010006 */
[----:B------:R-:W-:Y:S01]  /*c390*/  I2FP.F32.U32 R173, R171 ;  /* 0x000000ab00ad7245 */ /* 0x000fe20000201000 */
[C---:B------:R-:W-:Y:S01]  /*c3a0*/  VIADD R171, R170.reuse, 0x10 ;  /* 0x00000010aaab7836 */ /* 0x040fe20000000000 */
[----:B------:R-:W-:Y:S01]  /*c3b0*/  I2FP.F32.U32 R172, R172 ;  /* 0x000000ac00ac7245 */ /* 0x000fe20000201000 */
[C---:B---3--:R-:W-:Y:S03]  /*c3c0*/  HMMA.16816.F32.BF16 R20, R164.reuse, R140, R20 ;  /* 0x0000008ca414723c */ /* 0x048fe60000041814 */
[CC--:B------:R-:W-:Y:S01]  /*c3d0*/  FFMA.FTZ R8, R173.reuse, R0.reuse, R8 ;  /* 0x00000000ad087223 */ /* 0x0c0fe20000010008 */
[-C--:B------:R-:W-:Y:S01]  /*c3e0*/  FFMA.FTZ R10, R173, R0.reuse, R10 ;  /* 0x00000000ad0a7223 */ /* 0x080fe2000001000a */
[----:B------:R-:W-:Y:S01]  /*c3f0*/  I2FP.F32.U32 R173, R171 ;  /* 0x000000ab00ad7245 */ /* 0x000fe20000201000 */
[----:B------:R-:W-:Y:S02]  /*c400*/  VIADD R174, R170, 0x9 ;  /* 0x00000009aaae7836 */ /* 0x000fe40000000000 */
[-C--:B------:R-:W-:Y:S01]  /*c410*/  FFMA.FTZ R5, R172, R0.reuse, R5 ;  /* 0x00000000ac057223 */ /* 0x080fe20000010005 */
[----:B------:R-:W-:Y:S01]  /*c420*/  VIADD R171, R170, 0x18 ;  /* 0x00000018aaab7836 */ /* 0x000fe20000000000 */
[C---:B------:R-:W-:Y:S03]  /*c430*/  HMMA.16816.F32.BF16 R24, R164.reuse, R142, R24 ;  /* 0x0000008ea418723c */ /* 0x040fe60000041818 */
[----:B------:R-:W-:Y:S01]  /*c440*/  FFMA.FTZ R7, R172, R0, R7 ;  /* 0x00000000ac077223 */ /* 0x000fe20000010007 */
[----:B------:R-:W-:Y:S01]  /*c450*/  I2FP.F32.U32 R172, R174 ;  /* 0x000000ae00ac7245 */ /* 0x000fe20000201000 */
[CC--:B------:R-:W-:Y:S01]  /*c460*/  FFMA.FTZ R12, R173.reuse, R0.reuse, R12 ;  /* 0x00000000ad0c7223 */ /* 0x0c0fe2000001000c */
[-C--:B------:R-:W-:Y:S01]  /*c470*/  FFMA.FTZ R14, R173, R0.reuse, R14 ;  /* 0x00000000ad0e7223 */ /* 0x080fe2000001000e */
[----:B------:R-:W-:Y:S01]  /*c480*/  I2FP.F32.U32 R173, R171 ;  /* 0x000000ab00ad7245 */ /* 0x000fe20000201000 */
[C---:B------:R-:W-:Y:S01]  /*c490*/  VIADD R174, R170.reuse, 0x11 ;  /* 0x00000011aaae7836 */ /* 0x040fe20000000000 */
[C---:B--2---:R-:W-:Y:S03]  /*c4a0*/  HMMA.16816.F32.BF16 R28, R164.reuse, R132, R28 ;  /* 0x00000084a41c723c */ /* 0x044fe6000004181c */
[----:B------:R-:W-:Y:S02]  /*c4b0*/  VIADD R171, R170, 0x20 ;  /* 0x00000020aaab7836 */ /* 0x000fe40000000000 */
[CC--:B------:R-:W-:Y:S01]  /*c4c0*/  FFMA.FTZ R9, R172.reuse, R0.reuse, R9 ;  /* 0x00000000ac097223 */ /* 0x0c0fe20000010009 */
[----:B------:R-:W-:Y:S01]  /*c4d0*/  FFMA.FTZ R11, R172, R0, R11 ;  /* 0x00000000ac0b7223 */ /* 0x000fe2000001000b */
[----:B------:R-:W-:Y:S01]  /*c4e0*/  I2FP.F32.U32 R172, R174 ;  /* 0x000000ae00ac7245 */ /* 0x000fe20000201000 */
[C---:B------:R-:W-:Y:S01]  /*c4f0*/  VIADD R174, R170.reuse, 0x19 ;  /* 0x00000019aaae7836 */ /* 0x040fe20000000000 */
[----:B------:R-:W-:Y:S01]  /*c500*/  I2FP.F32.U32 R133, R171 ;  /* 0x000000ab00857245 */ /* 0x000fe20000201000 */
[----:B------:R-:W-:Y:S01]  /*c510*/  VIADD R132, R170, 0x21 ;  /* 0x00000021aa847836 */ /* 0x000fe20000000000 */
[----:B------:R-:W-:Y:S03]  /*c520*/  HMMA.16816.F32.BF16 R32, R164, R134, R32 ;  /* 0x00000086a420723c */ /* 0x000fe60000041820 */
[----:B------:R-:W-:Y:S01]  /*c530*/  FMNMX3.FTZ R165, R2, R4, R5, !PT ;  /* 0x0000000402a57276 */ /* 0x000fe20007810005 */
[C---:B------:R-:W-:Y:S01]  /*c540*/  FFMA.FTZ R13, R172.reuse, R0, R13 ;  /* 0x00000000ac0d7223 */ /* 0x040fe2000001000d */
[----:B------:R-:W-:Y:S01]  /*c550*/  I2FP.F32.U32 R132, R132 ;  /* 0x0000008400847245 */ /* 0x000fe20000201000 */
[----:B------:R-:W-:Y:S01]  /*c560*/  FFMA.FTZ R15, R172, R0, R15 ;  /* 0x00000000ac0f7223 */ /* 0x000fe2000001000f */
[----:B------:R-:W-:Y:S01]  /*c570*/  I2FP.F32.U32 R172, R174 ;  /* 0x000000ae00ac7245 */ /* 0x000fe20000201000 */
[----:B------:R-:W-:Y:S01]  /*c580*/  FFMA.FTZ R20, R133, R0, R20 ;  /* 0x0000000085147223 */ /* 0x000fe20000010014 */
[----:B------:R-:W-:Y:S01]  /*c590*/  FMNMX3.FTZ R165, R165, R8, R9, !PT ;  /* 0x00000008a5a57276 */ /* 0x000fe20007810009 */
[----:B------:R-:W-:Y:S01]  /*c5a0*/  FFMA.FTZ R22, R133, R0, R22 ;  /* 0x0000000085167223 */ /* 0x000fe20000010016 */
[----:B------:R-:W-:Y:S01]  /*c5b0*/  FMNMX3.FTZ R164, R3, R6, R7, !PT ;  /* 0x0000000603a47276 */ /* 0x000fe20007810007 */
[----:B------:R-:W-:Y:S01]  /*c5c0*/  VIADD R133, R170, 0x30 ;  /* 0x00000030aa857836 */ /* 0x000fe20000000000 */
[----:B------:R-:W-:Y:S01]  /*c5d0*/  FMNMX3.FTZ R165, R165, R12, R13, !PT ;  /* 0x0000000ca5a57276 */ /* 0x000fe2000781000d */
[----:B------:R-:W-:Y:S01]  /*c5e0*/  FFMA.FTZ R17, R172, R0, R17 ;  /* 0x00000000ac117223 */ /* 0x000fe20000010011 */
[----:B------:R-:W-:Y:S01]  /*c5f0*/  FMNMX3.FTZ R164, R164, R10, R11, !PT ;  /* 0x0000000aa4a47276 */ /* 0x000fe2000781000b */
[----:B------:R-:W-:Y:S01]  /*c600*/  FFMA.FTZ R19, R172, R0, R19 ;  /* 0x00000000ac137223 */ /* 0x000fe20000010013 */
[----:B------:R-:W-:Y:S01]  /*c610*/  I2FP.F32.U32 R133, R133 ;  /* 0x0000008500857245 */ /* 0x000fe20000201000 */
[----:B------:R-:W-:Y:S01]  /*c620*/  VIADD R172, R170, 0x29 ;  /* 0x00000029aaac7836 */ /* 0x000fe20000000000 */
[----:B------:R-:W-:Y:S01]  /*c630*/  FMNMX3.FTZ R164, R164, R14, R15, !PT ;  /* 0x0000000ea4a47276 */ /* 0x000fe2000781000f */
[----:B------:R-:W-:Y:S02]  /*c640*/  VIADD R171, R170, 0x28 ;  /* 0x00000028aaab7836 */ /* 0x000fe40000000000 */
[CC--:B------:R-:W-:Y:S01]  /*c650*/  FFMA.FTZ R21, R132.reuse, R0.reuse, R21 ;  /* 0x0000000084157223 */ /* 0x0c0fe20000010015 */
[----:B------:R-:W-:Y:S01]  /*c660*/  FFMA.FTZ R23, R132, R0, R23 ;  /* 0x0000000084177223 */ /* 0x000fe20000010017 */
[----:B------:R-:W-:Y:S01]  /*c670*/  I2FP.F32.U32 R132, R172 ;  /* 0x000000ac00847245 */ /* 0x000fe20000201000 */
[-C--:B------:R-:W-:Y:S01]  /*c680*/  FFMA.FTZ R16, R173, R0.reuse, R16 ;  /* 0x00000000ad107223 */ /* 0x080fe20000010010 */
[----:B------:R-:W-:Y:S01]  /*c690*/  I2FP.F32.U32 R171, R171 ;  /* 0x000000ab00ab7245 */ /* 0x000fe20000201000 */
[CC--:B------:R-:W-:Y:S01]  /*c6a0*/  FFMA.FTZ R28, R133.reuse, R0.reuse, R28 ;  /* 0x00000000851c7223 */ /* 0x0c0fe2000001001c */
[----:B------:R-:W-:Y:S01]  /*c6b0*/  FFMA.FTZ R30, R133, R0, R30 ;  /* 0x00000000851e7223 */ /* 0x000fe2000001001e */
[C---:B------:R-:W-:Y:S01]  /*c6c0*/  VIADD R133, R170.reuse, 0x38 ;  /* 0x00000038aa857836 */ /* 0x040fe20000000000 */
[----:B------:R-:W-:Y:S01]  /*c6d0*/  FMNMX3.FTZ R165, R165, R16, R17, !PT ;  /* 0x00000010a5a57276 */ /* 0x000fe20007810011 */
[----:B------:R-:W-:Y:S02]  /*c6e0*/  VIADD R166, R170, 0x31 ;  /* 0x00000031aaa67836 */ /* 0x000fe40000000000 */
[CC--:B------:R-:W-:Y:S01]  /*c6f0*/  FFMA.FTZ R25, R132.reuse, R0.reuse, R25 ;  /* 0x0000000084197223 */ /* 0x0c0fe20000010019 */
[----:B------:R-:W-:Y:S01]  /*c700*/  FFMA.FTZ R27, R132, R0, R27 ;  /* 0x00000000841b7223 */ /* 0x000fe2000001001b */
[----:B------:R-:W-:Y:S01]  /*c710*/  I2FP.F32.U32 R133, R133 ;  /* 0x0000008500857245 */ /* 0x000fe20000201000 */
[----:B------:R-:W-:Y:S01]  /*c720*/  VIADD R132, R170, 0x39 ;  /* 0x00000039aa847836 */ /* 0x000fe20000000000 */
[----:B------:R-:W-:Y:S01]  /*c730*/  I2FP.F32.U32 R166, R166 ;  /* 0x000000a600a67245 */ /* 0x000fe20000201000 */
[----:B------:R-:W-:Y:S01]  /*c740*/  FFMA.FTZ R18, R173, R0, R18 ;  /* 0x00000000ad127223 */ /* 0x000fe20000010012 */
[----:B------:R-:W-:Y:S01]  /*c750*/  FMNMX3.FTZ R165, R165, R20, R21, !PT ;  /* 0x00000014a5a57276 */ /* 0x000fe20007810015 */
[----:B------:R-:W-:Y:S01]  /*c760*/  FFMA.FTZ R24, R171, R0, R24 ;  /* 0x00000000ab187223 */ /* 0x000fe20000010018 */
[----:B------:R-:W-:Y:S01]  /*c770*/  I2FP.F32.U32 R132, R132 ;  /* 0x0000008400847245 */ /* 0x000fe20000201000 */
[CC--:B------:R-:W-:Y:S01]  /*c780*/  FFMA.FTZ R32, R133.reuse, R0.reuse, R32 ;  /* 0x0000000085207223 */ /* 0x0c0fe20000010020 */
[----:B------:R-:W-:Y:S01]  /*c790*/  FFMA.FTZ R34, R133, R0, R34 ;  /* 0x0000000085227223 */ /* 0x000fe20000010022 */
[----:B------:R-:W-:Y:S01]  /*c7a0*/  FMNMX3.FTZ R133, R164, R18, R19, !PT ;  /* 0x00000012a4857276 */ /* 0x000fe20007810013 */
        /* <DEDUP_REMOVED lines=10> */
[----:B------:R-:W-:Y:S06]  /*c850*/  @P4 BRA `(.L_x_597) ;  /* 0xffffffe400404947 */ /* 0x000fec000383ffff */
.L_x_596:
[----:B------:R-:W-:Y:S01]  /*c860*/  FMNMX3.FTZ R133, R133, R30, R31, !PT ;  /* 0x0000001e85857276 */ /* 0x000fe2000781001f */
[----:B------:R-:W2:Y:S01]  /*c870*/  SHFL.BFLY PT, R137, R164, 0x2, 0x1f ;  /* 0x0c401f00a4897f89 */ /* 0x000ea200000e0000 */
[----:B------:R-:W-:Y:S02]  /*c880*/  LOP3.LUT R134, R233, R215, R221, 0x96, !PT ;  /* 0x000000d7e9867212 */ /* 0x000fe400078e96dd */
[----:B------:R-:W-:Y:S02]  /*c890*/  FMNMX3.FTZ R132, R133, R34, R35, !PT ;  /* 0x0000002285847276 */ /* 0x000fe40007810023 */
[----:B------:R-:W-:Y:S01]  /*c8a0*/  IADD3 R231, PT, PT, R220, -0x61c88647, RZ ;  /* 0x9e3779b9dce77810 */ /* 0x000fe20007ffe0ff */
[----:B------:R-:W-:Y:S01]  /*c8b0*/  IMAD.WIDE.U32 R152, R134, -0x326172a9, RZ ;  /* 0xcd9e8d5786987825 */ /* 0x000fe200078e00ff */
[----:B------:R-:W-:Y:S01]  /*c8c0*/  IADD3 R229, PT, PT, R220, 0x3c6ef372, RZ ;  /* 0x3c6ef372dce57810 */ /* 0x000fe20007ffe0ff */
[----:B------:R-:W3:Y:S01]  /*c8d0*/  SHFL.BFLY PT, R135, R132, 0x2, 0x1f ;  /* 0x0c401f0084877f89 */ /* 0x000ee200000e0000 */
[----:B------:R-:W-:Y:S02]  /*c8e0*/  IADD3 R226, PT, PT, R221, 0x32370b8f, RZ ;  /* 0x32370b8fdde27810 */ /* 0x000fe40007ffe0ff */
[----:B------:R-:W-:Y:S02]  /*c8f0*/  LOP3.LUT R133, R218, R231, R153, 0x96, !PT ;  /* 0x000000e7da857212 */ /* 0x000fe400078e9699 */
[----:B------:R-:W-:Y:S02]  /*c900*/  LOP3.LUT R152, R211, R229, R152, 0x96, !PT ;  /* 0x000000e5d3987212 */ /* 0x000fe400078e9698 */
[----:B------:R-:W-:Y:S01]  /*c910*/  IADD3 R227, PT, PT, R221, 0x76cf5d0a, RZ ;  /* 0x76cf5d0adde37810 */ /* 0x000fe20007ffe0ff */
[----:B------:R-:W-:Y:S01]  /*c920*/  IMAD.WIDE.U32 R150, R133, -0x2daee0ad, RZ ;  /* 0xd2511f5385967825 */ /* 0x000fe200078e00ff */
[C---:B------:R-:W-:Y:S02]  /*c930*/  IADD3 R166, PT, PT, R220.reuse, 0x78dde6e4, RZ ;  /* 0x78dde6e4dca67810 */ /* 0x040fe40007ffe0ff */
[----:B------:R-:W-:Y:S01]  /*c940*/  IADD3 R225, PT, PT, R220, -0x255992d5, RZ ;  /* 0xdaa66d2bdce17810 */ /* 0x000fe20007ffe0ff */
[----:B------:R-:W-:Y:S01]  /*c950*/  IMAD.WIDE.U32 R152, R152, -0x2daee0ad, RZ ;  /* 0xd2511f5398987825 */ /* 0x000fe200078e00ff */
[----:B------:R-:W-:Y:S02]  /*c960*/  LOP3.LUT R136, R212, R227, R151, 0x96, !PT ;  /* 0x000000e3d4887212 */ /* 0x000fe400078e9697 */
[C---:B------:R-:W-:Y:S02]  /*c970*/  IADD3 R162, PT, PT, R221.reuse, -0x56f99767, RZ ;  /* 0xa9066899dda27810 */ /* 0x040fe40007ffe0ff */
[----:B------:R-:W-:Y:S01]  /*c980*/  LOP3.LUT R150, R226, R150, R153, 0x96, !PT ;  /* 0x00000096e2967212 */ /* 0x000fe200078e9699 */
[----:B------:R-:W-:Y:S01]  /*c990*/  IMAD.WIDE.U32 R148, R136, -0x326172a9, RZ ;  /* 0xcd9e8d5788947825 */ /* 0x000fe200078e00ff */
[----:B------:R-:W-:Y:S02]  /*c9a0*/  IADD3 R163, PT, PT, R221, -0x126145ec, RZ ;  /* 0xed9eba14dda37810 */ /* 0x000fe40007ffe0ff */
[----:B------:R-:W-:Y:S01]  /*c9b0*/  IADD3 R161, PT, PT, R220, -0x4ab325aa, RZ ;  /* 0xb54cda56dca17810 */ /* 0x000fe20007ffe0ff */
[----:B------:R-:W-:Y:S01]  /*c9c0*/  IMAD.WIDE.U32 R150, R150, -0x326172a9, RZ ;  /* 0xcd9e8d5796967825 */ /* 0x000fe200078e00ff */
[----:B------:R-:W-:Y:S02]  /*c9d0*/  LOP3.LUT R136, R210, R225, R149, 0x96, !PT ;  /* 0x000000e1d2887212 */ /* 0x000fe400078e9695 */
[----:B--2---:R-:W-:Y:S02]  /*c9e0*/  FMNMX.FTZ R134, R164, R137, !PT ;  /* 0x00000089a4867209 */ /* 0x004fe40007810000 */
[----:B---3--:R-:W-:Y:S01]  /*c9f0*/  FMNMX.FTZ R135, R132, R135, !PT ;  /* 0x0000008784877209 */ /* 0x008fe20007810000 */
[----:B------:R-:W-:Y:S01]  /*ca00*/  IMAD.WIDE.U32 R136, R136, -0x2daee0ad, RZ ;  /* 0xd2511f5388887825 */ /* 0x000fe200078e00ff */
[----:B------:R-:W-:Y:S01]  /*ca10*/  LOP3.LUT R148, R166, R148, R151, 0x96, !PT ;  /* 0x00000094a6947212 */ /* 0x000fe200078e9697 */
[----:B------:R-:W2:Y:S01]  /*ca20*/  SHFL.BFLY PT, R133, R134, 0x1, 0x1f ;  /* 0x0c201f0086857f89 */ /* 0x000ea200000e0000 */
[----:B------:R-:W-:Y:S02]  /*ca30*/  LOP3.LUT R165, R185, 0x200, R178, 0xf8, !PT ;  /* 0x00000200b9a57812 */ /* 0x000fe400078ef8b2 */
[----:B------:R-:W-:Y:S05]  /*ca40*/  LOP3.LUT R152, R163, R152, R137, 0x96, !PT ;  /* 0x00000098a3987212 */ /* 0x000fea00078e9689 */
[----:B------:R-:W3:Y:S01]  /*ca50*/  SHFL.BFLY PT, R132, R135, 0x1, 0x1f ;  /* 0x0c201f0087847f89 */ /* 0x000ee200000e0000 */
[----:B------:R-:W-:Y:S01]  /*ca60*/  IMAD.WIDE.U32 R148, R148, -0x2daee0ad, RZ ;  /* 0xd2511f5394947825 */ /* 0x000fe200078e00ff */
[----:B------:R-:W-:Y:S02]  /*ca70*/  LEA R165, R165, UR5, 0x1 ;  /* 0x00000005a5a57c11 */ /* 0x000fe4000f8e08ff */
[----:B------:R-:W-:Y:S01]  /*ca80*/  IADD3 R228, PT, PT, R220, 0x1715609d, RZ ;  /* 0x1715609ddce47810 */ /* 0x000fe20007ffe0ff */
[----:B------:R-:W-:Y:S01]  /*ca90*/  IMAD.WIDE.U32 R152, R152, -0x326172a9, RZ ;  /* 0xcd9e8d5798987825 */ /* 0x000fe200078e00ff */
[----:B-1----:R-:W-:Y:S02]  /*caa0*/  LOP3.LUT R140, R162, R136, R149, 0x96, !PT ;  /* 0x00000088a28c7212 */ /* 0x002fe400078e9695 */
[----:B------:R-:W-:Y:S02]  /*cab0*/  IADD3 R230, PT, PT, R221, 0x646e171e, RZ ;  /* 0x646e171edde67810 */ /* 0x000fe40007ffe0ff */
[----:B------:R-:W-:Y:S01]  /*cac0*/  LOP3.LUT R150, R228, R150, R153, 0x96, !PT ;  /* 0x00000096e4967212 */ /* 0x000fe200078e9699 */
[----:B------:R-:W-:Y:S01]  /*cad0*/  IMAD.WIDE.U32 R140, R140, -0x326172a9, RZ ;  /* 0xcd9e8d578c8c7825 */ /* 0x000fe200078e00ff */
[----:B------:R-:W-:Y:S03]  /*cae0*/  IADD3 R233, PT, PT, R233, 0x1, RZ ;  /* 0x00000001e9e97810 */ /* 0x000fe60007ffe0ff */
[----:B------:R-:W-:Y:S01]  /*caf0*/  IMAD.WIDE.U32 R150, R150, -0x2daee0ad, RZ ;  /* 0xd2511f5396967825 */ /* 0x000fe200078e00ff */
[----:B------:R-:W-:Y:S02]  /*cb00*/  LOP3.LUT R137, R161, R152, R141, 0x96, !PT ;  /* 0x00000098a1897212 */ /* 0x000fe400078e968d */
[----:B------:R-:W-:Y:S01]  /*cb10*/  PRMT R139, R140, 0x7773, RZ ;  /* 0x000077738c8b7816 */ /* 0x000fe200000000ff */
[----:B------:R-:W-:Y:S01]  /*cb20*/  LDSM.16.MT88.4 R152, [R165+0xe800] ;  /* 0x00e80000a598783b */ /* 0x000fe20000004200 */
[----:B--2---:R-:W-:Y:S02]  /*cb30*/  FMNMX.FTZ R133, R134, R133, !PT ;  /* 0x0000008586857209 */ /* 0x004fe40007810000 */
[----:B------:R-:W-:Y:S02]  /*cb40*/  PRMT R134, R140, 0x7772, RZ ;  /* 0x000077728c867816 */ /* 0x000fe400000000ff */
[----:B---3--:R-:W-:Y:S01]  /*cb50*/  FMNMX.FTZ R132, R135, R132, !PT ;  /* 0x0000008487847209 */ /* 0x008fe20007810000 */
[C---:B------:R-:W-:Y:S01]  /*cb60*/  FMUL.FTZ R188, R133.reuse, UR4 ;  /* 0x0000000485bc7c20 */ /* 0x040fe20008410000 */
[C---:B------:R-:W-:Y:S01]  /*cb70*/  FSETP.NEU.FTZ.AND P2, PT, R133.reuse, -INF , PT ;  /* 0xff8000008500780b */ /* 0x040fe20003f5d000 */
[----:B------:R-:W1:Y:S01]  /*cb80*/  LDC R135, c[0x0][0x4f8] ;  /* 0x00013e00ff877b82 */ /* 0x000e620000000800 */
[----:B------:R-:W-:Y:S01]  /*cb90*/  MOV R136, R140 ;  /* 0x0000008c00887202 */ /* 0x000fe20000000f00 */
[----:B------:R-:W-:Y:S01]  /*cba0*/  FMUL.FTZ R187, R132, UR4 ;  /* 0x0000000484bb7c20 */ /* 0x000fe20008410000 */
[----:B------:R-:W-:Y:S01]  /*cbb0*/  FSEL R188, R188, RZ, P2 ;  /* 0x000000ffbcbc7208 */ /* 0x000fe20001000000 */
[----:B------:R-:W-:Y:S01]  /*cbc0*/  FADD.FTZ R2, -R133, R2 ;  /* 0x0000000285027221 */ /* 0x000fe20000010100 */
[----:B------:R-:W-:Y:S02]  /*cbd0*/  PRMT R138, R140, 0x7771, RZ ;  /* 0x000077718c8a7816 */ /* 0x000fe400000000ff */
[----:B------:R-:W-:Y:S01]  /*cbe0*/  LOP3.LUT R140, R137, 0xffff, RZ, 0xc0, !PT ;  /* 0x0000ffff898c7812 */ /* 0x000fe200078ec0ff */
[--C-:B------:R-:W-:Y:S01]  /*cbf0*/  FFMA.FTZ R170, R8, UR4, -R188.reuse ;  /* 0x0000000408aa7c23 */ /* 0x100fe200080108bc */
[----:B------:R-:W-:Y:S01]  /*cc00*/  FSETP.NEU.FTZ.AND P2, PT, R132, -INF , PT ;  /* 0xff8000008400780b */ /* 0x000fe20003f5d000 */
[----:B------:R-:W-:Y:S01]  /*cc10*/  FFMA.FTZ R167, R9, UR4, -R188 ;  /* 0x0000000409a77c23 */ /* 0x000fe200080108bc */
[----:B------:R-:W-:Y:S01]  /*cc20*/  PRMT R8, R137, 0x7632, R8 ;  /* 0x0000763289087816 */ /* 0x000fe20000000008 */
[----:B------:R-:W-:Y:S01]  /*cc30*/  FFMA.FTZ R186, R4, UR4, -R188 ;  /* 0x0000000404ba7c23 */ /* 0x000fe200080108bc */
[----:B------:R-:W-:Y:S01]  /*cc40*/  SHF.R.U32.HI R9, RZ, 0x8, R140 ;  /* 0x00000008ff097819 */ /* 0x000fe2000001168c */
[--C-:B------:R-:W-:Y:S01]  /*cc50*/  FFMA.FTZ R174, R5, UR4, -R188.reuse ;  /* 0x0000000405ae7c23 */ /* 0x100fe200080108bc */
[----:B------:R-:W-:Y:S01]  /*cc60*/  PRMT R134, R134, 0x5410, R139 ;  /* 0x0000541086867816 */ /* 0x000fe2000000008b */
[----:B------:R-:W2:Y:S01]  /*cc70*/  LDSM.16.MT88.4 R140, [R165+0xc000] ;  /* 0x00c00000a58c783b */ /* 0x000ea20000004200 */
[----:B------:R-:W-:Y:S01]  /*cc80*/  FSEL R187, R187, RZ, P2 ;  /* 0x000000ffbbbb7208 */ /* 0x000fe20001000000 */
[----:B------:R-:W-:Y:S01]  /*cc90*/  MUFU.EX2 R170, R170 ;  /* 0x000000aa00aa7308 */ /* 0x000fe20000000800 */
[----:B------:R-:W-:Y:S01]  /*cca0*/  LOP3.LUT R139, R136, 0xff, RZ, 0xc0, !PT ;  /* 0x000000ff888b7812 */ /* 0x000fe200078ec0ff */
[----:B------:R-:W-:Y:S01]  /*ccb0*/  FFMA.FTZ R222, R12, UR4, -R188 ;  /* 0x000000040cde7c23 */ /* 0x000fe200080108bc */
[----:B------:R-:W-:Y:S01]  /*ccc0*/  LOP3.LUT R136, R137, 0xff, RZ, 0xc0, !PT ;  /* 0x000000ff89887812 */ /* 0x000fe200078ec0ff */
[----:B------:R-:W-:Y:S01]  /*ccd0*/  FFMA.FTZ R175, R6, UR4, -R187 ;  /* 0x0000000406af7c23 */ /* 0x000fe200080108bb */
[----:B------:R-:W-:Y:S01]  /*cce0*/  SHF.R.U32.HI R137, RZ, 0x18, R137 ;  /* 0x00000018ff897819 */ /* 0x000fe20000011689 */
[--C-:B------:R-:W-:Y:S01]  /*ccf0*/  FFMA.FTZ R171, R10, UR4, -R187.reuse ;  /* 0x000000040aab7c23 */ /* 0x100fe200080108bb */
[----:B------:R-:W-:Y:S01]  /*cd00*/  LOP3.LUT R4, R8, 0xff, RZ, 0xc0, !PT ;  /* 0x000000ff08047812 */ /* 0x000fe200078ec0ff */
[--C-:B------:R-:W-:Y:S01]  /*cd10*/  FFMA.FTZ R172, R11, UR4, -R187.reuse ;  /* 0x000000040bac7c23 */ /* 0x100fe200080108bb */
[----:B------:R-:W-:Y:S01]  /*cd20*/  FFMA.FTZ R173, R7, UR4, -R187 ;  /* 0x0000000407ad7c23 */ /* 0x000fe200080108bb */
[----:B------:R-:W-:Y:S01]  /*cd30*/  LOP3.LUT R8, R134, 0xff00ff, RZ, 0xc0, !PT ;  /* 0x00ff00ff86087812 */ /* 0x000fe200078ec0ff */
[----:B------:R-:W3:Y:S01]  /*cd40*/  MUFU.EX2 R167, R167 ;  /* 0x000000a700a77308 */ /* 0x000ee20000000800 */
[----:B------:R-:W-:Y:S01]  /*cd50*/  PRMT R6, R4, 0x5410, R137 ;  /* 0x0000541004067816 */ /* 0x000fe20000000089 */
[----:B------:R-:W-:Y:S01]  /*cd60*/  FADD.FTZ R4, -R132, R3 ;  /* 0x0000000384047221 */ /* 0x000fe20000010100 */
[----:B------:R-:W-:Y:S01]  /*cd70*/  FMUL.FTZ R3, R2, UR4 ;  /* 0x0000000402037c20 */ /* 0x000fe20008410000 */
[----:B------:R-:W-:Y:S06]  /*cd80*/  IADD3 R134, PT, PT, R176, R165, RZ ;  /* 0x000000a5b0867210 */ /* 0x000fec0007ffe0ff */
[----:B------:R-:W-:Y:S01]  /*cd90*/  MUFU.EX2 R171, R171 ;  /* 0x000000ab00ab7308 */ /* 0x000fe20000000800 */
[----:B------:R-:W-:Y:S01]  /*cda0*/  FMUL.FTZ R2, R4, UR4 ;  /* 0x0000000404027c20 */ /* 0x000fe20008410000 */
[----:B-1----:R-:W-:Y:S01]  /*cdb0*/  LOP3.LUT R135, R135, 0xff, RZ, 0xc0, !PT ;  /* 0x000000ff87877812 */ /* 0x002fe200078ec0ff */
[--C-:B------:R-:W-:Y:S07]  /*cdc0*/  FFMA.FTZ R234, R26, UR4, -R187.reuse ;  /* 0x000000041aea7c23 */ /* 0x100fee00080108bb */
[----:B------:R-:W1:Y:S01]  /*cdd0*/  MUFU.EX2 R172, R172 ;  /* 0x000000ac00ac7308 */ /* 0x000e620000000800 */
[----:B------:R-:W4:Y:S01]  /*cde0*/  LDSM.16.MT88.4 R144, [R134+0xc000] ;  /* 0x00c000008690783b */ /* 0x000f220000004200 */
[----:B------:R-:W-:Y:S01]  /*cdf0*/  LEA R185, R135, R135, 0x10 ;  /* 0x0000008787b97211 */ /* 0x000fe200078e80ff */
[----:B------:R-:W-:Y:S07]  /*ce00*/  FFMA.FTZ R191, R18, UR4, -R187 ;  /* 0x0000000412bf7c23 */ /* 0x000fee00080108bb */
[----:B------:R-:W-:Y:S01]  /*ce10*/  MUFU.EX2 R186, R186 ;  /* 0x000000ba00ba7308 */ /* 0x000fe20000000800 */
[----:B------:R-:W-:Y:S01]  /*ce20*/  PRMT R136, R136, 0x5410, R9 ;  /* 0x0000541088887816 */ /* 0x000fe20000000009 */
[--C-:B------:R-:W-:Y:S01]  /*ce30*/  FFMA.FTZ R192, R19, UR4, -R187.reuse ;  /* 0x0000000413c07c23 */ /* 0x100fe200080108bb */
[----:B------:R-:W-:Y:S07]  /*ce40*/  PRMT R138, R139, 0x5410, R138 ;  /* 0x000054108b8a7816 */ /* 0x000fee000000008a */
[----:B------:R-:W5:Y:S01]  /*ce50*/  MUFU.EX2 R174, R174 ;  /* 0x000000ae00ae7308 */ /* 0x000f620000000800 */
[--C-:B------:R-:W-:Y:S01]  /*ce60*/  HSET2.LE.AND R139, R8, R185.reuse, PT ;  /* 0x000000b9088b7233 */ /* 0x100fe20003803000 */
[----:B------:R-:W-:Y:S01]  /*ce70*/  LDSM.16.MT88.4 R156, [R134+0xe800] ;  /* 0x00e80000869c783b */ /* 0x000fe20000004200 */
[----:B------:R-:W-:Y:S07]  /*ce80*/  IADD3 R8, PT, PT, R165, 0xc000, RZ ;  /* 0x0000c000a5087810 */ /* 0x000fee0007ffe0ff */
[----:B------:R-:W-:Y:S01]  /*ce90*/  MUFU.EX2 R175, R175 ;  /* 0x000000af00af7308 */ /* 0x000fe20000000800 */
[--C-:B------:R-:W-:Y:S01]  /*cea0*/  HSET2.LE.AND R138, R138, R185.reuse, PT ;  /* 0x000000b98a8a7233 */ /* 0x100fe20003803000 */
[--C-:B------:R-:W-:Y:S01]  /*ceb0*/  FFMA.FTZ R223, R13, UR4, -R188.reuse ;  /* 0x000000040ddf7c23 */ /* 0x100fe200080108bc */
[--C-:B------:R-:W-:Y:S07]  /*cec0*/  HSET2.LE.AND R136, R136, R185.reuse, PT ;  /* 0x000000b988887233 */ /* 0x100fee0003803000 */
[----:B------:R-:W2:Y:S01]  /*ced0*/  MUFU.EX2 R173, R173 ;  /* 0x000000ad00ad7308 */ /* 0x000ea20000000800 */
[--C-:B------:R-:W-:Y:S01]  /*cee0*/  HSET2.LE.AND R137, R6, R185.reuse, PT ;  /* 0x000000b906897233 */ /* 0x100fe20003803000 */
[--C-:B------:R-:W-:Y:S01]  /*cef0*/  FFMA.FTZ R224, R14, UR4, -R187.reuse ;  /* 0x000000040ee07c23 */ /* 0x100fe200080108bb */
[----:B---3--:R-:W-:Y:S07]  /*cf00*/  F2FP.BF16.F32.PACK_AB R7, R167, R170 ;  /* 0x000000aaa707723e */ /* 0x008fee00000010ff */
[----:B------:R-:W3:Y:S01]  /*cf10*/  MUFU.EX2 R3, R3 ;  /* 0x0000000300037308 */ /* 0x000ee20000000800 */
[----:B-1----:R-:W-:Y:S01]  /*cf20*/  F2FP.BF16.F32.PACK_AB R6, R172, R171 ;  /* 0x000000abac06723e */ /* 0x002fe200000010ff */
[--C-:B------:R-:W-:Y:S01]  /*cf30*/  FFMA.FTZ R193, R15, UR4, -R187.reuse ;  /* 0x000000040fc17c23 */ /* 0x100fe200080108bb */
[----:B-----5:R-:W-:Y:S07]  /*cf40*/  F2FP.BF16.F32.PACK_AB R5, R174, R186 ;  /* 0x000000baae05723e */ /* 0x020fee00000010ff */
[----:B------:R-:W1:Y:S01]  /*cf50*/  MUFU.EX2 R2, R2 ;  /* 0x0000000200027308 */ /* 0x000e620000000800 */
[----:B------:R-:W-:Y:S01]  /*cf60*/  IADD3 R135, PT, PT, R165, 0xc040, RZ ;  /* 0x0000c040a5877810 */ /* 0x000fe20007ffe0ff */
[----:B------:R-:W-:Y:S01]  /*cf70*/  FFMA.FTZ R236, R22, UR4, -R187 ;  /* 0x0000000416ec7c23 */ /* 0x000fe200080108bb */
[----:B------:R-:W-:Y:S07]  /*cf80*/  @P0 IADD3 R135, PT, PT, R8, -0x40, RZ ;  /* 0xffffffc008870810 */ /* 0x000fee0007ffe0ff */
[----:B------:R-:W-:Y:S01]  /*cf90*/  MUFU.EX2 R191, R191 ;  /* 0x000000bf00bf7308 */ /* 0x000fe20000000800 */
[----:B------:R-:W-:Y:S01]  /*cfa0*/  LOP3.LUT R138, R7, R138, RZ, 0xc0, !PT ;  /* 0x0000008a078a7212 */ /* 0x000fe200078ec0ff */
[----:B------:R-:W-:Y:S01]  /*cfb0*/  FFMA.FTZ R189, R16, UR4, -R188 ;  /* 0x0000000410bd7c23 */ /* 0x000fe200080108bc */
[----:B--2---:R-:W-:Y:S07]  /*cfc0*/  F2FP.BF16.F32.PACK_AB R4, R173, R175 ;  /* 0x000000afad04723e */ /* 0x004fee00000010ff */
[----:B------:R-:W2:Y:S01]  /*cfd0*/  MUFU.EX2 R192, R192 ;  /* 0x000000c000c07308 */ /* 0x000ea20000000800 */
[----:B------:R-:W-:Y:S01]  /*cfe0*/  LOP3.LUT R139, R6, R139, RZ, 0xc0, !PT ;  /* 0x0000008b068b7212 */ /* 0x000fe200078ec0ff */
[----:B---3--:R-:W-:Y:S01]  /*cff0*/  FMUL.FTZ R8, R3, R124 ;  /* 0x0000007c03087220 */ /* 0x008fe20000410000 */
[----:B------:R-:W-:Y:S01]  /*d000*/  LOP3.LUT R136, R5, R136, RZ, 0xc0, !PT ;  /* 0x0000008805887212 */ /* 0x000fe200078ec0ff */
[C---:B------:R-:W-:Y:S01]  /*d010*/  FMUL.FTZ R5, R3.reuse, R129 ;  /* 0x0000008103057220 */ /* 0x040fe20000410000 */
[----:B------:R-:W-:Y:S01]  /*d020*/  LOP3.LUT R137, R4, R137, RZ, 0xc0, !PT ;  /* 0x0000008904897212 */ /* 0x000fe200078ec0ff */
[C---:B------:R-:W-:Y:S01]  /*d030*/  FMUL.FTZ R4, R3.reuse, R128 ;  /* 0x0000008003047220 */ /* 0x040fe20000410000 */
[C---:B-1----:R-:W-:Y:S01]  /*d040*/  FMUL.FTZ R6, R2.reuse, R130 ;  /* 0x0000008202067220 */ /* 0x042fe20000410000 */
[C---:B------:R-:W-:Y:S01]  /*d050*/  FMUL.FTZ R7, R2.reuse, R131 ;  /* 0x0000008302077220 */ /* 0x040fe20000410000 */
[C---:B------:R-:W-:Y:S01]  /*d060*/  FMUL.FTZ R9, R3.reuse, R125 ;  /* 0x0000007d03097220 */ /* 0x040fe20000410000 */
[----:B------:R-:W1:Y:S01]  /*d070*/  LDSM.16.MT88.4 R128, [R135] ;  /* 0x000000008780783b */ /* 0x000e620000004200 */
[C---:B------:R-:W-:Y:S01]  /*d080*/  FMUL.FTZ R10, R2.reuse, R126 ;  /* 0x0000007e020a7220 */ /* 0x040fe20000410000 */
[----:B------:R-:W-:Y:S01]  /*d090*/  FMUL.FTZ R11, R2, R127 ;  /* 0x0000007f020b7220 */ /* 0x000fe20000410000 */
[----:B------:R-:W-:Y:S01]  /*d0a0*/  IADD3 R164, PT, PT, R176, R135, RZ ;  /* 0x00000087b0a47210 */ /* 0x000fe20007ffe0ff */
[C---:B------:R-:W-:Y:S01]  /*d0b0*/  FMUL.FTZ R12, R3.reuse, R120 ;  /* 0x00000078030c7220 */ /* 0x040fe20000410000 */
[C---:B------:R-:W-:Y:S01]  /*d0c0*/  HMMA.16816.F32.BF16 R4, R136.reuse, R140, R4 ;  /* 0x0000008c8804723c */ /* 0x040fe20000041804 */
[----:B------:R-:W-:Y:S02]  /*d0d0*/  MUFU.EX2 R222, R222 ;  /* 0x000000de00de7308 */ /* 0x000fe40000000800 */
[----:B------:R-:W3:Y:S02]  /*d0e0*/  LDSM.16.MT88.4 R124, [R164] ;  /* 0x00000000a47c783b */ /* 0x000ee40000004200 */
[----:B------:R-:W-:Y:S01]  /*d0f0*/  LOP3.LUT R148, R230, R148, R151, 0x96, !PT ;  /* 0x00000094e6947212 */ /* 0x000fe200078e9697 */
[C---:B------:R-:W-:Y:S01]  /*d100*/  FMUL.FTZ R13, R3.reuse, R121 ;  /* 0x00000079030d7220 */ /* 0x040fe20000410000 */
[C---:B------:R-:W-:Y:S01]  /*d110*/  FMUL.FTZ R14, R2.reuse, R122 ;  /* 0x0000007a020e7220 */ /* 0x040fe20000410000 */
[C---:B------:R-:W-:Y:S03]  /*d120*/  HMMA.16816.F32.BF16 R8, R136.reuse, R142, R8 ;  /* 0x0000008e8808723c */ /* 0x040fe60000041808 */
[----:B------:R-:W-:Y:S01]  /*d130*/  MUFU.EX2 R223, R223 ;  /* 0x000000df00df7308 */ /* 0x000fe20000000800 */
[C---:B------:R-:W-:Y:S01]  /*d140*/  FMUL.FTZ R36, R3.reuse, R36 ;  /* 0x0000002403247220 */ /* 0x040fe20000410000 */
[C---:B------:R-:W-:Y:S01]  /*d150*/  FMUL.FTZ R37, R3.reuse, R37 ;  /* 0x0000002503257220 */ /* 0x040fe20000410000 */
[C---:B------:R-:W-:Y:S01]  /*d160*/  FMUL.FTZ R38, R2.reuse, R38 ;  /* 0x0000002602267220 */ /* 0x040fe20000410000 */
[C---:B------:R-:W-:Y:S01]  /*d170*/  FMUL.FTZ R39, R2.reuse, R39 ;  /* 0x0000002702277220 */ /* 0x040fe20000410000 */
[----:B------:R-:W5:Y:S01]  /*d180*/  LDSM.16.MT88.4 R140, [R165+0xe000] ;  /* 0x00e00000a58c783b */ /* 0x000f620000004200 */
[C---:B------:R-:W-:Y:S01]  /*d190*/  FMUL.FTZ R15, R2.reuse, R123 ;  /* 0x0000007b020f7220 */ /* 0x040fe20000410000 */
[----:B------:R-:W-:Y:S01]  /*d1a0*/  FMUL.FTZ R19, R2, R119 ;  /* 0x0000007702137220 */ /* 0x000fe20000410000 */
[----:B--2---:R-:W-:Y:S01]  /*d1b0*/  F2FP.BF16.F32.PACK_AB R160, R192, R191 ;  /* 0x000000bfc0a0723e */ /* 0x004fe200000010ff */
[C---:B------:R-:W-:Y:S01]  /*d1c0*/  FMUL.FTZ R40, R3.reuse, R40 ;  /* 0x0000002803287220 */ /* 0x040fe20000410000 */
[C---:B------:R-:W-:Y:S01]  /*d1d0*/  FMUL.FTZ R41, R3.reuse, R41 ;  /* 0x0000002903297220 */ /* 0x040fe20000410000 */
[C---:B----4-:R-:W-:Y:S01]  /*d1e0*/  HMMA.16816.F32.BF16 R36, R136.reuse, R144, R36 ;  /* 0x000000908824723c */ /* 0x050fe20000041824 */
[----:B------:R-:W-:Y:S01]  /*d1f0*/  MUFU.EX2 R224, R224 ;  /* 0x000000e000e07308 */ /* 0x000fe20000000800 */
[----:B------:R-:W-:Y:S01]  /*d200*/  LDSM.16.MT88.4 R120, [R135+0x800] ;  /* 0x000800008778783b */ /* 0x000fe20000004200 */
[C---:B------:R-:W-:Y:S01]  /*d210*/  FMUL.FTZ R42, R2.reuse, R42 ;  /* 0x0000002a022a7220 */ /* 0x040fe20000410000 */
[----:B------:R-:W-:Y:S01]  /*d220*/  FMUL.FTZ R43, R2, R43 ;  /* 0x0000002b022b7220 */ /* 0x000fe20000410000 */
[----:B------:R-:W-:Y:S01]  /*d230*/  LOP3.LUT R145, R148, 0xff, RZ, 0xc0, !PT ;  /* 0x000000ff94917812 */ /* 0x000fe200078ec0ff */
[C---:B------:R-:W-:Y:S01]  /*d240*/  FMUL.FTZ R44, R3.reuse, R44 ;  /* 0x0000002c032c7220 */ /* 0x040fe20000410000 */
[C---:B------:R-:W-:Y:S01]  /*d250*/  FMUL.FTZ R45, R3.reuse, R45 ;  /* 0x0000002d032d7220 */ /* 0x040fe20000410000 */
[C---:B------:R-:W-:Y:S01]  /*d260*/  FMUL.FTZ R46, R2.reuse, R46 ;  /* 0x0000002e022e7220 */ /* 0x040fe20000410000 */
[C---:B------:R-:W-:Y:S01]  /*d270*/  FMUL.FTZ R47, R2.reuse, R47 ;  /* 0x0000002f022f7220 */ /* 0x040fe20000410000 */
[C---:B------:R-:W-:Y:S01]  /*d280*/  FMUL.FTZ R48, R3.reuse, R48 ;  /* 0x0000003003307220 */ /* 0x040fe20000410000 */
[C---:B------:R-:W-:Y:S01]  /*d290*/  HMMA.16816.F32.BF16 R40, R136.reuse, R146, R40 ;  /* 0x000000928828723c */ /* 0x040fe20000041828 */
[----:B------:R-:W-:Y:S02]  /*d2a0*/  MUFU.EX2 R193, R193 ;  /* 0x000000c100c17308 */ /* 0x000fe40000000800 */
[C---:B------:R-:W-:Y:S01]  /*d2b0*/  FMUL.FTZ R49, R3.reuse, R49 ;  /* 0x0000003103317220 */ /* 0x040fe20000410000 */
[C---:B------:R-:W-:Y:S01]  /*d2c0*/  FMUL.FTZ R50, R2.reuse, R50 ;  /* 0x0000003202327220 */ /* 0x040fe20000410000 */
[C---:B------:R-:W-:Y:S01]  /*d2d0*/  FMUL.FTZ R51, R2.reuse, R51 ;  /* 0x0000003302337220 */ /* 0x040fe20000410000 */
[C---:B------:R-:W-:Y:S01]  /*d2e0*/  FMUL.FTZ R52, R3.reuse, R52 ;  /* 0x0000003403347220 */ /* 0x040fe20000410000 */
[C---:B------:R-:W-:Y:S01]  /*d2f0*/  FMUL.FTZ R53, R3.reuse, R53 ;  /* 0x0000003503357220 */ /* 0x040fe20000410000 */
[C---:B-1----:R-:W-:Y:S03]  /*d300*/  HMMA.16816.F32.BF16 R44, R136.reuse, R128, R44 ;  /* 0x00000080882c723c */ /* 0x042fe6000004182c */
[----:B------:R-:W-:Y:S01]  /*d310*/  MUFU.EX2 R236, R236 ;  /* 0x000000ec00ec7308 */ /* 0x000fe20000000800 */
[C---:B------:R-:W-:Y:S01]  /*d320*/  FMUL.FTZ R54, R2.reuse, R54 ;  /* 0x0000003602367220 */ /* 0x040fe20000410000 */
[C---:B------:R-:W-:Y:S01]  /*d330*/  FMUL.FTZ R55, R2.reuse, R55 ;  /* 0x0000003702377220 */ /* 0x040fe20000410000 */
[C---:B------:R-:W-:Y:S01]  /*d340*/  FMUL.FTZ R56, R3.reuse, R56 ;  /* 0x0000003803387220 */ /* 0x040fe20000410000 */
[C---:B------:R-:W-:Y:S01]  /*d350*/  FMUL.FTZ R57, R3.reuse, R57 ;  /* 0x0000003903397220 */ /* 0x040fe20000410000 */
[C---:B------:R-:W-:Y:S01]  /*d360*/  FMUL.FTZ R58, R2.reuse, R58 ;  /* 0x0000003a023a7220 */ /* 0x040fe20000410000 */
[C---:B------:R-:W-:Y:S01]  /*d370*/  HMMA.16816.F32.BF16 R48, R136.reuse, R130, R48 ;  /* 0x000000828830723c */ /* 0x040fe20000041830 */
[----:B------:R-:W1:Y:S03]  /*d380*/  LDSM.16.MT88.4 R128, [R134+0xe000] ;  /* 0x00e000008680783b */ /* 0x000e660000004200 */
[----:B------:R-:W-:Y:S01]  /*d390*/  MUFU.EX2 R189, R189 ;  /* 0x000000bd00bd7308 */ /* 0x000fe20000000800 */
[C---:B------:R-:W-:Y:S01]  /*d3a0*/  FMUL.FTZ R59, R2.reuse, R59 ;  /* 0x0000003b023b7220 */ /* 0x040fe20000410000 */
[C---:B------:R-:W-:Y:S01]  /*d3b0*/  FMUL.FTZ R60, R3.reuse, R60 ;  /* 0x0000003c033c7220 */ /* 0x040fe20000410000 */
[C---:B------:R-:W-:Y:S01]  /*d3c0*/  FMUL.FTZ R61, R3.reuse, R61 ;  /* 0x0000003d033d7220 */ /* 0x040fe20000410000 */
[C---:B------:R-:W-:Y:S01]  /*d3d0*/  FMUL.FTZ R62, R2.reuse, R62 ;  /* 0x0000003e023e7220 */ /* 0x040fe20000410000 */
[C---:B------:R-:W-:Y:S01]  /*d3e0*/  FMUL.FTZ R63, R2.reuse, R63 ;  /* 0x0000003f023f7220 */ /* 0x040fe20000410000 */
[C---:B---3--:R-:W-:Y:S04]  /*d3f0*/  HMMA.16816.F32.BF16 R52, R136.reuse, R124, R52 ;  /* 0x0000007c8834723c */ /* 0x048fe80000041834 */
[----:B------:R-:W-:Y:S01]  /*d400*/  MUFU.EX2 R234, R234 ;  /* 0x000000ea00ea7308 */ /* 0x000fe20000000800 */
[C---:B------:R-:W-:Y:S01]  /*d410*/  FMUL.FTZ R64, R3.reuse, R64 ;  /* 0x0000004003407220 */ /* 0x040fe20000410000 */
[C---:B------:R-:W-:Y:S01]  /*d420*/  FMUL.FTZ R65, R3.reuse, R65 ;  /* 0x0000004103417220 */ /* 0x040fe20000410000 */
[C---:B------:R-:W-:Y:S01]  /*d430*/  FMUL.FTZ R66, R2.reuse, R66 ;  /* 0x0000004202427220 */ /* 0x040fe20000410000 */
[C---:B------:R-:W-:Y:S01]  /*d440*/  FMUL.FTZ R67, R2.reuse, R67 ;  /* 0x0000004302437220 */ /* 0x040fe20000410000 */
[C---:B------:R-:W-:Y:S01]  /*d450*/  FMUL.FTZ R68, R3.reuse, R68 ;  /* 0x0000004403447220 */ /* 0x040fe20000410000 */
[C---:B------:R-:W-:Y:S01]  /*d460*/  HMMA.16816.F32.BF16 R56, R136.reuse, R126, R56 ;  /* 0x0000007e8838723c */ /* 0x040fe20000041838 */
[----:B------:R-:W2:Y:S02]  /*d470*/  LDSM.16.MT88.4 R124, [R135+0x2000] ;  /* 0x00200000877c783b */ /* 0x000ea40000004200 */
[C---:B------:R-:W-:Y:S01]  /*d480*/  FMUL.FTZ R69, R3.reuse, R69 ;  /* 0x0000004503457220 */ /* 0x040fe20000410000 */
[C---:B------:R-:W-:Y:S01]  /*d490*/  FMUL.FTZ R70, R2.reuse, R70 ;  /* 0x0000004602467220 */ /* 0x040fe20000410000 */
[C---:B------:R-:W-:Y:S01]  /*d4a0*/  FMUL.FTZ R71, R2.reuse, R71 ;  /* 0x0000004702477220 */ /* 0x040fe20000410000 */
[C---:B------:R-:W-:Y:S01]  /*d4b0*/  FMUL.FTZ R72, R3.reuse, R72 ;  /* 0x0000004803487220 */ /* 0x040fe20000410000 */
[C---:B------:R-:W-:Y:S01]  /*d4c0*/  FMUL.FTZ R73, R3.reuse, R73 ;  /* 0x0000004903497220 */ /* 0x040fe20000410000 */
[C---:B-----5:R-:W-:Y:S03]  /*d4d0*/  HMMA.16816.F32.BF16 R60, R136.reuse, R140, R60 ;  /* 0x0000008c883c723c */ /* 0x060fe6000004183c */
[C---:B------:R-:W-:Y:S01]  /*d4e0*/  FMUL.FTZ R74, R2.reuse, R74 ;  /* 0x0000004a024a7220 */ /* 0x040fe20000410000 */
[C---:B------:R-:W-:Y:S01]  /*d4f0*/  FMUL.FTZ R75, R2.reuse, R75 ;  /* 0x0000004b024b7220 */ /* 0x040fe20000410000 */
[C---:B------:R-:W-:Y:S01]  /*d500*/  FMUL.FTZ R76, R3.reuse, R76 ;  /* 0x0000004c034c7220 */ /* 0x040fe20000410000 */
[C---:B------:R-:W-:Y:S01]  /*d510*/  FMUL.FTZ R77, R3.reuse, R77 ;  /* 0x0000004d034d7220 */ /* 0x040fe20000410000 */
[C---:B------:R-:W-:Y:S01]  /*d520*/  FMUL.FTZ R78, R2.reuse, R78 ;  /* 0x0000004e024e7220 */ /* 0x040fe20000410000 */
[C---:B------:R-:W-:Y:S01]  /*d530*/  HMMA.16816.F32.BF16 R64, R136.reuse, R142, R64 ;  /* 0x0000008e8840723c */ /* 0x040fe20000041840 */
[----:B------:R-:W3:Y:S02]  /*d540*/  LDSM.16.MT88.4 R140, [R164+0x2000] ;  /* 0x00200000a48c783b */ /* 0x000ee40000004200 */
[C---:B------:R-:W-:Y:S01]  /*d550*/  FMUL.FTZ R79, R2.reuse, R79 ;  /* 0x0000004f024f7220 */ /* 0x040fe20000410000 */
[C---:B------:R-:W-:Y:S01]  /*d560*/  FMUL.FTZ R80, R3.reuse, R80 ;  /* 0x0000005003507220 */ /* 0x040fe20000410000 */
[C---:B------:R-:W-:Y:S01]  /*d570*/  FMUL.FTZ R81, R3.reuse, R81 ;  /* 0x0000005103517220 */ /* 0x040fe20000410000 */
[C---:B------:R-:W-:Y:S01]  /*d580*/  FMUL.FTZ R82, R2.reuse, R82 ;  /* 0x0000005202527220 */ /* 0x040fe20000410000 */
[C---:B------:R-:W-:Y:S01]  /*d590*/  FMUL.FTZ R83, R2.reuse, R83 ;  /* 0x0000005302537220 */ /* 0x040fe20000410000 */
[C---:B------:R-:W-:Y:S01]  /*d5a0*/  FMUL.FTZ R84, R3.reuse, R84 ;  /* 0x0000005403547220 */ /* 0x040fe20000410000 */
[C---:B-1----:R-:W-:Y:S03]  /*d5b0*/  HMMA.16816.F32.BF16 R68, R136.reuse, R128, R68 ;  /* 0x000000808844723c */ /* 0x042fe60000041844 */
[C---:B------:R-:W-:Y:S01]  /*d5c0*/  FMUL.FTZ R85, R3.reuse, R85 ;  /* 0x0000005503557220 */ /* 0x040fe20000410000 */
[C---:B------:R-:W-:Y:S01]  /*d5d0*/  FMUL.FTZ R86, R2.reuse, R86 ;  /* 0x0000005602567220 */ /* 0x040fe20000410000 */
[C---:B------:R-:W-:Y:S01]  /*d5e0*/  FMUL.FTZ R87, R2.reuse, R87 ;  /* 0x0000005702577220 */ /* 0x040fe20000410000 */
[C---:B------:R-:W-:Y:S01]  /*d5f0*/  FMUL.FTZ R88, R3.reuse, R88 ;  /* 0x0000005803587220 */ /* 0x040fe20000410000 */
[C---:B------:R-:W-:Y:S01]  /*d600*/  FMUL.FTZ R89, R3.reuse, R89 ;  /* 0x0000005903597220 */ /* 0x040fe20000410000 */
[C---:B------:R-:W-:Y:S01]  /*d610*/  HMMA.16816.F32.BF16 R72, R136.reuse, R130, R72 ;  /* 0x000000828848723c */ /* 0x040fe20000041848 */
[----:B------:R-:W1:Y:S02]  /*d620*/  LDSM.16.MT88.4 R128, [R165+0x10000] ;  /* 0x01000000a580783b */ /* 0x000e640000004200 */
[C---:B------:R-:W-:Y:S01]  /*d630*/  FMUL.FTZ R90, R2.reuse, R90 ;  /* 0x0000005a025a7220 */ /* 0x040fe20000410000 */
[C---:B------:R-:W-:Y:S01]  /*d640*/  FMUL.FTZ R91, R2.reuse, R91 ;  /* 0x0000005b025b7220 */ /* 0x040fe20000410000 */
[C---:B------:R-:W-:Y:S01]  /*d650*/  FMUL.FTZ R92, R3.reuse, R92 ;  /* 0x0000005c035c7220 */ /* 0x040fe20000410000 */
[C---:B------:R-:W-:Y:S01]  /*d660*/  FMUL.FTZ R93, R3.reuse, R93 ;  /* 0x0000005d035d7220 */ /* 0x040fe20000410000 */
[C---:B------:R-:W-:Y:S01]  /*d670*/  FMUL.FTZ R94, R2.reuse, R94 ;  /* 0x0000005e025e7220 */ /* 0x040fe20000410000 */
[C---:B--2---:R-:W-:Y:S03]  /*d680*/  HMMA.16816.F32.BF16 R76, R136.reuse, R124, R76 ;  /* 0x0000007c884c723c */ /* 0x044fe6000004184c */
        /* <DEDUP_REMOVED lines=10> */
[----:B------:R-:W-:Y:S01]  /*d730*/  FMUL.FTZ R103, R2, R103 ;  /* 0x0000006702677220 */ /* 0x000fe20000410000 */
[C---:B------:R-:W-:Y:S01]  /*d740*/  FMUL.FTZ R104, R3.reuse, R104 ;  /* 0x0000006803687220 */ /* 0x040fe20000410000 */
[C---:B---3--:R-:W-:Y:S03]  /*d750*/  HMMA.16816.F32.BF16 R84, R136.reuse, R140, R84 ;  /* 0x0000008c8854723c */ /* 0x048fe60000041854 */
[C---:B------:R-:W-:Y:S01]  /*d760*/  PRMT R141, R150.reuse, 0x7772, RZ ;  /* 0x00007772968d7816 */ /* 0x040fe200000000ff */
[C---:B------:R-:W-:Y:S01]  /*d770*/  FMUL.FTZ R105, R3.reuse, R105 ;  /* 0x0000006903697220 */ /* 0x040fe20000410000 */
[----:B------:R-:W-:Y:S01]  /*d780*/  PRMT R140, R150, 0x7771, RZ ;  /* 0x00007771968c7816 */ /* 0x000fe200000000ff */
[C---:B------:R-:W-:Y:S01]  /*d790*/  FMUL.FTZ R106, R2.reuse, R106 ;  /* 0x0000006a026a7220 */ /* 0x040fe20000410000 */
[----:B------:R-:W-:Y:S01]  /*d7a0*/  FMUL.FTZ R107, R2, R107 ;  /* 0x0000006b026b7220 */ /* 0x000fe20000410000 */
[C---:B------:R-:W-:Y:S03]  /*d7b0*/  HMMA.16816.F32.BF16 R88, R136.reuse, R142, R88 ;  /* 0x0000008e8858723c */ /* 0x040fe60000041858 */
[----:B------:R-:W-:Y:S01]  /*d7c0*/  PRMT R142, R150, 0x7773, RZ ;  /* 0x00007773968e7816 */ /* 0x000fe200000000ff */
[C---:B------:R-:W-:Y:S01]  /*d7d0*/  FMUL.FTZ R108, R3.reuse, R108 ;  /* 0x0000006c036c7220 */ /* 0x040fe20000410000 */
[C---:B------:R-:W-:Y:S01]  /*d7e0*/  FMUL.FTZ R109, R3.reuse, R109 ;  /* 0x0000006d036d7220 */ /* 0x040fe20000410000 */
[C---:B------:R-:W-:Y:S01]  /*d7f0*/  FMUL.FTZ R110, R2.reuse, R110 ;  /* 0x0000006e026e7220 */ /* 0x040fe20000410000 */
[----:B------:R-:W-:Y:S01]  /*d800*/  FMUL.FTZ R111, R2, R111 ;  /* 0x0000006f026f7220 */ /* 0x000fe20000410000 */
[----:B------:R-:W-:Y:S01]  /*d810*/  PRMT R16, R148, 0x7632, R16 ;  /* 0x0000763294107816 */ /* 0x000fe20000000010 */
[C---:B-1----:R-:W-:Y:S03]  /*d820*/  HMMA.16816.F32.BF16 R92, R136.reuse, R128, R92 ;  /* 0x00000080885c723c */ /* 0x042fe6000004185c */
[C---:B------:R-:W-:Y:S01]  /*d830*/  FMUL.FTZ R112, R3.reuse, R112 ;  /* 0x0000007003707220 */ /* 0x040fe20000410000 */
[----:B------:R-:W-:Y:S01]  /*d840*/  FMUL.FTZ R113, R3, R113 ;  /* 0x0000007103717220 */ /* 0x000fe20000410000 */
[C---:B------:R-:W-:Y:S01]  /*d850*/  FMUL.FTZ R114, R2.reuse, R114 ;  /* 0x0000007202727220 */ /* 0x040fe20000410000 */
[----:B------:R-:W-:Y:S01]  /*d860*/  FMUL.FTZ R115, R2, R115 ;  /* 0x0000007302737220 */ /* 0x000fe20000410000 */
[----:B------:R-:W-:Y:S01]  /*d870*/  LOP3.LUT R144, R148, 0xffff, RZ, 0xc0, !PT ;  /* 0x0000ffff94907812 */ /* 0x000fe200078ec0ff */
[C---:B------:R-:W-:Y:S01]  /*d880*/  HMMA.16816.F32.BF16 R96, R136.reuse, R130, R96 ;  /* 0x000000828860723c */ /* 0x040fe20000041860 */
[----:B------:R-:W1:Y:S02]  /*d890*/  LDSM.16.MT88.4 R128, [R135+0x4000] ;  /* 0x004000008780783b */ /* 0x000e640000004200 */
[----:B------:R-:W-:Y:S01]  /*d8a0*/  SHF.R.U32.HI R148, RZ, 0x18, R148 ;  /* 0x00000018ff947819 */ /* 0x000fe20000011694 */
[----:B------:R-:W-:Y:S01]  /*d8b0*/  FFMA.FTZ R190, R17, UR4, -R188 ;  /* 0x0000000411be7c23 */ /* 0x000fe200080108bc */
[----:B------:R-:W-:Y:S01]  /*d8c0*/  SHF.R.U32.HI R144, RZ, 0x8, R144 ;  /* 0x00000008ff907819 */ /* 0x000fe20000011690 */
[----:B------:R-:W-:Y:S01]  /*d8d0*/  FFMA.FTZ R186, R3, R216, R186 ;  /* 0x000000d803ba7223 */ /* 0x000fe200000100ba */
[----:B------:R-:W-:Y:S01]  /*d8e0*/  PRMT R141, R141, 0x5410, R142 ;  /* 0x000054108d8d7816 */ /* 0x000fe2000000008e */
[C---:B--2---:R-:W-:Y:S02]  /*d8f0*/  HMMA.16816.F32.BF16 R100, R136.reuse, R124, R100 ;  /* 0x0000007c8864723c */ /* 0x044fe40000041864 */
[----:B------:R-:W2:Y:S01]  /*d900*/  MUFU.EX2 R190, R190 ;  /* 0x000000be00be7308 */ /* 0x000ea20000000800 */
[----:B------:R-:W-:Y:S01]  /*d910*/  MOV R124, R150 ;  /* 0x00000096007c7202 */ /* 0x000fe20000000f00 */
[----:B------:R-:W-:Y:S01]  /*d920*/  FFMA.FTZ R175, R2, R217, R175 ;  /* 0x000000d902af7223 */ /* 0x000fe200000100af */
[----:B------:R-:W-:Y:S02]  /*d930*/  LOP3.LUT R18, R141, 0xff00ff, RZ, 0xc0, !PT ;  /* 0x00ff00ff8d127812 */ /* 0x000fe400078ec0ff */
[----:B------:R-:W-:Y:S01]  /*d940*/  LOP3.LUT R143, R124, 0xff, RZ, 0xc0, !PT ;  /* 0x000000ff7c8f7812 */ /* 0x000fe200078ec0ff */
[C---:B------:R-:W-:Y:S01]  /*d950*/  HMMA.16816.F32.BF16 R104, R136.reuse, R126, R104 ;  /* 0x0000007e8868723c */ /* 0x040fe20000041868 */
[----:B------:R-:W3:Y:S02]  /*d960*/  LDSM.16.MT88.4 R124, [R164+0x4000] ;  /* 0x00400000a47c783b */ /* 0x000ee40000004200 */
[----:B------:R-:W-:Y:S02]  /*d970*/  PRMT R142, R143, 0x5410, R140 ;  /* 0x000054108f8e7816 */ /* 0x000fe4000000008c */
[----:B------:R-:W-:Y:S02]  /*d980*/  PRMT R140, R145, 0x5410, R144 ;  /* 0x00005410918c7816 */ /* 0x000fe40000000090 */
[--C-:B------:R-:W-:Y:S01]  /*d990*/  HSET2.LE.AND R143, R18, R185.reuse, PT ;  /* 0x000000b9128f7233 */ /* 0x100fe20003803000 */
[----:B------:R-:W-:Y:S01]  /*d9a0*/  FMUL.FTZ R18, R2, R118 ;  /* 0x0000007602127220 */ /* 0x000fe20000410000 */
[----:B------:R-:W-:Y:S01]  /*d9b0*/  LDSM.16.MT88.4 R144, [R134+0xc800] ;  /* 0x00c800008690783b */ /* 0x000fe20000004200 */
[--C-:B------:R-:W-:Y:S01]  /*d9c0*/  HSET2.LE.AND R142, R142, R185.reuse, PT ;  /* 0x000000b98e8e7233 */ /* 0x100fe20003803000 */
[----:B------:R-:W-:Y:S01]  /*d9d0*/  FADD.FTZ R2, R173, R175 ;  /* 0x000000afad027221 */ /* 0x000fe20000010000 */
[----:B------:R-:W-:Y:S02]  /*d9e0*/  LOP3.LUT R143, R160, R143, RZ, 0xc0, !PT ;  /* 0x0000008fa08f7212 */ /* 0x000fe400078ec0ff */
[----:B--2---:R-:W-:Y:S01]  /*d9f0*/  F2FP.BF16.F32.PACK_AB R17, R190, R189 ;  /* 0x000000bdbe11723e */ /* 0x004fe200000010ff */
[----:B------:R-:W-:Y:S01]  /*da00*/  FADD.FTZ R171, R171, R2 ;  /* 0x00000002abab7221 */ /* 0x000fe20000010000 */
[--C-:B------:R-:W-:Y:S02]  /*da10*/  HSET2.LE.AND R140, R140, R185.reuse, PT ;  /* 0x000000b98c8c7233 */ /* 0x100fe40003803000 */
[----:B------:R-:W-:Y:S01]  /*da20*/  LOP3.LUT R142, R17, R142, RZ, 0xc0, !PT ;  /* 0x0000008e118e7212 */ /* 0x000fe200078ec0ff */
[----:B------:R-:W-:Y:S01]  /*da30*/  FMUL.FTZ R17, R3, R117 ;  /* 0x0000007503117220 */ /* 0x000fe20000410000 */
[----:B------:R-:W-:Y:S01]  /*da40*/  FADD.FTZ R171, R172, R171 ;  /* 0x000000abacab7221 */ /* 0x000fe20000010000 */
[C---:B------:R-:W-:Y:S02]  /*da50*/  ISETP.NE.AND P2, PT, R208.reuse, RZ, PT ;  /* 0x000000ffd000720c */ /* 0x040fe40003f45270 */
[----:B------:R-:W-:Y:S01]  /*da60*/  IADD3 R208, PT, PT, R208, -0x1, RZ ;  /* 0xffffffffd0d07810 */ /* 0x000fe20007ffe0ff */
[C---:B-1----:R-:W-:Y:S03]  /*da70*/  HMMA.16816.F32.BF16 R108, R136.reuse, R128, R108 ;  /* 0x00000080886c723c */ /* 0x042fe6000004186c */
[----:B------:R-:W-:Y:S04]  /*da80*/  LOP3.LUT R129, R16, 0xff, RZ, 0xc0, !PT ;  /* 0x000000ff10817812 */ /* 0x000fe800078ec0ff */
[----:B------:R-:W-:Y:S01]  /*da90*/  PRMT R16, R129, 0x5410, R148 ;  /* 0x0000541081107816 */ /* 0x000fe20000000094 */
[C---:B------:R-:W-:Y:S01]  /*daa0*/  HMMA.16816.F32.BF16 R112, R136.reuse, R130, R112 ;  /* 0x000000828870723c */ /* 0x040fe20000041870 */
[----:B------:R-:W1:Y:S03]  /*dab0*/  LDSM.16.MT88.4 R128, [R165+0xc800] ;  /* 0x00c80000a580783b */ /* 0x000e660000004200 */
[--C-:B------:R-:W-:Y:S01]  /*dac0*/  HSET2.LE.AND R141, R16, R185.reuse, PT ;  /* 0x000000b9108d7233 */ /* 0x100fe20003803000 */
[----:B------:R-:W-:Y:S01]  /*dad0*/  FMUL.FTZ R16, R3, R116 ;  /* 0x0000007403107220 */ /* 0x000fe20000410000 */
[----:B------:R-:W-:Y:S02]  /*dae0*/  FADD.FTZ R3, R174, R186 ;  /* 0x000000baae037221 */ /* 0x000fe40000010000 */
[C---:B---3--:R-:W-:Y:S01]  /*daf0*/  HMMA.16816.F32.BF16 R12, R136.reuse, R124, R12 ;  /* 0x0000007c880c723c */ /* 0x048fe2000004180c */
[----:B------:R-:W2:Y:S02]  /*db00*/  LDSM.16.MT88.4 R148, [R164+0x800] ;  /* 0x00080000a494783b */ /* 0x000ea40000004200 */
[----:B------:R-:W-:Y:S01]  /*db10*/  F2FP.BF16.F32.PACK_AB R125, R223, R222 ;  /* 0x000000dedf7d723e */ /* 0x000fe200000010ff */
[----:B------:R-:W-:Y:S01]  /*db20*/  FADD.FTZ R170, R170, R3 ;  /* 0x00000003aaaa7221 */ /* 0x000fe20000010000 */
[----:B------:R-:W-:Y:S01]  /*db30*/  F2FP.BF16.F32.PACK_AB R124, R193, R224 ;  /* 0x000000e0c17c723e */ /* 0x000fe200000010ff */
[----:B------:R-:W-:Y:S01]  /*db40*/  FADD.FTZ R224, R224, R171 ;  /* 0x000000abe0e07221 */ /* 0x000fe20000010000 */
[----:B------:R-:W-:Y:S01]  /*db50*/  LOP3.LUT R140, R125, R140, RZ, 0xc0, !PT ;  /* 0x0000008c7d8c7212 */ /* 0x000fe200078ec0ff */
[----:B------:R-:W-:Y:S01]  /*db60*/  HMMA.16816.F32.BF16 R16, R136, R126, R16 ;  /* 0x0000007e8810723c */ /* 0x000fe20000041810 */
[----:B------:R-:W3:Y:S02]  /*db70*/  LDSM.16.MT88.4 R116, [R135+0x2800] ;  /* 0x002800008774783b */ /* 0x000ee40000004200 */
[----:B------:R-:W-:Y:S01]  /*db80*/  LOP3.LUT R141, R124, R141, RZ, 0xc0, !PT ;  /* 0x0000008d7c8d7212 */ /* 0x000fe200078ec0ff */
[----:B------:R-:W-:Y:S01]  /*db90*/  FADD.FTZ R167, R167, R170 ;  /* 0x000000aaa7a77221 */ /* 0x000fe20000010000 */
[----:B------:R-:W-:Y:S03]  /*dba0*/  FADD.FTZ R224, R193, R224 ;  /* 0x000000e0c1e07221 */ /* 0x000fe60000010000 */
[----:B------:R-:W-:Y:S01]  /*dbb0*/  FADD.FTZ R2, R222, R167 ;  /* 0x000000a7de027221 */ /* 0x000fe20000010000 */
[----:B------:R-:W4:Y:S01]  /*dbc0*/  LDSM.16.MT88.4 R124, [R164+0x2800] ;  /* 0x00280000a47c783b */ /* 0x000f220000004200 */
[----:B------:R-:W-:Y:S02]  /*dbd0*/  FADD.FTZ R191, R191, R224 ;  /* 0x000000e0bfbf7221 */ /* 0x000fe40000010000 */
[----:B------:R-:W-:Y:S02]  /*dbe0*/  FADD.FTZ R2, R223, R2 ;  /* 0x00000002df027221 */ /* 0x000fe40000010000 */
[----:B------:R-:W-:Y:S02]  /*dbf0*/  FADD.FTZ R191, R192, R191 ;  /* 0x000000bfc0bf7221 */ /* 0x000fe40000010000 */
[----:B------:R-:W-:Y:S01]  /*dc00*/  FADD.FTZ R189, R189, R2 ;  /* 0x00000002bdbd7221 */ /* 0x000fe20000010000 */
[----:B------:R-:W-:Y:S01]  /*dc10*/  LDSM.16.MT88.4 R136, [R164+0x1000] ;  /* 0x00100000a488783b */ /* 0x000fe20000004200 */
[----:B------:R-:W-:Y:S02]  /*dc20*/  MOV R2, R133 ;  /* 0x0000008500027202 */ /* 0x000fe40000000f00 */
[----:B------:R-:W-:Y:S01]  /*dc30*/  FADD.FTZ R190, R190, R189 ;  /* 0x000000bdbebe7221 */ /* 0x000fe20000010000 */
[C---:B-1----:R-:W-:Y:S05]  /*dc40*/  HMMA.16816.F32.BF16 R4, R140.reuse, R128, R4 ;  /* 0x000000808c04723c */ /* 0x042fea0000041804 */
[----:B------:R-:W-:Y:S03]  /*dc50*/  LOP3.LUT R128, R215, R221, R233, 0x96, !PT ;  /* 0x000000ddd7807212 */ /* 0x000fe600078e96e9 */
[C---:B------:R-:W-:Y:S03]  /*dc60*/  HMMA.16816.F32.BF16 R8, R140.reuse, R130, R8 ;  /* 0x000000828c08723c */ /* 0x040fe60000041808 */
[----:B------:R-:W-:Y:S05]  /*dc70*/  IMAD.WIDE.U32 R128, R128, -0x326172a9, RZ ;  /* 0xcd9e8d5780807825 */ /* 0x000fea00078e00ff */
[C---:B------:R-:W-:Y:S03]  /*dc80*/  HMMA.16816.F32.BF16 R36, R140.reuse, R144, R36 ;  /* 0x000000908c24723c */ /* 0x040fe60000041824 */
[----:B------:R-:W-:Y:S02]  /*dc90*/  LOP3.LUT R231, R218, R231, R129, 0x96, !PT ;  /* 0x000000e7dae77212 */ /* 0x000fe400078e9681 */
[----:B------:R-:W-:Y:S01]  /*dca0*/  LOP3.LUT R128, R211, R229, R128, 0x96, !PT ;  /* 0x000000e5d3807212 */ /* 0x000fe200078e9680 */
[----:B------:R-:W-:Y:S02]  /*dcb0*/  FFMA.FTZ R229, R23, UR4, -R187 ;  /* 0x0000000417e57c23 */ /* 0x000fe400080108bb */
[C---:B------:R-:W-:Y:S01]  /*dcc0*/  HMMA.16816.F32.BF16 R40, R140.reuse, R146, R40 ;  /* 0x000000928c28723c */ /* 0x040fe20000041828 */
[----:B------:R-:W-:Y:S02]  /*dcd0*/  LDSM.16.MT88.4 R144, [R165+0xf000] ;  /* 0x00f00000a590783b */ /* 0x000fe40000004200 */
[----:B------:R-:W-:Y:S01]  /*dce0*/  IMAD.WIDE.U32 R128, R128, -0x2daee0ad, RZ ;  /* 0xd2511f5380807825 */ /* 0x000fe200078e00ff */
[----:B------:R-:W-:Y:S03]  /*dcf0*/  MUFU.EX2 R229, R229 ;  /* 0x000000e500e57308 */ /* 0x000fe60000000800 */
[----:B------:R-:W-:Y:S01]  /*dd00*/  IMAD.WIDE.U32 R240, R231, -0x2daee0ad, RZ ;  /* 0xd2511f53e7f07825 */ /* 0x000fe200078e00ff */
[C---:B------:R-:W-:Y:S03]  /*dd10*/  HMMA.16816.F32.BF16 R44, R140.reuse, R120, R44 ;  /* 0x000000788c2c723c */ /* 0x040fe6000004182c */
[--C-:B------:R-:W-:Y:S01]  /*dd20*/  FFMA.FTZ R231, R24, UR4, -R188.reuse ;  /* 0x0000000418e77c23 */ /* 0x100fe200080108bc */
[----:B------:R-:W-:Y:S01]  /*dd30*/  LOP3.LUT R240, R226, R240, R129, 0x96, !PT ;  /* 0x000000f0e2f07212 */ /* 0x000fe200078e9681 */
[--C-:B------:R-:W-:Y:S01]  /*dd40*/  FFMA.FTZ R226, R21, UR4, -R188.reuse ;  /* 0x0000000415e27c23 */ /* 0x100fe200080108bc */
[----:B------:R-:W-:Y:S02]  /*dd50*/  LOP3.LUT R227, R212, R227, R241, 0x96, !PT ;  /* 0x000000e3d4e37212 */ /* 0x000fe400078e96f1 */
[C---:B------:R-:W-:Y:S01]  /*dd60*/  HMMA.16816.F32.BF16 R48, R140.reuse, R122, R48 ;  /* 0x0000007a8c30723c */ /* 0x040fe20000041830 */
[----:B------:R-:W1:Y:S01]  /*dd70*/  LDSM.16.MT88.4 R120, [R165+0x10800] ;  /* 0x01080000a578783b */ /* 0x000e620000004200 */
[----:B------:R-:W-:Y:S01]  /*dd80*/  MUFU.EX2 R231, R231 ;  /* 0x000000e700e77308 */ /* 0x000fe20000000800 */
[----:B------:R-:W-:Y:S04]  /*dd90*/  IMAD.WIDE.U32 R238, R227, -0x326172a9, RZ ;  /* 0xcd9e8d57e3ee7825 */ /* 0x000fe800078e00ff */
[----:B------:R-:W-:Y:S05]  /*dda0*/  FFMA.FTZ R227, R27, UR4, -R187 ;  /* 0x000000041be37c23 */ /* 0x000fea00080108bb */
[----:B------:R-:W-:Y:S01]  /*ddb0*/  MUFU.EX2 R226, R226 ;  /* 0x000000e200e27308 */ /* 0x000fe20000000800 */
[----:B------:R-:W-:Y:S01]  /*ddc0*/  IMAD.WIDE.U32 R240, R240, -0x326172a9, RZ ;  /* 0xcd9e8d57f0f07825 */ /* 0x000fe200078e00ff */
[C---:B--2---:R-:W-:Y:S08]  /*ddd0*/  HMMA.16816.F32.BF16 R52, R140.reuse, R148, R52 ;  /* 0x000000948c34723c */ /* 0x044ff00000041834 */
[----:B------:R-:W-:Y:S01]  /*dde0*/  MUFU.EX2 R227, R227 ;  /* 0x000000e300e37308 */ /* 0x000fe20000000800 */
[----:B------:R-:W-:Y:S02]  /*ddf0*/  LOP3.LUT R225, R210, R225, R239, 0x96, !PT ;  /* 0x000000e1d2e17212 */ /* 0x000fe400078e96ef */
[----:B------:R-:W-:Y:S01]  /*de00*/  LOP3.LUT R238, R166, R238, R241, 0x96, !PT ;  /* 0x000000eea6ee7212 */ /* 0x000fe200078e96f1 */
[C---:B------:R-:W-:Y:S01]  /*de10*/  HMMA.16816.F32.BF16 R56, R140.reuse, R150, R56 ;  /* 0x000000968c38723c */ /* 0x040fe20000041838 */
[----:B------:R-:W-:Y:S03]  /*de20*/  LDSM.16.MT88.4 R148, [R134+0xf000] ;  /* 0x00f000008694783b */ /* 0x000fe60000004200 */
[----:B------:R-:W-:Y:S04]  /*de30*/  IMAD.WIDE.U32 R238, R238, -0x2daee0ad, RZ ;  /* 0xd2511f53eeee7825 */ /* 0x000fe800078e00ff */
        /* <DEDUP_REMOVED lines=8> */
[----:B------:R-:W2:Y:S07]  /*dec0*/  LDSM.16.MT88.4 R116, [R134+0x10800] ;  /* 0x010800008674783b */ /* 0x000eae0000004200 */
[C---:B----4-:R-:W-:Y:S08]  /*ded0*/  HMMA.16816.F32.BF16 R84, R140.reuse, R124, R84 ;  /* 0x0000007c8c54723c */ /* 0x050ff00000041854 */
[C---:B------:R-:W-:Y:S01]  /*dee0*/  HMMA.16816.F32.BF16 R88, R140.reuse, R126, R88 ;  /* 0x0000007e8c58723c */ /* 0x040fe20000041858 */
[----:B------:R-:W3:Y:S07]  /*def0*/  LDSM.16.MT88.4 R124, [R135+0x4800] ;  /* 0x00480000877c783b */ /* 0x000eee0000004200 */
[C---:B-1----:R-:W-:Y:S03]  /*df00*/  HMMA.16816.F32.BF16 R92, R140.reuse, R120, R92 ;  /* 0x000000788c5c723c */ /* 0x042fe6000004185c */
[----:B------:R-:W-:Y:S04]  /*df10*/  IMAD.WIDE.U32 R120, R225, -0x2daee0ad, RZ ;  /* 0xd2511f53e1787825 */ /* 0x000fe800078e00ff */
[--C-:B------:R-:W-:Y:S01]  /*df20*/  FFMA.FTZ R225, R20, UR4, -R188.reuse ;  /* 0x0000000414e17c23 */ /* 0x100fe200080108bc */
[C---:B------:R-:W-:Y:S05]  /*df30*/  HMMA.16816.F32.BF16 R96, R140.reuse, R122, R96 ;  /* 0x0000007a8c60723c */ /* 0x040fea0000041860 */
[----:B------:R-:W1:Y:S01]  /*df40*/  MUFU.EX2 R225, R225 ;  /* 0x000000e100e17308 */ /* 0x000e620000000800 */
[----:B------:R-:W-:Y:S02]  /*df50*/  LOP3.LUT R232, R163, R128, R121, 0x96, !PT ;  /* 0x00000080a3e87212 */ /* 0x000fe400078e9679 */
[----:B------:R-:W-:Y:S01]  /*df60*/  LDSM.16.MT88.4 R128, [R135+0x1000] ;  /* 0x001000008780783b */ /* 0x000fe20000004200 */
[----:B------:R-:W-:Y:S02]  /*df70*/  LOP3.LUT R162, R162, R120, R239, 0x96, !PT ;  /* 0x00000078a2a27212 */ /* 0x000fe400078e96ef */
[----:B------:R-:W-:Y:S01]  /*df80*/  IMAD.WIDE.U32 R232, R232, -0x326172a9, RZ ;  /* 0xcd9e8d57e8e87825 */ /* 0x000fe200078e00ff */
[C---:B--2---:R-:W-:Y:S03]  /*df90*/  HMMA.16816.F32.BF16 R100, R140.reuse, R116, R100 ;  /* 0x000000748c64723c */ /* 0x044fe60000041864 */
[----:B------:R-:W-:Y:S01]  /*dfa0*/  IMAD.WIDE.U32 R162, R162, -0x326172a9, RZ ;  /* 0xcd9e8d57a2a27825 */ /* 0x000fe200078e00ff */
[----:B-1----:R-:W-:Y:S04]  /*dfb0*/  F2FP.BF16.F32.PACK_AB R23, R226, R225 ;  /* 0x000000e1e217723e */ /* 0x002fe800000010ff */
[C---:B------:R-:W-:Y:S01]  /*dfc0*/  HMMA.16816.F32.BF16 R104, R140.reuse, R118, R104 ;  /* 0x000000768c68723c */ /* 0x040fe20000041868 */
[----:B------:R-:W1:Y:S02]  /*dfd0*/  LDSM.16.MT88.4 R116, [R164+0x4800] ;  /* 0x00480000a474783b */ /* 0x000e640000004200 */
[----:B------:R-:W-:Y:S01]  /*dfe0*/  LOP3.LUT R161, R161, R232, R163, 0x96, !PT ;  /* 0x000000e8a1a17212 */ /* 0x000fe200078e96a3 */
[----:B------:R-:W-:Y:S01]  /*dff0*/  FFMA.FTZ R232, R25, UR4, -R188 ;  /* 0x0000000419e87c23 */ /* 0x000fe200080108bc */
[----:B------:R-:W-:Y:S01]  /*e000*/  MOV R122, R162 ;  /* 0x000000a2007a7202 */ /* 0x000fe20000000f00 */
[----:B------:R-:W-:Y:S01]  /*e010*/  FADD.FTZ R225, R225, R190 ;  /* 0x000000bee1e17221 */ /* 0x000fe20000010000 */
[----:B------:R-:W-:Y:S01]  /*e020*/  PRMT R120, R162, 0x7773, RZ ;  /* 0x00007773a2787816 */ /* 0x000fe200000000ff */
[C---:B---3--:R-:W-:Y:S01]  /*e030*/  HMMA.16816.F32.BF16 R108, R140.reuse, R124, R108 ;  /* 0x0000007c8c6c723c */ /* 0x048fe2000004186c */
[----:B------:R-:W-:Y:S01]  /*e040*/  LDSM.16.MT88.4 R24, [R135+0x3000] ;  /* 0x003000008718783b */ /* 0x000fe20000004200 */
[----:B------:R-:W2:Y:S01]  /*e050*/  MUFU.EX2 R232, R232 ;  /* 0x000000e800e87308 */ /* 0x000ea20000000800 */
[----:B------:R-:W-:Y:S01]  /*e060*/  LOP3.LUT R124, R161, 0xffff, RZ, 0xc0, !PT ;  /* 0x0000ffffa17c7812 */ /* 0x000fe200078ec0ff */
[----:B------:R-:W-:Y:S01]  /*e070*/  FADD.FTZ R226, R226, R225 ;  /* 0x000000e1e2e27221 */ /* 0x000fe20000010000 */
[C---:B------:R-:W-:Y:S02]  /*e080*/  PRMT R235, R162.reuse, 0x7772, RZ ;  /* 0x00007772a2eb7816 */ /* 0x040fe400000000ff */
[----:B------:R-:W-:Y:S01]  /*e090*/  PRMT R166, R162, 0x7771, RZ ;  /* 0x00007771a2a67816 */ /* 0x000fe200000000ff */
[C---:B------:R-:W-:Y:S03]  /*e0a0*/  HMMA.16816.F32.BF16 R112, R140.reuse, R126, R112 ;  /* 0x0000007e8c70723c */ /* 0x040fe60000041870 */
[----:B------:R-:W-:Y:S01]  /*e0b0*/  LOP3.LUT R123, R122, 0xff, RZ, 0xc0, !PT ;  /* 0x000000ff7a7b7812 */ /* 0x000fe200078ec0ff */
[----:B------:R-:W-:Y:S01]  /*e0c0*/  FADD.FTZ R3, R231, R226 ;  /* 0x000000e2e7037221 */ /* 0x000fe20000010000 */
[----:B------:R-:W-:Y:S02]  /*e0d0*/  LOP3.LUT R121, R161, 0xff, RZ, 0xc0, !PT ;  /* 0x000000ffa1797812 */ /* 0x000fe400078ec0ff */
[----:B------:R-:W-:Y:S01]  /*e0e0*/  SHF.R.U32.HI R20, RZ, 0x8, R124 ;  /* 0x00000008ff147819 */ /* 0x000fe2000001167c */
[----:B--2---:R-:W-:Y:S01]  /*e0f0*/  FADD.FTZ R3, R232, R3 ;  /* 0x00000003e8037221 */ /* 0x004fe20000010000 */
[----:B------:R-:W-:Y:S01]  /*e100*/  PRMT R235, R235, 0x5410, R120 ;  /* 0x00005410ebeb7816 */ /* 0x000fe20000000078 */
[----:B------:R-:W-:Y:S01]  /*e110*/  LDSM.16.MT88.4 R124, [R134+0xd000] ;  /* 0x00d00000867c783b */ /* 0x000fe20000004200 */
[----:B------:R-:W-:Y:S02]  /*e120*/  PRMT R166, R123, 0x5410, R166 ;  /* 0x000054107ba67816 */ /* 0x000fe400000000a6 */
[----:B------:R-:W-:Y:S02]  /*e130*/  PRMT R20, R121, 0x5410, R20 ;  /* 0x0000541079147816 */ /* 0x000fe40000000014 */
[----:B------:R-:W-:Y:S02]  /*e140*/  PRMT R21, R161, 0x7632, R21 ;  /* 0x00007632a1157816 */ /* 0x000fe40000000015 */
[----:B------:R-:W-:Y:S01]  /*e150*/  SHF.R.U32.HI R22, RZ, 0x18, R161 ;  /* 0x00000018ff167819 */ /* 0x000fe200000116a1 */
[----:B------:R-:W2:Y:S01]  /*e160*/  LDSM.16.MT88.4 R120, [R165+0xd000] ;  /* 0x00d00000a578783b */ /* 0x000ea20000004200 */
[----:B------:R-:W-:Y:S02]  /*e170*/  LOP3.LUT R21, R21, 0xff, RZ, 0xc0, !PT ;  /* 0x000000ff15157812 */ /* 0x000fe400078ec0ff */
[--C-:B------:R-:W-:Y:S02]  /*e180*/  HSET2.LE.AND R20, R20, R185.reuse, PT ;  /* 0x000000b914147233 */ /* 0x100fe40003803000 */
[----:B------:R-:W-:Y:S01]  /*e190*/  PRMT R22, R21, 0x5410, R22 ;  /* 0x0000541015167816 */ /* 0x000fe20000000016 */
[C---:B-1----:R-:W-:Y:S02]  /*e1a0*/  HMMA.16816.F32.BF16 R12, R140.reuse, R116, R12 ;  /* 0x000000748c0c723c */ /* 0x042fe4000004180c */
[----:B------:R-:W1:Y:S01]  /*e1b0*/  LDSM.16.MT88.4 R160, [R134+0x11000] ;  /* 0x0110000086a0783b */ /* 0x000e620000004200 */
[----:B------:R-:W-:Y:S02]  /*e1c0*/  LOP3.LUT R242, R235, 0xff00ff, RZ, 0xc0, !PT ;  /* 0x00ff00ffebf27812 */ /* 0x000fe400078ec0ff */
[----:B------:R-:W-:Y:S02]  /*e1d0*/  LOP3.LUT R20, R23, R20, RZ, 0xc0, !PT ;  /* 0x0000001417147212 */ /* 0x000fe400078ec0ff */
[--C-:B------:R-:W-:Y:S01]  /*e1e0*/  HSET2.LE.AND R21, R22, R185.reuse, PT ;  /* 0x000000b916157233 */ /* 0x100fe20003803000 */
[----:B------:R-:W-:Y:S02]  /*e1f0*/  HMMA.16816.F32.BF16 R16, R140, R118, R16 ;  /* 0x000000768c10723c */ /* 0x000fe40000041810 */
[----:B------:R-:W-:Y:S01]  /*e200*/  LDSM.16.MT88.4 R140, [R134+0xf800] ;  /* 0x00f80000868c783b */ /* 0x000fe20000004200 */
[--C-:B------:R-:W-:Y:S02]  /*e210*/  HSET2.LE.AND R22, R166, R185.reuse, PT ;  /* 0x000000b9a6167233 */ /* 0x100fe40003803000 */
[--C-:B------:R-:W-:Y:S02]  /*e220*/  HSET2.LE.AND R23, R242, R185.reuse, PT ;  /* 0x000000b9f2177233 */ /* 0x100fe40003803000 */
[----:B------:R-:W-:Y:S01]  /*e230*/  F2FP.BF16.F32.PACK_AB R116, R229, R236 ;  /* 0x000000ece574723e */ /* 0x000fe200000010ff */
[----:B------:R-:W-:Y:S01]  /*e240*/  FADD.FTZ R236, R236, R191 ;  /* 0x000000bfecec7221 */ /* 0x000fe20000010000 */
[----:B------:R-:W-:Y:S02]  /*e250*/  F2FP.BF16.F32.PACK_AB R117, R232, R231 ;  /* 0x000000e7e875723e */ /* 0x000fe400000010ff */
[----:B------:R-:W-:Y:S01]  /*e260*/  F2FP.BF16.F32.PACK_AB R166, R227, R234 ;  /* 0x000000eae3a6723e */ /* 0x000fe200000010ff */
[----:B------:R-:W-:Y:S01]  /*e270*/  FADD.FTZ R229, R229, R236 ;  /* 0x000000ece5e57221 */ /* 0x000fe20000010000 */
[----:B------:R-:W-:Y:S02]  /*e280*/  LOP3.LUT R21, R116, R21, RZ, 0xc0, !PT ;  /* 0x0000001574157212 */ /* 0x000fe400078ec0ff */
[----:B------:R-:W-:Y:S01]  /*e290*/  LOP3.LUT R22, R117, R22, RZ, 0xc0, !PT ;  /* 0x0000001675167212 */ /* 0x000fe200078ec0ff */
[----:B------:R-:W-:Y:S01]  /*e2a0*/  FADD.FTZ R234, R234, R229 ;  /* 0x000000e5eaea7221 */ /* 0x000fe20000010000 */
[----:B------:R-:W-:Y:S01]  /*e2b0*/  LOP3.LUT R23, R166, R23, RZ, 0xc0, !PT ;  /* 0x00000017a6177212 */ /* 0x000fe200078ec0ff */
[----:B------:R-:W3:Y:S02]  /*e2c0*/  LDSM.16.MT88.4 R116, [R135+0x5000] ;  /* 0x005000008774783b */ /* 0x000ee40000004200 */
[----:B------:R-:W-:Y:S04]  /*e2d0*/  FADD.FTZ R227, R227, R234 ;  /* 0x000000eae3e37221 */ /* 0x000fe80000010000 */
[C---:B--2---:R-:W-:Y:S08]  /*e2e0*/  HMMA.16816.F32.BF16 R4, R20.reuse, R120, R4 ;  /* 0x000000781404723c */ /* 0x044ff00000041804 */
[C---:B------:R-:W-:Y:S03]  /*e2f0*/  HMMA.16816.F32.BF16 R8, R20.reuse, R122, R8 ;  /* 0x0000007a1408723c */ /* 0x040fe60000041808 */
[----:B------:R-:W-:Y:S05]  /*e300*/  LOP3.LUT R122, R228, R240, R233, 0x96, !PT ;  /* 0x000000f0e47a7212 */ /* 0x000fea00078e96e9 */
[C---:B------:R-:W-:Y:S03]  /*e310*/  HMMA.16816.F32.BF16 R36, R20.reuse, R124, R36 ;  /* 0x0000007c1424723c */ /* 0x040fe60000041824 */
[----:B------:R-:W-:Y:S05]  /*e320*/  IMAD.WIDE.U32 R122, R122, -0x2daee0ad, RZ ;  /* 0xd2511f537a7a7825 */ /* 0x000fea00078e00ff */
[C---:B------:R-:W-:Y:S01]  /*e330*/  HMMA.16816.F32.BF16 R40, R20.reuse, R126, R40 ;  /* 0x0000007e1428723c */ /* 0x040fe20000041828 */
[----:B------:R-:W-:Y:S02]  /*e340*/  LDSM.16.MT88.4 R124, [R165+0xd800] ;  /* 0x00d80000a57c783b */ /* 0x000fe40000004200 */
[----:B------:R-:W-:Y:S02]  /*e350*/  MOV R120, R122 ;  /* 0x0000007a00787202 */ /* 0x000fe40000000f00 */
[C---:B------:R-:W-:Y:S03]  /*e360*/  PRMT R121, R122.reuse, 0x7773, RZ ;  /* 0x000077737a797816 */ /* 0x040fe600000000ff */
[C---:B------:R-:W-:Y:S03]  /*e370*/  HMMA.16816.F32.BF16 R44, R20.reuse, R128, R44 ;  /* 0x00000080142c723c */ /* 0x040fe6000004182c */
[----:B------:R-:W-:Y:S04]  /*e380*/  PRMT R128, R122, 0x7772, RZ ;  /* 0x000077727a807816 */ /* 0x000fe800000000ff */
[----:B------:R-:W-:Y:S01]  /*e390*/  PRMT R128, R128, 0x5410, R121 ;  /* 0x0000541080807816 */ /* 0x000fe20000000079 */
[C---:B------:R-:W-:Y:S03]  /*e3a0*/  HMMA.16816.F32.BF16 R48, R20.reuse, R130, R48 ;  /* 0x000000821430723c */ /* 0x040fe60000041830 */
[----:B------:R-:W-:Y:S02]  /*e3b0*/  LOP3.LUT R130, R230, R238, R123, 0x96, !PT ;  /* 0x000000eee6827212 */ /* 0x000fe400078e967b */
[----:B------:R-:W-:Y:S03]  /*e3c0*/  LOP3.LUT R128, R128, 0xff00ff, RZ, 0xc0, !PT ;  /* 0x00ff00ff80807812 */ /* 0x000fe600078ec0ff */
        /* <DEDUP_REMOVED lines=11> */
[----:B------:R-:W2:Y:S07]  /*e480*/  LDSM.16.MT88.4 R24, [R164+0x5000] ;  /* 0x00500000a418783b */ /* 0x000eae0000004200 */
[C---:B------:R-:W-:Y:S03]  /*e490*/  HMMA.16816.F32.BF16 R84, R20.reuse, R152, R84 ;  /* 0x000000981454723c */ /* 0x040fe60000041854 */
[--C-:B------:R-:W-:Y:S01]  /*e4a0*/  FFMA.FTZ R153, R31, UR4, -R187.reuse ;  /* 0x000000041f997c23 */ /* 0x100fe200080108bb */
[--C-:B------:R-:W-:Y:S04]  /*e4b0*/  FFMA.FTZ R152, R28, UR4, -R188.reuse ;  /* 0x000000041c987c23 */ /* 0x100fe800080108bc */
[C---:B------:R-:W-:Y:S01]  /*e4c0*/  HMMA.16816.F32.BF16 R88, R20.reuse, R154, R88 ;  /* 0x0000009a1458723c */ /* 0x040fe20000041858 */
[----:B------:R-:W-:Y:S02]  /*e4d0*/  MUFU.EX2 R153, R153 ;  /* 0x0000009900997308 */ /* 0x000fe40000000800 */
[--C-:B------:R-:W-:Y:S01]  /*e4e0*/  FFMA.FTZ R154, R32, UR4, -R188.reuse ;  /* 0x00000004209a7c23 */ /* 0x100fe200080108bc */
[----:B------:R-:W-:Y:S07]  /*e4f0*/  LOP3.LUT R32, R130, 0xffff, RZ, 0xc0, !PT ;  /* 0x0000ffff82207812 */ /* 0x000fee00078ec0ff */
[----:B------:R-:W-:Y:S01]  /*e500*/  MUFU.EX2 R152, R152 ;  /* 0x0000009800987308 */ /* 0x000fe20000000800 */
[C---:B------:R-:W-:Y:S09]  /*e510*/  HMMA.16816.F32.BF16 R92, R20.reuse, R156, R92 ;  /* 0x0000009c145c723c */ /* 0x040ff2000004185c */
[----:B------:R-:W-:Y:S01]  /*e520*/  MUFU.EX2 R154, R154 ;  /* 0x0000009a009a7308 */ /* 0x000fe20000000800 */
[----:B------:R-:W-:Y:S01]  /*e530*/  FFMA.FTZ R157, R29, UR4, -R188 ;  /* 0x000000041d9d7c23 */ /* 0x000fe200080108bc */
[----:B------:R-:W-:Y:S01]  /*e540*/  FFMA.FTZ R156, R34, UR4, -R187 ;  /* 0x00000004229c7c23 */ /* 0x000fe200080108bb */
[----:B------:R-:W-:Y:S01]  /*e550*/  SHF.R.U32.HI R32, RZ, 0x8, R32 ;  /* 0x00000008ff207819 */ /* 0x000fe20000011620 */
[----:B------:R-:W-:Y:S01]  /*e560*/  FFMA.FTZ R188, R33, UR4, -R188 ;  /* 0x0000000421bc7c23 */ /* 0x000fe200080108bc */
[----:B------:R-:W-:Y:S01]  /*e570*/  PRMT R33, R130, 0x7632, R33 ;  /* 0x0000763282217816 */ /* 0x000fe20000000021 */
[C---:B------:R-:W-:Y:S04]  /*e580*/  HMMA.16816.F32.BF16 R96, R20.reuse, R158, R96 ;  /* 0x0000009e1460723c */ /* 0x040fe80000041860 */
[----:B------:R-:W4:Y:S01]  /*e590*/  MUFU.EX2 R157, R157 ;  /* 0x0000009d009d7308 */ /* 0x000f220000000800 */
[--C-:B------:R-:W-:Y:S01]  /*e5a0*/  FFMA.FTZ R158, R30, UR4, -R187.reuse ;  /* 0x000000041e9e7c23 */ /* 0x100fe200080108bb */
[----:B------:R-:W-:Y:S01]  /*e5b0*/  FFMA.FTZ R187, R35, UR4, -R187 ;  /* 0x0000000423bb7c23 */ /* 0x000fe200080108bb */
[----:B------:R-:W5:Y:S01]  /*e5c0*/  LDSM.16.MT88.4 R28, [R134+0xd800] ;  /* 0x00d80000861c783b */ /* 0x000f620000004200 */
[----:B------:R-:W-:Y:S06]  /*e5d0*/  LOP3.LUT R33, R33, 0xff, RZ, 0xc0, !PT ;  /* 0x000000ff21217812 */ /* 0x000fec00078ec0ff */
[----:B------:R-:W-:Y:S01]  /*e5e0*/  MUFU.EX2 R155, R188 ;  /* 0x000000bc009b7308 */ /* 0x000fe20000000800 */
[C---:B-1----:R-:W-:Y:S09]  /*e5f0*/  HMMA.16816.F32.BF16 R100, R20.reuse, R160, R100 ;  /* 0x000000a01464723c */ /* 0x042ff20000041864 */
[----:B------:R-:W1:Y:S01]  /*e600*/  MUFU.EX2 R158, R158 ;  /* 0x0000009e009e7308 */ /* 0x000e620000000800 */
[C---:B----4-:R-:W-:Y:S01]  /*e610*/  F2FP.BF16.F32.PACK_AB R129, R157.reuse, R152 ;  /* 0x000000989d81723e */ /* 0x050fe200000010ff */
[C---:B------:R-:W-:Y:S08]  /*e620*/  HMMA.16816.F32.BF16 R104, R20.reuse, R162, R104 ;  /* 0x000000a21468723c */ /* 0x040ff00000041868 */
[----:B------:R-:W-:Y:S01]  /*e630*/  MUFU.EX2 R156, R156 ;  /* 0x0000009c009c7308 */ /* 0x000fe20000000800 */
[----:B------:R-:W-:Y:S01]  /*e640*/  FADD.FTZ R152, R152, R3 ;  /* 0x0000000398987221 */ /* 0x000fe20000010000 */
[----:B------:R-:W-:Y:S08]  /*e650*/  MOV R3, R132 ;  /* 0x0000008400037202 */ /* 0x000ff00000000f00 */
[----:B------:R-:W4:Y:S01]  /*e660*/  MUFU.EX2 R187, R187 ;  /* 0x000000bb00bb7308 */ /* 0x000f220000000800 */
[----:B------:R-:W-:Y:S01]  /*e670*/  FADD.FTZ R157, R157, R152 ;  /* 0x000000989d9d7221 */ /* 0x000fe20000010000 */
[C---:B---3--:R-:W-:Y:S03]  /*e680*/  HMMA.16816.F32.BF16 R108, R20.reuse, R116, R108 ;  /* 0x00000074146c723c */ /* 0x048fe6000004186c */
[----:B------:R-:W-:Y:S02]  /*e690*/  PRMT R116, R122, 0x7771, RZ ;  /* 0x000077717a747816 */ /* 0x000fe400000000ff */
[----:B------:R-:W-:Y:S02]  /*e6a0*/  LOP3.LUT R117, R120, 0xff, RZ, 0xc0, !PT ;  /* 0x000000ff78757812 */ /* 0x000fe400078ec0ff */
[----:B------:R-:W3:Y:S01]  /*e6b0*/  LDSM.16.MT88.4 R120, [R135+0x1800] ;  /* 0x001800008778783b */ /* 0x000ee20000004200 */
[C---:B------:R-:W-:Y:S03]  /*e6c0*/  HMMA.16816.F32.BF16 R112, R20.reuse, R118, R112 ;  /* 0x000000761470723c */ /* 0x040fe60000041870 */
[----:B------:R-:W-:Y:S02]  /*e6d0*/  LOP3.LUT R119, R130, 0xff, RZ, 0xc0, !PT ;  /* 0x000000ff82777812 */ /* 0x000fe400078ec0ff */
[----:B------:R-:W-:Y:S02]  /*e6e0*/  SHF.R.U32.HI R130, RZ, 0x18, R130 ;  /* 0x00000018ff827819 */ /* 0x000fe40000011682 */
[----:B------:R-:W-:Y:S01]  /*e6f0*/  PRMT R118, R117, 0x5410, R116 ;  /* 0x0000541075767816 */ /* 0x000fe20000000074 */
[C---:B--2---:R-:W-:Y:S03]  /*e700*/  HMMA.16816.F32.BF16 R12, R20.reuse, R24, R12 ;  /* 0x00000018140c723c */ /* 0x044fe6000004180c */
[----:B------:R-:W-:Y:S02]  /*e710*/  PRMT R130, R33, 0x5410, R130 ;  /* 0x0000541021827816 */ /* 0x000fe40000000082 */
[----:B------:R-:W-:Y:S02]  /*e720*/  PRMT R116, R119, 0x5410, R32 ;  /* 0x0000541077747816 */ /* 0x000fe40000000020 */
[C---:B-1----:R-:W-:Y:S01]  /*e730*/  F2FP.BF16.F32.PACK_AB R24, R153.reuse, R158 ;  /* 0x0000009e9918723e */ /* 0x042fe200000010ff */
[----:B------:R-:W-:Y:S01]  /*e740*/  HMMA.16816.F32.BF16 R16, R20, R26, R16 ;  /* 0x0000001a1410723c */ /* 0x000fe20000041810 */
[----:B------:R-:W1:Y:S02]  /*e750*/  LDSM.16.MT88.4 R32, [R165+0xf800] ;  /* 0x00f80000a520783b */ /* 0x000e640000004200 */
[--C-:B------:R-:W-:Y:S01]  /*e760*/  HSET2.LE.AND R117, R130, R185.reuse, PT ;  /* 0x000000b982757233 */ /* 0x100fe20003803000 */
[----:B------:R-:W-:Y:S01]  /*e770*/  FADD.FTZ R158, R158, R227 ;  /* 0x000000e39e9e7221 */ /* 0x000fe20000010000 */
[--C-:B------:R-:W-:Y:S02]  /*e780*/  HSET2.LE.AND R119, R128, R185.reuse, PT ;  /* 0x000000b980777233 */ /* 0x100fe40003803000 */
[--C-:B------:R-:W-:Y:S01]  /*e790*/  HSET2.LE.AND R118, R118, R185.reuse, PT ;  /* 0x000000b976767233 */ /* 0x100fe20003803000 */
[----:B------:R-:W-:Y:S01]  /*e7a0*/  FADD.FTZ R153, R153, R158 ;  /* 0x0000009e99997221 */ /* 0x000fe20000010000 */
[----:B------:R-:W-:Y:S01]  /*e7b0*/  LOP3.LUT R117, R24, R117, RZ, 0xc0, !PT ;  /* 0x0000007518757212 */ /* 0x000fe200078ec0ff */
[----:B------:R-:W2:Y:S01]  /*e7c0*/  LDSM.16.MT88.4 R20, [R165+0x11800] ;  /* 0x01180000a514783b */ /* 0x000ea20000004200 */
[----:B------:R-:W-:Y:S02]  /*e7d0*/  HSET2.LE.AND R116, R116, R185, PT ;  /* 0x000000b974747233 */ /* 0x000fe40003803000 */
[----:B------:R-:W-:Y:S01]  /*e7e0*/  F2FP.BF16.F32.PACK_AB R25, R155, R154 ;  /* 0x0000009a9b19723e */ /* 0x000fe200000010ff */
[----:B------:R-:W-:Y:S01]  /*e7f0*/  FADD.FTZ R154, R154, R157 ;  /* 0x0000009d9a9a7221 */ /* 0x000fe20000010000 */
[----:B----4-:R-:W-:Y:S01]  /*e800*/  F2FP.BF16.F32.PACK_AB R24, R187, R156 ;  /* 0x0000009cbb18723e */ /* 0x010fe200000010ff */
[----:B------:R-:W-:Y:S01]  /*e810*/  FADD.FTZ R156, R156, R153 ;  /* 0x000000999c9c7221 */ /* 0x000fe20000010000 */
[----:B------:R-:W-:Y:S01]  /*e820*/  LOP3.LUT R116, R129, R116, RZ, 0xc0, !PT ;  /* 0x0000007481747212 */ /* 0x000fe200078ec0ff */
[----:B------:R-:W-:Y:S01]  /*e830*/  FADD.FTZ R216, R155, R154 ;  /* 0x0000009a9bd87221 */ /* 0x000fe20000010000 */
[----:B------:R-:W-:Y:S01]  /*e840*/  LOP3.LUT R118, R25, R118, RZ, 0xc0, !PT ;  /* 0x0000007619767212 */ /* 0x000fe200078ec0ff */
[----:B------:R-:W-:Y:S01]  /*e850*/  FADD.FTZ R217, R187, R156 ;  /* 0x0000009cbbd97221 */ /* 0x000fe20000010000 */
[----:B------:R-:W-:Y:S07]  /*e860*/  LOP3.LUT R119, R24, R119, RZ, 0xc0, !PT ;  /* 0x0000007718777212 */ /* 0x000fee00078ec0ff */
[C---:B------:R-:W-:Y:S01]  /*e870*/  HMMA.16816.F32.BF16 R128, R116.reuse, R124, R4 ;  /* 0x0000007c7480723c */ /* 0x040fe20000041804 */
[----:B------:R-:W4:Y:S07]  /*e880*/  LDSM.16.MT88.4 R4, [R134+0x11800] ;  /* 0x011800008604783b */ /* 0x000f2e0000004200 */
[C---:B------:R-:W-:Y:S01]  /*e890*/  HMMA.16816.F32.BF16 R124, R116.reuse, R126, R8 ;  /* 0x0000007e747c723c */ /* 0x040fe20000041808 */
[----:B------:R-:W4:Y:S07]  /*e8a0*/  LDSM.16.MT88.4 R8, [R135+0x5800] ;  /* 0x005800008708783b */ /* 0x000f2e0000004200 */
[C---:B-----5:R-:W-:Y:S08]  /*e8b0*/  HMMA.16816.F32.BF16 R36, R116.reuse, R28, R36 ;  /* 0x0000001c7424723c */ /* 0x060ff00000041824 */
[C---:B------:R-:W-:Y:S08]  /*e8c0*/  HMMA.16816.F32.BF16 R40, R116.reuse, R30, R40 ;  /* 0x0000001e7428723c */ /* 0x040ff00000041828 */
[C---:B---3--:R-:W-:Y:S08]  /*e8d0*/  HMMA.16816.F32.BF16 R44, R116.reuse, R120, R44 ;  /* 0x00000078742c723c */ /* 0x048ff0000004182c */
        /* <DEDUP_REMOVED lines=12> */
[C---:B------:R-:W-:Y:S01]  /*e9a0*/  HMMA.16816.F32.BF16 R96, R116.reuse, R22, R96 ;  /* 0x000000167460723c */ /* 0x040fe20000041860 */
[----:B------:R-:W1:Y:S07]  /*e9b0*/  LDSM.16.MT88.4 R20, [R164+0x5800] ;  /* 0x00580000a414783b */ /* 0x000e6e0000004200 */
[C---:B----4-:R-:W-:Y:S08]  /*e9c0*/  HMMA.16816.F32.BF16 R100, R116.reuse, R4, R100 ;  /* 0x000000047464723c */ /* 0x050ff00000041864 */
[C---:B------:R-:W-:Y:S08]  /*e9d0*/  HMMA.16816.F32.BF16 R104, R116.reuse, R6, R104 ;  /* 0x000000067468723c */ /* 0x040ff00000041868 */
[C---:B------:R-:W-:Y:S08]  /*e9e0*/  HMMA.16816.F32.BF16 R108, R116.reuse, R8, R108 ;  /* 0x00000008746c723c */ /* 0x040ff0000004186c */
[C---:B------:R-:W-:Y:S08]  /*e9f0*/  HMMA.16816.F32.BF16 R112, R116.reuse, R10, R112 ;  /* 0x0000000a7470723c */ /* 0x040ff00000041870 */
[C---:B-1----:R-:W-:Y:S08]  /*ea00*/  HMMA.16816.F32.BF16 R120, R116.reuse, R20, R12 ;  /* 0x000000147478723c */ /* 0x042ff0000004180c */
[----:B------:R-:W-:Y:S01]  /*ea10*/  HMMA.16816.F32.BF16 R116, R116, R22, R16 ;  /* 0x000000167474723c */ /* 0x000fe20000041810 */
[----:B------:R-:W-:Y:S08]  /*ea20*/  @!UPT UIADD3 URZ, UPT, UPT, URZ, URZ, URZ ;  /* 0x000000fffffff290 */ /* 0x000ff0000fffe0ff */
[----:B------:R-:W-:Y:S11]  /*ea30*/  @P2 BRA `(.L_x_595) ;  /* 0xffffffc800202947 */ /* 0x000ff6000383ffff */
.L_x_594:
[----:B------:R-:W1:Y:S01]  /*ea40*/  SHFL.BFLY PT, R3, R216, 0x2, 0x1f ;  /* 0x0c401f00d8037f89 */ /* 0x000e6200000e0000 */
[----:B------:R-:W2:Y:S01]  /*ea50*/  LDCU UR4, c[0x0][0x4fc] ;  /* 0x00009f80ff0477ac */ /* 0x000ea20008000800 */
[C---:B------:R-:W-:Y:S01]  /*ea60*/  SHF.L.U32 R5, R182.reuse, 0x4, RZ ;  /* 0x00000004b6057819 */ /* 0x040fe200000006ff */
[----:B------:R-:W3:Y:S01]  /*ea70*/  LDC R12, c[0x0][0x434] ;  /* 0x00010d00ff0c7b82 */ /* 0x000ee20000000800 */
[----:B------:R-:W4:Y:S01]  /*ea80*/  SHFL.BFLY PT, R0, R217, 0x2, 0x1f ;  /* 0x0c401f00d9007f89 */ /* 0x000f2200000e0000 */
[C---:B------:R-:W-:Y:S02]  /*ea90*/  LOP3.LUT P3, RZ, R182.reuse, 0x10, RZ, 0xc0, !PT ;  /* 0x00000010b6ff7812 */ /* 0x040fe4000786c0ff */
[----:B------:R-:W-:Y:S02]  /*eaa0*/  LOP3.LUT R5, R5, 0x1c0, RZ, 0xc0, !PT ;  /* 0x000001c005057812 */ /* 0x000fe400078ec0ff */
[----:B------:R-:W-:Y:S02]  /*eab0*/  LOP3.LUT P4, RZ, R182, 0x8, RZ, 0xc0, !PT ;  /* 0x00000008b6ff7812 */ /* 0x000fe4000788c0ff */
[----:B------:R-:W-:Y:S01]  /*eac0*/  LOP3.LUT R168, R5, 0x38, R168, 0xf8, !PT ;  /* 0x0000003805a87812 */ /* 0x000fe200078ef8a8 */
[----:B------:R-:W3:Y:S01]  /*ead0*/  LDC R14, c[0x0][0x434] ;  /* 0x00010d00ff0e7b82 */ /* 0x000ee20000000800 */
[----:B------:R-:W-:-:S02]  /*eae0*/  SEL R180, R180, 0xffffffe0, !P4 ;  /* 0xffffffe0b4b47807 */ /* 0x000fc40006000000 */
[----:B------:R-:W-:-:S04]  /*eaf0*/  LOP3.LUT R168, R168, R169, R183, 0xfe, !PT ;  /* 0x000000a9a8a87212 */ /* 0x000fc800078efeb7 */
[----:B------:R-:W-:Y:S01]  /*eb00*/  LEA R5, R168, UR5, 0x1 ;  /* 0x00000005a8057c11 */ /* 0x000fe2000f8e08ff */
[----:B------:R-:W2:Y:S03]  /*eb10*/  LDC.U8 R20, c[0x0][0x548] ;  /* 0x00015200ff147b82 */ /* 0x000ea60000000000 */
[----:B------:R-:W-:Y:S01]  /*eb20*/  IADD3 R11, PT, PT, R5, 0x40, RZ ;  /* 0x00000040050b7810 */ /* 0x000fe20007ffe0ff */
[----:B-1----:R-:W-:Y:S01]  /*eb30*/  FADD.FTZ R6, R3, R216 ;  /* 0x000000d803067221 */ /* 0x002fe20000010000 */
[C---:B------:R-:W-:Y:S02]  /*eb40*/  @P3 IADD3 R11, PT, PT, R5.reuse, -0x40, RZ ;  /* 0xffffffc0050b3810 */ /* 0x040fe40007ffe0ff */
[----:B------:R-:W-:Y:S01]  /*eb50*/  IADD3 R9, PT, PT, R5, R180, RZ ;  /* 0x000000b405097210 */ /* 0x000fe20007ffe0ff */
[----:B----4-:R-:W-:Y:S01]  /*eb60*/  FADD.FTZ R7, R0, R217 ;  /* 0x000000d900077221 */ /* 0x010fe20000010000 */
[----:B------:R-:W1:Y:S01]  /*eb70*/  SHFL.BFLY PT, R3, R6, 0x1, 0x1f ;  /* 0x0c201f0006037f89 */ /* 0x000e6200000e0000 */
[----:B------:R-:W-:-:S03]  /*eb80*/  IADD3 R17, PT, PT, R180, R11, RZ ;  /* 0x0000000bb4117210 */ /* 0x000fc60007ffe0ff */
[----:B------:R-:W4:Y:S01]  /*eb90*/  SHFL.BFLY PT, R2, R7, 0x1, 0x1f ;  /* 0x0c201f0007027f89 */ /* 0x000f2200000e0000 */
[----:B-1----:R-:W-:-:S04]  /*eba0*/  FADD.FTZ R3, R6, R3 ;  /* 0x0000000306037221 */ /* 0x002fc80000010000 */
[----:B------:R-:W1:Y:S01]  /*ebb0*/  MUFU.RCP R0, R3 ;  /* 0x0000000300007308 */ /* 0x000e620000001000 */
[----:B------:R-:W-:Y:S01]  /*ebc0*/  FSETP.NE.FTZ.AND P2, PT, R3, RZ, PT ;  /* 0x000000ff0300720b */ /* 0x000fe20003f55000 */
[----:B----4-:R-:W-:-:S05]  /*ebd0*/  FADD.FTZ R2, R7, R2 ;  /* 0x0000000207027221 */ /* 0x010fca0000010000 */
[----:B------:R-:W-:Y:S01]  /*ebe0*/  FSETP.NE.FTZ.AND P1, PT, R2, RZ, PT ;  /* 0x000000ff0200720b */ /* 0x000fe20003f35000 */
[----:B------:R-:W4:Y:S08]  /*ebf0*/  MUFU.RCP R4, R2 ;  /* 0x0000000200047308 */ /* 0x000f300000001000 */
[----:B------:R-:W3:Y:S01]  /*ec00*/  @P2 MUFU.LG2 R3, R3 ;  /* 0x0000000300032308 */ /* 0x000ee20000000c00 */
[----:B-1----:R-:W-:-:S05]  /*ec10*/  FSEL R0, R0, 1, P2 ;  /* 0x3f80000000007808 */ /* 0x002fca0001000000 */
[----:B--2---:R-:W-:Y:S01]  /*ec20*/  FMUL.FTZ R0, R0, UR4 ;  /* 0x0000000400007c20 */ /* 0x004fe20008410000 */
[----:B----4-:R-:W-:-:S03]  /*ec30*/  FSEL R4, R4, 1, P1 ;  /* 0x3f80000004047808 */ /* 0x010fc60000800000 */
        /* <DEDUP_REMOVED lines=49> */
[----:B------:R-:W-:Y:S01]  /*ef50*/  FMUL.FTZ R4, R4, UR4 ;  /* 0x0000000404047c20 */ /* 0x000fe20008410000 */
[----:B------:R-:W-:-:S02]  /*ef60*/  F2FP.BF16.F32.PACK_AB R128, R129, R128 ;  /* 0x000000808180723e */ /* 0x000fc400000010ff */
[----:B------:R-:W-:Y:S01]  /*ef70*/  SEL R0, R0, 0xfffffff0, !P0 ;  /* 0xfffffff000007807 */ /* 0x000fe20004000000 */
[C---:B------:R-:W-:Y:S01]  /*ef80*/  FMUL.FTZ R130, R4.reuse, R130 ;  /* 0x0000008204827220 */ /* 0x040fe20000410000 */
[C---:B------:R-:W-:Y:S01]  /*ef90*/  FMUL.FTZ R131, R4.reuse, R131 ;  /* 0x0000008304837220 */ /* 0x040fe20000410000 */
[C---:B------:R-:W-:Y:S01]  /*efa0*/  FMUL.FTZ R126, R4.reuse, R126 ;  /* 0x0000007e047e7220 */ /* 0x040fe20000410000 */
[----:B------:R-:W-:Y:S01]  /*efb0*/  IADD3 R7, PT, PT, R5, R0, RZ ;  /* 0x0000000005077210 */ /* 0x000fe20007ffe0ff */
[----:B------:R-:W-:Y:S01]  /*efc0*/  FMUL.FTZ R127, R4, R127 ;  /* 0x0000007f047f7220 */ /* 0x000fe20000410000 */
[----:B------:R-:W-:Y:S01]  /*efd0*/  IADD3 R13, PT, PT, R0, R9, RZ ;  /* 0x00000009000d7210 */ /* 0x000fe20007ffe0ff */
[----:B------:R-:W-:Y:S01]  /*efe0*/  FMUL.FTZ R38, R4, R38 ;  /* 0x0000002604267220 */ /* 0x000fe20000410000 */
[----:B------:R-:W-:Y:S01]  /*eff0*/  IADD3 R15, PT, PT, R0, R11, RZ ;  /* 0x0000000b000f7210 */ /* 0x000fe20007ffe0ff */
[----:B------:R-:W-:Y:S01]  /*f000*/  FMUL.FTZ R39, R4, R39 ;  /* 0x0000002704277220 */ /* 0x000fe20000410000 */
[----:B------:R-:W-:Y:S01]  /*f010*/  IADD3 R19, PT, PT, R0, R17, RZ ;  /* 0x0000001100137210 */ /* 0x000fe20007ffe0ff */
[C---:B------:R-:W-:Y:S01]  /*f020*/  FMUL.FTZ R42, R4.reuse, R42 ;  /* 0x0000002a042a7220 */ /* 0x040fe20000410000 */
[----:B------:R-:W1:Y:S01]  /*f030*/  LDC.U8 R0, c[0x0][0x549] ;  /* 0x00015240ff007b82 */ /* 0x000e620000000000 */
[C---:B------:R-:W-:Y:S01]  /*f040*/  FMUL.FTZ R43, R4.reuse, R43 ;  /* 0x0000002b042b7220 */ /* 0x040fe20000410000 */
[C---:B------:R-:W-:Y:S01]  /*f050*/  FMUL.FTZ R46, R4.reuse, R46 ;  /* 0x0000002e042e7220 */ /* 0x040fe20000410000 */
[C---:B------:R-:W-:Y:S01]  /*f060*/  FMUL.FTZ R47, R4.reuse, R47 ;  /* 0x0000002f042f7220 */ /* 0x040fe20000410000 */
[C---:B------:R-:W-:Y:S01]  /*f070*/  FMUL.FTZ R50, R4.reuse, R50 ;  /* 0x0000003204327220 */ /* 0x040fe20000410000 */
[C---:B------:R-:W-:Y:S01]  /*f080*/  FMUL.FTZ R51, R4.reuse, R51 ;  /* 0x0000003304337220 */ /* 0x040fe20000410000 */
[----:B------:R-:W-:Y:S01]  /*f090*/  F2FP.BF16.F32.PACK_AB R130, R131, R130 ;  /* 0x000000828382723e */ /* 0x000fe200000010ff */
        /* <DEDUP_REMOVED lines=19> */
[----:B------:R-:W-:Y:S01]  /*f1d0*/  STS [R5], R128 ;  /* 0x0000008005007388 */ /* 0x000fe20000000800 */
[----:B------:R-:W-:Y:S01]  /*f1e0*/  F2FP.BF16.F32.PACK_AB R50, R51, R50 ;  /* 0x000000323332723e */ /* 0x000fe200000010ff */
[C---:B------:R-:W-:Y:S01]  /*f1f0*/  FMUL.FTZ R74, R4.reuse, R74 ;  /* 0x0000004a044a7220 */ /* 0x040fe20000410000 */
[C---:B------:R-:W-:Y:S01]  /*f200*/  FMUL.FTZ R75, R4.reuse, R75 ;  /* 0x0000004b044b7220 */ /* 0x040fe20000410000 */
[----:B------:R-:W-:Y:S01]  /*f210*/  STS [R5+0x400], R130 ;  /* 0x0004008205007388 */ /* 0x000fe20000000800 */
[----:B------:R-:W-:Y:S01]  /*f220*/  F2FP.BF16.F32.PACK_AB R52, R53, R52 ;  /* 0x000000343534723e */ /* 0x000fe200000010ff */
[C---:B------:R-:W-:Y:S01]  /*f230*/  FMUL.FTZ R78, R4.reuse, R78 ;  /* 0x0000004e044e7220 */ /* 0x040fe20000410000 */
[----:B------:R-:W-:Y:S01]  /*f240*/  F2FP.BF16.F32.PACK_AB R54, R55, R54 ;  /* 0x000000363736723e */ /* 0x000fe200000010ff */
[----:B------:R-:W-:Y:S01]  /*f250*/  STS [R7], R124 ;  /* 0x0000007c07007388 */ /* 0x000fe20000000800 */
[C---:B------:R-:W-:Y:S01]  /*f260*/  FMUL.FTZ R79, R4.reuse, R79 ;  /* 0x0000004f044f7220 */ /* 0x040fe20000410000 */
[----:B------:R-:W-:Y:S01]  /*f270*/  F2FP.BF16.F32.PACK_AB R56, R57, R56 ;  /* 0x000000383938723e */ /* 0x000fe200000010ff */
[C---:B------:R-:W-:Y:S01]  /*f280*/  FMUL.FTZ R82, R4.reuse, R82 ;  /* 0x0000005204527220 */ /* 0x040fe20000410000 */
[----:B------:R-:W-:Y:S01]  /*f290*/  STS [R7+0x400], R126 ;  /* 0x0004007e07007388 */ /* 0x000fe20000000800 */
        /* <DEDUP_REMOVED lines=21> */
[----:B------:R-:W-:Y:S01]  /*f3f0*/  FMUL.FTZ R98, R4, R98 ;  /* 0x0000006204627220 */ /* 0x000fe20000410000 */
[----:B-1----:R-:W-:Y:S01]  /*f400*/  ISETP.NE.AND P3, PT, R0, RZ, PT ;  /* 0x000000ff0000720c */ /* 0x002fe20003f65270 */
        /* <DEDUP_REMOVED lines=23> */
[----:B------:R-:W-:Y:S01]  /*f580*/  ISETP.NE.AND P0, PT, R207, -0x1, PT ;  /* 0xffffffffcf00780c */ /* 0x000fe20003f05270 */
[----:B------:R-:W-:Y:S01]  /*f590*/  STS [R19+0x400], R58 ;  /* 0x0004003a13007388 */ /* 0x000fe20000000800 */
[----:B------:R-:W-:Y:S01]  /*f5a0*/  F2FP.BF16.F32.PACK_AB R92, R93, R92 ;  /* 0x0000005c5d5c723e */ /* 0x000fe200000010ff */
[C---:B------:R-:W-:Y:S01]  /*f5b0*/  FMUL.FTZ R122, R4.reuse, R122 ;  /* 0x0000007a047a7220 */ /* 0x040fe20000410000 */
[----:B------:R-:W-:Y:S01]  /*f5c0*/  F2FP.BF16.F32.PACK_AB R94, R95, R94 ;  /* 0x0000005e5f5e723e */ /* 0x000fe200000010ff */
[----:B------:R-:W-:Y:S01]  /*f5d0*/  STS [R5+0x2000], R60 ;  /* 0x0020003c05007388 */ /* 0x000fe20000000800 */
[C---:B------:R-:W-:Y:S01]  /*f5e0*/  FMUL.FTZ R123, R4.reuse, R123 ;  /* 0x0000007b047b7220 */ /* 0x040fe20000410000 */
[----:B------:R-:W-:Y:S01]  /*f5f0*/  F2FP.BF16.F32.PACK_AB R96, R97, R96 ;  /* 0x000000606160723e */ /* 0x000fe200000010ff */
[C---:B------:R-:W-:Y:S01]  /*f600*/  FMUL.FTZ R118, R4.reuse, R118 ;  /* 0x0000007604767220 */ /* 0x040fe20000410000 */
[----:B------:R-:W-:Y:S01]  /*f610*/  STS [R5+0x2400], R62 ;  /* 0x0024003e05007388 */ /* 0x000fe20000000800 */
[----:B------:R-:W-:Y:S01]  /*f620*/  F2FP.BF16.F32.PACK_AB R98, R99, R98 ;  /* 0x000000626362723e */ /* 0x000fe200000010ff */
[----:B------:R-:W-:Y:S01]  /*f630*/  FMUL.FTZ R119, R4, R119 ;  /* 0x0000007704777220 */ /* 0x000fe20000410000 */
[----:B------:R-:W-:Y:S01]  /*f640*/  F2FP.BF16.F32.PACK_AB R100, R101, R100 ;  /* 0x000000646564723e */ /* 0x000fe200000010ff */
[----:B------:R-:W-:Y:S01]  /*f650*/  STS [R7+0x2000], R64 ;  /* 0x0020004007007388 */ /* 0x000fe20000000800 */
[----:B------:R-:W-:Y:S01]  /*f660*/  F2FP.BF16.F32.PACK_AB R102, R103, R102 ;  /* 0x000000666766723e */ /* 0x000fe200000010ff */
[----:B------:R-:W3:Y:S01]  /*f670*/  @P3 LDC R21, c[0x0][0x430] ;  /* 0x00010c00ff153b82 */ /* 0x000ee20000000800 */
        /* <DEDUP_REMOVED lines=15> */
[----:B------:R-:W-:Y:S01]  /*f770*/  @P3 MOV R18, 0x1 ;  /* 0x0000000100123802 */ /* 0x000fe20000000f00 */
[----:B------:R-:W-:Y:S01]  /*f780*/  STS [R11+0x2000], R76 ;  /* 0x0020004c0b007388 */ /* 0x000fe20000000800 */
[----:B---3--:R-:W-:-:S03]  /*f790*/  @P3 IMAD R14, R21, R12, RZ ;  /* 0x0000000c150e3224 */ /* 0x008fc600078e02ff */
[----:B------:R-:W-:Y:S04]  /*f7a0*/  STS [R11+0x2400], R78 ;  /* 0x0024004e0b007388 */ /* 0x000fe80000000800 */
        /* <DEDUP_REMOVED lines=13> */
[----:B------:R4:W-:Y:S01]  /*f880*/  STS [R13+0x4400], R106 ;  /* 0x0044006a0d007388 */ /* 0x0009e20000000800 */
[----:B-1----:R-:W1:Y:S03]  /*f890*/  @P0 LDC.64 R4, c[0x0][0x408] ;  /* 0x00010200ff040b82 */ /* 0x002e660000000a00 */
[----:B------:R-:W-:Y:S04]  /*f8a0*/  STS [R11+0x4000], R108 ;  /* 0x0040006c0b007388 */ /* 0x000fe80000000800 */
[----:B------:R-:W-:Y:S01]  /*f8b0*/  STS [R11+0x4400], R110 ;  /* 0x0044006e0b007388 */ /* 0x000fe20000000800 */
[----:B--2---:R-:W2:Y:S03]  /*f8c0*/  @!P0 LDC.64 R6, c[0x0][0x400] ;  /* 0x00010000ff068b82 */ /* 0x004ea60000000a00 */
[----:B------:R-:W-:Y:S04]  /*f8d0*/  STS [R15+0x4000], R112 ;  /* 0x004000700f007388 */ /* 0x000fe80000000800 */
[----:B------:R5:W-:Y:S01]  /*f8e0*/  STS [R15+0x4400], R114 ;  /* 0x004400720f007388 */ /* 0x000be20000000800 */
[----:B---3--:R-:W-:-:S03]  /*f8f0*/  LOP3.LUT R9, R202, 0x1f8, RZ, 0xc0, !PT ;  /* 0x000001f8ca097812 */ /* 0x008fc600078ec0ff */
[----:B------:R-:W-:Y:S01]  /*f900*/  STS [R17+0x4000], R120 ;  /* 0x0040007811007388 */ /* 0x000fe20000000800 */
[----:B------:R-:W-:-:S03]  /*f910*/  LOP3.LUT R9, R9, 0x38, R182, 0x78, !PT ;  /* 0x0000003809097812 */ /* 0x000fc600078e78b6 */
[----:B------:R3:W-:Y:S01]  /*f920*/  STS [R17+0x4400], R122 ;  /* 0x0044007a11007388 */ /* 0x0007e20000000800 */
[----:B------:R-:W-:Y:S01]  /*f930*/  LOP3.LUT R16, R9, 0x1e00, R202, 0xf8, !PT ;  /* 0x00001e0009107812 */ /* 0x000fe200078ef8ca */
[----:B------:R-:W1:Y:S03]  /*f940*/  S2R R0, SR_CTAID.X ;  /* 0x0000000000007919 */ /* 0x000e660000002500 */
[----:B------:R-:W-:Y:S01]  /*f950*/  LEA R16, R16, UR5, 0x1 ;  /* 0x0000000510107c11 */ /* 0x000fe2000f8e08ff */
[----:B----4-:R-:W4:Y:S01]  /*f960*/  S2R R13, SR_CTAID.Y ;  /* 0x00000000000d7919 */ /* 0x010f220000002600 */
[----:B------:R1:W-:Y:S04]  /*f970*/  STS [R19+0x4000], R116 ;  /* 0x0040007413007388 */ /* 0x0003e80000000800 */
[----:B------:R1:W-:Y:S01]  /*f980*/  STS [R19+0x4400], R118 ;  /* 0x0044007613007388 */ /* 0x0003e20000000800 */
[----:B-----5:R-:W1:Y:S01]  /*f990*/  S2R R15, SR_CTAID.Z ;  /* 0x00000000000f7919 */ /* 0x020e620000002700 */
[----:B---3--:R-:W3:Y:S01]  /*f9a0*/  @P3 LDC R17, c[0x0][0x430] ;  /* 0x00010c00ff113b82 */ /* 0x008ee20000000800 */
[----:B------:R-:W-:Y:S05]  /*f9b0*/  @P3 BRA `(.L_x_598) ;  /* 0x0000000000203947 */ /* 0x000fea0003800000 */
[----:B------:R-:W-:Y:S01]  /*f9c0*/  ISETP.NE.AND P4, PT, R20, RZ, PT ;  /* 0x000000ff1400720c */ /* 0x000fe20003f85270 */
[----:B------:R-:W5:-:S12]  /*f9d0*/  LDC R9, c[0x0][0x3e0] ;  /* 0x0000f800ff097b82 */ /* 0x000f580000000800 */
[----:B------:R-:W5:Y:S01]  /*f9e0*/  @P4 LDC R18, c[0x0][0x454] ;  /* 0x00011500ff124b82 */ /* 0x000f620000000800 */
[----:B---3--:R-:W-:Y:S02]  /*f9f0*/  @P4 MOV R17, 0x1 ;  /* 0x0000000100114802 */ /* 0x008fe40000000f00 */
[----:B------:R-:W-:-:S05]  /*fa00*/  @!P4 MOV R17, 0x1 ;  /* 0x000000010011c802 */ /* 0x000fca0000000f00 */
[----:B------:R-:W3:Y:S01]  /*fa10*/  @P4 LDC R14, c[0x0][0x454] ;  /* 0x00011500ff0e4b82 */ /* 0x000ee20000000800 */
[-C--:B-----5:R-:W-:Y:S02]  /*fa20*/  @P4 IMAD R18, R18, R9.reuse, RZ ;  /* 0x0000000912124224 */ /* 0x0a0fe400078e02ff */
[----:B------:R-:W-:-:S07]  /*fa30*/  @!P4 IMAD R18, R12, R9, RZ ;  /* 0x000000090c12c224 */ /* 0x000fce00078e02ff */
.L_x_598:
[----:B------:R-:W-:Y:S01]  /*fa40*/  BAR.SYNC.DEFER_BLOCKING 0x0 ;  /* 0x0000000000007b1d */ /* 0x000fe20000010000 */
[----:B------:R-:W-:Y:S01]  /*fa50*/  ISETP.NE.AND P4, PT, R207, -0x1, PT ;  /* 0xffffffffcf00780c */ /* 0x000fe20003f85270 */
[----:B--2-4-:R-:W-:Y:S01]  /*fa60*/  @!P0 IMAD.WIDE.U32 R24, R13, R6, RZ ;  /* 0x000000060d188225 */ /* 0x014fe200078e00ff */
[----:B------:R-:W-:-:S03]  /*fa70*/  ISETP.NE.AND P3, PT, R20, RZ, !P3 ;  /* 0x000000ff1400720c */ /* 0x000fc60005f65270 */
[----:B------:R-:W-:Y:S01]  /*fa80*/  @P2 FMUL.FTZ R26, R3, 0.69314718246459960938 ;  /* 0x3f317218031a2820 */ /* 0x000fe20000410000 */
[----:B------:R-:W-:Y:S01]  /*fa90*/  LOP3.LUT P5, RZ, R182, 0x3, RZ, 0xc0, !PT ;  /* 0x00000003b6ff7812 */ /* 0x000fe200078ac0ff */
[----:B------:R-:W2:Y:S01]  /*faa0*/  @P2 LDC R20, c[0x0][0x458] ;  /* 0x00011600ff142b82 */ /* 0x000ea20000000800 */
[----:B------:R-:W4:Y:S01]  /*fab0*/  @P1 MUFU.LG2 R2, R2 ;  /* 0x0000000200021308 */ /* 0x000f220000000c00 */
[----:B-1----:R-:W-:Y:S01]  /*fac0*/  @P0 IMAD.WIDE.U32 R22, R207, R4, RZ ;  /* 0x00000004cf160225 */ /* 0x002fe200078e00ff */
[----:B------:R-:W-:Y:S01]  /*fad0*/  LOP3.LUT R21, R184, 0x30, RZ, 0xc0, !PT ;  /* 0x00000030b8157812 */ /* 0x000fe200078ec0ff */
[----:B------:R-:W-:Y:S01]  /*fae0*/  BSSY.RECONVERGENT B0, `(.L_x_599) ;  /* 0x000002a000007945 */ /* 0x000fe20003800200 */
[----:B------:R-:W-:Y:S01]  /*faf0*/  SHF.R.U32.HI R6, RZ, 0x2, R182 ;  /* 0x00000002ff067819 */ /* 0x000fe200000116b6 */
[----:B------:R-:W-:Y:S02]  /*fb00*/  @!P0 IMAD R7, R13, R7, R25 ;  /* 0x000000070d078224 */ /* 0x000fe400078e0219 */
[----:B------:R-:W1:Y:S01]  /*fb10*/  @P1 LDC R19, c[0x0][0x458] ;  /* 0x00011600ff131b82 */ /* 0x000e620000000800 */
[----:B------:R-:W-:Y:S01]  /*fb20*/  @P0 IMAD R7, R207, R5, R23 ;  /* 0x00000005cf070224 */ /* 0x000fe200078e0217 */
[----:B------:R-:W-:Y:S01]  /*fb30*/  LOP3.LUT R6, R21, 0x7, R6, 0xf8, !PT ;  /* 0x0000000715067812 */ /* 0x000fe200078ef806 */
[----:B------:R-:W-:Y:S01]  /*fb40*/  @!P4 IMAD R207, R13, R12, RZ ;  /* 0x0000000c0dcfc224 */ /* 0x000fe200078e02ff */
[----:B------:R-:W-:Y:S01]  /*fb50*/  MOV R12, 0x7f800000 ;  /* 0x7f800000000c7802 */ /* 0x000fe20000000f00 */
[----:B---3--:R-:W-:-:S02]  /*fb60*/  IMAD R14, R15, R14, RZ ;  /* 0x0000000e0f0e7224 */ /* 0x008fc400078e02ff */
[----:B------:R-:W-:Y:S01]  /*fb70*/  IMAD R5, R0, R17, RZ ;  /* 0x0000001100057224 */ /* 0x000fe200078e02ff */
[----:B------:R-:W-:Y:S01]  /*fb80*/  SHF.R.S32.HI R4, RZ, 0x1f, R207 ;  /* 0x0000001fff047819 */ /* 0x000fe200000114cf */
[----:B------:R-:W-:Y:S01]  /*fb90*/  @!P3 IMAD R14, R13, R18, R14 ;  /* 0x000000120d0eb224 */ /* 0x000fe200078e020e */
[----:B------:R3:W3:Y:S01]  /*fba0*/  LDS.128 R8, [R16+0x1800] ;  /* 0x0018000010087984 */ /* 0x0006e20000000c00 */
[----:B------:R-:W-:Y:S01]  /*fbb0*/  IMAD.SHL.U32 R5, R5, 0x40, RZ ;  /* 0x0000004005057824 */ /* 0x000fe200078e00ff */
[----:B------:R-:W-:Y:S01]  /*fbc0*/  SEL R18, R207, RZ, P3 ;  /* 0x000000ffcf127207 */ /* 0x000fe20001800000 */
[----:B----4-:R-:W-:Y:S01]  /*fbd0*/  @P1 FMUL.FTZ R3, R2, 0.69314718246459960938 ;  /* 0x3f31721802031820 */ /* 0x010fe20000410000 */
[----:B------:R-:W-:Y:S01]  /*fbe0*/  SEL R4, R4, RZ, P3 ;  /* 0x000000ff04047207 */ /* 0x000fe20001800000 */
[----:B------:R-:W-:Y:S01]  /*fbf0*/  IMAD.MOV.U32 R13, RZ, RZ, 0x7f800000 ;  /* 0x7f800000ff0d7424 */ /* 0x000fe200078e00ff */
[----:B------:R-:W-:Y:S01]  /*fc00*/  IADD3 R18, P4, P3, R5, R18, R14 ;  /* 0x0000001205127210 */ /* 0x000fe20007b9e00e */
[----:B--2---:R-:W-:Y:S01]  /*fc10*/  @P2 FFMA.FTZ R13, R133, R20, R26 ;  /* 0x00000014850d2223 */ /* 0x004fe2000001001a */
[----:B------:R-:W-:-:S02]  /*fc20*/  SHF.R.S32.HI R21, RZ, 0x1f, R14 ;  /* 0x0000001fff157819 */ /* 0x000fc4000001140e */
[----:B------:R-:W-:Y:S01]  /*fc30*/  SHF.R.S32.HI R5, RZ, 0x1f, R5 ;  /* 0x0000001fff057819 */ /* 0x000fe20000011405 */
[----:B-1----:R-:W-:-:S03]  /*fc40*/  @P1 FFMA.FTZ R12, R132, R19, R3 ;  /* 0x00000013840c1223 */ /* 0x002fc60000010003 */
        /* <DEDUP_REMOVED lines=19> */
.L_x_600:
[----:B------:R-:W-:Y:S05]  /*fd80*/  BSYNC.RECONVERGENT B0 ;  /* 0x0000000000007941 */ /* 0x000fea0003800200 */
.L_x_599:
[----:B------:R-:W2:Y:S01]  /*fd90*/  LDCU.64 UR4, c[0x0][0x410] ;  /* 0x00008200ff0477ac */ /* 0x000ea20008000a00 */
[----:B------:R-:W-:Y:S01]  /*fda0*/  @P0 IMAD.MOV.U32 R24, RZ, RZ, R22 ;  /* 0x000000ffff180224 */ /* 0x000fe200078e0016 */
[----:B------:R-:W-:Y:S01]  /*fdb0*/  SHF.R.U32.HI R18, RZ, 0x3, R182 ;  /* 0x00000003ff127819 */ /* 0x000fe200000116b6 */
[----:B------:R3:W4:Y:S01]  /*fdc0*/  LDS.128 R20, [R16] ;  /* 0x0000000010147984 */ /* 0x0007220000000c00 */
[----:B------:R-:W-:Y:S01]  /*fdd0*/  IMAD.MOV.U32 R19, RZ, RZ, RZ ;  /* 0x000000ffff137224 */ /* 0x000fe200078e00ff */
[----:B------:R-:W-:Y:S01]  /*fde0*/  BSSY.RECONVERGENT B0, `(.L_x_601) ;  /* 0x0000020000007945 */ /* 0x000fe20003800200 */
[----:B------:R-:W-:Y:S01]  /*fdf0*/  IADD3 R24, P0, PT, R181, R24, RZ ;  /* 0x00000018b5187210 */ /* 0x000fe20007f1e0ff */
[C---:B-1----:R-:W-:Y:S01]  /*fe00*/  VIADD R2, R18.reuse, 0x30 ;  /* 0x0000003012027836 */ /* 0x042fe20000000000 */
[C---:B------:R-:W-:Y:S01]  /*fe10*/  IADD3 R4, PT, PT, R18.reuse, 0x20, RZ ;  /* 0x0000002012047810 */ /* 0x040fe20007ffe0ff */
[----:B------:R-:W-:Y:S01]  /*fe20*/  VIADD R6, R18, 0x10 ;  /* 0x0000001012067836 */ /* 0x000fe20000000000 */
[----:B------:R-:W-:-:S02]  /*fe30*/  IADD3.X R25, PT, PT, RZ, R7, RZ, P0, !PT ;  /* 0x00000007ff197210 */ /* 0x000fc400007fe4ff */
[-C--:B------:R-:W-:Y:S02]  /*fe40*/  ISETP.GE.AND P0, PT, R2, R199.reuse, PT ;  /* 0x000000c70200720c */ /* 0x080fe40003f06270 */
[-C--:B------:R-:W-:Y:S02]  /*fe50*/  ISETP.GE.AND P2, PT, R6, R199.reuse, PT ;  /* 0x000000c70600720c */ /* 0x080fe40003f46270 */
[-C--:B------:R-:W-:Y:S01]  /*fe60*/  ISETP.GE.AND P1, PT, R4, R199.reuse, PT ;  /* 0x000000c70400720c */ /* 0x080fe20003f26270 */
[C---:B--2---:R-:W-:Y:S01]  /*fe70*/  IMAD.WIDE.U32 R2, R15.reuse, UR4, R24 ;  /* 0x000000040f027c25 */ /* 0x044fe2000f8e0018 */
[----:B------:R3:W1:Y:S01]  /*fe80*/  LDS.128 R4, [R16+0x4000] ;  /* 0x0040000010047984 */ /* 0x0006620000000c00 */
[----:B------:R-:W-:Y:S02]  /*fe90*/  ISETP.GE.AND P3, PT, R18, R199, PT ;  /* 0x000000c71200720c */ /* 0x000fe40003f66270 */
[----:B------:R-:W-:Y:S02]  /*fea0*/  IMAD R25, R15, UR5, R3 ;  /* 0x000000050f197c24 */ /* 0x000fe4000f8e0203 */
[----:B------:R3:W2:Y:S01]  /*feb0*/  LDS.128 R12, [R16+0x2000] ;  /* 0x00200000100c7984 */ /* 0x0006a20000000c00 */
[----:B------:R-:W-:-:S08]  /*fec0*/  IMAD.WIDE.U32 R18, R0, 0x40, R18 ;  /* 0x0000004000127825 */ /* 0x000fd000078e0012 */
[----:B------:R-:W-:Y:S05]  /*fed0*/  @P3 BRA `(.L_x_602) ;  /* 0x0000000000403947 */ /* 0x000fea0003800000 */
[----:B------:R-:W5:Y:S01]  /*fee0*/  LDCU.64 UR6, c[0x0][0x408] ;  /* 0x00008100ff0677ac */ /* 0x000f620008000a00 */
[----:B------:R-:W-:Y:S01]  /*fef0*/  IMAD.MOV.U32 R24, RZ, RZ, R2 ;  /* 0x000000ffff187224 */ /* 0x000fe200078e0002 */
[----:B------:R-:W4:Y:S01]  /*ff00*/  LDCU UR8, c[0x0][0x440] ;  /* 0x00008800ff0877ac */ /* 0x000f220008000800 */
[----:B------:R-:W3:Y:S01]  /*ff10*/  LDCU.64 UR4, c[0x0][0x3f0] ;  /* 0x00007e00ff0477ac */ /* 0x000ee20008000a00 */
[----:B-----5:R-:W-:Y:S02]  /*ff20*/  IMAD R17, R19, UR6, RZ ;  /* 0x0000000613117c24 */ /* 0x020fe4000f8e02ff */
[----:B------:R-:W-:Y:S01]  /*ff30*/  IMAD.WIDE.U32 R26, R18, UR6, R24 ;  /* 0x00000006121a7c25 */ /* 0x000fe2000f8e0018 */
[----:B----4-:R-:W-:-:S03]  /*ff40*/  ISETP.GE.AND P5, PT, R181, UR8, PT ;  /* 0x00000008b5007c0c */ /* 0x010fc6000bfa6270 */
[----:B------:R-:W-:Y:S01]  /*ff50*/  IMAD R0, R18, UR7, R17 ;  /* 0x0000000712007c24 */ /* 0x000fe2000f8e0211 */
[----:B------:R-:W-:Y:S02]  /*ff60*/  ISETP.GE.AND P4, PT, R201, UR8, PT ;  /* 0x00000008c9007c0c */ /* 0x000fe4000bf86270 */
[----:B------:R-:W-:Y:S01]  /*ff70*/  ISETP.GE.AND P3, PT, R200, UR8, PT ;  /* 0x00000008c8007c0c */ /* 0x000fe2000bf66270 */
[----:B------:R-:W-:Y:S01]  /*ff80*/  IMAD.IADD R0, R0, 0x1, R27 ;  /* 0x0000000100007824 */ /* 0x000fe200078e021b */
[----:B---3--:R-:W-:-:S04]  /*ff90*/  LEA R28, P6, R26, UR4, 0x1 ;  /* 0x000000041a1c7c11 */ /* 0x008fc8000f8c08ff */
[----:B------:R-:W-:-:S05]  /*ffa0*/  LEA.HI.X R29, R26, UR5, R0, 0x1, P6 ;  /* 0x000000051a1d7c11 */ /* 0x000fca000b0f0c00 */
[----:B------:R3:W-:Y:S04]  /*ffb0*/  @!P5 STG.E.128 desc[UR14][R28.64], R20 ;  /* 0x000000141c00d986 */ /* 0x0007e8000c101d0e */
[----:B--2---:R3:W-:Y:S04]  /*ffc0*/  @!P4 STG.E.128 desc[UR14][R28.64+0x80], R12 ;  /* 0x0000800c1c00c986 */ /* 0x0047e8000c101d0e */
[----:B-1----:R3:W-:Y:S02]  /*ffd0*/  @!P3 STG.E.128 desc[UR14][R28.64+0x100], R4 ;  /* 0x000100041c00b986 */ /* 0x0027e4000c101d0e */
.L_x_602:
[----:B------:R-:W-:Y:S05]  /*ffe0*/  BSYNC.RECONVERGENT B0 ;  /* 0x0000000000007941 */ /* 0x000fea0003800200 */
.L_x_601:
[----:B---34-:R3:W4:Y:S01]  /*fff0*/  LDS.128 R20, [R16+0x800] ;  /* 0x0008000010147984 */ /* 0x0187220000000c00 */
[----:B------:R-:W-:Y:S03]  /*10000*/  BSSY.RECONVERGENT B0, `(.L_x_603) ;  /* 0x0000017000007945 */ /* 0x000fe60003800200 */
[----:B--2---:R3:W2:Y:S04]  /*10010*/  LDS.128 R12, [R16+0x2800] ;  /* 0x00280000100c7984 */ /* 0x0046a80000000c00 */
[----:B-1----:R3:W1:Y:S01]  /*10020*/  LDS.128 R4, [R16+0x4800] ;  /* 0x0048000010047984 */ /* 0x0026620000000c00 */
[----:B------:R-:W-:Y:S05]  /*10030*/  @P2 BRA `(.L_x_604) ;  /* 0x00000000004c2947 */ /* 0x000fea0003800000 */
[----:B------:R-:W5:Y:S01]  /*10040*/  LDCU.64 UR6, c[0x0][0x408] ;  /* 0x00008100ff0677ac */ /* 0x000f620008000a00 */
[----:B------:R-:W-:Y:S01]  /*10050*/  IADD3 R17, P2, PT, R18, 0x10, RZ ;  /* 0x0000001012117810 */ /* 0x000fe20007f5e0ff */
[----:B------:R-:W-:Y:S01]  /*10060*/  IMAD.MOV.U32 R26, RZ, RZ, R2 ;  /* 0x000000ffff1a7224 */ /* 0x000fe200078e0002 */
[----:B------:R-:W-:Y:S01]  /*10070*/  MOV R27, R25 ;  /* 0x00000019001b7202 */ /* 0x000fe20000000f00 */
[----:B------:R-:W3:Y:S02]  /*10080*/  LDCU UR8, c[0x0][0x440] ;  /* 0x00008800ff0877ac */ /* 0x000ee40008000800 */
[----:B------:R-:W-:Y:S01]  /*10090*/  IMAD.X R0, RZ, RZ, R19, P2 ;  /* 0x000000ffff007224 */ /* 0x000fe200010e0613 */
[----:B------:R-:W4:Y:S03]  /*100a0*/  LDCU.64 UR4, c[0x0][0x3f0] ;  /* 0x00007e00ff0477ac */ /* 0x000f260008000a00 */
        /* <DEDUP_REMOVED lines=10> */
[----:B--2---:R3:W-:Y:S04]  /*10150*/  @!P3 STG.E.128 desc[UR14][R28.64+0x80], R12 ;  /* 0x0000800c1c00b986 */ /* 0x0047e8000c101d0e */
[----:B-1----:R3:W-:Y:S02]  /*10160*/  @!P2 STG.E.128 desc[UR14][R28.64+0x100], R4 ;  /* 0x000100041c00a986 */ /* 0x0027e4000c101d0e */
.L_x_604:
[----:B------:R-:W-:Y:S05]  /*10170*/  BSYNC.RECONVERGENT B0 ;  /* 0x0000000000007941 */ /* 0x000fea0003800200 */
.L_x_603:
        /* <DEDUP_REMOVED lines=24> */
.L_x_606:
[----:B------:R-:W-:Y:S05]  /*10300*/  BSYNC.RECONVERGENT B0 ;  /* 0x0000000000007941 */ /* 0x000fea0003800200 */
.L_x_605:
[----:B-1-3--:R1:W3:Y:S01]  /*10310*/  LDS.128 R4, [R16+0x3800] ;  /* 0x0038000010047984 */ /* 0x00a2e20000000c00 */
[----:B------:R-:W-:Y:S05]  /*10320*/  @P0 EXIT ;  /* 0x000000000000094d */ /* 0x000fea0003800000 */
[----:B------:R-:W5:Y:S01]  /*10330*/  LDCU.64 UR6, c[0x0][0x408] ;  /* 0x00008100ff0677ac */ /* 0x000f620008000a00 */
[----:B--2---:R2:W1:Y:S01]  /*10340*/  LDS.128 R12, [R16+0x5800] ;  /* 0x00580000100c7984 */ /* 0x0044620000000c00 */
[----:B------:R-:W-:Y:S01]  /*10350*/  IADD3 R0, P0, PT, R18, 0x30, RZ ;  /* 0x0000003012007810 */ /* 0x000fe20007f1e0ff */
[----:B------:R-:W-:Y:S01]  /*10360*/  IMAD.MOV.U32 R18, RZ, RZ, R2 ;  /* 0x000000ffff127224 */ /* 0x000fe200078e0002 */
[----:B------:R-:W4:Y:S03]  /*10370*/  LDCU UR8, c[0x0][0x440] ;  /* 0x00008800ff0877ac */ /* 0x000f260008000800 */
[----:B------:R-:W-:Y:S01]  /*10380*/  IMAD.X R3, RZ, RZ, R19, P0 ;  /* 0x000000ffff037224 */ /* 0x000fe200000e0613 */
[----:B------:R-:W2:Y:S01]  /*10390*/  LDCU.64 UR4, c[0x0][0x3f0] ;  /* 0x00007e00ff0477ac */ /* 0x000ea20008000a00 */
[----:B------:R-:W-:Y:S02]  /*103a0*/  MOV R19, R25 ;  /* 0x0000001900137202 */ /* 0x000fe40000000f00 */
[----:B-----5:R-:W-:-:S02]  /*103b0*/  IMAD R3, R3, UR6, RZ ;  /* 0x0000000603037c24 */ /* 0x020fc4000f8e02ff */
[----:B------:R-:W-:Y:S01]  /*103c0*/  IMAD.WIDE.U32 R18, R0, UR6, R18 ;  /* 0x0000000600127c25 */ /* 0x000fe2000f8e0012 */
[----:B----4-:R-:W-:-:S03]  /*103d0*/  ISETP.GE.AND P2, PT, R181, UR8, PT ;  /* 0x00000008b5007c0c */ /* 0x010fc6000bf46270 */
[----:B------:R-:W-:Y:S01]  /*103e0*/  IMAD R3, R0, UR7, R3 ;  /* 0x0000000700037c24 */ /* 0x000fe2000f8e0203 */
[----:B------:R-:W-:Y:S02]  /*103f0*/  ISETP.GE.AND P1, PT, R201, UR8, PT ;  /* 0x00000008c9007c0c */ /* 0x000fe4000bf26270 */
[----:B------:R-:W-:Y:S01]  /*10400*/  ISETP.GE.AND P0, PT, R200, UR8, PT ;  /* 0x00000008c8007c0c */ /* 0x000fe2000bf06270 */
[----:B------:R-:W-:Y:S01]  /*10410*/  IMAD.IADD R3, R3, 0x1, R19 ;  /* 0x0000000103037824 */ /* 0x000fe200078e0213 */
[----:B--2---:R-:W-:-:S04]  /*10420*/  LEA R2, P3, R18, UR4, 0x1 ;  /* 0x0000000412027c11 */ /* 0x004fc8000f8608ff */
[----:B------:R-:W-:-:S05]  /*10430*/  LEA.HI.X R3, R18, UR5, R3, 0x1, P3 ;  /* 0x0000000512037c11 */ /* 0x000fca00098f0c03 */
[----:B------:R2:W-:Y:S04]  /*10440*/  @!P2 STG.E.128 desc[UR14][R2.64], R8 ;  /* 0x000000080200a986 */ /* 0x0005e8000c101d0e */
[----:B---3--:R2:W-:Y:S01]  /*10450*/  @!P1 STG.E.128 desc[UR14][R2.64+0x80], R4 ;  /* 0x0000800402009986 */ /* 0x0085e2000c101d0e */
[----:B-1----:R-:W-:Y:S05]  /*10460*/  @P0 EXIT ;  /* 0x000000000000094d */ /* 0x002fea0003800000 */
[----:B------:R-:W-:Y:S01]  /*10470*/  STG.E.128 desc[UR14][R2.64+0x100], R12 ;  /* 0x0001000c02007986 */ /* 0x000fe2000c101d0e */
[----:B------:R-:W-:Y:S05]  /*10480*/  EXIT ;  /* 0x000000000000794d */ /* 0x000fea0003800000 */
.L_x_607:
        /* <DEDUP_REMOVED lines=15> */
.L_x_941:


//--------------------- .text._ZN5flash16flash_fwd_kernelI23Flash_fwd_kernel_traitsILi192ELi64ELi64ELi4ELb0ELb0EN7cutlass10bfloat16_tE19Flash_kernel_traitsILi192ELi64ELi64ELi4ES3_EELb1ELb1ELb0ELb0ELb0ELb0ELb0ELb1EEEvNS_16Flash_fwd_paramsE --------------------------
	.section	.text._ZN5flash16flash_fwd_kernelI23Flash_fwd_kernel_traitsILi192ELi64ELi64ELi4ELb0ELb0EN7cutlass10bfloat16_tE19Flash_kernel_traitsILi192ELi64ELi64ELi4ES3_EELb1ELb1ELb0ELb0ELb0ELb0ELb0ELb1EEEvNS_16Flash_fwd_paramsE,"ax",@progbits
	.align	128
        .global         _ZN5flash16flash_fwd_kernelI23Flash_fwd_kernel_traitsILi192ELi64ELi64ELi4ELb0ELb0EN7cutlass10bfloat16_tE19Flash_kernel_traitsILi192ELi64ELi64ELi4ES3_EELb1ELb1ELb0ELb0ELb0ELb0ELb0ELb1EEEvNS_16Flash_fwd_paramsE
        .type           _ZN5flash16flash_fwd_kernelI23Flash_fwd_kernel_traitsILi192ELi64ELi64ELi4ELb0ELb0EN7cutlass10bfloat16_tE19Flash_kernel_traitsILi192ELi64ELi64ELi4ES3_EELb1ELb1ELb0ELb0ELb0ELb0ELb0ELb1EEEvNS_16Flash_fwd_paramsE,@function
        .size           _ZN5flash16flash_fwd_kernelI23Flash_fwd_kernel_traitsILi192ELi64ELi64ELi4ELb0ELb0EN7cutlass10bfloat16_tE19Flash_kernel_traitsILi192ELi64ELi64ELi4ES3_EELb1ELb1ELb0ELb0ELb0ELb0ELb0ELb1EEEvNS_16Flash_fwd_paramsE,(.L_x_942 - _ZN5flash16flash_fwd_kernelI23Flash_fwd_kernel_traitsILi192ELi64ELi64ELi4ELb0ELb0EN7cutlass10bfloat16_tE19Flash_kernel_traitsILi192ELi64ELi64ELi4ES3_EELb1ELb1ELb0ELb0ELb0ELb0ELb0ELb1EEEvNS_16Flash_fwd_paramsE)
        .other          _ZN5flash16flash_fwd_kernelI23Flash_fwd_kernel_traitsILi192ELi64ELi64ELi4ELb0ELb0EN7cutlass10bfloat16_tE19Flash_kernel_traitsILi192ELi64ELi64ELi4ES3_EELb1ELb1ELb0ELb0ELb0ELb0ELb0ELb1EEEvNS_16Flash_fwd_paramsE,@"STO_CUDA_ENTRY STV_DEFAULT"
_ZN5flash16flash_fwd_kernelI23Flash_fwd_kernel_traitsILi192ELi64ELi64ELi4ELb0ELb0EN7cutlass10bfloat16_tE19Flash_kernel_traitsILi192ELi64ELi64ELi4ES3_EELb1ELb1ELb0ELb0ELb0ELb0ELb0ELb1EEEvNS_16Flash_fwd_paramsE:
.text._ZN5flash16flash_fwd_kernelI23Flash_fwd_kernel_traitsILi192ELi64ELi64ELi4ELb0ELb0EN7cutlass10bfloat16_tE19Flash_kernel_traitsILi192ELi64ELi64ELi4ES3_EELb1ELb1ELb0ELb0ELb0ELb0ELb0ELb1EEEvNS_16Flash_fwd_paramsE:
[----:B------:R-:W1:Y:S01]  /*0000*/  LDC R1, c[0x0][0x37c] ;  /* 0x0000df00ff017b82 */ /* 0x000e620000000800 */
[----:B------:R-:W2:Y:S07]  /*0010*/  LDCU.U8 UR4, c[0x0][0x524] ;  /* 0x0000a480ff0477ac */ /* 0x000eae0008000000 */
[----:B------:R-:W3:Y:S01]  /*0020*/  LDC R18, c[0x0][0x518] ;  /* 0x00014600ff127b82 */ /* 0x000ee20000000800 */
[----:B-1----:R-:W-:Y:S01]  /*0030*/  VIADD R1, R1, 0xffffff38 ;  /* 0xffffff3801017836 */ /* 0x002fe20000000000 */
[----:B------:R-:W1:Y:S06]  /*0040*/  LDCU.64 UR18, c[0x0][0x358] ;  /* 0x00006b00ff1277ac */ /* 0x000e6c0008000a00 */
[----:B------:R-:W4:Y:S01]  /*0050*/  LDC R19, c[0x0][0x51c] ;  /* 0x00014700ff137b82 */ /* 0x000f220000000800 */
[----:B------:R-:W1:Y:S01]  /*0060*/  S2R R108, SR_CTAID.X ;  /* 0x00000000006c7919 */ /* 0x000e620000002500 */
[----:B------:R-:W1:Y:S01]  /*0070*/  LDCU.64 UR6, c[0x0][0x470] ;  /* 0x00008e00ff0677ac */ /* 0x000e620008000a00 */
[----:B------:R-:W1:Y:S05]  /*0080*/  S2R R22, SR_CTAID.Y ;  /* 0x0000000000167919 */ /* 0x000e6a0000002600 */
[----:B------:R-:W1:Y:S01]  /*0090*/  LDC.64 R4, c[0x0][0x460] ;  /* 0x00011800ff047b82 */ /* 0x000e620000000a00 */
[----:B--2---:R-:W-:Y:S01]  /*00a0*/  ISETP.NE.AND P4, PT, RZ, UR4, PT ;  /* 0x00000004ff007c0c */ /* 0x004fe2000bf85270 */
[----:B------:R-:W2:Y:S01]  /*00b0*/  LDCU.64 UR4, c[0x0][0x510] ;  /* 0x0000a200ff0477ac */ /* 0x000ea20008000a00 */
[----:B------:R-:W2:Y:S01]  /*00c0*/  S2R R23, SR_CTAID.Z ;  /* 0x0000000000177919 */ /* 0x000ea20000002700 */
[----:B------:R-:W2:Y:S04]  /*00d0*/  S2R R186, SR_TID.X ;  /* 0x0000000000ba7919 */ /* 0x000ea80000002100 */
[----:B------:R-:W2:Y:S06]  /*00e0*/  LDC.64 R8, c[0x0][0x460] ;  /* 0x00011800ff087b82 */ /* 0x000eac0000000a00 */
[----:B---3--:R-:W-:-:S02]  /*00f0*/  @P4 IMAD.MOV.U32 R2, RZ, RZ, R18 ;  /* 0x000000ffff024224 */ /* 0x008fc400078e0012 */
[----:B----4-:R-:W-:-:S06]  /*0100*/  @P4 IMAD.MOV.U32 R3, RZ, RZ, R19 ;  /* 0x000000ffff034224 */ /* 0x010fcc00078e0013 */
[----:B-1----:R-:W3:Y:S01]  /*0110*/  @P4 LDG.E.64 R2, desc[UR18][R2.64] ;  /* 0x0000001202024981 */ /* 0x002ee2000c1e1b00 */
[----:B--2---:R-:W-:Y:S02]  /*0120*/  IMAD.U32 R202, RZ, RZ, UR4 ;  /* 0x00000004ffca7e24 */ /* 0x004fe4000f8e00ff */
[----:B------:R-:W-:Y:S01]  /*0130*/  IMAD.U32 R203, RZ, RZ, UR5 ;  /* 0x00000005ffcb7e24 */ /* 0x000fe2000f8e00ff */
[C---:B------:R-:W-:Y:S01]  /*0140*/  ISETP.NE.U32.AND P3, PT, R4.reuse, RZ, PT ;  /* 0x000000ff0400720c */ /* 0x040fe20003f65070 */
[----:B------:R-:W-:Y:S01]  /*0150*/  IMAD.MOV.U32 R25, RZ, RZ, -0x1 ;  /* 0xffffffffff197424 */ /* 0x000fe200078e00ff */
[----:B------:R-:W-:Y:S01]  /*0160*/  ISETP.NE.U32.AND P2, PT, R4, RZ, PT ;  /* 0x000000ff0400720c */ /* 0x000fe20003f45070 */
[----:B------:R-:W1:Y:S02]  /*0170*/  LDCU.64 UR4, c[0x0][0x478] ;  /* 0x00008f00ff0477ac */ /* 0x000e640008000a00 */
[----:B------:R-:W2:Y:S01]  /*0180*/  @P4 LDG.E.64 R202, desc[UR18][R202.64] ;  /* 0x00000012caca4981 */ /* 0x000ea2000c1e1b00 */
[----:B------:R-:W-:-:S02]  /*0190*/  ISETP.NE.AND.EX P3, PT, R5, RZ, PT, P3 ;  /* 0x000000ff0500720c */ /* 0x000fc40003f65330 */
[----:B------:R-:W-:Y:S01]  /*01a0*/  ISETP.NE.AND.EX P2, PT, R5, RZ, PT, P2 ;  /* 0x000000ff0500720c */ /* 0x000fe20003f45320 */
[----:B------:R-:W-:Y:S01]  /*01b0*/  IMAD.WIDE.U32 R4, R22, 0x4, R8 ;  /* 0x0000000416047825 */ /* 0x000fe200078e0008 */
[----:B------:R-:W-:Y:S02]  /*01c0*/  LOP3.LUT R0, R23, R108, R22, 0xfe, !PT ;  /* 0x0000006c17007212 */ /* 0x000fe400078efe16 */
[----:B------:R-:W-:Y:S02]  /*01d0*/  ISETP.NE.U32.AND P0, PT, RZ, UR6, PT ;  /* 0x00000006ff007c0c */ /* 0x000fe4000bf05070 */
[----:B------:R-:W-:Y:S02]  /*01e0*/  LOP3.LUT P5, RZ, R0, R186, RZ, 0xfc, !PT ;  /* 0x000000ba00ff7212 */ /* 0x000fe400078afcff */
[----:B------:R-:W3:Y:S01]  /*01f0*/  @P4 LDC R0, c[0x0][0x520] ;  /* 0x00014800ff004b82 */ /* 0x000ee20000000800 */
[----:B------:R-:W-:-:S10]  /*0200*/  ISETP.NE.AND.EX P0, PT, RZ, UR7, PT, P0 ;  /* 0x00000007ff007c0c */ /* 0x000fd4000bf05300 */
[----:B------:R-:W2:Y:S01]  /*0210*/  @!P5 LDC.64 R6, c[0x0][0x528] ;  /* 0x00014a00ff06db82 */ /* 0x000ea20000000a00 */
[----:B------:R-:W-:Y:S01]  /*0220*/  IMAD.MOV.U32 R10, RZ, RZ, RZ ;  /* 0x000000ffff0a7224 */ /* 0x000fe200078e00ff */
[----:B---3--:R-:W-:-:S05]  /*0230*/  @P4 IADD3 R18, P1, PT, R2, R0, RZ ;  /* 0x0000000002124210 */ /* 0x008fca0007f3e0ff */
[----:B------:R-:W-:Y:S01]  /*0240*/  @P4 IMAD.X R19, RZ, RZ, R3, P1 ;  /* 0x000000ffff134224 */ /* 0x000fe200008e0603 */
[----:B-1----:R-:W-:Y:S01]  /*0250*/  ISETP.NE.U32.AND P1, PT, RZ, UR4, PT ;  /* 0x00000004ff007c0c */ /* 0x002fe2000bf25070 */
[----:B------:R-:W-:Y:S02]  /*0260*/  @!P5 IMAD.MOV.U32 R2, RZ, RZ, R18 ;  /* 0x000000ffff02d224 */ /* 0x000fe400078e0012 */
[----:B------:R-:W-:Y:S01]  /*0270*/  @!P5 IMAD.MOV.U32 R3, RZ, RZ, R19 ;  /* 0x000000ffff03d224 */ /* 0x000fe200078e0013 */
[----:B--2---:R-:W-:Y:S01]  /*0280*/  @!P5 STG.E.64 desc[UR18][R6.64], R202 ;  /* 0x000000ca0600d986 */ /* 0x004fe2000c101b12 */
[----:B------:R-:W-:-:S03]  /*0290*/  ISETP.NE.AND.EX P1, PT, RZ, UR5, PT, P1 ;  /* 0x00000005ff007c0c */ /* 0x000fc6000bf25310 */
[----:B------:R1:W-:Y:S04]  /*02a0*/  @!P5 STG.E.64 desc[UR18][R6.64+0x8], R2 ;  /* 0x000008020600d986 */ /* 0x0003e8000c101b12 */
[----:B------:R-:W2:Y:S04]  /*02b0*/  @P3 LDG.E R25, desc[UR18][R4.64] ;  /* 0x0000001204193981 */ /* 0x000ea8000c1e1900 */
[----:B------:R3:W4:Y:S01]  /*02c0*/  @P2 LDG.E R0, desc[UR18][R4.64+0x4] ;  /* 0x0000041204002981 */ /* 0x000722000c1e1900 */
[----:B------:R-:W4:Y:S08]  /*02d0*/  @!P2 LDC R17, c[0x0][0x434] ;  /* 0x00010d00ff11ab82 */ /* 0x000f300000000800 */
[----:B------:R-:W2:Y:S01]  /*02e0*/  @!P1 LDC R9, c[0x0][0x43c] ;  /* 0x00010f00ff099b82 */ /* 0x000ea20000000800 */
[----:B-1----:R-:W-:Y:S01]  /*02f0*/  IMAD.SHL.U32 R6, R22, 0x4, RZ ;  /* 0x0000000416067824 */ /* 0x002fe200078e00ff */
[----:B------:R-:W-:-:S04]  /*0300*/  SHF.R.U32.HI R7, RZ, 0x1e, R22 ;  /* 0x0000001eff077819 */ /* 0x000fc80000011616 */
[C---:B---3--:R-:W-:Y:S02]  /*0310*/  @P0 IADD3 R4, P4, PT, R6.reuse, UR6, RZ ;  /* 0x0000000606040c10 */ /* 0x048fe4000ff9e0ff */
[----:B------:R-:W-:Y:S02]  /*0320*/  @P1 IADD3 R2, P3, PT, R6, UR4, RZ ;  /* 0x0000000406021c10 */ /* 0x000fe4000ff7e0ff */
[C---:B------:R-:W-:Y:S02]  /*0330*/  @P0 IADD3.X R5, PT, PT, R7.reuse, UR7, RZ, P4, !PT ;  /* 0x0000000707050c10 */ /* 0x040fe4000a7fe4ff */
[----:B------:R-:W-:-:S03]  /*0340*/  @P1 IADD3.X R3, PT, PT, R7, UR5, RZ, P3, !PT ;  /* 0x0000000507031c10 */ /* 0x000fc60009ffe4ff */
[----:B------:R1:W5:Y:S04]  /*0350*/  @P0 LDG.E R10, desc[UR18][R4.64] ;  /* 0x00000012040a0981 */ /* 0x000368000c1e1900 */
[----:B------:R3:W5:Y:S01]  /*0360*/  @P1 LDG.E R8, desc[UR18][R2.64] ;  /* 0x0000001202081981 */ /* 0x000762000c1e1900 */
[----:B------:R-:W1:Y:S01]  /*0370*/  LDCU.U8 UR4, c[0x0][0x532] ;  /* 0x0000a640ff0477ac */ /* 0x000e620008000000 */
[----:B------:R-:W-:Y:S02]  /*0380*/  IMAD.MOV.U32 R11, RZ, RZ, -0x1 ;  /* 0xffffffffff0b7424 */ /* 0x000fe400078e00ff */
[----:B------:R-:W-:Y:S01]  /*0390*/  IMAD.SHL.U32 R24, R108, 0x40, RZ ;  /* 0x000000406c187824 */ /* 0x000fe200078e00ff */
[----:B-1----:R-:W-:Y:S01]  /*03a0*/  ISETP.NE.AND P3, PT, RZ, UR4, PT ;  /* 0x00000004ff007c0c */ /* 0x002fe2000bf65270 */
[----:B------:R-:W3:Y:S02]  /*03b0*/  LDC.64 R4, c[0x0][0x468] ;  /* 0x00011a00ff047b82 */ /* 0x000ee40000000a00 */
[----:B---3--:R-:W-:-:S02]  /*03c0*/  IADD3 R2, P0, PT, R6, R4, RZ ;  /* 0x0000000406027210 */ /* 0x008fc40007f1e0ff */
[----:B------:R-:W-:-:S03]  /*03d0*/  ISETP.EQ.U32.AND P4, PT, R4, RZ, PT ;  /* 0x000000ff0400720c */ /* 0x000fc60003f82070 */
[----:B------:R-:W-:Y:S01]  /*03e0*/  IMAD.X R3, R7, 0x1, R5, P0 ;  /* 0x0000000107037824 */ /* 0x000fe200000e0605 */
[----:B------:R-:W-:Y:S01]  /*03f0*/  ISETP.NE.U32.AND P0, PT, R4, RZ, PT ;  /* 0x000000ff0400720c */ /* 0x000fe20003f05070 */
[----:B------:R-:W1:Y:S01]  /*0400*/  @!P1 LDC.64 R6, c[0x0][0x488] ;  /* 0x00012200ff069b82 */ /* 0x000e620000000a00 */
[C---:B------:R-:W-:Y:S02]  /*0410*/  ISETP.EQ.OR.EX P4, PT, R5.reuse, RZ, !P3, P4 ;  /* 0x000000ff0500720c */ /* 0x040fe40005f82740 */
[----:B------:R-:W-:-:S11]  /*0420*/  ISETP.NE.AND.EX P0, PT, R5, RZ, PT, P0 ;  /* 0x000000ff0500720c */ /* 0x000fd60003f05300 */
[----:B------:R3:W5:Y:S04]  /*0430*/  @!P4 LDG.E R11, desc[UR18][R2.64] ;  /* 0x00000012020bc981 */ /* 0x000768000c1e1900 */
[----:B--2---:R3:W-:Y:S01]  /*0440*/  STL [R1+0x6c], R25 ;  /* 0x00006c1901007387 */ /* 0x0047e20000100800 */
[----:B----4-:R-:W-:Y:S01]  /*0450*/  @P2 IMAD.IADD R17, R0, 0x1, -R25 ;  /* 0x0000000100112824 */ /* 0x010fe200078e0a19 */
[----:B-1----:R-:W-:Y:S01]  /*0460*/  @!P1 ISETP.NE.U32.AND P2, PT, R6, RZ, PT ;  /* 0x000000ff0600920c */ /* 0x002fe20003f45070 */
[----:B------:R-:W1:Y:S03]  /*0470*/  @!P0 LDC R0, c[0x0][0x438] ;  /* 0x00010e00ff008b82 */ /* 0x000e660000000800 */
[----:B------:R-:W-:Y:S01]  /*0480*/  ISETP.GT.AND P4, PT, R17, R24, PT ;  /* 0x000000181100720c */ /* 0x000fe20003f84270 */
[----:B------:R-:W-:-:S12]  /*0490*/  @!P0 BRA `(.L_x_608) ;  /* 0x00000000000c8947 */ /* 0x000fd80003800000 */
[----:B-1----:R-:W2:Y:S02]  /*04a0*/  @P3 LDG.E R0, desc[UR18][R2.64+0x4] ;  /* 0x0000041202003981 */ /* 0x002ea4000c1e1900 */
[----:B--2--5:R-:W-:-:S06]  /*04b0*/  @P3 IADD3 R0, PT, PT, R0, -R11, RZ ;  /* 0x8000000b00003210 */ /* 0x024fcc0007ffe0ff */
[----:B------:R2:W5:Y:S02]  /*04c0*/  @!P3 LDG.E R0, desc[UR18][R2.64] ;  /* 0x000000120200b981 */ /* 0x000564000c1e1900 */
.L_x_608:
[----:B------:R-:W-:Y:S01]  /*04d0*/  @!P1 ISETP.NE.AND.EX P2, PT, R7, RZ, PT, P2 ;  /* 0x000000ff0700920c */ /* 0x000fe20003f45320 */
[----:B------:R-:W-:-:S12]  /*04e0*/  @!P4 EXIT ;  /* 0x000000000000c94d */ /* 0x000fd80003800000 */
[----:B------:R-:W4:Y:S01]  /*04f0*/  LDCU UR16, c[0x0][0x508] ;  /* 0x0000a100ff1077ac */ /* 0x000f220008000800 */
[----:B--23--:R-:W-:Y:S01]  /*0500*/  @!P1 SEL R2, R9, RZ, P2 ;  /* 0x000000ff09029207 */ /* 0x00cfe20001000000 */
[--C-:B-----5:R-:W-:Y:S01]  /*0510*/  @P1 IMAD.IADD R100, R8, 0x1, -R10.reuse ;  /* 0x0000000108641824 */ /* 0x120fe200078e0a0a */
[----:B------:R-:W2:Y:S02]  /*0520*/  LDC R15, c[0x0][0x3e0] ;  /* 0x0000f800ff0f7b82 */ /* 0x000ea40000000800 */
[----:B-1----:R-:W-:Y:S01]  /*0530*/  @!P1 IADD3 R100, PT, PT, R2, R0, -R10 ;  /* 0x0000000002649210 */ /* 0x002fe20007ffe80a */
[----:B------:R-:W-:-:S04]  /*0540*/  VIADD R0, R108, 0x1 ;  /* 0x000000016c007836 */ /* 0x000fc80000000000 */
[----:B------:R-:W-:Y:S02]  /*0550*/  VIADD R2, R100, 0x3f ;  /* 0x0000003f64027836 */ /* 0x000fe40000000000 */
[----:B------:R-:W-:-:S03]  /*0560*/  IMAD R0, R0, 0x40, -R17 ;  /* 0x0000004000007824 */ /* 0x000fc600078e0a11 */
[----:B------:R-:W-:Y:S02]  /*0570*/  SHF.R.S32.HI R4, RZ, 0x1f, R2 ;  /* 0x0000001fff047819 */ /* 0x000fe40000011402 */
[----:B----4-:R-:W-:Y:S02]  /*0580*/  IADD3 R0, PT, PT, R2, UR16, R0 ;  /* 0x0000001002007c10 */ /* 0x010fe4000fffe000 */
[----:B------:R-:W-:Y:S02]  /*0590*/  LEA.HI R2, R4, R2, RZ, 0x6 ;  /* 0x0000000204027211 */ /* 0x000fe400078f30ff */
[----:B------:R-:W-:Y:S02]  /*05a0*/  SHF.R.S32.HI R3, RZ, 0x1f, R0 ;  /* 0x0000001fff037819 */ /* 0x000fe40000011400 */
[----:B------:R-:W-:Y:S02]  /*05b0*/  SHF.R.S32.HI R2, RZ, 0x6, R2 ;  /* 0x00000006ff027819 */ /* 0x000fe40000011402 */
[----:B------:R-:W-:Y:S01]  /*05c0*/  LEA.HI R0, R3, R0, RZ, 0x6 ;  /* 0x0000000003007211 */ /* 0x000fe200078f30ff */
[----:B--2---:R-:W-:-:S03]  /*05d0*/  IMAD R20, R22, R15, R23 ;  /* 0x0000000f16147224 */ /* 0x004fc600078e0217 */
[----:B------:R-:W-:-:S04]  /*05e0*/  SHF.R.S32.HI R0, RZ, 0x6, R0 ;  /* 0x00000006ff007819 */ /* 0x000fc80000011400 */
[----:B------:R-:W-:-:S04]  /*05f0*/  VIMNMX R120, PT, PT, R2, R0, PT ;  /* 0x0000000002787248 */ /* 0x000fc80003fe0100 */
[----:B------:R-:W-:Y:S01]  /*0600*/  ISETP.GT.AND P0, PT, R120, RZ, PT ;  /* 0x000000ff7800720c */ /* 0x000fe20003f04270 */
[----:B------:R1:W-:-:S12]  /*0610*/  STL [R1+0x20], R120 ;  /* 0x0000207801007387 */ /* 0x0003d80000100800 */
        /* <DEDUP_REMOVED lines=8> */
[----:B------:R-:W-:Y:S01]  /*06a0*/  @P6 MOV R13, 0x1 ;  /* 0x00000001000d6802 */ /* 0x000fe20000000f00 */
[----:B----4-:R-:W-:-:S06]  /*06b0*/  @!P1 IMAD.WIDE.U32 R4, R22, R6, RZ ;  /* 0x0000000616049225 */ /* 0x010fcc00078e00ff */
[----:B------:R-:W4:Y:S01]  /*06c0*/  @P6 LDC R12, c[0x0][0x430] ;  /* 0x00010c00ff0c6b82 */ /* 0x000f220000000800 */
[----:B-----5:R-:W-:Y:S01]  /*06d0*/  @P6 IMAD R14, R2, R3, RZ ;  /* 0x00000003020e6224 */ /* 0x020fe200078e02ff */
[----:B--23--:R-:W-:Y:S06]  /*06e0*/  @P6 BRA `(.L_x_610) ;  /* 0x0000000000246947 */ /* 0x00cfec0003800000 */
[----:B------:R-:W-:-:S13]  /*06f0*/  ISETP.NE.AND P0, PT, R10, RZ, PT ;  /* 0x000000ff0a00720c */ /* 0x000fda0003f05270 */
[----:B------:R-:W2:Y:S01]  /*0700*/  @P0 LDC R14, c[0x0][0x454] ;  /* 0x00011500ff0e0b82 */ /* 0x000ea20000000800 */
[----:B----4-:R-:W-:Y:S02]  /*0710*/  @P0 MOV R12, 0x1 ;  /* 0x00000001000c0802 */ /* 0x010fe40000000f00 */
[----:B------:R-:W-:-:S05]  /*0720*/  @!P0 MOV R12, 0x1 ;  /* 0x00000001000c8802 */ /* 0x000fca0000000f00 */
[----:B------:R-:W3:Y:S08]  /*0730*/  @P0 LDC R2, c[0x0][0x454] ;  /* 0x00011500ff020b82 */ /* 0x000ef00000000800 */
[----:B------:R-:W4:Y:S08]  /*0740*/  @!P0 LDC R0, c[0x0][0x434] ;  /* 0x00010d00ff008b82 */ /* 0x000f300000000800 */
[----:B------:R-:W1:Y:S01]  /*0750*/  @!P0 LDC R14, c[0x0][0x434] ;  /* 0x00010d00ff0e8b82 */ /* 0x000e620000000800 */
[----:B---3--:R-:W-:-:S02]  /*0760*/  @P0 IMAD R13, R15, R2, RZ ;  /* 0x000000020f0d0224 */ /* 0x008fc400078e02ff */
[----:B--2-4-:R-:W-:-:S07]  /*0770*/  @!P0 IMAD R13, R15, R0, RZ ;  /* 0x000000000f0d8224 */ /* 0x014fce00078e02ff */
.L_x_610:
[----:B------:R-:W-:Y:S01]  /*0780*/  IMAD.SHL.U32 R18, R186, 0x8, RZ ;  /* 0x00000008ba127824 */ /* 0x000fe200078e00ff */
[----:B------:R-:W2:Y:S01]  /*0790*/  LDCU.64 UR4, c[0x0][0x410] ;  /* 0x00008200ff0477ac */ /* 0x000ea20008000a00 */
[C---:B------:R-:W-:Y:S01]  /*07a0*/  @P1 IMAD.WIDE.U32 R2, R25.reuse, R8, RZ ;  /* 0x0000000819021225 */ /* 0x040fe200078e00ff */
[----:B------:R-:W3:Y:S01]  /*07b0*/  LDC R19, c[0x0][0x434] ;  /* 0x00010d00ff137b82 */ /* 0x000ee20000000800 */
[----:B------:R-:W-:Y:S01]  /*07c0*/  SHF.R.U32.HI R186, RZ, 0x3, R186 ;  /* 0x00000003ffba7819 */ /* 0x000fe200000116ba */
[----:B------:R-:W-:Y:S01]  /*07d0*/  BSSY.RECONVERGENT B0, `(.L_x_611) ;  /* 0x0000026000007945 */ /* 0x000fe20003800200 */
[----:B------:R-:W-:Y:S01]  /*07e0*/  @!P1 IMAD.MOV.U32 R0, RZ, RZ, R4 ;  /* 0x000000ffff009224 */ /* 0x000fe200078e0004 */
[----:B------:R-:W-:Y:S01]  /*07f0*/  LOP3.LUT R18, R18, 0x38, RZ, 0xc0, !PT ;  /* 0x0000003812127812 */ /* 0x000fe200078ec0ff */
[----:B------:R-:W-:Y:S01]  /*0800*/  @!P1 IMAD R4, R22, R7, R5 ;  /* 0x0000000716049224 */ /* 0x000fe200078e0205 */
[----:B------:R-:W-:Y:S01]  /*0810*/  @P1 MOV R0, R2 ;  /* 0x0000000200001202 */ /* 0x000fe20000000f00 */
[----:B------:R-:W-:Y:S01]  /*0820*/  @P1 IMAD R4, R25, R9, R3 ;  /* 0x0000000919041224 */ /* 0x000fe200078e0203 */
[----:B------:R-:W-:-:S02]  /*0830*/  ISETP.NE.AND P6, PT, R10, RZ, !P6 ;  /* 0x000000ff0a00720c */ /* 0x000fc400077c5270 */
[----:B------:R-:W-:Y:S01]  /*0840*/  IADD3 R2, P0, PT, R18, R0, RZ ;  /* 0x0000000012027210 */ /* 0x000fe20007f1e0ff */
[----:B------:R-:W-:Y:S01]  /*0850*/  IMAD.IADD R0, R17, 0x1, -R24 ;  /* 0x0000000111007824 */ /* 0x000fe200078e0a18 */
[----:B------:R-:W-:Y:S01]  /*0860*/  MOV R187, RZ ;  /* 0x000000ff00bb7202 */ /* 0x000fe20000000f00 */
[C---:B------:R-:W-:Y:S01]  /*0870*/  VIADD R17, R186.reuse, 0x20 ;  /* 0x00000020ba117836 */ /* 0x040fe20000000000 */
[C---:B------:R-:W-:Y:S01]  /*0880*/  IADD3 R16, PT, PT, R186.reuse, 0x10, RZ ;  /* 0x00000010ba107810 */ /* 0x040fe20007ffe0ff */
[----:B------:R-:W-:Y:S01]  /*0890*/  IMAD.X R3, RZ, RZ, R4, P0 ;  /* 0x000000ffff037224 */ /* 0x000fe200000e0604 */
[-C--:B------:R-:W-:Y:S01]  /*08a0*/  ISETP.GE.AND P0, PT, R186, R0.reuse, PT ;  /* 0x00000000ba00720c */ /* 0x080fe20003f06270 */
[----:B------:R-:W-:Y:S01]  /*08b0*/  IMAD.WIDE.U32 R4, R108, 0x40, R186 ;  /* 0x000000406c047825 */ /* 0x000fe200078e00ba */
[----:B------:R-:W-:Y:S02]  /*08c0*/  ISETP.NE.AND P1, PT, R25, -0x1, PT ;  /* 0xffffffff1900780c */ /* 0x000fe40003f25270 */
[----:B------:R-:W-:Y:S01]  /*08d0*/  ISETP.GE.AND P2, PT, R16, R0, PT ;  /* 0x000000001000720c */ /* 0x000fe20003f46270 */
[----:B--2---:R-:W-:Y:S01]  /*08e0*/  IMAD.WIDE.U32 R10, R23, UR4, R2 ;  /* 0x00000004170a7c25 */ /* 0x004fe2000f8e0002 */
[----:B------:R-:W-:-:S02]  /*08f0*/  LOP3.LUT R21, R18, 0x40, RZ, 0xfc, !PT ;  /* 0x0000004012157812 */ /* 0x000fc400078efcff */
[----:B------:R-:W-:Y:S01]  /*0900*/  LOP3.LUT R20, R18, 0x80, RZ, 0xfc, !PT ;  /* 0x0000008012147812 */ /* 0x000fe200078efcff */
[----:B------:R-:W-:-:S04]  /*0910*/  IMAD R9, R23, UR5, R11 ;  /* 0x0000000517097c24 */ /* 0x000fc8000f8e020b */
[----:B------:R-:W-:Y:S05]  /*0920*/  @P0 BRA `(.L_x_612) ;  /* 0x0000000000400947 */ /* 0x000fea0003800000 */
        /* <DEDUP_REMOVED lines=16> */
.L_x_612:
[----:B------:R-:W-:Y:S05]  /*0a30*/  BSYNC.RECONVERGENT B0 ;  /* 0x0000000000007941 */ /* 0x000fea0003800200 */
.L_x_611:
        /* <DEDUP_REMOVED lines=22> */
.L_x_614:
[----:B------:R-:W-:Y:S05]  /*0ba0*/  BSYNC.RECONVERGENT B0 ;  /* 0x0000000000007941 */ /* 0x000fea0003800200 */
.L_x_613:
[----:B------:R-:W-:Y:S01]  /*0bb0*/  BSSY.RECONVERGENT B0, `(.L_x_615) ;  /* 0x0000018000007945 */ /* 0x000fe20003800200 */
[----:B------:R-:W-:Y:S01]  /*0bc0*/  ISETP.NE.AND P2, PT, R18, RZ, PT ;  /* 0x000000ff1200720c */ /* 0x000fe20003f45270 */
[----:B---3--:R-:W-:Y:S01]  /*0bd0*/  IMAD R19, R22, R19, RZ ;  /* 0x0000001316137224 */ /* 0x008fe200078e02ff */
[----:B------:R-:W-:Y:S01]  /*0be0*/  IADD3 R15, PT, PT, R186, 0x30, RZ ;  /* 0x00000030ba0f7810 */ /* 0x000fe20007ffe0ff */
[----:B------:R-:W-:Y:S05]  /*0bf0*/  @P0 BRA `(.L_x_616) ;  /* 0x00000000004c0947 */ /* 0x000fea0003800000 */
[----:B------:R-:W3:Y:S01]  /*0c00*/  LDCU.64 UR6, c[0x0][0x408] ;  /* 0x00008100ff0677ac */ /* 0x000ee20008000a00 */
[----:B-12---:R-:W-:Y:S01]  /*0c10*/  IADD3 R2, P0, PT, R4, 0x20, RZ ;  /* 0x0000002004027810 */ /* 0x006fe20007f1e0ff */
[----:B------:R-:W-:Y:S01]  /*0c20*/  IMAD.MOV.U32 R6, RZ, RZ, R10 ;  /* 0x000000ffff067224 */ /* 0x000fe200078e000a */
[----:B------:R-:W-:Y:S01]  /*0c30*/  MOV R7, R9 ;  /* 0x0000000900077202 */ /* 0x000fe20000000f00 */
[----:B------:R-:W1:Y:S02]  /*0c40*/  LDCU UR8, c[0x0][0x440] ;  /* 0x00008800ff0877ac */ /* 0x000e640008000800 */
[----:B------:R-:W-:Y:S01]  /*0c50*/  IMAD.X R3, RZ, RZ, R5, P0 ;  /* 0x000000ffff037224 */ /* 0x000fe200000e0605 */
[----:B------:R-:W2:Y:S03]  /*0c60*/  LDCU.64 UR4, c[0x0][0x3f0] ;  /* 0x00007e00ff0477ac */ /* 0x000ea60008000a00 */
[----:B---3--:R-:W-:-:S02]  /*0c70*/  IMAD R3, R3, UR6, RZ ;  /* 0x0000000603037c24 */ /* 0x008fc4000f8e02ff */
[----:B------:R-:W-:Y:S01]  /*0c80*/  IMAD.WIDE.U32 R6, R2, UR6, R6 ;  /* 0x0000000602067c25 */ /* 0x000fe2000f8e0006 */
[----:B-1----:R-:W-:-:S03]  /*0c90*/  ISETP.GE.AND P4, PT, R18, UR8, PT ;  /* 0x0000000812007c0c */ /* 0x002fc6000bf86270 */
[----:B------:R-:W-:Y:S01]  /*0ca0*/  IMAD R3, R2, UR7, R3 ;  /* 0x0000000702037c24 */ /* 0x000fe2000f8e0203 */
[----:B------:R-:W-:Y:S02]  /*0cb0*/  ISETP.GE.AND P3, PT, R21, UR8, PT ;  /* 0x0000000815007c0c */ /* 0x000fe4000bf66270 */
[----:B------:R-:W-:Y:S01]  /*0cc0*/  ISETP.GE.AND P0, PT, R20, UR8, PT ;  /* 0x0000000814007c0c */ /* 0x000fe2000bf06270 */
[----:B------:R-:W-:Y:S01]  /*0cd0*/  IMAD.IADD R3, R7, 0x1, R3 ;  /* 0x0000000107037824 */ /* 0x000fe200078e0203 */
[----:B--2---:R-:W-:-:S04]  /*0ce0*/  LEA R2, P5, R6, UR4, 0x1 ;  /* 0x0000000406027c11 */ /* 0x004fc8000f8a08ff */
[----:B------:R-:W-:-:S05]  /*0cf0*/  LEA.HI.X R3, R6, UR5, R3, 0x1, P5 ;  /* 0x0000000506037c11 */ /* 0x000fca000a8f0c03 */
[----:B------:R3:W-:Y:S04]  /*0d00*/  @!P4 STG.E.128 desc[UR18][R2.64], RZ ;  /* 0x000000ff0200c986 */ /* 0x0007e8000c101d12 */
[----:B------:R3:W-:Y:S04]  /*0d10*/  @!P3 STG.E.128 desc[UR18][R2.64+0x80], RZ ;  /* 0x000080ff0200b986 */ /* 0x0007e8000c101d12 */
[----:B------:R3:W-:Y:S02]  /*0d20*/  @!P0 STG.E.128 desc[UR18][R2.64+0x100], RZ ;  /* 0x000100ff02008986 */ /* 0x0007e4000c101d12 */
.L_x_616:
[----:B------:R-:W-:Y:S05]  /*0d30*/  BSYNC.RECONVERGENT B0 ;  /* 0x0000000000007941 */ /* 0x000fea0003800200 */
.L_x_615:
[----:B------:R-:W-:Y:S01]  /*0d40*/  ISETP.GE.AND P0, PT, R15, R0, PT ;  /* 0x000000000f00720c */ /* 0x000fe20003f06270 */
[----:B-1----:R-:W-:Y:S01]  /*0d50*/  IMAD R6, R23, R14, RZ ;  /* 0x0000000e17067224 */ /* 0x002fe200078e02ff */
[-C--:B------:R-:W-:Y:S01]  /*0d60*/  ISETP.GE.OR P5, PT, R186, R0.reuse, P2 ;  /* 0x00000000ba00720c */ /* 0x080fe200017a6670 */
[----:B------:R-:W-:Y:S01]  /*0d70*/  BSSY.RECONVERGENT B0, `(.L_x_617) ;  /* 0x000001d000007945 */ /* 0x000fe20003800200 */
[-C--:B------:R-:W-:Y:S01]  /*0d80*/  ISETP.GE.OR P4, PT, R16, R0.reuse, P2 ;  /* 0x000000001000720c */ /* 0x080fe20001786670 */
[----:B------:R-:W-:Y:S01]  /*0d90*/  @!P6 IMAD R6, R22, R13, R6 ;  /* 0x0000000d1606e224 */ /* 0x000fe200078e0206 */
[----:B------:R-:W-:Y:S01]  /*0da0*/  ISETP.GE.OR P3, PT, R17, R0, P2 ;  /* 0x000000001100720c */ /* 0x000fe20001766670 */
[----:B----4-:R-:W-:Y:S01]  /*0db0*/  IMAD R7, R24, R12, RZ ;  /* 0x0000000c18077224 */ /* 0x010fe200078e02ff */
[----:B------:R-:W-:Y:S02]  /*0dc0*/  ISETP.GE.OR P2, PT, R15, R0, P2 ;  /* 0x000000000f00720c */ /* 0x000fe40001746670 */
[----:B------:R-:W-:-:S04]  /*0dd0*/  SEL R0, R19, R25, !P1 ;  /* 0x0000001913007207 */ /* 0x000fc80004800000 */
[----:B------:R-:W-:Y:S02]  /*0de0*/  SHF.R.S32.HI R14, RZ, 0x1f, R0 ;  /* 0x0000001fff0e7819 */ /* 0x000fe40000011400 */
[----:B------:R-:W-:Y:S01]  /*0df0*/  SEL R13, R0, RZ, P6 ;  /* 0x000000ff000d7207 */ /* 0x000fe20003000000 */
[----:B------:R-:W-:Y:S06]  /*0e00*/  @P0 BRA `(.L_x_618) ;  /* 0x00000000004c0947 */ /* 0x000fec0003800000 */
[----:B------:R-:W1:Y:S01]  /*0e10*/  LDCU.64 UR6, c[0x0][0x408] ;  /* 0x00008100ff0677ac */ /* 0x000e620008000a00 */
[----:B------:R-:W-:Y:S01]  /*0e20*/  IADD3 R0, P0, PT, R4, 0x30, RZ ;  /* 0x0000003004007810 */ /* 0x000fe20007f1e0ff */
[----:B--23--:R-:W-:Y:S01]  /*0e30*/  IMAD.MOV.U32 R2, RZ, RZ, R10 ;  /* 0x000000ffff027224 */ /* 0x00cfe200078e000a */
        /* <DEDUP_REMOVED lines=8> */
[----:B---3--:R-:W-:-:S03]  /*0ec0*/  LEA R2, P1, R4, UR4, 0x1 ;  /* 0x0000000404027c11 */ /* 0x008fc6000f8208ff */
[----:B------:R-:W-:-:S05]  /*0ed0*/  IMAD.IADD R0, R5, 0x1, R0 ;  /* 0x0000000105007824 */ /* 0x000fca00078e0200 */
[----:B------:R-:W-:Y:S02]  /*0ee0*/  LEA.HI.X R3, R4, UR5, R0, 0x1, P1 ;  /* 0x0000000504037c11 */ /* 0x000fe400088f0c00 */
[----:B------:R-:W-:-:S03]  /*0ef0*/  ISETP.GE.AND P1, PT, R21, UR8, PT ;  /* 0x0000000815007c0c */ /* 0x000fc6000bf26270 */
[----:B------:R1:W-:Y:S01]  /*0f00*/  @!P0 STG.E.128 desc[UR18][R2.64], RZ ;  /* 0x000000ff02008986 */ /* 0x0003e2000c101d12 */
[----:B------:R-:W-:-:S09]  /*0f10*/  ISETP.GE.AND P0, PT, R20, UR8, PT ;  /* 0x0000000814007c0c */ /* 0x000fd2000bf06270 */
[----:B------:R1:W-:Y:S04]  /*0f20*/  @!P1 STG.E.128 desc[UR18][R2.64+0x80], RZ ;  /* 0x000080ff02009986 */ /* 0x0003e8000c101d12 */
[----:B------:R1:W-:Y:S02]  /*0f30*/  @!P0 STG.E.128 desc[UR18][R2.64+0x100], RZ ;  /* 0x000100ff02008986 */ /* 0x0003e4000c101d12 */
.L_x_618:
[----:B------:R-:W-:Y:S05]  /*0f40*/  BSYNC.RECONVERGENT B0 ;  /* 0x0000000000007941 */ /* 0x000fea0003800200 */
.L_x_617:
[----:B------:R-:W-:Y:S01]  /*0f50*/  SEL R0, R14, RZ, P6 ;  /* 0x000000ff0e007207 */ /* 0x000fe20003000000 */
[----:B------:R-:W-:Y:S01]  /*0f60*/  BSSY.RECONVERGENT B0, `(.L_x_619) ;  /* 0x000000e000007945 */ /* 0x000fe20003800200 */
[--C-:B------:R-:W-:Y:S02]  /*0f70*/  IADD3 R5, P1, P0, R7, R13, R6.reuse ;  /* 0x0000000d07057210 */ /* 0x100fe4000783e006 */
[----:B-123--:R-:W-:Y:S02]  /*0f80*/  SHF.R.S32.HI R2, RZ, 0x1f, R7 ;  /* 0x0000001fff027819 */ /* 0x00efe40000011407 */
[----:B------:R-:W-:-:S04]  /*0f90*/  SHF.R.S32.HI R3, RZ, 0x1f, R6 ;  /* 0x0000001fff037819 */ /* 0x000fc80000011406 */
[----:B------:R-:W-:Y:S01]  /*0fa0*/  IADD3.X R4, PT, PT, R2, R0, R3, P1, P0 ;  /* 0x0000000002047210 */ /* 0x000fe20000fe0403 */
[----:B------:R-:W-:Y:S06]  /*0fb0*/  @P5 BRA `(.L_x_620) ;  /* 0x0000000000205947 */ /* 0x000fec0003800000 */
[----:B------:R-:W1:Y:S01]  /*0fc0*/  LDCU.64 UR4, c[0x0][0x420] ;  /* 0x00008400ff0477ac */ /* 0x000e620008000a00 */
[----:B------:R-:W-:-:S05]  /*0fd0*/  IMAD R0, R186, R12, RZ ;  /* 0x0000000cba007224 */ /* 0x000fca00078e02ff */
[----:B------:R-:W-:-:S04]  /*0fe0*/  IADD3 R3, P0, PT, R0, R5, RZ ;  /* 0x0000000500037210 */ /* 0x000fc80007f1e0ff */
[----:B------:R-:W-:Y:S02]  /*0ff0*/  LEA.HI.X.SX32 R0, R0, R4, 0x1, P0 ;  /* 0x0000000400007211 */ /* 0x000fe400000f0eff */
[----:B-1----:R-:W-:-:S04]  /*1000*/  LEA R2, P0, R3, UR4, 0x2 ;  /* 0x0000000403027c11 */ /* 0x002fc8000f8010ff */
[----:B------:R-:W-:Y:S01]  /*1010*/  LEA.HI.X R3, R3, UR5, R0, 0x2, P0 ;  /* 0x0000000503037c11 */ /* 0x000fe200080f1400 */
[----:B------:R-:W-:-:S05]  /*1020*/  IMAD.MOV.U32 R0, RZ, RZ, 0x7f800000 ;  /* 0x7f800000ff007424 */ /* 0x000fca00078e00ff */
[----:B------:R1:W-:Y:S03]  /*1030*/  STG.E desc[UR18][R2.64], R0 ;  /* 0x0000000002007986 */ /* 0x0003e6000c101912 */
.L_x_620:
[----:B------:R-:W-:Y:S05]  /*1040*/  BSYNC.RECONVERGENT B0 ;  /* 0x0000000000007941 */ /* 0x000fea0003800200 */
.L_x_619:
[----:B------:R-:W-:Y:S04]  /*1050*/  BSSY.RECONVERGENT B0, `(.L_x_621) ;  /* 0x000000a000007945 */ /* 0x000fe80003800200 */
[----:B------:R-:W-:Y:S05]  /*1060*/  @P4 BRA `(.L_x_622) ;  /* 0x0000000000204947 */ /* 0x000fea0003800000 */
[----:B------:R-:W2:Y:S01]  /*1070*/  LDCU.64 UR4, c[0x0][0x420] ;  /* 0x00008400ff0477ac */ /* 0x000ea20008000a00 */
[----:B-1----:R-:W-:-:S05]  /*1080*/  IMAD R0, R16, R12, RZ ;  /* 0x0000000c10007224 */ /* 0x002fca00078e02ff */
[----:B------:R-:W-:-:S04]  /*1090*/  IADD3 R3, P0, PT, R0, R5, RZ ;  /* 0x0000000500037210 */ /* 0x000fc80007f1e0ff */
[----:B------:R-:W-:Y:S02]  /*10a0*/  LEA.HI.X.SX32 R0, R0, R4, 0x1, P0 ;  /* 0x0000000400007211 */ /* 0x000fe400000f0eff */
[----:B--2---:R-:W-:-:S04]  /*10b0*/  LEA R2, P0, R3, UR4, 0x2 ;  /* 0x0000000403027c11 */ /* 0x004fc8000f8010ff */
[----:B------:R-:W-:Y:S01]  /*10c0*/  LEA.HI.X R3, R3, UR5, R0, 0x2, P0 ;  /* 0x0000000503037c11 */ /* 0x000fe200080f1400 */
[----:B------:R-:W-:-:S05]  /*10d0*/  IMAD.MOV.U32 R0, RZ, RZ, 0x7f800000 ;  /* 0x7f800000ff007424 */ /* 0x000fca00078e00ff */
[----:B------:R2:W-:Y:S03]  /*10e0*/  STG.E desc[UR18][R2.64], R0 ;  /* 0x0000000002007986 */ /* 0x0005e6000c101912 */
.L_x_622:
[----:B------:R-:W-:Y:S05]  /*10f0*/  BSYNC.RECONVERGENT B0 ;  /* 0x0000000000007941 */ /* 0x000fea0003800200 */
.L_x_621:
[----:B------:R-:W-:Y:S04]  /*1100*/  BSSY.RECONVERGENT B0, `(.L_x_623) ;  /* 0x000000a000007945 */ /* 0x000fe80003800200 */
[----:B------:R-:W-:Y:S05]  /*1110*/  @P3 BRA `(.L_x_624) ;  /* 0x0000000000203947 */ /* 0x000fea0003800000 */
[----:B------:R-:W3:Y:S01]  /*1120*/  LDCU.64 UR4, c[0x0][0x420] ;  /* 0x00008400ff0477ac */ /* 0x000ee20008000a00 */
[----:B-12---:R-:W-:-:S05]  /*1130*/  IMAD R0, R17, R12, RZ ;  /* 0x0000000c11007224 */ /* 0x006fca00078e02ff */
[----:B------:R-:W-:-:S04]  /*1140*/  IADD3 R3, P0, PT, R0, R5, RZ ;  /* 0x0000000500037210 */ /* 0x000fc80007f1e0ff */
[----:B------:R-:W-:Y:S02]  /*1150*/  LEA.HI.X.SX32 R0, R0, R4, 0x1, P0 ;  /* 0x0000000400007211 */ /* 0x000fe400000f0eff */
[----:B---3--:R-:W-:-:S04]  /*1160*/  LEA R2, P0, R3, UR4, 0x2 ;  /* 0x0000000403027c11 */ /* 0x008fc8000f8010ff */
[----:B------:R-:W-:Y:S01]  /*1170*/  LEA.HI.X R3, R3, UR5, R0, 0x2, P0 ;  /* 0x0000000503037c11 */ /* 0x000fe200080f1400 */
[----:B------:R-:W-:-:S05]  /*1180*/  IMAD.MOV.U32 R0, RZ, RZ, 0x7f800000 ;  /* 0x7f800000ff007424 */ /* 0x000fca00078e00ff */
[----:B------:R3:W-:Y:S03]  /*1190*/  STG.E desc[UR18][R2.64], R0 ;  /* 0x0000000002007986 */ /* 0x0007e6000c101912 */
.L_x_624:
[----:B------:R-:W-:Y:S05]  /*11a0*/  BSYNC.RECONVERGENT B0 ;  /* 0x0000000000007941 */ /* 0x000fea0003800200 */
.L_x_623:
[----:B------:R-:W-:Y:S05]  /*11b0*/  @P2 EXIT ;  /* 0x000000000000294d */ /* 0x000fea0003800000 */
[----:B------:R-:W4:Y:S01]  /*11c0*/  LDCU.64 UR4, c[0x0][0x420] ;  /* 0x00008400ff0477ac */ /* 0x000f220008000a00 */
[----:B-123--:R-:W-:-:S05]  /*11d0*/  IMAD R0, R15, R12, RZ ;  /* 0x0000000c0f007224 */ /* 0x00efca00078e02ff */
[----:B------:R-:W-:-:S04]  /*11e0*/  IADD3 R3, P0, PT, R0, R5, RZ ;  /* 0x0000000500037210 */ /* 0x000fc80007f1e0ff */
[----:B------:R-:W-:Y:S02]  /*11f0*/  LEA.HI.X.SX32 R0, R0, R4, 0x1, P0 ;  /* 0x0000000400007211 */ /* 0x000fe400000f0eff */
[----:B----4-:R-:W-:-:S04]  /*1200*/  LEA R2, P0, R3, UR4, 0x2 ;  /* 0x0000000403027c11 */ /* 0x010fc8000f8010ff */
[----:B------:R-:W-:Y:S01]  /*1210*/  LEA.HI.X R3, R3, UR5, R0, 0x2, P0 ;  /* 0x0000000503037c11 */ /* 0x000fe200080f1400 */
[----:B------:R-:W-:-:S05]  /*1220*/  IMAD.MOV.U32 R0, RZ, RZ, 0x7f800000 ;  /* 0x7f800000ff007424 */ /* 0x000fca00078e00ff */
[----:B------:R-:W-:Y:S01]  /*1230*/  STG.E desc[UR18][R2.64], R0 ;  /* 0x0000000002007986 */ /* 0x000fe2000c101912 */
[----:B------:R-:W-:Y:S05]  /*1240*/  EXIT ;  /* 0x000000000000794d */ /* 0x000fea0003800000 */
.L_x_609:
[----:B------:R-:W-:Y:S02]  /*1250*/  ISETP.NE.AND P0, PT, R25, -0x1, PT ;  /* 0xffffffff1900780c */ /* 0x000fe40003f05270 */
[----:B------:R-:W-:Y:S02]  /*1260*/  ISETP.NE.AND P2, PT, R11, -0x1, PT ;  /* 0xffffffff0b00780c */ /* 0x000fe40003f45270 */
[----:B------:R-:W-:-:S04]  /*1270*/  IADD3 R101, PT, PT, R120, -0x1, RZ ;  /* 0xffffffff78657810 */ /* 0x000fc80007ffe0ff */
[----:B------:R-:W-:-:S05]  /*1280*/  SHF.L.U32 R104, R101, 0x6, RZ ;  /* 0x0000000665687819 */ /* 0x000fca00000006ff */
[----:B------:R-:W2:Y:S08]  /*1290*/  @!P0 LDC.64 R6, c[0x0][0x398] ;  /* 0x0000e600ff068b82 */ /* 0x000eb00000000a00 */
[----:B------:R-:W3:Y:S01]  /*12a0*/  @P0 LDC.64 R8, c[0x0][0x3b0] ;  /* 0x0000ec00ff080b82 */ /* 0x000ee20000000a00 */
[----:B--2---:R-:W-:-:S04]  /*12b0*/  @!P0 IMAD.WIDE.U32 R4, R22, R6, RZ ;  /* 0x0000000616048225 */ /* 0x004fc800078e00ff */
[----:B------:R-:W-:Y:S01]  /*12c0*/  @!P0 IMAD R13, R22, R7, R5 ;  /* 0x00000007160d8224 */ /* 0x000fe200078e0205 */
[----:B------:R-:W-:Y:S01]  /*12d0*/  @!P0 MOV R12, R4 ;  /* 0x00000004000c8202 */ /* 0x000fe20000000f00 */
        /* <DEDUP_REMOVED lines=17> */
.L_x_625:
[----:B------:R-:W2:Y:S01]  /*13f0*/  LDC.64 R174, c[0x0][0x3b8] ;  /* 0x0000ee00ffae7b82 */ /* 0x000ea20000000a00 */
[----:B------:R-:W-:-:S05]  /*1400*/  IADD3 R2, PT, PT, R10, R11, RZ ;  /* 0x0000000b0a027210 */ /* 0x000fca0007ffe0ff */
[C---:B--2---:R-:W-:Y:S02]  /*1410*/  IMAD R0, R2.reuse, R175, RZ ;  /* 0x000000af02007224 */ /* 0x044fe400078e02ff */
[----:B------:R-:W-:-:S05]  /*1420*/  IMAD.WIDE.U32 R2, R2, R174, RZ ;  /* 0x000000ae02027225 */ /* 0x000fca00078e00ff */
[----:B------:R-:W-:Y:S02]  /*1430*/  IADD3 R5, PT, PT, R3, R0, RZ ;  /* 0x0000000003057210 */ /* 0x000fe40007ffe0ff */
[----:B------:R-:W-:-:S07]  /*1440*/  MOV R6, R2 ;  /* 0x0000000200067202 */ /* 0x000fce0000000f00 */
.L_x_626:
[----:B------:R-:W2:Y:S01]  /*1450*/  LDC R7, c[0x0][0x3e8] ;  /* 0x0000fa00ff077b82 */ /* 0x000ea20000000800 */
[----:B------:R-:W-:Y:S02]  /*1460*/  IABS R8, R23 ;  /* 0x0000001700087213 */ /* 0x000fe40000000000 */
[----:B------:R-:W-:-:S05]  /*1470*/  LOP3.LUT R111, R186, 0x1f, RZ, 0xc0, !PT ;  /* 0x0000001fba6f7812 */ /* 0x000fca00078ec0ff */
[----:B------:R-:W3:Y:S01]  /*1480*/  LDC R15, c[0x0][0x448] ;  /* 0x00011200ff0f7b82 */ /* 0x000ee20000000800 */
[----:B--2---:R-:W-:-:S04]  /*1490*/  IABS R4, R7 ;  /* 0x0000000700047213 */ /* 0x004fc80000000000 */
[----:B------:R-:W2:Y:S08]  /*14a0*/  I2F.RP R2, R4 ;  /* 0x0000000400027306 */ /* 0x000eb00000209400 */
[----:B--2---:R-:W2:Y:S02]  /*14b0*/  MUFU.RCP R2, R2 ;  /* 0x0000000200027308 */ /* 0x004ea40000001000 */
[----:B--2---:R-:W-:-:S06]  /*14c0*/  VIADD R2, R2, 0xffffffe ;  /* 0x0ffffffe02027836 */ /* 0x004fcc0000000000 */
[----:B------:R-:W2:Y:S02]  /*14d0*/  F2I.FTZ.U32.TRUNC.NTZ R3, R2 ;  /* 0x0000000200037305 */ /* 0x000ea4000021f000 */
[----:B--2---:R-:W-:Y:S01]  /*14e0*/  IMAD.MOV R0, RZ, RZ, -R3 ;  /* 0x000000ffff007224 */ /* 0x004fe200078e0a03 */
[----:B------:R-:W-:-:S03]  /*14f0*/  MOV R2, RZ ;  /* 0x000000ff00027202 */ /* 0x000fc60000000f00 */
[----:B------:R-:W-:-:S04]  /*1500*/  IMAD R0, R0, R4, RZ ;  /* 0x0000000400007224 */ /* 0x000fc800078e02ff */
[----:B------:R-:W-:-:S04]  /*1510*/  IMAD.HI.U32 R0, R3, R0, R2 ;  /* 0x0000000003007227 */ /* 0x000fc800078e0002 */
[----:B------:R-:W-:-:S04]  /*1520*/  IMAD.MOV.U32 R3, RZ, RZ, R8 ;  /* 0x000000ffff037224 */ /* 0x000fc800078e0008 */
[----:B------:R-:W-:-:S05]  /*1530*/  IMAD.HI.U32 R0, R0, R3, RZ ;  /* 0x0000000300007227 */ /* 0x000fca00078e00ff */
[----:B------:R-:W-:-:S05]  /*1540*/  IADD3 R2, PT, PT, -R0, RZ, RZ ;  /* 0x000000ff00027210 */ /* 0x000fca0007ffe1ff */
[C---:B------:R-:W-:Y:S02]  /*1550*/  IMAD R2, R4.reuse, R2, R3 ;  /* 0x0000000204027224 */ /* 0x040fe400078e0203 */
[----:B------:R-:W2:Y:S03]  /*1560*/  LDC R3, c[0x0][0x444] ;  /* 0x00011100ff037b82 */ /* 0x000ea60000000800 */
[----:B------:R-:W-:-:S13]  /*1570*/  ISETP.GT.U32.AND P1, PT, R4, R2, PT ;  /* 0x000000020400720c */ /* 0x000fda0003f24070 */
[----:B------:R-:W-:Y:S01]  /*1580*/  @!P1 IMAD.IADD R2, R2, 0x1, -R4 ;  /* 0x0000000102029824 */ /* 0x000fe200078e0a04 */
[----:B------:R-:W-:Y:S02]  /*1590*/  @!P1 IADD3 R0, PT, PT, R0, 0x1, RZ ;  /* 0x0000000100009810 */ /* 0x000fe40007ffe0ff */
[----:B------:R-:W-:Y:S02]  /*15a0*/  ISETP.NE.AND P1, PT, R7, RZ, PT ;  /* 0x000000ff0700720c */ /* 0x000fe40003f25270 */
[----:B------:R-:W-:Y:S02]  /*15b0*/  ISETP.GE.U32.AND P3, PT, R2, R4, PT ;  /* 0x000000040200720c */ /* 0x000fe40003f66070 */
[----:B------:R-:W-:-:S04]  /*15c0*/  LOP3.LUT R2, R23, R7, RZ, 0x3c, !PT ;  /* 0x0000000717027212 */ /* 0x000fc800078e3cff */
[----:B------:R-:W-:-:S07]  /*15d0*/  ISETP.GE.AND P0, PT, R2, RZ, PT ;  /* 0x000000ff0200720c */ /* 0x000fce0003f06270 */
[----:B------:R-:W-:-:S05]  /*15e0*/  @P3 VIADD R0, R0, 0x1 ;  /* 0x0000000100003836 */ /* 0x000fca0000000000 */
[----:B------:R-:W-:Y:S01]  /*15f0*/  MOV R8, R0 ;  /* 0x0000000000087202 */ /* 0x000fe20000000f00 */
[----:B--2---:R-:W-:-:S04]  /*1600*/  IMAD R0, R20, R3, R24 ;  /* 0x0000000314007224 */ /* 0x004fc800078e0218 */
[----:B------:R-:W-:Y:S01]  /*1610*/  @!P0 IMAD.MOV R8, RZ, RZ, -R8 ;  /* 0x000000ffff088224 */ /* 0x000fe200078e0a08 */
[----:B------:R-:W-:Y:S01]  /*1620*/  @!P1 LOP3.LUT R8, RZ, R7, RZ, 0x33, !PT ;  /* 0x00000007ff089212 */ /* 0x000fe200078e33ff */
[----:B---3--:R-:W-:Y:S01]  /*1630*/  IMAD R14, R0, R15, R104 ;  /* 0x0000000f000e7224 */ /* 0x008fe200078e0268 */
        /* <DEDUP_REMOVED lines=13> */
.L_x_627:
[----:B------:R-:W2:Y:S01]  /*1710*/  LDC.64 R140, c[0x0][0x3c0] ;  /* 0x0000f000ff8c7b82 */ /* 0x000ea20000000a00 */
[----:B------:R-:W-:-:S05]  /*1720*/  IADD3 R0, PT, PT, R10, R11, RZ ;  /* 0x0000000b0a007210 */ /* 0x000fca0007ffe0ff */
[C---:B--2---:R-:W-:Y:S02]  /*1730*/  IMAD R4, R0.reuse, R141, RZ ;  /* 0x0000008d00047224 */ /* 0x044fe400078e02ff */
[----:B------:R-:W-:-:S05]  /*1740*/  IMAD.WIDE.U32 R2, R0, R140, RZ ;  /* 0x0000008c00027225 */ /* 0x000fca00078e00ff */
[----:B------:R-:W-:-:S07]  /*1750*/  IADD3 R0, PT, PT, R3, R4, RZ ;  /* 0x0000000403007210 */ /* 0x000fce0007ffe0ff */
.L_x_628:
[C---:B------:R-:W-:Y:S01]  /*1760*/  IMAD.SHL.U32 R191, R186.reuse, 0x8, RZ ;  /* 0x00000008babf7824 */ /* 0x040fe200078e00ff */
[----:B------:R-:W2:Y:S01]  /*1770*/  LDCU.128 UR4, c[0x0][0x3d0] ;  /* 0x00007a00ff0477ac */ /* 0x000ea20008000c00 */
[----:B------:R-:W-:Y:S01]  /*1780*/  SHF.R.U32.HI R182, RZ, 0x1, R186 ;  /* 0x00000001ffb67819 */ /* 0x000fe200000116ba */
[C---:B------:R-:W-:Y:S01]  /*1790*/  IMAD.SHL.U32 R9, R186.reuse, 0x2, RZ ;  /* 0x00000002ba097824 */ /* 0x040fe200078e00ff */
[----:B------:R-:W-:Y:S01]  /*17a0*/  SHF.R.S32.HI R11, RZ, 0x1f, R14 ;  /* 0x0000001fff0b7819 */ /* 0x000fe2000001140e */
[----:B------:R-:W3:Y:S01]  /*17b0*/  LDCU.64 UR14, c[0x0][0x388] ;  /* 0x00007100ff0e77ac */ /* 0x000ee20008000a00 */
[----:B------:R-:W-:Y:S01]  /*17c0*/  LOP3.LUT R181, R191, 0x38, RZ, 0xc0, !PT ;  /* 0x00000038bfb57812 */ /* 0x000fe200078ec0ff */
[----:B------:R-:W-:Y:S01]  /*17d0*/  IMAD.SHL.U32 R128, R186, 0x40, RZ ;  /* 0x00000040ba807824 */ /* 0x000fe200078e00ff */
[----:B------:R-:W-:Y:S01]  /*17e0*/  LOP3.LUT R3, R182, 0x30, RZ, 0xc0, !PT ;  /* 0x00000030b6037812 */ /* 0x000fe200078ec0ff */
[----:B------:R-:W4:Y:S01]  /*17f0*/  LDCU.64 UR12, c[0x0][0x390] ;  /* 0x00007200ff0c77ac */ /* 0x000f220008000a00 */
[C---:B------:R-:W-:Y:S01]  /*1800*/  IADD3 R6, P1, PT, R181.reuse, R6, RZ ;  /* 0x00000006b5067210 */ /* 0x040fe20007f3e0ff */
[----:B------:R-:W5:Y:S01]  /*1810*/  S2UR UR17, SR_CgaCtaId ;  /* 0x00000000001179c3 */ /* 0x000f620000008800 */
[----:B------:R-:W-:Y:S01]  /*1820*/  IADD3 R4, P0, PT, R181, R2, RZ ;  /* 0x00000002b5047210 */ /* 0x000fe20007f1e0ff */
[----:B------:R-:W1:Y:S01]  /*1830*/  LDCU.64 UR10, c[0x0][0x418] ;  /* 0x00008300ff0a77ac */ /* 0x000e620008000a00 */
[----:B------:R-:W-:Y:S01]  /*1840*/  SHF.R.U32.HI R2, RZ, 0x3, R186 ;  /* 0x00000003ff027819 */ /* 0x000fe200000116ba */
[----:B------:R-:W-:Y:S01]  /*1850*/  IMAD.X R7, RZ, RZ, R5, P1 ;  /* 0x000000ffff077224 */ /* 0x000fe200008e0605 */
[----:B------:R-:W-:Y:S01]  /*1860*/  LOP3.LUT R112, R9, 0x6, RZ, 0xc0, !PT ;  /* 0x0000000609707812 */ /* 0x000fe200078ec0ff */
[----:B------:R-:W-:Y:S01]  /*1870*/  IMAD.X R5, RZ, RZ, R0, P0 ;  /* 0x000000ffff057224 */ /* 0x000fe200000e0600 */
[----:B------:R-:W-:Y:S01]  /*1880*/  LOP3.LUT R0, R191, 0x1f8, RZ, 0xc0, !PT ;  /* 0x000001f8bf007812 */ /* 0x000fe200078ec0ff */
[----:B------:R-:W-:Y:S01]  /*1890*/  IMAD.WIDE.U32 R6, R2, R174, R6 ;  /* 0x000000ae02067225 */ /* 0x000fe200078e0006 */
[----:B------:R-:W-:Y:S01]  /*18a0*/  LEA.HI R3, R111, R3, RZ, 0x1e ;  /* 0x000000036f037211 */ /* 0x000fe200078ff0ff */
[----:B------:R-:W5:Y:S01]  /*18b0*/  LDCU.64 UR8, c[0x0][0x3c8] ;  /* 0x00007900ff0877ac */ /* 0x000f620008000a00 */
[----:B------:R-:W-:Y:S01]  /*18c0*/  LOP3.LUT R0, R0, 0x38, R186, 0x78, !PT ;  /* 0x0000003800007812 */ /* 0x000fe200078e78ba */
[----:B------:R-:W-:Y:S01]  /*18d0*/  IMAD.WIDE.U32 R4, R2, R140, R4 ;  /* 0x0000008c02047225 */ /* 0x000fe200078e0004 */
[----:B------:R-:W-:Y:S01]  /*18e0*/  IADD3 R12, P0, PT, R181, R12, RZ ;  /* 0x0000000cb50c7210 */ /* 0x000fe20007f1e0ff */
[----:B------:R-:W-:Y:S01]  /*18f0*/  BSSY.RECONVERGENT B0, `(.L_x_629) ;  /* 0x000004c000007945 */ /* 0x000fe20003800200 */
[----:B------:R-:W-:Y:S01]  /*1900*/  LOP3.LUT R191, R0, 0x1e00, R191, 0xf8, !PT ;  /* 0x00001e0000bf7812 */ /* 0x000fe200078ef8bf */
[----:B------:R-:W-:Y:S01]  /*1910*/  IMAD R3, R3, R15, R112 ;  /* 0x0000000f03037224 */ /* 0x000fe200078e0270 */
[----:B------:R-:W-:Y:S01]  /*1920*/  SHF.R.S32.HI R0, RZ, 0x1f, R8 ;  /* 0x0000001fff007819 */ /* 0x000fe20000011408 */
[C---:B------:R-:W-:Y:S01]  /*1930*/  IMAD R7, R2.reuse, R175, R7 ;  /* 0x000000af02077224 */ /* 0x040fe200078e0207 */
[C---:B------:R-:W-:Y:S01]  /*1940*/  LOP3.LUT R21, R181.reuse, 0x1c0, R128, 0xf8, !PT ;  /* 0x000001c0b5157812 */ /* 0x040fe200078ef880 */
[----:B------:R-:W-:Y:S01]  /*1950*/  IMAD R5, R2, R141, R5 ;  /* 0x0000008d02057224 */ /* 0x000fe200078e0205 */
[C---:B------:R-:W-:Y:S01]  /*1960*/  LOP3.LUT R116, R181.reuse, 0x40, RZ, 0xfc, !PT ;  /* 0x00000040b5747812 */ /* 0x040fe200078efcff */
[C---:B--2---:R-:W-:Y:S01]  /*1970*/  IMAD R10, R0.reuse, UR4, RZ ;  /* 0x00000004000a7c24 */ /* 0x044fe2000f8e02ff */
[----:B------:R-:W-:Y:S01]  /*1980*/  LOP3.LUT R115, R181, 0x80, RZ, 0xfc, !PT ;  /* 0x00000080b5737812 */ /* 0x000fe200078efcff */
[----:B------:R-:W-:-:S02]  /*1990*/  IMAD R9, R0, UR6, RZ ;  /* 0x0000000600097c24 */ /* 0x000fc4000f8e02ff */
[----:B------:R-:W-:Y:S01]  /*19a0*/  IMAD.X R13, RZ, RZ, R13, P0 ;  /* 0x000000ffff0d7224 */ /* 0x000fe200000e060d */
[----:B------:R-:W-:Y:S01]  /*19b0*/  IADD3 R0, P0, PT, R3, R14, RZ ;  /* 0x0000000e03007210 */ /* 0x000fe20007f1e0ff */
[C---:B------:R-:W-:Y:S02]  /*19c0*/  IMAD R10, R8.reuse, UR5, R10 ;  /* 0x00000005080a7c24 */ /* 0x040fe4000f8e020a */
[----:B------:R-:W-:-:S04]  /*19d0*/  IMAD.WIDE.U32 R6, R8, UR4, R6 ;  /* 0x0000000408067c25 */ /* 0x000fc8000f8e0006 */
[----:B------:R-:W-:Y:S01]  /*19e0*/  IMAD R9, R8, UR7, R9 ;  /* 0x0000000708097c24 */ /* 0x000fe2000f8e0209 */
[----:B---3--:R-:W-:Y:S01]  /*19f0*/  LEA R114, P2, R6, UR14, 0x1 ;  /* 0x0000000e06727c11 */ /* 0x008fe2000f8408ff */
[----:B------:R-:W-:Y:S01]  /*1a00*/  IMAD.WIDE.U32 R4, R8, UR6, R4 ;  /* 0x0000000608047c25 */ /* 0x000fe2000f8e0004 */
[----:B------:R-:W-:Y:S02]  /*1a10*/  LEA.HI.X.SX32 R8, R3, R11, 0x1, P0 ;  /* 0x0000000b03087211 */ /* 0x000fe400000f0eff */
[----:B-1----:R-:W-:Y:S01]  /*1a20*/  LEA R172, P0, R0, UR10, 0x1 ;  /* 0x0000000a00ac7c11 */ /* 0x002fe2000f8008ff */
[----:B------:R-:W-:Y:S01]  /*1a30*/  IMAD.IADD R3, R7, 0x1, R10 ;  /* 0x0000000107037824 */ /* 0x000fe200078e020a */
[----:B----4-:R-:W-:Y:S01]  /*1a40*/  LEA R25, P1, R4, UR12, 0x1 ;  /* 0x0000000c04197c11 */ /* 0x010fe2000f8208ff */
[----:B------:R-:W-:Y:S01]  /*1a50*/  IMAD.IADD R5, R5, 0x1, R9 ;  /* 0x0000000105057824 */ /* 0x000fe200078e0209 */
[----:B------:R1:W-:Y:S01]  /*1a60*/  STL [R1+0x28], R114 ;  /* 0x0000287201007387 */ /* 0x0003e20000100800 */
[----:B------:R-:W-:Y:S01]  /*1a70*/  IMAD.IADD R26, R17, 0x1, -R24 ;  /* 0x00000001111a7824 */ /* 0x000fe200078e0a18 */
[----:B------:R-:W-:Y:S01]  /*1a80*/  LEA.HI.X R113, R6, UR15, R3, 0x1, P2 ;  /* 0x0000000f06717c11 */ /* 0x000fe200090f0c03 */
[C---:B-----5:R-:W-:Y:S01]  /*1a90*/  IMAD.WIDE.U32 R12, R23.reuse, UR8, R12 ;  /* 0x00000008170c7c25 */ /* 0x060fe2000f8e000c */
[----:B------:R-:W-:Y:S01]  /*1aa0*/  LEA.HI.X R22, R4, UR13, R5, 0x1, P1 ;  /* 0x0000000d04167c11 */ /* 0x000fe200088f0c05 */
[----:B------:R1:W-:Y:S01]  /*1ab0*/  STL [R1+0x30], R25 ;  /* 0x0000301901007387 */ /* 0x0003e20000100800 */
[----:B------:R-:W-:Y:S01]  /*1ac0*/  LEA.HI.X R173, R0, UR11, R8, 0x1, P0 ;  /* 0x0000000b00ad7c11 */ /* 0x000fe200080f0c08 */
[----:B------:R-:W-:Y:S01]  /*1ad0*/  IMAD R7, R23, UR9, R13 ;  /* 0x0000000917077c24 */ /* 0x000fe2000f8e020d */
[----:B------:R-:W-:Y:S01]  /*1ae0*/  ISETP.GE.AND P0, PT, R2, R26, PT ;  /* 0x0000001a0200720c */ /* 0x000fe20003f06270 */
[----:B------:R1:W-:Y:S01]  /*1af0*/  STL [R1+0x24], R113 ;  /* 0x0000247101007387 */ /* 0x0003e20000100800 */
[----:B------:R-:W-:Y:S01]  /*1b00*/  UMOV UR9, 0x400 ;  /* 0x0000040000097882 */ /* 0x000fe20000000000 */
[----:B------:R-:W-:Y:S01]  /*1b10*/  LOP3.LUT R0, R182, 0x8, RZ, 0xc0, !PT ;  /* 0x00000008b6007812 */ /* 0x000fe200078ec0ff */
[----:B------:R-:W-:Y:S01]  /*1b20*/  ULEA UR8, UR17, UR9, 0x18 ;  /* 0x0000000911087291 */ /* 0x000fe2000f8ec0ff */
[----:B------:R1:W-:Y:S01]  /*1b30*/  STL [R1+0x2c], R22 ;  /* 0x00002c1601007387 */ /* 0x0003e20000100800 */
[----:B------:R-:W-:Y:S01]  /*1b40*/  IMAD.MOV.U32 R3, RZ, RZ, RZ ;  /* 0x000000ffff037224 */ /* 0x000fe200078e00ff */
[----:B------:R-:W-:-:S02]  /*1b50*/  LOP3.LUT R109, R21, R0, RZ, 0x3c, !PT ;  /* 0x00000000156d7212 */ /* 0x000fc400078e3cff */
[----:B------:R1:W-:Y:S01]  /*1b60*/  STL [R1+0xc0], R26 ;  /* 0x0000c01a01007387 */ /* 0x0003e20000100800 */
[----:B------:R-:W-:Y:S01]  /*1b70*/  IMAD.WIDE.U32 R4, R108, 0x40, R2 ;  /* 0x000000406c047825 */ /* 0x000fe200078e0002 */
[----:B------:R-:W-:Y:S02]  /*1b80*/  LEA R191, R191, UR8, 0x1 ;  /* 0x00000008bfbf7c11 */ /* 0x000fe4000f8e08ff */
[----:B------:R1:W-:Y:S04]  /*1b90*/  STL [R1+0xbc], R21 ;  /* 0x0000bc1501007387 */ /* 0x0003e80000100800 */
[----:B------:R1:W-:Y:S04]  /*1ba0*/  STL [R1+0x38], R116 ;  /* 0x0000387401007387 */ /* 0x0003e80000100800 */
[----:B------:R1:W-:Y:S01]  /*1bb0*/  STL [R1+0x3c], R115 ;  /* 0x00003c7301007387 */ /* 0x0003e20000100800 */
[----:B------:R-:W-:Y:S05]  /*1bc0*/  @P0 BRA `(.L_x_630) ;  /* 0x0000000000780947 */ /* 0x000fea0003800000 */
[----:B------:R-:W2:Y:S01]  /*1bd0*/  LDCU.64 UR4, c[0x0][0x3b0] ;  /* 0x00007600ff0477ac */ /* 0x000ea20008000a00 */
[----:B------:R-:W-:Y:S01]  /*1be0*/  IMAD.MOV.U32 R6, RZ, RZ, R12 ;  /* 0x000000ffff067224 */ /* 0x000fe200078e000c */
[----:B------:R-:W3:Y:S01]  /*1bf0*/  LDCU UR10, c[0x0][0x440] ;  /* 0x00008800ff0a77ac */ /* 0x000ee20008000800 */
[----:B------:R-:W4:Y:S01]  /*1c00*/  LDCU.64 UR6, c[0x0][0x380] ;  /* 0x00007000ff0677ac */ /* 0x000f220008000a00 */
[----:B--2---:R-:W-:Y:S02]  /*1c10*/  IMAD R0, R5, UR4, RZ ;  /* 0x0000000405007c24 */ /* 0x004fe4000f8e02ff */
        /* <DEDUP_REMOVED lines=24> */
.L_x_631:
[----:B------:R3:W-:Y:S02]  /*1da0*/  STS.128 [R191+0x4000], RZ ;  /* 0x004000ffbf007388 */ /* 0x0007e40000000c00 */
.L_x_630:
[----:B------:R-:W-:Y:S05]  /*1db0*/  BSYNC.RECONVERGENT B0 ;  /* 0x0000000000007941 */ /* 0x000fea0003800200 */
.L_x_629:
        /* <DEDUP_REMOVED lines=9> */
[----:B--2-4-:R-:W-:Y:S01]  /*1e50*/  IMAD.X R8, RZ, RZ, R5, P0 ;  /* 0x000000ffff087224 */ /* 0x014fe200000e0605 */
        /* <DEDUP_REMOVED lines=26> */
.L_x_634:
[----:B------:R2:W-:Y:S02]  /*2000*/  STS.128 [R191+0x4800], RZ ;  /* 0x004800ffbf007388 */ /* 0x0005e40000000c00 */
.L_x_633:
[----:B------:R-:W-:Y:S05]  /*2010*/  BSYNC.RECONVERGENT B0 ;  /* 0x0000000000007941 */ /* 0x000fea0003800200 */
.L_x_632:
        /* <DEDUP_REMOVED lines=8> */
[----:B------:R-:W3:Y:S02]  /*20a0*/  LDCU UR10, c[0x0][0x440] ;  /* 0x00008800ff0a77ac */ /* 0x000ee40008000800 */
[----:B-12-4-:R-:W-:Y:S01]  /*20b0*/  IMAD.X R8, RZ, RZ, R5, P0 ;  /* 0x000000ffff087224 */ /* 0x016fe200000e0605 */
[----:B------:R-:W1:Y:S03]  /*20c0*/  LDCU.64 UR4, c[0x0][0x380] ;  /* 0x00007000ff0477ac */ /* 0x000e660008000a00 */
[----:B-----5:R-:W-:-:S02]  /*20d0*/  IMAD R8, R8, UR6, RZ ;  /* 0x0000000608087c24 */ /* 0x020fc4000f8e02ff */
[----:B------:R-:W-:Y:S01]  /*20e0*/  IMAD.WIDE.U32 R10, R0, UR6, R10 ;  /* 0x00000006000a7c25 */ /* 0x000fe2000f8e000a */
[----:B---3--:R-:W-:-:S03]  /*20f0*/  ISETP.GE.AND P1, PT, R181, UR10, PT ;  /* 0x0000000ab5007c0c */ /* 0x008fc6000bf26270 */
        /* <DEDUP_REMOVED lines=22> */
.L_x_637:
[----:B------:R2:W-:Y:S02]  /*2260*/  STS.128 [R191+0x5000], RZ ;  /* 0x005000ffbf007388 */ /* 0x0005e40000000c00 */
.L_x_636:
[----:B------:R-:W-:Y:S05]  /*2270*/  BSYNC.RECONVERGENT B0 ;  /* 0x0000000000007941 */ /* 0x000fea0003800200 */
.L_x_635:
        /* <DEDUP_REMOVED lines=37> */
.L_x_640:
[----:B------:R2:W-:Y:S02]  /*24d0*/  STS.128 [R191+0x5800], RZ ;  /* 0x005800ffbf007388 */ /* 0x0005e40000000c00 */
.L_x_639:
[----:B------:R-:W-:Y:S05]  /*24e0*/  BSYNC.RECONVERGENT B0 ;  /* 0x0000000000007941 */ /* 0x000fea0003800200 */
.L_x_638:
[----:B-12-4-:R-:W-:Y:S01]  /*24f0*/  IADD3 R8, PT, PT, -R104, R100, RZ ;  /* 0x0000006468087210 */ /* 0x016fe20007ffe1ff */
[-C--:B------:R-:W-:Y:S01]  /*2500*/  IMAD R6, R106, R101.reuse, RZ ;  /* 0x000000656a067224 */ /* 0x080fe200078e02ff */
[----:B------:R-:W-:Y:S01]  /*2510*/  BSSY.RECONVERGENT B0, `(.L_x_641) ;  /* 0x000001c000007945 */ /* 0x000fe20003800200 */
[----:B------:R-:W-:Y:S01]  /*2520*/  IMAD.WIDE.U32 R4, R107, R101, RZ ;  /* 0x000000656b047225 */ /* 0x000fe200078e00ff */
[----:B------:R-:W-:-:S04]  /*2530*/  ISETP.GE.AND P3, PT, R2, R8, PT ;  /* 0x000000080200720c */ /* 0x000fc80003f66270 */
[----:B------:R-:W-:-:S09]  /*2540*/  IADD3 R7, PT, PT, R5, R6, RZ ;  /* 0x0000000605077210 */ /* 0x000fd20007ffe0ff */
[----:B------:R-:W-:Y:S05]  /*2550*/  @P3 BRA `(.L_x_642) ;  /* 0x00000000005c3947 */ /* 0x000fea0003800000 */
        /* <DEDUP_REMOVED lines=22> */
.L_x_643:
[----:B------:R2:W-:Y:S02]  /*26c0*/  STS.128 [R191+0xa000], RZ ;  /* 0x00a000ffbf007388 */ /* 0x0005e40000000c00 */
.L_x_642:
[----:B------:R-:W-:Y:S05]  /*26d0*/  BSYNC.RECONVERGENT B0 ;  /* 0x0000000000007941 */ /* 0x000fea0003800200 */
.L_x_641:
[C---:B------:R-:W-:Y:S01]  /*26e0*/  SHF.L.U64.HI R117, R174.reuse, 0x4, R175 ;  /* 0x00000004ae757819 */ /* 0x040fe200000102af */
[----:B------:R-:W-:Y:S01]  /*26f0*/  IMAD.SHL.U32 R119, R174, 0x10, RZ ;  /* 0x00000010ae777824 */ /* 0x000fe200078e00ff */
[----:B------:R-:W-:Y:S01]  /*2700*/  ISETP.GE.AND P0, PT, R16, R8, PT ;  /* 0x000000081000720c */ /* 0x000fe20003f06270 */
[----:B------:R-:W-:Y:S02]  /*2710*/  BSSY.RECONVERGENT B0, `(.L_x_644) ;  /* 0x000001d000007945 */ /* 0x000fe40003800200 */
[----:B------:R1:W-:Y:S04]  /*2720*/  STL [R1+0xb8], R117 ;  /* 0x0000b87501007387 */ /* 0x0003e80000100800 */
[----:B------:R1:W-:Y:S06]  /*2730*/  STL [R1+0xb4], R119 ;  /* 0x0000b47701007387 */ /* 0x0003ec0000100800 */
[----:B------:R-:W-:Y:S05]  /*2740*/  @P0 BRA `(.L_x_645) ;  /* 0x0000000000640947 */ /* 0x000fea0003800000 */
[----:B------:R-:W5:Y:S01]  /*2750*/  LDCU UR4, c[0x0][0x440] ;  /* 0x00008800ff0477ac */ /* 0x000f620008000800 */
[----:B------:R-:W-:-:S05]  /*2760*/  IADD3 R0, P2, PT, R119, R4, RZ ;  /* 0x0000000477007210 */ /* 0x000fca0007f5e0ff */
[----:B-1--4-:R-:W-:Y:S01]  /*2770*/  IMAD.X R3, R117, 0x1, R7, P2 ;  /* 0x0000000175037824 */ /* 0x012fe200010e0607 */
        /* <DEDUP_REMOVED lines=21> */
.L_x_646:
[----:B------:R4:W-:Y:S02]  /*28d0*/  STS.128 [R191+0xa800], RZ ;  /* 0x00a800ffbf007388 */ /* 0x0009e40000000c00 */
.L_x_645:
[----:B------:R-:W-:Y:S05]  /*28e0*/  BSYNC.RECONVERGENT B0 ;  /* 0x0000000000007941 */ /* 0x000fea0003800200 */
.L_x_644:
[----:B------:R-:W-:Y:S01]  /*28f0*/  ISETP.GE.AND P0, PT, R15, R8, PT ;  /* 0x000000080f00720c */ /* 0x000fe20003f06270 */
[----:B------:R-:W-:-:S12]  /*2900*/  BSSY.RECONVERGENT B0, `(.L_x_647) ;  /* 0x000001d000007945 */ /* 0x000fd80003800200 */
[----:B------:R-:W-:Y:S05]  /*2910*/  @P0 BRA `(.L_x_648) ;  /* 0x00000000006c0947 */ /* 0x000fea0003800000 */
[----:B------:R-:W5:Y:S01]  /*2920*/  LDCU UR4, c[0x0][0x440] ;  /* 0x00008800ff0477ac */ /* 0x000f620008000800 */
[----:B-1--4-:R-:W-:-:S04]  /*2930*/  IMAD.WIDE.U32 R2, R174, 0x20, RZ ;  /* 0x00000020ae027825 */ /* 0x012fc800078e00ff */
        /* <DEDUP_REMOVED lines=24> */
.L_x_649:
[----:B------:R4:W-:Y:S02]  /*2ac0*/  STS.128 [R191+0xb000], RZ ;  /* 0x00b000ffbf007388 */ /* 0x0009e40000000c00 */
.L_x_648:
[----:B------:R-:W-:Y:S05]  /*2ad0*/  BSYNC.RECONVERGENT B0 ;  /* 0x0000000000007941 */ /* 0x000fea0003800200 */
.L_x_647:
[----:B------:R-:W-:Y:S01]  /*2ae0*/  ISETP.GE.AND P0, PT, R14, R8, PT ;  /* 0x000000080e00720c */ /* 0x000fe20003f06270 */
[----:B------:R-:W-:Y:S01]  /*2af0*/  IMAD.SHL.U32 R183, R186, 0x20, RZ ;  /* 0x00000020bab77824 */ /* 0x000fe200078e00ff */
[----:B------:R-:W-:Y:S01]  /*2b00*/  BSSY.RECONVERGENT B0, `(.L_x_650) ;  /* 0x0000022000007945 */ /* 0x000fe20003800200 */
[C---:B------:R-:W-:Y:S01]  /*2b10*/  SHF.L.U64.HI R9, R140.reuse, 0x6, R141 ;  /* 0x000000068c097819 */ /* 0x040fe2000001028d */
[----:B------:R-:W-:Y:S01]  /*2b20*/  IMAD.SHL.U32 R10, R140, 0x40, RZ ;  /* 0x000000408c0a7824 */ /* 0x000fe200078e00ff */
[----:B------:R-:W-:Y:S02]  /*2b30*/  SHF.R.U32.HI R12, RZ, 0x5, R186 ;  /* 0x00000005ff0c7819 */ /* 0x000fe400000116ba */
[----:B------:R-:W-:-:S04]  /*2b40*/  LOP3.LUT R183, R183, 0x7c00, RZ, 0xc0, !PT ;  /* 0x00007c00b7b77812 */ /* 0x000fc800078ec0ff */
[----:B------:R-:W-:Y:S02]  /*2b50*/  LOP3.LUT R11, R183, 0x200, R128, 0xf8, !PT ;  /* 0x00000200b70b7812 */ /* 0x000fe400078ef880 */
[----:B------:R-:W-:Y:S05]  /*2b60*/  @P0 BRA `(.L_x_651) ;  /* 0x00000000006c0947 */ /* 0x000fea0003800000 */
[----:B------:R-:W5:Y:S01]  /*2b70*/  LDCU UR4, c[0x0][0x440] ;  /* 0x00008800ff0477ac */ /* 0x000f620008000800 */
[----:B------:R-:W-:Y:S02]  /*2b80*/  IMAD.MOV.U32 R6, RZ, RZ, R4 ;  /* 0x000000ffff067224 */ /* 0x000fe400078e0004 */
[----:B------:R-:W-:Y:S02]  /*2b90*/  IMAD R0, R175, 0x30, RZ ;  /* 0x00000030af007824 */ /* 0x000fe400078e02ff */
[----:B------:R-:W-:-:S04]  /*2ba0*/  IMAD.WIDE.U32 R6, R174, 0x30, R6 ;  /* 0x00000030ae067825 */ /* 0x000fc800078e0006 */
[----:B------:R-:W-:Y:S01]  /*2bb0*/  IMAD.IADD R0, R7, 0x1, R0 ;  /* 0x0000000107007824 */ /* 0x000fe200078e0200 */
[----:B-1--4-:R-:W-:-:S04]  /*2bc0*/  LEA R2, P2, R6, R114, 0x1 ;  /* 0x0000007206027211 */ /* 0x012fc800078408ff */
        /* <DEDUP_REMOVED lines=20> */
.L_x_652:
[----:B------:R4:W-:Y:S02]  /*2d10*/  STS.128 [R191+0xb800], RZ ;  /* 0x00b800ffbf007388 */ /* 0x0009e40000000c00 */
.L_x_651:
[----:B------:R-:W-:Y:S05]  /*2d20*/  BSYNC.RECONVERGENT B0 ;  /* 0x0000000000007941 */ /* 0x000fea0003800200 */
.L_x_650:
[----:B------:R-:W0:Y:S01]  /*2d30*/  LDGDEPBAR ;  /* 0x00000000000079af */ /* 0x000e220000000000 */
[----:B------:R-:W-:Y:S01]  /*2d40*/  LOP3.LUT R0, R182, 0x1f0, RZ, 0xc0, !PT ;  /* 0x000001f0b6007812 */ /* 0x000fe200078ec0ff */
[----:B-1--4-:R-:W-:Y:S01]  /*2d50*/  IMAD.SHL.U32 R2, R20, 0x20, RZ ;  /* 0x0000002014027824 */ /* 0x012fe200078e00ff */
[----:B------:R-:W-:Y:S01]  /*2d60*/  SHF.R.U32.HI R6, RZ, 0x2, R186 ;  /* 0x00000002ff067819 */ /* 0x000fe200000116ba */
[-C--:B------:R-:W-:Y:S01]  /*2d70*/  IMAD R4, R9, R101.reuse, RZ ;  /* 0x0000006509047224 */ /* 0x080fe200078e02ff */
[----:B------:R-:W-:Y:S01]  /*2d80*/  IADD3 R5, PT, PT, R0, 0x1, R24 ;  /* 0x0000000100057810 */ /* 0x000fe20007ffe018 */
[----:B------:R-:W-:Y:S01]  /*2d90*/  BSSY.RECONVERGENT B0, `(.L_x_653) ;  /* 0x0000029000007945 */ /* 0x000fe20003800200 */
[----:B------:R-:W-:Y:S01]  /*2da0*/  LOP3.LUT R6, R6, 0x7, RZ, 0xc0, !PT ;  /* 0x0000000706067812 */ /* 0x000fe200078ec0ff */
[----:B------:R-:W-:Y:S01]  /*2db0*/  IMAD R108, R108, 0x4, R12 ;  /* 0x000000046c6c7824 */ /* 0x000fe200078e020c */
[----:B------:R-:W-:Y:S01]  /*2dc0*/  IADD3 R111, P1, P0, R2, R18, R111 ;  /* 0x00000012026f7210 */ /* 0x000fe2000783e06f */
[----:B------:R-:W-:Y:S01]  /*2dd0*/  IMAD.IADD R11, R109, 0x1, R11 ;  /* 0x000000016d0b7824 */ /* 0x000fe200078e020b */
[----:B------:R-:W-:Y:S01]  /*2de0*/  SHF.R.S32.HI R0, RZ, 0x1f, R2 ;  /* 0x0000001fff007819 */ /* 0x000fe20000011402 */
[----:B------:R-:W-:Y:S01]  /*2df0*/  IMAD.WIDE.U32 R2, R10, R101, RZ ;  /* 0x000000650a027225 */ /* 0x000fe200078e00ff */
[----:B------:R-:W-:-:S02]  /*2e00*/  IADD3 R6, PT, PT, -R17, R5, R6 ;  /* 0x0000000511067210 */ /* 0x000fc40007ffe106 */
[----:B------:R-:W-:Y:S01]  /*2e10*/  IADD3.X R110, PT, PT, R0, R19, RZ, P1, P0 ;  /* 0x00000013006e7210 */ /* 0x000fe20000fe04ff */
[----:B------:R-:W-:Y:S01]  /*2e20*/  IMAD.IADD R5, R3, 0x1, R4 ;  /* 0x0000000103057824 */ /* 0x000fe200078e0204 */
[----:B------:R-:W-:Y:S01]  /*2e30*/  IADD3 R105, PT, PT, R6, UR16, R100 ;  /* 0x0000001006697c10 */ /* 0x000fe2000fffe064 */
[----:B------:R-:W-:-:S04]  /*2e40*/  DEPBAR.LE SB0, 0x0 ;  /* 0x000080000000791a */ /* 0x000fc80000000000 */
[----:B------:R-:W-:Y:S06]  /*2e50*/  BAR.SYNC.DEFER_BLOCKING 0x0 ;  /* 0x0000000000007b1d */ /* 0x000fec0000010000 */
        /* <DEDUP_REMOVED lines=23> */
.L_x_655:
[----:B------:R4:W-:Y:S01]  /*2fd0*/  STS.128 [R191+0x10000], RZ ;  /* 0x010000ffbf007388 */ /* 0x0009e20000000c00 */
[----:B------:R-:W-:Y:S05]  /*2fe0*/  BRA `(.L_x_656) ;  /* 0x00000000000c7947 */ /* 0x000fea0003800000 */
.L_x_654:
[----:B------:R1:W-:Y:S04]  /*2ff0*/  STS.128 [R191+0xc000], RZ ;  /* 0x00c000ffbf007388 */ /* 0x0003e80000000c00 */
[----:B------:R1:W-:Y:S04]  /*3000*/  STS.128 [R191+0xe000], RZ ;  /* 0x00e000ffbf007388 */ /* 0x0003e80000000c00 */
[----:B------:R1:W-:Y:S02]  /*3010*/  STS.128 [R191+0x10000], RZ ;  /* 0x010000ffbf007388 */ /* 0x0003e40000000c00 */
.L_x_656:
[----:B------:R-:W-:Y:S05]  /*3020*/  BSYNC.RECONVERGENT B0 ;  /* 0x0000000000007941 */ /* 0x000fea0003800200 */
.L_x_653:
        /* <DEDUP_REMOVED lines=8> */
[----:B-1--4-:R-:W-:Y:S02]  /*30b0*/  LEA.HI.X R7, R140, R5, R141, 0x4, P2 ;  /* 0x000000058c077211 */ /* 0x012fe400010f248d */
        /* <DEDUP_REMOVED lines=21> */
.L_x_659:
[----:B------:R4:W-:Y:S02]  /*3210*/  STS.128 [R191+0x10800], RZ ;  /* 0x010800ffbf007388 */ /* 0x0009e40000000c00 */
.L_x_658:
[----:B------:R-:W-:Y:S05]  /*3220*/  BSYNC.RECONVERGENT B0 ;  /* 0x0000000000007941 */ /* 0x000fea0003800200 */
.L_x_657:
[----:B------:R-:W-:Y:S01]  /*3230*/  ISETP.GE.AND P0, PT, R15, R8, PT ;  /* 0x000000080f00720c */ /* 0x000fe20003f06270 */
[----:B------:R-:W-:-:S12]  /*3240*/  BSSY.RECONVERGENT B0, `(.L_x_660) ;  /* 0x0000020000007945 */ /* 0x000fd80003800200 */
[----:B------:R1:W-:Y:S04]  /*3250*/  @P0 STS.128 [R191+0xd000], RZ ;  /* 0x00d000ffbf000388 */ /* 0x0003e80000000c00 */
[----:B------:R1:W-:Y:S04]  /*3260*/  @P0 STS.128 [R191+0xf000], RZ ;  /* 0x00f000ffbf000388 */ /* 0x0003e80000000c00 */
[----:B------:R1:W-:Y:S01]  /*3270*/  @P0 STS.128 [R191+0x11000], RZ ;  /* 0x011000ffbf000388 */ /* 0x0003e20000000c00 */
        /* <DEDUP_REMOVED lines=27> */
.L_x_662:
[----:B------:R4:W-:Y:S02]  /*3430*/  STS.128 [R191+0x11000], RZ ;  /* 0x011000ffbf007388 */ /* 0x0009e40000000c00 */
.L_x_661:
[----:B------:R-:W-:Y:S05]  /*3440*/  BSYNC.RECONVERGENT B0 ;  /* 0x0000000000007941 */ /* 0x000fea0003800200 */
.L_x_660:
[----:B------:R-:W-:Y:S01]  /*3450*/  ISETP.GE.AND P0, PT, R14, R8, PT ;  /* 0x000000080e00720c */ /* 0x000fe20003f06270 */
[----:B------:R-:W-:Y:S01]  /*3460*/  BSSY.RECONVERGENT B0, `(.L_x_663) ;  /* 0x0000021000007945 */ /* 0x000fe20003800200 */
[----:B-1--4-:R-:W-:-:S11]  /*3470*/  LOP3.LUT R6, R186, 0x8, RZ, 0xc0, !PT ;  /* 0x00000008ba067812 */ /* 0x012fd600078ec0ff */
[----:B------:R1:W-:Y:S04]  /*3480*/  @P0 STS.128 [R191+0xd800], RZ ;  /* 0x00d800ffbf000388 */ /* 0x0003e80000000c00 */
[----:B------:R1:W-:Y:S04]  /*3490*/  @P0 STS.128 [R191+0xf800], RZ ;  /* 0x00f800ffbf000388 */ /* 0x0003e80000000c00 */
[----:B------:R1:W-:Y:S01]  /*34a0*/  @P0 STS.128 [R191+0x11800], RZ ;  /* 0x011800ffbf000388 */ /* 0x0003e20000000c00 */
[----:B------:R-:W-:Y:S05]  /*34b0*/  @P0 BRA `(.L_x_664) ;  /* 0x00000000006c0947 */ /* 0x000fea0003800000 */
[----:B------:R-:W4:Y:S01]  /*34c0*/  LDCU UR4, c[0x0][0x440] ;  /* 0x00008800ff0477ac */ /* 0x000f220008000800 */
[----:B------:R-:W-:Y:S02]  /*34d0*/  IMAD.MOV.U32 R4, RZ, RZ, R2 ;  /* 0x000000ffff047224 */ /* 0x000fe400078e0002 */
[----:B------:R-:W-:Y:S02]  /*34e0*/  IMAD R0, R141, 0x30, RZ ;  /* 0x000000308d007824 */ /* 0x000fe400078e02ff */
[----:B------:R-:W-:-:S04]  /*34f0*/  IMAD.WIDE.U32 R4, R140, 0x30, R4 ;  /* 0x000000308c047825 */ /* 0x000fc800078e0004 */
[----:B------:R-:W-:Y:S01]  /*3500*/  IMAD.IADD R0, R5, 0x1, R0 ;  /* 0x0000000105007824 */ /* 0x000fe200078e0200 */
[----:B------:R-:W-:-:S04]  /*3510*/  LEA R2, P2, R4, R25, 0x1 ;  /* 0x0000001904027211 */ /* 0x000fc800078408ff */
[----:B------:R-:W-:Y:S02]  /*3520*/  LEA.HI.X R3, R4, R22, R0, 0x1, P2 ;  /* 0x0000001604037211 */ /* 0x000fe400010f0c00 */
[----:B----4-:R-:W-:Y:S02]  /*3530*/  ISETP.GE.AND P1, PT, R181, UR4, PT ;  /* 0x00000004b5007c0c */ /* 0x010fe4000bf26270 */
        /* <DEDUP_REMOVED lines=18> */
.L_x_665:
[----:B------:R1:W-:Y:S02]  /*3660*/  STS.128 [R191+0x11800], RZ ;  /* 0x011800ffbf007388 */ /* 0x0003e40000000c00 */
.L_x_664:
[----:B------:R-:W-:Y:S05]  /*3670*/  BSYNC.RECONVERGENT B0 ;  /* 0x0000000000007941 */ /* 0x000fea0003800200 */
.L_x_663:
[----:B------:R-:W-:Y:S01]  /*3680*/  LOP3.LUT R0, R21, R6, RZ, 0x3c, !PT ;  /* 0x0000000615007212 */ /* 0x000fe200078e3cff */
[----:B-1--4-:R-:W-:Y:S01]  /*3690*/  IMAD.MOV.U32 R3, RZ, RZ, 0x20 ;  /* 0x00000020ff037424 */ /* 0x012fe200078e00ff */
[----:B------:R-:W-:Y:S01]  /*36a0*/  LOP3.LUT R118, R128, 0x400, RZ, 0xc0, !PT ;  /* 0x0000040080767812 */ /* 0x000fe200078ec0ff */
[----:B------:R-:W0:Y:S01]  /*36b0*/  LDGDEPBAR ;  /* 0x00000000000079af */ /* 0x000e220000000000 */
[----:B------:R-:W-:Y:S01]  /*36c0*/  LEA R60, R11, UR8, 0x1 ;  /* 0x000000080b3c7c11 */ /* 0x000fe2000f8e08ff */
[----:B------:R-:W1:Y:S01]  /*36d0*/  LDCU.U8 UR6, c[0x0][0x4f8] ;  /* 0x00009f00ff0677ac */ /* 0x000e620008000000 */
[----:B------:R-:W-:Y:S01]  /*36e0*/  LOP3.LUT P2, RZ, R186, 0x2, RZ, 0xc0, !PT ;  /* 0x00000002baff7812 */ /* 0x000fe2000784c0ff */
[----:B------:R-:W-:Y:S01]  /*36f0*/  IMAD R118, R0, 0x2, R118 ;  /* 0x0000000200767824 */ /* 0x000fe200078e0276 */
[----:B------:R-:W-:Y:S01]  /*3700*/  LOP3.LUT P0, RZ, R186, 0x4, RZ, 0xc0, !PT ;  /* 0x00000004baff7812 */ /* 0x000fe2000780c0ff */
[----:B------:R-:W-:Y:S01]  /*3710*/  LDSM.16.M88.4 R4, [R60] ;  /* 0x000000003c04783b */ /* 0x000fe20000000200 */
[----:B------:R-:W-:Y:S01]  /*3720*/  SEL R3, R3, 0xffffffe0, !P2 ;  /* 0xffffffe003037807 */ /* 0x000fe20005000000 */
[----:B------:R-:W-:Y:S01]  /*3730*/  VIADD R0, R118, UR8 ;  /* 0x0000000876007c36 */ /* 0x000fe20008000000 */
[----:B------:R-:W-:Y:S01]  /*3740*/  ISETP.NE.AND P6, PT, R120, 0x1, PT ;  /* 0x000000017800780c */ /* 0x000fe20003fc5270 */
[----:B------:R-:W4:Y:S02]  /*3750*/  LDSM.16.M88.4 R12, [R118+UR8+0x6000] ;  /* 0x00600008760c783b */ /* 0x000f240008000200 */
[----:B------:R-:W-:-:S02]  /*3760*/  IMAD.IADD R61, R60, 0x1, R3 ;  /* 0x000000013c3d7824 */ /* 0x000fc400078e0203 */
[----:B------:R-:W5:Y:S01]  /*3770*/  LDSM.16.M88.4 R20, [R118+UR8+0x6800] ;  /* 0x006800087614783b */ /* 0x000f620008000200 */
[----:B------:R-:W-:-:S03]  /*3780*/  IMAD.IADD R2, R0, 0x1, R3 ;  /* 0x0000000100027824 */ /* 0x000fc600078e0203 */
[----:B------:R-:W2:Y:S04]  /*3790*/  LDSM.16.M88.4 R36, [R118+UR8+0x7000] ;  /* 0x007000087624783b */ /* 0x000ea80008000200 */
[----:B------:R-:W3:Y:S04]  /*37a0*/  LDSM.16.M88.4 R32, [R118+UR8+0x7800] ;  /* 0x007800087620783b */ /* 0x000ee80008000200 */
[----:B------:R-:W-:Y:S04]  /*37b0*/  LDSM.16.M88.4 R8, [R61] ;  /* 0x000000003d08783b */ /* 0x000fe80000000200 */
[----:B------:R-:W1:Y:S04]  /*37c0*/  LDSM.16.M88.4 R40, [R2+0x6800] ;  /* 0x006800000228783b */ /* 0x000e680000000200 */
[----:B------:R-:W1:Y:S04]  /*37d0*/  LDSM.16.M88.4 R28, [R2+0x6000] ;  /* 0x00600000021c783b */ /* 0x000e680000000200 */
[----:B------:R-:W1:Y:S04]  /*37e0*/  LDSM.16.M88.4 R56, [R2+0x7800] ;  /* 0x007800000238783b */ /* 0x000e680000000200 */
[----:B------:R-:W1:Y:S04]  /*37f0*/  LDSM.16.M88.4 R48, [R2+0x7000] ;  /* 0x007000000230783b */ /* 0x000e680000000200 */
[----:B------:R-:W-:Y:S01]  /*3800*/  LDSM.16.M88.4 R96, [R118+UR8+0xa000] ;  /* 0x00a000087660783b */ /* 0x000fe20008000200 */
[C---:B----4-:R-:W-:Y:S08]  /*3810*/  HMMA.16816.F32.BF16 R24, R4.reuse, R12, RZ ;  /* 0x0000000c0418723c */ /* 0x050ff000000418ff */
[C---:B------:R-:W-:Y:S08]  /*3820*/  HMMA.16816.F32.BF16 R16, R4.reuse, R14, RZ ;  /* 0x0000000e0410723c */ /* 0x040ff000000418ff */
[C---:B-----5:R-:W-:Y:S08]  /*3830*/  HMMA.16816.F32.BF16 R12, R4.reuse, R20, RZ ;  /* 0x00000014040c723c */ /* 0x060ff000000418ff */
[C---:B------:R-:W-:Y:S08]  /*3840*/  HMMA.16816.F32.BF16 R20, R4.reuse, R22, RZ ;  /* 0x000000160414723c */ /* 0x040ff000000418ff */
[C---:B--2---:R-:W-:Y:S08]  /*3850*/  HMMA.16816.F32.BF16 R52, R4.reuse, R36, RZ ;  /* 0x000000240434723c */ /* 0x044ff000000418ff */
[C---:B------:R-:W-:Y:S08]  /*3860*/  HMMA.16816.F32.BF16 R64, R4.reuse, R38, RZ ;  /* 0x000000260440723c */ /* 0x040ff000000418ff */
[C---:B---3--:R-:W-:Y:S08]  /*3870*/  HMMA.16816.F32.BF16 R84, R4.reuse, R32, RZ ;  /* 0x000000200454723c */ /* 0x048ff000000418ff */
[----:B------:R-:W-:Y:S01]  /*3880*/  HMMA.16816.F32.BF16 R88, R4, R34, RZ ;  /* 0x000000220458723c */ /* 0x000fe200000418ff */
[----:B------:R-:W-:-:S04]  /*3890*/  MOV R4, 0x40 ;  /* 0x0000004000047802 */ /* 0x000fc80000000f00 */
[----:B------:R-:W-:-:S03]  /*38a0*/  SEL R44, R4, 0xffffffc0, !P0 ;  /* 0xffffffc0042c7807 */ /* 0x000fc60004000000 */
[C---:B-1----:R-:W-:Y:S02]  /*38b0*/  HMMA.16816.F32.BF16 R68, R8.reuse, R40, R12 ;  /* 0x000000280844723c */ /* 0x042fe4000004180c */
[--C-:B------:R-:W-:Y:S01]  /*38c0*/  IMAD.IADD R103, R60, 0x1, R44.reuse ;  /* 0x000000013c677824 */ /* 0x100fe200078e022c */
[----:B------:R-:W-:Y:S01]  /*38d0*/  STL [R1+0x54], R44 ;  /* 0x0000542c01007387 */ /* 0x000fe20000100800 */
[----:B------:R-:W-:Y:S02]  /*38e0*/  IMAD.IADD R0, R0, 0x1, R44 ;  /* 0x0000000100007824 */ /* 0x000fe400078e022c */
[C---:B------:R-:W-:Y:S01]  /*38f0*/  IMAD.IADD R102, R3.reuse, 0x1, R103 ;  /* 0x0000000103667824 */ /* 0x040fe200078e0267 */
[----:B------:R-:W-:Y:S01]  /*3900*/  LDSM.16.M88.4 R4, [R103] ;  /* 0x000000006704783b */ /* 0x000fe20000000200 */
[C---:B------:R-:W-:Y:S01]  /*3910*/  HMMA.16816.F32.BF16 R76, R8.reuse, R30, R16 ;  /* 0x0000001e084c723c */ /* 0x040fe20000041810 */
[----:B------:R-:W-:Y:S02]  /*3920*/  IADD3 R3, PT, PT, R3, R0, RZ ;  /* 0x0000000003037210 */ /* 0x000fe40007ffe0ff */
[----:B------:R-:W1:Y:S04]  /*3930*/  LDSM.16.M88.4 R44, [R0+0x6000] ;  /* 0x00600000002c783b */ /* 0x000e680000000200 */
[----:B------:R-:W2:Y:S01]  /*3940*/  LDSM.16.M88.4 R36, [R0+0x7000] ;  /* 0x007000000024783b */ /* 0x000ea20000000200 */
[C---:B------:R-:W-:Y:S03]  /*3950*/  HMMA.16816.F32.BF16 R12, R8.reuse, R56, R84 ;  /* 0x00000038080c723c */ /* 0x040fe60000041854 */
[----:B------:R-:W3:Y:S04]  /*3960*/  LDSM.16.M88.4 R72, [R0+0x6800] ;  /* 0x006800000048783b */ /* 0x000ee80000000200 */
[----:B------:R-:W4:Y:S01]  /*3970*/  LDSM.16.M88.4 R32, [R0+0x7800] ;  /* 0x007800000020783b */ /* 0x000f220000000200 */
[C---:B------:R-:W-:Y:S03]  /*3980*/  HMMA.16816.F32.BF16 R80, R8.reuse, R28, R24 ;  /* 0x0000001c0850723c */ /* 0x040fe60000041818 */
[----:B------:R-:W-:Y:S04]  /*3990*/  LDSM.16.M88.4 R16, [R102] ;  /* 0x000000006610783b */ /* 0x000fe80000000200 */
[----:B------:R-:W5:Y:S01]  /*39a0*/  LDSM.16.M88.4 R84, [R3+0x6000] ;  /* 0x006000000354783b */ /* 0x000f620000000200 */
[C---:B------:R-:W-:Y:S03]  /*39b0*/  HMMA.16816.F32.BF16 R28, R8.reuse, R42, R20 ;  /* 0x0000002a081c723c */ /* 0x040fe60000041814 */
[----:B------:R-:W-:Y:S05]  /*39c0*/  LDSM.16.M88.4 R92, [R3+0x9800] ;  /* 0x00980000035c783b */ /* 0x000fea0000000200 */
[C---:B------:R-:W-:Y:S08]  /*39d0*/  HMMA.16816.F32.BF16 R24, R8.reuse, R48, R52 ;  /* 0x000000300818723c */ /* 0x040ff00000041834 */
[C---:B------:R-:W-:Y:S08]  /*39e0*/  HMMA.16816.F32.BF16 R20, R8.reuse, R50, R64 ;  /* 0x000000320814723c */ /* 0x040ff00000041840 */
[----:B------:R-:W-:Y:S01]  /*39f0*/  HMMA.16816.F32.BF16 R8, R8, R58, R88 ;  /* 0x0000003a0808723c */ /* 0x000fe20000041858 */
[----:B------:R-:W5:Y:S07]  /*3a00*/  LDSM.16.M88.4 R88, [R3+0x6800] ;  /* 0x006800000358783b */ /* 0x000f6e0000000200 */
[C---:B-1----:R-:W-:Y:S01]  /*3a10*/  HMMA.16816.F32.BF16 R40, R4.reuse, R44, R80 ;  /* 0x0000002c0428723c */ /* 0x042fe20000041850 */
[----:B------:R-:W-:Y:S07]  /*3a20*/  LDSM.16.M88.4 R80, [R118+UR8+0x9800] ;  /* 0x009800087650783b */ /* 0x000fee0008000200 */
[C---:B------:R-:W-:Y:S01]  /*3a30*/  HMMA.16816.F32.BF16 R44, R4.reuse, R46, R76 ;  /* 0x0000002e042c723c */ /* 0x040fe2000004184c */
[----:B------:R-:W1:Y:S07]  /*3a40*/  LDSM.16.M88.4 R76, [R3+0x7000] ;  /* 0x00700000034c783b */ /* 0x000e6e0000000200 */
[C---:B--2---:R-:W-:Y:S01]  /*3a50*/  HMMA.16816.F32.BF16 R64, R4.reuse, R38, R20 ;  /* 0x000000260440723c */ /* 0x044fe20000041814 */
[----:B------:R-:W2:Y:S07]  /*3a60*/  LDSM.16.M88.4 R20, [R3+0x7800] ;  /* 0x007800000314783b */ /* 0x000eae0000000200 */
[C---:B---3--:R-:W-:Y:S01]  /*3a70*/  HMMA.16816.F32.BF16 R48, R4.reuse, R72, R68 ;  /* 0x000000480430723c */ /* 0x048fe20000041844 */
[----:B------:R-:W-:Y:S07]  /*3a80*/  LDSM.16.M88.4 R68, [R118+UR8+0x9000] ;  /* 0x009000087644783b */ /* 0x000fee0008000200 */
[C---:B------:R-:W-:Y:S08]  /*3a90*/  HMMA.16816.F32.BF16 R72, R4.reuse, R74, R28 ;  /* 0x0000004a0448723c */ /* 0x040ff0000004181c */
[C---:B------:R-:W-:Y:S01]  /*3aa0*/  HMMA.16816.F32.BF16 R56, R4.reuse, R36, R24 ;  /* 0x000000240438723c */ /* 0x040fe20000041818 */
[----:B------:R-:W-:Y:S07]  /*3ab0*/  LDSM.16.M88.4 R36, [R118+UR8+0x8000] ;  /* 0x008000087624783b */ /* 0x000fee0008000200 */
[C---:B----4-:R-:W-:Y:S01]  /*3ac0*/  HMMA.16816.F32.BF16 R52, R4.reuse, R32, R12 ;  /* 0x000000200434723c */ /* 0x050fe2000004180c */
[----:B------:R-:W-:Y:S07]  /*3ad0*/  LDSM.16.M88.4 R12, [R61+0x2000] ;  /* 0x002000003d0c783b */ /* 0x000fee0000000200 */
[----:B------:R-:W-:Y:S01]  /*3ae0*/  HMMA.16816.F32.BF16 R8, R4, R34, R8 ;  /* 0x000000220408723c */ /* 0x000fe20000041808 */
[----:B------:R-:W3:Y:S07]  /*3af0*/  LDSM.16.M88.4 R4, [R60+0x2000] ;  /* 0x002000003c04783b */ /* 0x000eee0000000200 */
[C---:B-----5:R-:W-:Y:S01]  /*3b00*/  HMMA.16816.F32.BF16 R32, R16.reuse, R84, R40 ;  /* 0x000000541020723c */ /* 0x060fe20000041828 */
[----:B------:R-:W4:Y:S07]  /*3b10*/  LDSM.16.M88.4 R40, [R118+UR8+0x8800] ;  /* 0x008800087628783b */ /* 0x000f2e0008000200 */
[C---:B------:R-:W-:Y:S08]  /*3b20*/  HMMA.16816.F32.BF16 R24, R16.reuse, R88, R48 ;  /* 0x000000581018723c */ /* 0x040ff00000041830 */
[C---:B------:R-:W-:Y:S01]  /*3b30*/  HMMA.16816.F32.BF16 R28, R16.reuse, R86, R44 ;  /* 0x00000056101c723c */ /* 0x040fe2000004182c */
[----:B------:R-:W5:Y:S07]  /*3b40*/  LDSM.16.M88.4 R84, [R2+0x8000] ;  /* 0x008000000254783b */ /* 0x000f6e0000000200 */
[C---:B------:R-:W-:Y:S01]  /*3b50*/  HMMA.16816.F32.BF16 R48, R16.reuse, R90, R72 ;  /* 0x0000005a1030723c */ /* 0x040fe20000041848 */
[----:B------:R-:W5:Y:S04]  /*3b60*/  LDSM.16.M88.4 R72, [R2+0x8800] ;  /* 0x008800000248783b */ /* 0x000f680000000200 */
[----:B------:R-:W-:Y:S03]  /*3b70*/  LDSM.16.M88.4 R88, [R3+0x8000] ;  /* 0x008000000358783b */ /* 0x000fe60000000200 */
[C---:B-1----:R-:W-:Y:S08]  /*3b80*/  HMMA.16816.F32.BF16 R56, R16.reuse, R76, R56 ;  /* 0x0000004c1038723c */ /* 0x042ff00000041838 */
[C---:B------:R-:W-:Y:S01]  /*3b90*/  HMMA.16816.F32.BF16 R64, R16.reuse, R78, R64 ;  /* 0x0000004e1040723c */ /* 0x040fe20000041840 */
[----:B------:R-:W1:Y:S07]  /*3ba0*/  LDSM.16.M88.4 R76, [R2+0x9000] ;  /* 0x00900000024c783b */ /* 0x000e6e0000000200 */
[C---:B--2---:R-:W-:Y:S08]  /*3bb0*/  HMMA.16816.F32.BF16 R52, R16.reuse, R20, R52 ;  /* 0x000000141034723c */ /* 0x044ff00000041834 */
[----:B------:R-:W-:Y:S01]  /*3bc0*/  HMMA.16816.F32.BF16 R16, R16, R22, R8 ;  /* 0x000000161010723c */ /* 0x000fe20000041808 */
[----:B------:R-:W2:Y:S07]  /*3bd0*/  LDSM.16.M88.4 R20, [R2+0x9800] ;  /* 0x009800000214783b */ /* 0x000eae0000000200 */
[C---:B---3--:R-:W-:Y:S08]  /*3be0*/  HMMA.16816.F32.BF16 R8, R4.reuse, R36, R32 ;  /* 0x000000240408723c */ /* 0x048ff00000041820 */
[C---:B------:R-:W-:Y:S08]  /*3bf0*/  HMMA.16816.F32.BF16 R44, R4.reuse, R38, R28 ;  /* 0x00000026042c723c */ /* 0x040ff0000004181c */
[C---:B----4-:R-:W-:Y:S08]  /*3c00*/  HMMA.16816.F32.BF16 R36, R4.reuse, R40, R24 ;  /* 0x000000280424723c */ /* 0x050ff00000041818 */
[----:B------:R-:W-:Y:S08]  /*3c10*/  HMMA.16816.F32.BF16 R32, R4, R42, R48 ;  /* 0x0000002a0420723c */ /* 0x000ff00000041830 */
[C---:B-----5:R-:W-:Y:S01]  /*3c20*/  HMMA.16816.F32.BF16 R24, R12.reuse, R84, R8 ;  /* 0x000000540c18723c */ /* 0x060fe20000041808 */
[----:B------:R-:W-:Y:S07]  /*3c30*/  LDSM.16.M88.4 R8, [R103+0x2000] ;  /* 0x002000006708783b */ /* 0x000fee0000000200 */
[C---:B------:R-:W-:Y:S01]  /*3c40*/  HMMA.16816.F32.BF16 R48, R12.reuse, R72, R36 ;  /* 0x000000480c30723c */ /* 0x040fe20000041824 */
[----:B------:R-:W3:Y:S07]  /*3c50*/  LDSM.16.M88.4 R36, [R0+0x8800] ;  /* 0x008800000024783b */ /* 0x000eee0000000200 */
[----:B------:R-:W-:Y:S01]  /*3c60*/  HMMA.16816.F32.BF16 R40, R12, R74, R32 ;  /* 0x0000004a0c28723c */ /* 0x000fe20000041820 */
[----:B------:R-:W4:Y:S07]  /*3c70*/  LDSM.16.M88.4 R72, [R0+0x9000] ;  /* 0x009000000048783b */ /* 0x000f2e0000000200 */
[C---:B------:R-:W-:Y:S01]  /*3c80*/  HMMA.16816.F32.BF16 R28, R4.reuse, R68, R56 ;  /* 0x00000044041c723c */ /* 0x040fe20000041838 */
[----:B------:R-:W5:Y:S07]  /*3c90*/  LDSM.16.M88.4 R56, [R0+0x8000] ;  /* 0x008000000038783b */ /* 0x000f6e0000000200 */
[C---:B------:R-:W-:Y:S08]  /*3ca0*/  HMMA.16816.F32.BF16 R64, R4.reuse, R70, R64 ;  /* 0x000000460440723c */ /* 0x040ff00000041840 */
[C---:B------:R-:W-:Y:S08]  /*3cb0*/  HMMA.16816.F32.BF16 R68, R4.reuse, R80, R52 ;  /* 0x000000500444723c */ /* 0x040ff00000041834 */
[----:B------:R-:W-:Y:S01]  /*3cc0*/  HMMA.16816.F32.BF16 R16, R4, R82, R16 ;  /* 0x000000520410723c */ /* 0x000fe20000041810 */
[----:B------:R-:W5:Y:S04]  /*3cd0*/  LDSM.16.M88.4 R80, [R0+0x9800] ;  /* 0x009800000050783b */ /* 0x000f680000000200 */
[----:B------:R-:W-:Y:S03]  /*3ce0*/  LDSM.16.M88.4 R4, [R102+0x2000] ;  /* 0x002000006604783b */ /* 0x000fe60000000200 */
[C---:B------:R-:W-:Y:S01]  /*3cf0*/  HMMA.16816.F32.BF16 R52, R12.reuse, R86, R44 ;  /* 0x000000560c34723c */ /* 0x040fe2000004182c */
[----:B------:R-:W-:Y:S07]  /*3d00*/  LDSM.16.M88.4 R84, [R3+0x9000] ;  /* 0x009000000354783b */ /* 0x000fee0000000200 */
[C---:B-1----:R-:W-:Y:S08]  /*3d10*/  HMMA.16816.F32.BF16 R44, R12.reuse, R76, R28 ;  /* 0x0000004c0c2c723c */ /* 0x042ff0000004181c */
[C---:B------:R-:W-:Y:S01]  /*3d20*/  HMMA.16816.F32.BF16 R64, R12.reuse, R78, R64 ;  /* 0x0000004e0c40723c */ /* 0x040fe20000041840 */
[----:B------:R-:W1:Y:S07]  /*3d30*/  LDSM.16.M88.4 R76, [R3+0x8800] ;  /* 0x00880000034c783b */ /* 0x000e6e0000000200 */
[C---:B--2---:R-:W-:Y:S08]  /*3d40*/  HMMA.16816.F32.BF16 R68, R12.reuse, R20, R68 ;  /* 0x000000140c44723c */ /* 0x044ff00000041844 */
[----:B------:R-:W-:Y:S01]  /*3d50*/  HMMA.16816.F32.BF16 R12, R12, R22, R16 ;  /* 0x000000160c0c723c */ /* 0x000fe20000041810 */
[----:B------:R-:W-:Y:S07]  /*3d60*/  LDSM.16.M88.4 R16, [R60+0x4000] ;  /* 0x004000003c10783b */ /* 0x000fee0000000200 */
[C---:B---3--:R-:W-:Y:S08]  /*3d70*/  HMMA.16816.F32.BF16 R32, R8.reuse, R36, R48 ;  /* 0x000000240820723c */ /* 0x048ff00000041830 */
[C---:B----4-:R-:W-:Y:S01]  /*3d80*/  HMMA.16816.F32.BF16 R48, R8.reuse, R74, R64 ;  /* 0x0000004a0830723c */ /* 0x050fe20000041840 */
[----:B------:R-:W2:Y:S07]  /*3d90*/  LDSM.16.M88.4 R64, [R118+UR8+0xa800] ;  /* 0x00a800087640783b */ /* 0x000eae0008000200 */
[C---:B-----5:R-:W-:Y:S08]  /*3da0*/  HMMA.16816.F32.BF16 R20, R8.reuse, R56, R24 ;  /* 0x000000380814723c */ /* 0x060ff00000041818 */
[C---:B------:R-:W-:Y:S08]  /*3db0*/  HMMA.16816.F32.BF16 R40, R8.reuse, R38, R40 ;  /* 0x000000260828723c */ /* 0x040ff00000041828 */
[C---:B------:R-:W-:Y:S01]  /*3dc0*/  HMMA.16816.F32.BF16 R28, R8.reuse, R58, R52 ;  /* 0x0000003a081c723c */ /* 0x040fe20000041834 */
[----:B------:R-:W-:Y:S07]  /*3dd0*/  LDSM.16.M88.4 R56, [R2+0xa000] ;  /* 0x00a000000238783b */ /* 0x000fee0000000200 */
[C---:B------:R-:W-:Y:S01]  /*3de0*/  HMMA.16816.F32.BF16 R44, R8.reuse, R72, R44 ;  /* 0x00000048082c723c */ /* 0x040fe2000004182c */
[----:B------:R-:W3:Y:S07]  /*3df0*/  LDSM.16.M88.4 R72, [R118+UR8+0xb000] ;  /* 0x00b000087648783b */ /* 0x000eee0008000200 */
[C---:B------:R-:W-:Y:S01]  /*3e00*/  HMMA.16816.F32.BF16 R52, R8.reuse, R80, R68 ;  /* 0x000000500834723c */ /* 0x040fe20000041844 */
[----:B------:R-:W-:Y:S07]  /*3e10*/  LDSM.16.M88.4 R68, [R2+0xb000] ;  /* 0x00b000000244783b */ /* 0x000fee0000000200 */
[----:B------:R-:W-:Y:S01]  /*3e20*/  HMMA.16816.F32.BF16 R8, R8, R82, R12 ;  /* 0x000000520808723c */ /* 0x000fe2000004180c */
[----:B------:R-:W4:Y:S04]  /*3e30*/  LDSM.16.M88.4 R80, [R118+UR8+0xb800] ;  /* 0x00b800087650783b */ /* 0x000f280008000200 */
[----:B------:R-:W5:Y:S03]  /*3e40*/  LDSM.16.M88.4 R12, [R61+0x4000] ;  /* 0x004000003d0c783b */ /* 0x000f660000000200 */
[C---:B-1----:R-:W-:Y:S01]  /*3e50*/  HMMA.16816.F32.BF16 R32, R4.reuse, R76, R32 ;  /* 0x0000004c0420723c */ /* 0x042fe20000041820 */
[----:B------:R-:W1:Y:S07]  /*3e60*/  LDSM.16.M88.4 R60, [R2+0xa800] ;  /* 0x00a80000023c783b */ /* 0x000e6e0000000200 */
[C---:B------:R-:W-:Y:S08]  /*3e70*/  HMMA.16816.F32.BF16 R20, R4.reuse, R88, R20 ;  /* 0x000000580414723c */ /* 0x040ff00000041814 */
[C---:B------:R-:W-:Y:S01]  /*3e80*/  HMMA.16816.F32.BF16 R40, R4.reuse, R78, R40 ;  /* 0x0000004e0428723c */ /* 0x040fe20000041828 */
[----:B------:R-:W-:Y:S07]  /*3e90*/  LDSM.16.M88.4 R76, [R0+0xa800] ;  /* 0x00a80000004c783b */ /* 0x000fee0000000200 */
[C---:B------:R-:W-:Y:S01]  /*3ea0*/  HMMA.16816.F32.BF16 R28, R4.reuse, R90, R28 ;  /* 0x0000005a041c723c */ /* 0x040fe2000004181c */
[----:B------:R-:W1:Y:S07]  /*3eb0*/  LDSM.16.M88.4 R88, [R2+0xb800] ;  /* 0x00b800000258783b */ /* 0x000e6e0000000200 */
[C---:B------:R-:W-:Y:S08]  /*3ec0*/  HMMA.16816.F32.BF16 R44, R4.reuse, R84, R44 ;  /* 0x00000054042c723c */ /* 0x040ff0000004182c */
[C---:B------:R-:W-:Y:S01]  /*3ed0*/  HMMA.16816.F32.BF16 R48, R4.reuse, R86, R48 ;  /* 0x000000560430723c */ /* 0x040fe20000041830 */
[----:B------:R-:W-:Y:S07]  /*3ee0*/  LDSM.16.M88.4 R84, [R0+0xb000] ;  /* 0x00b000000054783b */ /* 0x000fee0000000200 */
[C---:B------:R-:W-:Y:S08]  /*3ef0*/  HMMA.16816.F32.BF16 R52, R4.reuse, R92, R52 ;  /* 0x0000005c0434723c */ /* 0x040ff00000041834 */
[----:B------:R-:W-:Y:S01]  /*3f00*/  HMMA.16816.F32.BF16 R36, R4, R94, R8 ;  /* 0x0000005e0424723c */ /* 0x000fe20000041808 */
[----:B------:R-:W-:Y:S07]  /*3f10*/  LDSM.16.M88.4 R8, [R103+0x4000] ;  /* 0x004000006708783b */ /* 0x000fee0000000200 */
[C---:B--2---:R-:W-:Y:S08]  /*3f20*/  HMMA.16816.F32.BF16 R4, R16.reuse, R64, R32 ;  /* 0x000000401004723c */ /* 0x044ff00000041820 */
[C---:B------:R-:W-:Y:S08]  /*3f30*/  HMMA.16816.F32.BF16 R24, R16.reuse, R96, R20 ;  /* 0x000000601018723c */ /* 0x040ff00000041814 */
[C---:B------:R-:W-:Y:S01]  /*3f40*/  HMMA.16816.F32.BF16 R32, R16.reuse, R66, R40 ;  /* 0x000000421020723c */ /* 0x040fe20000041828 */
[----:B------:R-:W2:Y:S07]  /*3f50*/  LDSM.16.M88.4 R64, [R0+0xa000] ;  /* 0x00a000000040783b */ /* 0x000eae0000000200 */
[C---:B------:R-:W-:Y:S08]  /*3f60*/  HMMA.16816.F32.BF16 R20, R16.reuse, R98, R28 ;  /* 0x000000621014723c */ /* 0x040ff0000004181c */
[C---:B---3--:R-:W-:Y:S08]  /*3f70*/  HMMA.16816.F32.BF16 R44, R16.reuse, R72, R44 ;  /* 0x00000048102c723c */ /* 0x048ff0000004182c */
[C---:B------:R-:W-:Y:S01]  /*3f80*/  HMMA.16816.F32.BF16 R48, R16.reuse, R74, R48 ;  /* 0x0000004a1030723c */ /* 0x040fe20000041830 */
[----:B------:R-:W-:Y:S07]  /*3f90*/  LDSM.16.M88.4 R72, [R3+0xb800] ;  /* 0x00b800000348783b */ /* 0x000fee0000000200 */
[C---:B----4-:R-:W-:Y:S08]  /*3fa0*/  HMMA.16816.F32.BF16 R52, R16.reuse, R80, R52 ;  /* 0x000000501034723c */ /* 0x050ff00000041834 */
[----:B------:R-:W-:Y:S01]  /*3fb0*/  HMMA.16816.F32.BF16 R40, R16, R82, R36 ;  /* 0x000000521028723c */ /* 0x000fe20000041824 */
[----:B------:R3:W4:Y:S07]  /*3fc0*/  LDSM.16.M88.4 R80, [R0+0xb800] ;  /* 0x00b800000050783b */ /* 0x00072e0000000200 */
[C---:B-----5:R-:W-:Y:S08]  /*3fd0*/  HMMA.16816.F32.BF16 R36, R12.reuse, R56, R24 ;  /* 0x000000380c24723c */ /* 0x060ff00000041818 */
[C---:B------:R-:W-:Y:S01]  /*3fe0*/  HMMA.16816.F32.BF16 R28, R12.reuse, R58, R20 ;  /* 0x0000003a0c1c723c */ /* 0x040fe20000041814 */
[----:B------:R-:W-:Y:S07]  /*3ff0*/  LDSM.16.M88.4 R56, [R3+0xa000] ;  /* 0x00a000000338783b */ /* 0x000fee0000000200 */
[----:B-1----:R-:W-:Y:S01]  /*4000*/  HMMA.16816.F32.BF16 R24, R12, R60, R4 ;  /* 0x0000003c0c18723c */ /* 0x002fe20000041804 */
[----:B------:R-:W1:Y:S01]  /*4010*/  LDSM.16.M88.4 R4, [R102+0x4000] ;  /* 0x004000006604783b */ /* 0x000e620000000200 */
[----:B---3--:R-:W-:-:S06]  /*4020*/  IMAD.IADD R0, R104, 0x1, R112 ;  /* 0x0000000168007824 */ /* 0x008fcc00078e0270 */
[C---:B------:R-:W-:Y:S01]  /*4030*/  HMMA.16816.F32.BF16 R20, R12.reuse, R62, R32 ;  /* 0x0000003e0c14723c */ /* 0x040fe20000041820 */
[----:B------:R-:W3:Y:S07]  /*4040*/  LDSM.16.M88.4 R60, [R3+0xa800] ;  /* 0x00a80000033c783b */ /* 0x000eee0000000200 */
[C---:B------:R-:W-:Y:S08]  /*4050*/  HMMA.16816.F32.BF16 R16, R12.reuse, R68, R44 ;  /* 0x000000440c10723c */ /* 0x040ff0000004182c */
[----:B------:R-:W-:Y:S01]  /*4060*/  HMMA.16816.F32.BF16 R44, R12, R70, R48 ;  /* 0x000000460c2c723c */ /* 0x000fe20000041830 */
[----:B------:R-:W5:Y:S01]  /*4070*/  LDSM.16.M88.4 R68, [R3+0xb000] ;  /* 0x00b000000344783b */ /* 0x000f620000000200 */
[----:B------:R-:W-:-:S06]  /*4080*/  DEPBAR.LE SB0, 0x0 ;  /* 0x000080000000791a */ /* 0x000fcc0000000000 */
[C---:B------:R-:W-:Y:S08]  /*4090*/  HMMA.16816.F32.BF16 R48, R12.reuse, R88, R52 ;  /* 0x000000580c30723c */ /* 0x040ff00000041834 */
[----:B------:R-:W-:Y:S08]  /*40a0*/  HMMA.16816.F32.BF16 R40, R12, R90, R40 ;  /* 0x0000005a0c28723c */ /* 0x000ff00000041828 */
[C---:B--2---:R-:W-:Y:S08]  /*40b0*/  HMMA.16816.F32.BF16 R32, R8.reuse, R66, R28 ;  /* 0x000000420820723c */ /* 0x044ff0000004181c */
[C---:B------:R-:W-:Y:S08]  /*40c0*/  HMMA.16816.F32.BF16 R28, R8.reuse, R76, R24 ;  /* 0x0000004c081c723c */ /* 0x040ff00000041818 */
[C---:B------:R-:W-:Y:S08]  /*40d0*/  HMMA.16816.F32.BF16 R36, R8.reuse, R64, R36 ;  /* 0x000000400824723c */ /* 0x040ff00000041824 */
[C---:B------:R-:W-:Y:S08]  /*40e0*/  HMMA.16816.F32.BF16 R24, R8.reuse, R78, R20 ;  /* 0x0000004e0818723c */ /* 0x040ff00000041814 */
[C---:B------:R-:W-:Y:S08]  /*40f0*/  HMMA.16816.F32.BF16 R20, R8.reuse, R84, R16 ;  /* 0x000000540814723c */ /* 0x040ff00000041810 */
[C---:B------:R-:W-:Y:S08]  /*4100*/  HMMA.16816.F32.BF16 R16, R8.reuse, R86, R44 ;  /* 0x000000560810723c */ /* 0x040ff0000004182c */
[C---:B----4-:R-:W-:Y:S08]  /*4110*/  HMMA.16816.F32.BF16 R12, R8.reuse, R80, R48 ;  /* 0x00000050080c723c */ /* 0x050ff00000041830 */
[----:B------:R-:W-:Y:S08]  /*4120*/  HMMA.16816.F32.BF16 R8, R8, R82, R40 ;  /* 0x000000520808723c */ /* 0x000ff00000041828 */
[C---:B-1----:R-:W-:Y:S08]  /*4130*/  HMMA.16816.F32.BF16 R52, R4.reuse, R56, R36 ;  /* 0x000000380434723c */ /* 0x042ff00000041824 */
[C---:B---3--:R-:W-:Y:S08]  /*4140*/  HMMA.16816.F32.BF16 R36, R4.reuse, R60, R28 ;  /* 0x0000003c0424723c */ /* 0x048ff0000004181c */
[C---:B-----5:R-:W-:Y:S08]  /*4150*/  HMMA.16816.F32.BF16 R28, R4.reuse, R68, R20 ;  /* 0x00000044041c723c */ /* 0x060ff00000041814 */
[C---:B------:R-:W-:Y:S08]  /*4160*/  HMMA.16816.F32.BF16 R32, R4.reuse, R58, R32 ;  /* 0x0000003a0420723c */ /* 0x040ff00000041820 */
[C---:B------:R-:W-:Y:S08]  /*4170*/  HMMA.16816.F32.BF16 R40, R4.reuse, R62, R24 ;  /* 0x0000003e0428723c */ /* 0x040ff00000041818 */
[----:B------:R-:W-:Y:S01]  /*4180*/  HMMA.16816.F32.BF16 R20, R4, R70, R16 ;  /* 0x000000460414723c */ /* 0x000fe20000041810 */
[----:B------:R-:W-:-:S02]  /*4190*/  VIMNMX R17, PT, PT, R105, R100, PT ;  /* 0x0000006469117248 */ /* 0x000fc40003fe0100 */
[----:B------:R-:W-:-:S05]  /*41a0*/  VIADDMNMX R18, R105, 0x8, R100, PT ;  /* 0x0000000869127846 */ /* 0x000fca0003800164 */
[C---:B------:R-:W-:Y:S08]  /*41b0*/  HMMA.16816.F32.BF16 R48, R4.reuse, R72, R12 ;  /* 0x000000480430723c */ /* 0x040ff0000004180c */
        /* <DEDUP_REMOVED lines=87> */
.L_x_668:
[----:B------:R3:W-:Y:S02]  /*4730*/  STS.128 [R191+0xb800], RZ ;  /* 0x00b800ffbf007388 */ /* 0x0007e40000000c00 */
.L_x_669:
[----:B------:R-:W-:Y:S05]  /*4740*/  BSYNC.RECONVERGENT B0 ;  /* 0x0000000000007941 */ /* 0x000fea0003800200 */
.L_x_667:
[----:B------:R-:W0:Y:S02]  /*4750*/  LDGDEPBAR ;  /* 0x00000000000079af */ /* 0x000e240000000000 */
.L_x_666:
[C---:B-12---:R-:W-:Y:S01]  /*4760*/  VIADD R2, R0.reuse, 0x1 ;  /* 0x0000000100027836 */ /* 0x046fe20000000000 */
[----:B------:R-:W1:Y:S01]  /*4770*/  LDCU UR4, c[0x0][0x45c] ;  /* 0x00008b80ff0477ac */ /* 0x000e620008000800 */
[C---:B------:R-:W-:Y:S02]  /*4780*/  VIADD R3, R0.reuse, 0x8 ;  /* 0x0000000800037836 */ /* 0x040fe40000000000 */
[----:B------:R-:W-:Y:S01]  /*4790*/  VIADD R4, R0, 0x20 ;  /* 0x0000002000047836 */ /* 0x000fe20000000000 */
[-C--:B------:R-:W-:Y:S01]  /*47a0*/  ISETP.GE.AND P3, PT, R2, R17.reuse, PT ;  /* 0x000000110200720c */ /* 0x080fe20003f66270 */
[----:B------:R-:W-:Y:S01]  /*47b0*/  VIADD R5, R0, 0x39 ;  /* 0x0000003900057836 */ /* 0x000fe20000000000 */
[-C--:B------:R-:W-:Y:S01]  /*47c0*/  ISETP.GE.AND P5, PT, R2, R18.reuse, PT ;  /* 0x000000120200720c */ /* 0x080fe20003fa6270 */
[C---:B------:R-:W-:Y:S01]  /*47d0*/  VIADD R2, R0.reuse, 0x9 ;  /* 0x0000000900027836 */ /* 0x040fe20000000000 */
[-C--:B------:R-:W-:Y:S01]  /*47e0*/  ISETP.GE.AND P4, PT, R3, R17.reuse, PT ;  /* 0x000000110300720c */ /* 0x080fe20003f86270 */
[----:B------:R-:W-:Y:S01]  /*47f0*/  IMAD.WIDE.U32 R178, R111, -0x2daee0ad, RZ ;  /* 0xd2511f536fb27825 */ /* 0x000fe200078e00ff */
[-C--:B------:R-:W-:Y:S01]  /*4800*/  ISETP.GE.AND P1, PT, R3, R18.reuse, PT ;  /* 0x000000120300720c */ /* 0x080fe20003f26270 */
[----:B------:R-:W-:Y:S01]  /*4810*/  ULEA UR5, UR17, UR9, 0x18 ;  /* 0x0000000911057291 */ /* 0x000fe2000f8ec0ff */
[----:B------:R-:W-:Y:S01]  /*4820*/  FSEL R11, R53, -INF , !P3 ;  /* 0xff800000350b7808 */ /* 0x000fe20005800000 */
[----:B------:R-:W-:Y:S01]  /*4830*/  VIADD R3, R0, 0x10 ;  /* 0x0000001000037836 */ /* 0x000fe20000000000 */
[-C--:B------:R-:W-:Y:S01]  /*4840*/  ISETP.GE.AND P3, PT, R2, R17.reuse, PT ;  /* 0x000000110200720c */ /* 0x080fe20003f66270 */
[----:B------:R-:W-:Y:S01]  /*4850*/  IMAD.WIDE.U32 R170, R108, -0x326172a9, RZ ;  /* 0xcd9e8d576caa7825 */ /* 0x000fe200078e00ff */
[----:B------:R-:W-:Y:S01]  /*4860*/  FSEL R13, R32, -INF , !P4 ;  /* 0xff800000200d7808 */ /* 0x000fe20006000000 */
[----:B------:R-:W-:Y:S01]  /*4870*/  STL.64 [R1+0x58], R178 ;  /* 0x000058b201007387 */ /* 0x000fe20000100a00 */
[-C--:B------:R-:W-:Y:S01]  /*4880*/  ISETP.GE.AND P4, PT, R2, R18.reuse, PT ;  /* 0x000000120200720c */ /* 0x080fe20003f86270 */
[----:B------:R-:W-:Y:S01]  /*4890*/  VIADD R2, R0, 0x11 ;  /* 0x0000001100027836 */ /* 0x000fe20000000000 */
[----:B------:R-:W-:Y:S01]  /*48a0*/  FSEL R25, R34, -INF , !P1 ;  /* 0xff80000022197808 */ /* 0x000fe20004800000 */
[C---:B------:R-:W-:Y:S01]  /*48b0*/  VIADD R72, R202.reuse, 0x9e3779b9 ;  /* 0x9e3779b9ca487836 */ /* 0x040fe20000000000 */
[----:B------:R-:W-:Y:S01]  /*48c0*/  FSEL R15, R33, -INF , !P3 ;  /* 0xff800000210f7808 */ /* 0x000fe20005800000 */
[----:B------:R-:W-:Y:S01]  /*48d0*/  VIADD R73, R203, 0x76cf5d0a ;  /* 0x76cf5d0acb497836 */ /* 0x000fe20000000000 */
[CC--:B------:R-:W-:Y:S01]  /*48e0*/  ISETP.GE.AND P1, PT, R3.reuse, R17.reuse, PT ;  /* 0x000000110300720c */ /* 0x0c0fe20003f26270 */
[----:B------:R-:W-:Y:S01]  /*48f0*/  VIADD R74, R202, 0xdaa66d2b ;  /* 0xdaa66d2bca4a7836 */ /* 0x000fe20000000000 */
[-C--:B------:R-:W-:Y:S01]  /*4900*/  ISETP.GE.AND P3, PT, R3, R18.reuse, PT ;  /* 0x000000120300720c */ /* 0x080fe20003f66270 */
[----:B------:R-:W-:Y:S01]  /*4910*/  VIADD R3, R0, 0x18 ;  /* 0x0000001800037836 */ /* 0x000fe20000000000 */
[----:B------:R-:W-:Y:S01]  /*4920*/  FSEL R24, R35, -INF , !P4 ;  /* 0xff80000023187808 */ /* 0x000fe20006000000 */
[C---:B------:R-:W-:Y:S01]  /*4930*/  VIADD R75, R203.reuse, 0xed9eba14 ;  /* 0xed9eba14cb4b7836 */ /* 0x040fe20000000000 */
[----:B------:R-:W-:Y:S01]  /*4940*/  FSEL R19, R36, -INF , !P1 ;  /* 0xff80000024137808 */ /* 0x000fe20004800000 */
[----:B------:R-:W-:Y:S01]  /*4950*/  VIADD R57, R202, 0x78dde6e4 ;  /* 0x78dde6e4ca397836 */ /* 0x000fe20000000000 */
[-C--:B------:R-:W-:Y:S01]  /*4960*/  ISETP.GE.AND P4, PT, R2, R17.reuse, PT ;  /* 0x000000110200720c */ /* 0x080fe20003f86270 */
[----:B------:R-:W-:Y:S01]  /*4970*/  VIADD R100, R202, 0x1715609d ;  /* 0x1715609dca647836 */ /* 0x000fe20000000000 */
[-C--:B------:R-:W-:Y:S01]  /*4980*/  ISETP.GE.AND P1, PT, R2, R18.reuse, PT ;  /* 0x000000120200720c */ /* 0x080fe20003f26270 */
[----:B------:R-:W-:Y:S01]  /*4990*/  VIADD R2, R0, 0x19 ;  /* 0x0000001900027836 */ /* 0x000fe20000000000 */
[----:B------:R-:W-:Y:S01]  /*49a0*/  FSEL R27, R38, -INF , !P3 ;  /* 0xff800000261b7808 */ /* 0x000fe20005800000 */
[----:B------:R-:W-:Y:S01]  /*49b0*/  VIADD R56, R203, 0xa9066899 ;  /* 0xa9066899cb387836 */ /* 0x000fe20000000000 */
[----:B------:R-:W-:Y:S01]  /*49c0*/  ISETP.GE.AND P3, PT, R3, R17, PT ;  /* 0x000000110300720c */ /* 0x000fe20003f66270 */
[----:B------:R-:W-:Y:S01]  /*49d0*/  VIADD R107, R203, 0x646e171e ;  /* 0x646e171ecb6b7836 */ /* 0x000fe20000000000 */
[----:B------:R-:W-:Y:S01]  /*49e0*/  FSEL R26, R37, -INF , !P4 ;  /* 0xff800000251a7808 */ /* 0x000fe20006000000 */
[----:B------:R-:W-:Y:S01]  /*49f0*/  IMAD.MOV.U32 R184, RZ, RZ, 0x20 ;  /* 0x00000020ffb87424 */ /* 0x000fe200078e00ff */
        /* <DEDUP_REMOVED lines=9> */
[----:B------:R-:W-:-:S02]  /*4a90*/  FSEL R36, R42, -INF , !P4 ;  /* 0xff8000002a247808 */ /* 0x000fc40006000000 */
[C---:B------:R-:W-:Y:S02]  /*4aa0*/  ISETP.GE.AND P1, PT, R4.reuse, R18, PT ;  /* 0x000000120400720c */ /* 0x040fe40003f26270 */
[-C--:B------:R-:W-:Y:S02]  /*4ab0*/  ISETP.GE.AND P3, PT, R3, R17.reuse, PT ;  /* 0x000000110300720c */ /* 0x080fe40003f66270 */
[----:B------:R-:W-:Y:S01]  /*4ac0*/  ISETP.GE.AND P4, PT, R4, R17, PT ;  /* 0x000000110400720c */ /* 0x000fe20003f86270 */
[----:B------:R-:W-:Y:S01]  /*4ad0*/  VIADD R4, R0, 0x38 ;  /* 0x0000003800047836 */ /* 0x000fe20000000000 */
[----:B------:R-:W-:Y:S02]  /*4ae0*/  FSEL R79, R30, -INF , !P1 ;  /* 0xff8000001e4f7808 */ /* 0x000fe40004800000 */
[----:B------:R-:W-:Y:S02]  /*4af0*/  FSEL R78, R29, -INF , !P3 ;  /* 0xff8000001d4e7808 */ /* 0x000fe40005800000 */
[----:B------:R-:W-:-:S02]  /*4b00*/  FSEL R76, R28, -INF , !P4 ;  /* 0xff8000001c4c7808 */ /* 0x000fc40006000000 */
[CC--:B------:R-:W-:Y:S02]  /*4b10*/  ISETP.GE.AND P1, PT, R2.reuse, R17.reuse, PT ;  /* 0x000000110200720c */ /* 0x0c0fe40003f26270 */
[-C--:B------:R-:W-:Y:S01]  /*4b20*/  ISETP.GE.AND P3, PT, R2, R18.reuse, PT ;  /* 0x000000120200720c */ /* 0x080fe20003f66270 */
[----:B------:R-:W-:Y:S01]  /*4b30*/  VIADD R2, R0, 0x29 ;  /* 0x0000002900027836 */ /* 0x000fe20000000000 */
[----:B------:R-:W-:Y:S01]  /*4b40*/  FSEL R14, R55, -INF , !P5 ;  /* 0xff800000370e7808 */ /* 0x000fe20006800000 */
[----:B------:R-:W-:Y:S01]  /*4b50*/  VIADD R55, R202, 0x3c6ef372 ;  /* 0x3c6ef372ca377836 */ /* 0x000fe20000000000 */
[----:B------:R-:W-:Y:S02]  /*4b60*/  ISETP.GE.AND P4, PT, R3, R18, PT ;  /* 0x000000120300720c */ /* 0x000fe40003f86270 */
[----:B------:R-:W-:Y:S02]  /*4b70*/  ISETP.GE.AND P5, PT, R0, R17, PT ;  /* 0x000000110000720c */ /* 0x000fe40003fa6270 */
[----:B------:R-:W-:-:S02]  /*4b80*/  FSEL R82, R31, -INF , !P4 ;  /* 0xff8000001f527808 */ /* 0x000fc40006000000 */
[----:B------:R-:W-:Y:S02]  /*4b90*/  FSEL R77, R20, -INF , !P1 ;  /* 0xff800000144d7808 */ /* 0x000fe40004800000 */
[----:B------:R-:W-:Y:S02]  /*4ba0*/  FSEL R10, R52, -INF , !P5 ;  /* 0xff800000340a7808 */ /* 0x000fe40006800000 */
[C---:B------:R-:W-:Y:S02]  /*4bb0*/  ISETP.GE.AND P4, PT, R2.reuse, R17, PT ;  /* 0x000000110200720c */ /* 0x040fe40003f86270 */
[----:B------:R-:W-:Y:S01]  /*4bc0*/  ISETP.GE.AND P1, PT, R2, R18, PT ;  /* 0x000000120200720c */ /* 0x000fe20003f26270 */
[----:B------:R-:W-:Y:S01]  /*4bd0*/  VIADD R2, R0, 0x30 ;  /* 0x0000003000027836 */ /* 0x000fe20000000000 */
[----:B------:R-:W-:Y:S02]  /*4be0*/  FMNMX3.FTZ R3, R10, R11, R13, !PT ;  /* 0x0000000b0a037276 */ /* 0x000fe4000781000d */
[----:B------:R-:W-:-:S02]  /*4bf0*/  FSEL R83, R22, -INF , !P3 ;  /* 0xff80000016537808 */ /* 0x000fc40005800000 */
[----:B------:R-:W-:Y:S02]  /*4c00*/  FSEL R80, R21, -INF , !P4 ;  /* 0xff80000015507808 */ /* 0x000fe40006000000 */
[-C--:B------:R-:W-:Y:S02]  /*4c10*/  ISETP.GE.AND P3, PT, R0, R18.reuse, PT ;  /* 0x000000120000720c */ /* 0x080fe40003f66270 */
[C---:B------:R-:W-:Y:S02]  /*4c20*/  ISETP.GE.AND P5, PT, R2.reuse, R17, PT ;  /* 0x000000110200720c */ /* 0x040fe40003fa6270 */
[----:B------:R-:W-:Y:S02]  /*4c30*/  ISETP.GE.AND P4, PT, R2, R18, PT ;  /* 0x000000120200720c */ /* 0x000fe40003f86270 */
[----:B------:R-:W-:Y:S01]  /*4c40*/  FMNMX3.FTZ R2, R3, R15, R19, !PT ;  /* 0x0000000f03027276 */ /* 0x000fe20007810013 */
[----:B------:R-:W-:Y:S01]  /*4c50*/  VIADD R3, R0, 0x31 ;  /* 0x0000003100037836 */ /* 0x000fe20000000000 */
[----:B------:R-:W-:Y:S01]  /*4c60*/  FSEL R12, R54, -INF , !P3 ;  /* 0xff800000360c7808 */ /* 0x000fe20005800000 */
[----:B------:R-:W-:Y:S01]  /*4c70*/  VIADD R54, R203, 0x32370b8f ;  /* 0x32370b8fcb367836 */ /* 0x000fe20000000000 */
[----:B------:R-:W-:-:S02]  /*4c80*/  FMNMX3.FTZ R2, R2, R26, R34, !PT ;  /* 0x0000001a02027276 */ /* 0x000fc40007810022 */
[----:B------:R-:W-:Y:S02]  /*4c90*/  FMNMX3.FTZ R0, R12, R14, R25, !PT ;  /* 0x0000000e0c007276 */ /* 0x000fe40007810019 */
[----:B------:R-:W-:Y:S02]  /*4ca0*/  FMNMX3.FTZ R2, R2, R33, R76, !PT ;  /* 0x0000002102027276 */ /* 0x000fe4000781004c */
[----:B------:R-:W-:Y:S02]  /*4cb0*/  FSEL R81, R23, -INF , !P1 ;  /* 0xff80000017517808 */ /* 0x000fe40004800000 */
[----:B------:R-:W-:Y:S02]  /*4cc0*/  FMNMX3.FTZ R0, R0, R24, R27, !PT ;  /* 0x0000001800007276 */ /* 0x000fe4000781001b */
[-C--:B------:R-:W-:Y:S02]  /*4cd0*/  ISETP.GE.AND P3, PT, R3, R17.reuse, PT ;  /* 0x000000110300720c */ /* 0x080fe40003f66270 */
[----:B------:R-:W-:-:S02]  /*4ce0*/  ISETP.GE.AND P1, PT, R4, R17, PT ;  /* 0x000000110400720c */ /* 0x000fc40003f26270 */
[----:B------:R-:W-:Y:S02]  /*4cf0*/  FSEL R123, R48, -INF , !P5 ;  /* 0xff800000307b7808 */ /* 0x000fe40006800000 */
[----:B------:R-:W-:Y:S02]  /*4d00*/  FMNMX3.FTZ R2, R2, R78, R77, !PT ;  /* 0x0000004e02027276 */ /* 0x000fe4000781004d */
[----:B------:R-:W-:Y:S02]  /*4d10*/  FMNMX3.FTZ R0, R0, R32, R36, !PT ;  /* 0x0000002000007276 */ /* 0x000fe40007810024 */
[----:B------:R-:W-:Y:S02]  /*4d20*/  ISETP.GE.AND P5, PT, R5, R17, PT ;  /* 0x000000110500720c */ /* 0x000fe40003fa6270 */
[----:B------:R-:W-:Y:S02]  /*4d30*/  FSEL R122, R49, -INF , !P3 ;  /* 0xff800000317a7808 */ /* 0x000fe40005800000 */
[----:B------:R-:W-:-:S02]  /*4d40*/  FSEL R121, R44, -INF , !P1 ;  /* 0xff8000002c797808 */ /* 0x000fc40004800000 */
[----:B------:R-:W-:Y:S02]  /*4d50*/  FMNMX3.FTZ R2, R2, R80, R123, !PT ;  /* 0x0000005002027276 */ /* 0x000fe4000781007b */
[----:B------:R-:W-:Y:S02]  /*4d60*/  FMNMX3.FTZ R0, R0, R35, R79, !PT ;  /* 0x0000002300007276 */ /* 0x000fe4000781004f */
[----:B------:R-:W-:Y:S02]  /*4d70*/  FSEL R120, R45, -INF , !P5 ;  /* 0xff8000002d787808 */ /* 0x000fe40006800000 */
[----:B------:R-:W-:Y:S02]  /*4d80*/  FMNMX3.FTZ R2, R2, R122, R121, !PT ;  /* 0x0000007a02027276 */ /* 0x000fe40007810079 */
[----:B------:R-:W-:Y:S02]  /*4d90*/  ISETP.GE.AND P3, PT, R4, R18, PT ;  /* 0x000000120400720c */ /* 0x000fe40003f66270 */
[----:B------:R-:W-:-:S02]  /*4da0*/  FMNMX3.FTZ R4, R0, R82, R83, !PT ;  /* 0x0000005200047276 */ /* 0x000fc40007810053 */
[----:B------:R-:W-:Y:S02]  /*4db0*/  FMNMX.FTZ R0, R120, R2, !PT ;  /* 0x0000000278007209 */ /* 0x000fe40007810000 */
[-C--:B------:R-:W-:Y:S02]  /*4dc0*/  ISETP.GE.AND P1, PT, R3, R18.reuse, PT ;  /* 0x000000120300720c */ /* 0x080fe40003f26270 */
[----:B------:R-:W-:Y:S01]  /*4dd0*/  FSEL R115, R50, -INF , !P4 ;  /* 0xff80000032737808 */ /* 0x000fe20006000000 */
[----:B------:R-:W2:Y:S01]  /*4de0*/  SHFL.BFLY PT, R2, R0, 0x2, 0x1f ;  /* 0x0c401f0000027f89 */ /* 0x000ea200000e0000 */
[----:B------:R-:W-:Y:S01]  /*4df0*/  ISETP.GE.AND P4, PT, R5, R18, PT ;  /* 0x000000120500720c */ /* 0x000fe20003f86270 */
[----:B------:R-:W-:Y:S01]  /*4e00*/  VIADD R50, R202, 0xb54cda56 ;  /* 0xb54cda56ca327836 */ /* 0x000fe20000000000 */
[----:B------:R-:W-:Y:S01]  /*4e10*/  FSEL R113, R51, -INF , !P1 ;  /* 0xff80000033717808 */ /* 0x000fe20004800000 */
[----:B------:R-:W-:Y:S01]  /*4e20*/  IMAD.SHL.U32 R51, R101, 0x2, RZ ;  /* 0x0000000265337824 */ /* 0x000fe200078e00ff */
[----:B------:R-:W-:-:S02]  /*4e30*/  FSEL R114, R46, -INF , !P3 ;  /* 0xff8000002e727808 */ /* 0x000fc40005800000 */
[----:B------:R-:W-:Y:S02]  /*4e40*/  FMNMX3.FTZ R4, R4, R81, R115, !PT ;  /* 0x0000005104047276 */ /* 0x000fe40007810073 */
[----:B------:R-:W-:Y:S02]  /*4e50*/  FSEL R112, R47, -INF , !P4 ;  /* 0xff8000002f707808 */ /* 0x000fe40006000000 */
[----:B------:R-:W-:Y:S02]  /*4e60*/  FMNMX3.FTZ R4, R4, R113, R114, !PT ;  /* 0x0000007104047276 */ /* 0x000fe40007810072 */
[----:B------:R-:W-:Y:S02]  /*4e70*/  LOP3.LUT R5, R202, R110, R171, 0x96, !PT ;  /* 0x0000006eca057212 */ /* 0x000fe400078e96ab */
[----:B------:R-:W-:-:S03]  /*4e80*/  FMNMX.FTZ R4, R112, R4, !PT ;  /* 0x0000000470047209 */ /* 0x000fc60007810000 */
[----:B------:R-:W-:Y:S02]  /*4e90*/  IMAD.WIDE.U32 R102, R5, -0x2daee0ad, RZ ;  /* 0xd2511f5305667825 */ /* 0x000fe400078e00ff */
[----:B------:R-:W4:Y:S01]  /*4ea0*/  SHFL.BFLY PT, R6, R4, 0x2, 0x1f ;  /* 0x0c401f0004067f89 */ /* 0x000f2200000e0000 */
[----:B--2---:R-:W-:Y:S01]  /*4eb0*/  FMNMX.FTZ R117, R0, R2, !PT ;  /* 0x0000000200757209 */ /* 0x004fe20007810000 */
[C---:B------:R-:W-:Y:S01]  /*4ec0*/  VIADD R0, R203.reuse, 0xbb67ae85 ;  /* 0xbb67ae85cb007836 */ /* 0x040fe20000000000 */
[----:B------:R-:W-:Y:S01]  /*4ed0*/  LOP3.LUT R2, R203, R51, R179, 0x96, !PT ;  /* 0x00000033cb027212 */ /* 0x000fe200078e96b3 */
[----:B------:R-:W-:Y:S03]  /*4ee0*/  STL.64 [R1+0x60], R102 ;  /* 0x0000606601007387 */ /* 0x000fe60000100a00 */
[----:B------:R-:W-:Y:S01]  /*4ef0*/  LOP3.LUT R0, R0, R178, R103, 0x96, !PT ;  /* 0x000000b200007212 */ /* 0x000fe200078e9667 */
[----:B------:R-:W-:Y:S01]  /*4f00*/  IMAD.WIDE.U32 R2, R2, -0x326172a9, RZ ;  /* 0xcd9e8d5702027825 */ /* 0x000fe200078e00ff */
[----:B------:R-:W2:Y:S03]  /*4f10*/  SHFL.BFLY PT, R8, R117, 0x1, 0x1f ;  /* 0x0c201f0075087f89 */ /* 0x000ea600000e0000 */
[----:B------:R-:W-:Y:S01]  /*4f20*/  IMAD.WIDE.U32 R48, R0, -0x326172a9, RZ ;  /* 0xcd9e8d5700307825 */ /* 0x000fe200078e00ff */
[----:B------:R-:W-:-:S04]  /*4f30*/  LOP3.LUT R5, R72, R170, R3, 0x96, !PT ;  /* 0x000000aa48057212 */ /* 0x000fc800078e9603 */
[----:B------:R-:W-:Y:S02]  /*4f40*/  LOP3.LUT R2, R55, R2, R49, 0x96, !PT ;  /* 0x0000000237027212 */ /* 0x000fe400078e9631 */
[----:B----4-:R-:W-:Y:S01]  /*4f50*/  FMNMX.FTZ R116, R4, R6, !PT ;  /* 0x0000000604747209 */ /* 0x010fe20007810000 */
[----:B------:R-:W-:-:S04]  /*4f60*/  IMAD.WIDE.U32 R4, R5, -0x2daee0ad, RZ ;  /* 0xd2511f5305047825 */ /* 0x000fc800078e00ff */
[----:B------:R-:W-:Y:S01]  /*4f70*/  IMAD.WIDE.U32 R2, R2, -0x2daee0ad, RZ ;  /* 0xd2511f5302027825 */ /* 0x000fe200078e00ff */
[----:B------:R-:W-:Y:S02]  /*4f80*/  LOP3.LUT R6, R73, R102, R5, 0x96, !PT ;  /* 0x0000006649067212 */ /* 0x000fe400078e9605 */
[----:B------:R-:W4:Y:S02]  /*4f90*/  SHFL.BFLY PT, R5, R116, 0x1, 0x1f ;  /* 0x0c201f0074057f89 */ /* 0x000f2400000e0000 */
[----:B------:R-:W-:Y:S01]  /*4fa0*/  LOP3.LUT R3, R54, R4, R3, 0x96, !PT ;  /* 0x0000000436037212 */ /* 0x000fe200078e9603 */
[----:B------:R-:W-:Y:S01]  /*4fb0*/  IMAD.WIDE.U32 R6, R6, -0x326172a9, RZ ;  /* 0xcd9e8d5706067825 */ /* 0x000fe200078e00ff */
[----:B--2---:R-:W-:-:S04]  /*4fc0*/  FMNMX.FTZ R117, R117, R8, !PT ;  /* 0x0000000875757209 */ /* 0x004fc80007810000 */
[----:B------:R-:W-:Y:S01]  /*4fd0*/  LOP3.LUT R8, R74, R48, R7, 0x96, !PT ;  /* 0x000000304a087212 */ /* 0x000fe200078e9607 */
[C---:B-1----:R-:W-:Y:S01]  /*4fe0*/  FMUL.FTZ R16, R117.reuse, UR4 ;  /* 0x0000000475107c20 */ /* 0x042fe20008410000 */
[----:B------:R-:W-:-:S03]  /*4ff0*/  FSETP.NEU.FTZ.AND P1, PT, R117, -INF , PT ;  /* 0xff8000007500780b */ /* 0x000fc60003f3d000 */
[----:B------:R-:W-:Y:S01]  /*5000*/  IMAD.WIDE.U32 R8, R8, -0x2daee0ad, RZ ;  /* 0xd2511f5308087825 */ /* 0x000fe200078e00ff */
[----:B------:R-:W-:-:S04]  /*5010*/  FSEL R16, R16, RZ, P1 ;  /* 0x000000ff10107208 */ /* 0x000fc80000800000 */
[----:B------:R-:W-:Y:S01]  /*5020*/  LOP3.LUT R7, R75, R2, R9, 0x96, !PT ;  /* 0x000000024b077212 */ /* 0x000fe200078e9609 */
[----:B------:R-:W-:-:S04]  /*5030*/  IMAD.WIDE.U32 R2, R3, -0x326172a9, RZ ;  /* 0xcd9e8d5703027825 */ /* 0x000fc800078e00ff */
[--C-:B------:R-:W-:Y:S01]  /*5040*/  FFMA.FTZ R0, R10, UR4, -R16.reuse ;  /* 0x000000040a007c23 */ /* 0x100fe20008010810 */
[--C-:B------:R-:W-:Y:S01]  /*5050*/  FFMA.FTZ R4, R11, UR4, -R16.reuse ;  /* 0x000000040b047c23 */ /* 0x100fe20008010810 */
[----:B------:R-:W-:Y:S01]  /*5060*/  FFMA.FTZ R9, R19, UR4, -R16 ;  /* 0x0000000413097c23 */ /* 0x000fe20008010810 */
[----:B----4-:R-:W-:Y:S01]  /*5070*/  FMNMX.FTZ R116, R116, R5, !PT ;  /* 0x0000000574747209 */ /* 0x010fe20007810000 */
[----:B------:R1:W-:Y:S01]  /*5080*/  MUFU.EX2 R127, R0 ;  /* 0x00000000007f7308 */ /* 0x0003e20000000800 */
[----:B------:R-:W-:Y:S01]  /*5090*/  LOP3.LUT R5, R57, R6, R3, 0x96, !PT ;  /* 0x0000000639057212 */ /* 0x000fe200078e9603 */
[----:B------:R-:W-:Y:S01]  /*50a0*/  IMAD.WIDE.U32 R6, R7, -0x326172a9, RZ ;  /* 0xcd9e8d5707067825 */ /* 0x000fe200078e00ff */
[----:B------:R-:W-:-:S03]  /*50b0*/  FSETP.NEU.FTZ.AND P1, PT, R116, -INF , PT ;  /* 0xff8000007400780b */ /* 0x000fc60003f3d000 */
[----:B------:R-:W-:Y:S01]  /*50c0*/  FMUL.FTZ R3, R116, UR4 ;  /* 0x0000000474037c20 */ /* 0x000fe20008410000 */
[----:B------:R2:W4:Y:S01]  /*50d0*/  MUFU.EX2 R124, R4 ;  /* 0x00000004007c7308 */ /* 0x0005220000000800 */
[----:B------:R-:W-:-:S03]  /*50e0*/  LOP3.LUT R2, R100, R2, R7, 0x96, !PT ;  /* 0x0000000264027212 */ /* 0x000fc600078e9607 */
[----:B------:R-:W-:Y:S01]  /*50f0*/  FSEL R3, R3, RZ, P1 ;  /* 0x000000ff03037208 */ /* 0x000fe20000800000 */
[----:B------:R-:W-:Y:S01]  /*5100*/  MUFU.EX2 R108, R9 ;  /* 0x00000009006c7308 */ /* 0x000fe20000000800 */
[----:B------:R-:W-:-:S04]  /*5110*/  IMAD.WIDE.U32 R58, R2, -0x2daee0ad, RZ ;  /* 0xd2511f53023a7825 */ /* 0x000fc800078e00ff */
[--C-:B-1----:R-:W-:Y:S01]  /*5120*/  FFMA.FTZ R0, R13, UR4, -R16.reuse ;  /* 0x000000040d007c23 */ /* 0x102fe20008010810 */
[--C-:B------:R-:W-:Y:S01]  /*5130*/  FFMA.FTZ R7, R14, UR4, -R3.reuse ;  /* 0x000000040e077c23 */ /* 0x100fe20008010803 */
[--C-:B------:R-:W-:Y:S01]  /*5140*/  FFMA.FTZ R2, R24, UR4, -R3.reuse ;  /* 0x0000000418027c23 */ /* 0x100fe20008010803 */
[----:B------:R-:W-:Y:S01]  /*5150*/  SEL R13, R184, 0xffffffe0, !P2 ;  /* 0xffffffe0b80d7807 */ /* 0x000fe20005000000 */
[----:B------:R1:W-:Y:S01]  /*5160*/  MUFU.EX2 R126, R0 ;  /* 0x00000000007e7308 */ /* 0x0003e20000000800 */
[----:B--2---:R-:W-:Y:S01]  /*5170*/  FFMA.FTZ R4, R15, UR4, -R16 ;  /* 0x000000040f047c23 */ /* 0x004fe20008010810 */
[C---:B------:R-:W-:Y:S02]  /*5180*/  PRMT R95, R58.reuse, 0x7772, RZ ;  /* 0x000077723a5f7816 */ /* 0x040fe400000000ff */
[----:B------:R2:W-:Y:S01]  /*5190*/  MUFU.EX2 R249, R7 ;  /* 0x0000000700f97308 */ /* 0x0005e20000000800 */
[C---:B------:R-:W-:Y:S02]  /*51a0*/  PRMT R94, R58.reuse, 0x7773, RZ ;  /* 0x000077733a5e7816 */ /* 0x040fe400000000ff */
[----:B------:R-:W-:Y:S01]  /*51b0*/  PRMT R92, R58, 0x7771, RZ ;  /* 0x000077713a5c7816 */ /* 0x000fe200000000ff */
[----:B------:R5:W-:Y:S04]  /*51c0*/  MUFU.EX2 R111, R4 ;  /* 0x00000004006f7308 */ /* 0x000be80000000800 */
[----:B------:R4:W-:Y:S01]  /*51d0*/  MUFU.EX2 R252, R2 ;  /* 0x0000000200fc7308 */ /* 0x0009e20000000800 */
[----:B-1----:R-:W-:-:S04]  /*51e0*/  FFMA.FTZ R0, R12, UR4, -R3 ;  /* 0x000000040c007c23 */ /* 0x002fc80008010803 */
[----:B------:R1:W-:Y:S01]  /*51f0*/  MUFU.EX2 R101, R0 ;  /* 0x0000000000657308 */ /* 0x0003e20000000800 */
[----:B--2---:R-:W2:Y:S01]  /*5200*/  LDC R7, c[0x0][0x4f8] ;  /* 0x00013e00ff077b82 */ /* 0x004ea20000000800 */
[----:B-----5:R-:W-:Y:S01]  /*5210*/  IMAD.WIDE.U32 R4, R5, -0x2daee0ad, RZ ;  /* 0xd2511f5305047825 */ /* 0x020fe200078e00ff */
[----:B----4-:R-:W-:-:S04]  /*5220*/  F2FP.BF16.F32.PACK_AB R2, R124, R127 ;  /* 0x0000007f7c02723e */ /* 0x010fc800000010ff */
[----:B------:R-:W-:Y:S01]  /*5230*/  LOP3.LUT R8, R56, R8, R5, 0x96, !PT ;  /* 0x0000000838087212 */ /* 0x000fe200078e9605 */
[----:B------:R-:W-:Y:S01]  /*5240*/  FFMA.FTZ R5, R32, UR4, -R3 ;  /* 0x0000000420057c23 */ /* 0x000fe20008010803 */
[C---:B------:R-:W-:Y:S01]  /*5250*/  PRMT R157, R2.reuse, 0x7610, R157 ;  /* 0x00007610029d7816 */ /* 0x040fe2000000009d */
[--C-:B-1----:R-:W-:Y:S01]  /*5260*/  FFMA.FTZ R0, R25, UR4, -R3.reuse ;  /* 0x0000000419007c23 */ /* 0x102fe20008010803 */
[----:B------:R-:W-:Y:S01]  /*5270*/  PRMT R158, R2, 0x7632, R158 ;  /* 0x00007632029e7816 */ /* 0x000fe2000000009e */
[----:B------:R-:W-:Y:S01]  /*5280*/  FFMA.FTZ R2, R27, UR4, -R3 ;  /* 0x000000041b027c23 */ /* 0x000fe20008010803 */
[----:B------:R-:W-:Y:S01]  /*5290*/  IMAD.WIDE.U32 R52, R8, -0x326172a9, RZ ;  /* 0xcd9e8d5708347825 */ /* 0x000fe200078e00ff */
[----:B------:R1:W4:Y:S01]  /*52a0*/  MUFU.EX2 R248, R0 ;  /* 0x0000000000f87308 */ /* 0x0003220000000800 */
[----:B------:R-:W-:-:S03]  /*52b0*/  LOP3.LUT R12, R107, R4, R59, 0x96, !PT ;  /* 0x000000046b0c7212 */ /* 0x000fc600078e963b */
[----:B------:R4:W-:Y:S01]  /*52c0*/  MUFU.EX2 R251, R2 ;  /* 0x0000000200fb7308 */ /* 0x0009e20000000800 */
[----:B------:R-:W-:Y:S02]  /*52d0*/  LOP3.LUT R4, R50, R6, R53, 0x96, !PT ;  /* 0x0000000632047212 */ /* 0x000fe400078e9635 */
[----:B------:R-:W-:Y:S01]  /*52e0*/  PRMT R105, R52, 0x7772, RZ ;  /* 0x0000777234697816 */ /* 0x000fe200000000ff */
[----:B------:R2:W-:Y:S01]  /*52f0*/  MUFU.EX2 R125, R5 ;  /* 0x00000005007d7308 */ /* 0x0005e20000000800 */
[----:B------:R-:W-:Y:S02]  /*5300*/  LOP3.LUT R99, R4, 0xff, RZ, 0xc0, !PT ;  /* 0x000000ff04637812 */ /* 0x000fe400078ec0ff */
[----:B------:R-:W-:Y:S02]  /*5310*/  PRMT R106, R52, 0x7773, RZ ;  /* 0x00007773346a7816 */ /* 0x000fe400000000ff */
[----:B------:R-:W-:Y:S01]  /*5320*/  PRMT R6, R4, 0x7632, R6 ;  /* 0x0000763204067816 */ /* 0x000fe20000000006 */
[----:B-1----:R-:W-:Y:S01]  /*5330*/  FFMA.FTZ R0, R26, UR4, -R16 ;  /* 0x000000041a007c23 */ /* 0x002fe20008010810 */
[----:B------:R-:W-:-:S02]  /*5340*/  SHF.R.U32.HI R86, RZ, 0x18, R4 ;  /* 0x00000018ff567819 */ /* 0x000fc40000011604 */
[----:B------:R-:W-:Y:S01]  /*5350*/  LOP3.LUT R93, R6, 0xff, RZ, 0xc0, !PT ;  /* 0x000000ff065d7812 */ /* 0x000fe200078ec0ff */
[----:B------:R1:W5:Y:S01]  /*5360*/  MUFU.EX2 R110, R0 ;  /* 0x00000000006e7308 */ /* 0x0003620000000800 */
[----:B----4-:R-:W-:Y:S02]  /*5370*/  F2FP.BF16.F32.PACK_AB R2, R252, R248 ;  /* 0x000000f8fc02723e */ /* 0x010fe400000010ff */
[----:B------:R-:W-:Y:S02]  /*5380*/  PRMT R104, R52, 0x7771, RZ ;  /* 0x0000777134687816 */ /* 0x000fe400000000ff */
[C---:B------:R-:W-:Y:S02]  /*5390*/  PRMT R167, R2.reuse, 0x7610, R167 ;  /* 0x0000761002a77816 */ /* 0x040fe400000000a7 */
[----:B------:R-:W-:Y:S02]  /*53a0*/  PRMT R164, R2, 0x7632, R164 ;  /* 0x0000763202a47816 */ /* 0x000fe400000000a4 */
[----:B------:R-:W-:Y:S01]  /*53b0*/  LOP3.LUT R2, R4, 0xffff, RZ, 0xc0, !PT ;  /* 0x0000ffff04027812 */ /* 0x000fe200078ec0ff */
[----:B------:R-:W-:Y:S01]  /*53c0*/  FFMA.FTZ R4, R36, UR4, -R3 ;  /* 0x0000000424047c23 */ /* 0x000fe20008010803 */
[----:B--2---:R-:W-:Y:S01]  /*53d0*/  LOP3.LUT R5, R7, 0xff, RZ, 0xc0, !PT ;  /* 0x000000ff07057812 */ /* 0x004fe200078ec0ff */
[----:B------:R-:W-:Y:S01]  /*53e0*/  FFMA.FTZ R7, R33, UR4, -R16 ;  /* 0x0000000421077c23 */ /* 0x000fe20008010810 */
[----:B------:R-:W-:Y:S01]  /*53f0*/  SHF.R.U32.HI R96, RZ, 0x8, R2 ;  /* 0x00000008ff607819 */ /* 0x000fe20000011602 */
[----:B------:R-:W-:Y:S01]  /*5400*/  MUFU.EX2 R237, R4 ;  /* 0x0000000400ed7308 */ /* 0x000fe20000000800 */
[----:B-1----:R-:W-:Y:S01]  /*5410*/  F2FP.BF16.F32.PACK_AB R0, R249, R101 ;  /* 0x00000065f900723e */ /* 0x002fe200000010ff */
[----:B------:R-:W-:Y:S01]  /*5420*/  IMAD R2, R5, 0x10000, R5 ;  /* 0x0001000005027824 */ /* 0x000fe200078e0205 */
[----:B------:R-:W-:Y:S01]  /*5430*/  PRMT R8, R99, 0x5410, R96 ;  /* 0x0000541063087816 */ /* 0x000fe20000000060 */
[----:B------:R-:W-:Y:S01]  /*5440*/  IMAD.MOV.U32 R5, RZ, RZ, R52 ;  /* 0x000000ffff057224 */ /* 0x000fe200078e0034 */
[C---:B------:R-:W-:Y:S01]  /*5450*/  PRMT R162, R0.reuse, 0x7610, R162 ;  /* 0x0000761000a27816 */ /* 0x040fe200000000a2 */
[----:B------:R1:W-:Y:S01]  /*5460*/  MUFU.EX2 R250, R7 ;  /* 0x0000000700fa7308 */ /* 0x0003e20000000800 */
[----:B------:R-:W-:-:S02]  /*5470*/  PRMT R161, R0, 0x7632, R161 ;  /* 0x0000763200a17816 */ /* 0x000fc400000000a1 */
[----:B------:R-:W-:Y:S02]  /*5480*/  F2FP.BF16.F32.PACK_AB R0, R111, R126 ;  /* 0x0000007e6f00723e */ /* 0x000fe400000010ff */
[----:B------:R-:W-:Y:S02]  /*5490*/  HSET2.LE.AND R8, R8, R2, PT ;  /* 0x0000000208087233 */ /* 0x000fe40003803000 */
[C---:B------:R-:W-:Y:S02]  /*54a0*/  PRMT R160, R0.reuse, 0x7610, R160 ;  /* 0x0000761000a07816 */ /* 0x040fe400000000a0 */
[----:B------:R-:W-:Y:S02]  /*54b0*/  PRMT R159, R0, 0x7632, R159 ;  /* 0x00007632009f7816 */ /* 0x000fe4000000009f */
[----:B-----5:R-:W-:Y:S02]  /*54c0*/  F2FP.BF16.F32.PACK_AB R0, R110, R108 ;  /* 0x0000006c6e00723e */ /* 0x020fe400000010ff */
[----:B------:R-:W-:Y:S01]  /*54d0*/  LOP3.LUT R6, R5, 0xff, RZ, 0xc0, !PT ;  /* 0x000000ff05067812 */ /* 0x000fe200078ec0ff */
[----:B-1----:R-:W-:Y:S01]  /*54e0*/  FFMA.FTZ R7, R35, UR4, -R3 ;  /* 0x0000000423077c23 */ /* 0x002fe20008010803 */
[----:B------:R-:W-:-:S02]  /*54f0*/  PRMT R166, R0, 0x7610, R166 ;  /* 0x0000761000a67816 */ /* 0x000fc400000000a6 */
[----:B------:R-:W-:Y:S01]  /*5500*/  PRMT R163, R0, 0x7632, R163 ;  /* 0x0000763200a37816 */ /* 0x000fe200000000a3 */
[----:B------:R1:W-:Y:S01]  /*5510*/  MUFU.EX2 R238, R7 ;  /* 0x0000000700ee7308 */ /* 0x0003e20000000800 */
[----:B------:R-:W-:Y:S01]  /*5520*/  LOP3.LUT R0, R109, 0x200, R128, 0xf8, !PT ;  /* 0x000002006d007812 */ /* 0x000fe200078ef880 */
[----:B------:R-:W-:Y:S01]  /*5530*/  IMAD.MOV.U32 R109, RZ, RZ, R127 ;  /* 0x000000ffff6d7224 */ /* 0x000fe200078e007f */
[----:B------:R-:W-:Y:S02]  /*5540*/  PRMT R4, R6, 0x5410, R104 ;  /* 0x0000541006047816 */ /* 0x000fe40000000068 */
[----:B------:R-:W-:Y:S02]  /*5550*/  LEA R176, R0, UR5, 0x1 ;  /* 0x0000000500b07c11 */ /* 0x000fe4000f8e08ff */
[----:B------:R-:W-:Y:S02]  /*5560*/  F2FP.BF16.F32.PACK_AB R0, R125, R251 ;  /* 0x000000fb7d00723e */ /* 0x000fe400000010ff */
[----:B------:R-:W-:Y:S01]  /*5570*/  PRMT R6, R162, 0x5410, R161 ;  /* 0x00005410a2067816 */ /* 0x000fe200000000a1 */
[----:B------:R-:W-:Y:S01]  /*5580*/  IMAD.IADD R59, R13, 0x1, R176 ;  /* 0x000000010d3b7824 */ /* 0x000fe200078e02b0 */
[C---:B------:R-:W-:Y:S01]  /*5590*/  PRMT R168, R0.reuse, 0x7610, R168 ;  /* 0x0000761000a87816 */ /* 0x040fe200000000a8 */
[----:B------:R-:W-:Y:S01]  /*55a0*/  LDSM.16.MT88.4 R64, [R176+0xc000] ;  /* 0x00c00000b040783b */ /* 0x000fe20000004200 */
[----:B------:R-:W-:Y:S01]  /*55b0*/  PRMT R165, R0, 0x7632, R165 ;  /* 0x0000763200a57816 */ /* 0x000fe200000000a5 */
[----:B------:R-:W-:Y:S01]  /*55c0*/  VIADD R14, R176, 0xc000 ;  /* 0x0000c000b00e7836 */ /* 0x000fe20000000000 */
[----:B------:R-:W-:Y:S01]  /*55d0*/  PRMT R0, R157, 0x5410, R158 ;  /* 0x000054109d007816 */ /* 0x000fe2000000009e */
[----:B------:R-:W2:Y:S01]  /*55e0*/  LDSM.16.MT88.4 R20, [R59+0xc000] ;  /* 0x00c000003b14783b */ /* 0x000ea20000004200 */
[----:B------:R-:W-:-:S02]  /*55f0*/  HSET2.LE.AND R4, R4, R2, PT ;  /* 0x0000000204047233 */ /* 0x000fc40003803000 */
[----:B------:R-:W-:Y:S01]  /*5600*/  LOP3.LUT R8, R0, R8, RZ, 0xc0, !PT ;  /* 0x0000000800087212 */ /* 0x000fe200078ec0ff */
[----:B------:R-:W-:Y:S01]  /*5610*/  FFMA.FTZ R0, R34, UR4, -R16 ;  /* 0x0000000422007c23 */ /* 0x000fe20008010810 */
[C---:B------:R-:W-:Y:S01]  /*5620*/  LOP3.LUT R98, R12.reuse, 0xff, RZ, 0xc0, !PT ;  /* 0x000000ff0c627812 */ /* 0x040fe200078ec0ff */
[----:B------:R-:W4:Y:S01]  /*5630*/  LDSM.16.MT88.4 R24, [R59+0xe000] ;  /* 0x00e000003b18783b */ /* 0x000f220000004200 */
[----:B-1----:R-:W-:Y:S01]  /*5640*/  PRMT R7, R12, 0x7632, R7 ;  /* 0x000076320c077816 */ /* 0x002fe20000000007 */
[----:B------:R1:W5:Y:S01]  /*5650*/  MUFU.EX2 R239, R0 ;  /* 0x0000000000ef7308 */ /* 0x0003620000000800 */
[----:B------:R-:W-:Y:S01]  /*5660*/  SHF.R.U32.HI R85, RZ, 0x18, R12 ;  /* 0x00000018ff557819 */ /* 0x000fe2000001160c */
[----:B------:R-:W3:Y:S01]  /*5670*/  LDSM.16.MT88.4 R68, [R176+0xc800] ;  /* 0x00c80000b044783b */ /* 0x000ee20000004200 */
[----:B------:R-:W-:Y:S02]  /*5680*/  LOP3.LUT R84, R7, 0xff, RZ, 0xc0, !PT ;  /* 0x000000ff07547812 */ /* 0x000fe400078ec0ff */
[----:B------:R-:W-:Y:S01]  /*5690*/  PRMT R7, R168, 0x5410, R165 ;  /* 0x00005410a8077816 */ /* 0x000fe200000000a5 */
[----:B------:R-:W3:Y:S01]  /*56a0*/  LDSM.16.MT88.4 R44, [R59+0xc800] ;  /* 0x00c800003b2c783b */ /* 0x000ee20000004200 */
[----:B------:R-:W-:Y:S01]  /*56b0*/  ISETP.LE.U32.AND P1, PT, R99, UR6, PT ;  /* 0x0000000663007c0c */ /* 0x000fe2000bf23070 */
[----:B------:R-:W-:Y:S01]  /*56c0*/  IMAD.MOV.U32 R99, RZ, RZ, R109 ;  /* 0x000000ffff637224 */ /* 0x000fe200078e006d */
[----:B------:R-:W-:Y:S01]  /*56d0*/  ISETP.LE.U32.AND P5, PT, R93, UR6, PT ;  /* 0x000000065d007c0c */ /* 0x000fe2000bfa3070 */
[----:B------:R-:W3:Y:S01]  /*56e0*/  LDSM.16.MT88.4 R36, [R59+0xe800] ;  /* 0x00e800003b24783b */ /* 0x000ee20000004200 */
[----:B------:R-:W-:-:S02]  /*56f0*/  ISETP.LE.U32.AND P4, PT, R86, UR6, PT ;  /* 0x0000000656007c0c */ /* 0x000fc4000bf83070 */
[----:B-1----:R-:W-:Y:S01]  /*5700*/  PRMT R0, R105, 0x5410, R106 ;  /* 0x0000541069007816 */ /* 0x002fe2000000006a */
[----:B------:R1:W-:Y:S03]  /*5710*/  STL [R1+0x68], R14 ;  /* 0x0000680e01007387 */ /* 0x0003e60000100800 */
[----:B------:R-:W-:Y:S02]  /*5720*/  LOP3.LUT R5, R0, 0xff00ff, RZ, 0xc0, !PT ;  /* 0x00ff00ff00057812 */ /* 0x000fe400078ec0ff */
[----:B------:R-:W-:Y:S01]  /*5730*/  PRMT R0, R93, 0x5410, R86 ;  /* 0x000054105d007816 */ /* 0x000fe20000000056 */
[----:B------:R-:W-:Y:S02]  /*5740*/  @!P1 HFMA2.BF16_V2 R142, -RZ.H0_H0, RZ.H0_H0, -R157.H0_H0 ;  /* 0x200000ffff8e9231 */ /* 0x000fe4000034099d */
[----:B------:R-:W-:Y:S01]  /*5750*/  HSET2.LE.AND R5, R5, R2, PT ;  /* 0x0000000205057233 */ /* 0x000fe20003803000 */
[----:B------:R-:W-:Y:S01]  /*5760*/  @!P5 HFMA2.BF16_V2 R144, -RZ.H0_H0, RZ.H0_H0, -R162.H0_H0 ;  /* 0x200000ffff90d231 */ /* 0x000fe200003409a2 */
[----:B------:R-:W-:Y:S01]  /*5770*/  HSET2.LE.AND R0, R0, R2, PT ;  /* 0x0000000200007233 */ /* 0x000fe20003803000 */
[----:B------:R-:W-:Y:S01]  /*5780*/  @!P4 HFMA2.BF16_V2 R143, -RZ.H0_H0, RZ.H0_H0, -R161.H0_H0 ;  /* 0x200000ffff8fc231 */ /* 0x000fe200003409a1 */
[----:B------:R-:W-:-:S02]  /*5790*/  @!P1 PRMT R157, R142, 0x5410, RZ ;  /* 0x000054108e9d9816 */ /* 0x000fc400000000ff */
[----:B------:R-:W-:Y:S02]  /*57a0*/  @!P5 PRMT R162, R144, 0x5410, RZ ;  /* 0x0000541090a2d816 */ /* 0x000fe400000000ff */
[----:B------:R-:W-:Y:S01]  /*57b0*/  LOP3.LUT R9, R6, R0, RZ, 0xc0, !PT ;  /* 0x0000000006097212 */ /* 0x000fe200078ec0ff */
[----:B------:R-:W-:Y:S01]  /*57c0*/  IMAD.MOV.U32 R6, RZ, RZ, R58 ;  /* 0x000000ffff067224 */ /* 0x000fe200078e003a */
[----:B------:R-:W-:Y:S02]  /*57d0*/  PRMT R0, R160, 0x5410, R159 ;  /* 0x00005410a0007816 */ /* 0x000fe4000000009f */
[----:B------:R-:W-:Y:S02]  /*57e0*/  ISETP.GT.U32.AND P5, PT, R105, UR6, PT ;  /* 0x0000000669007c0c */ /* 0x000fe4000bfa4070 */
[----:B------:R-:W-:Y:S02]  /*57f0*/  LOP3.LUT R10, R0, R4, RZ, 0xc0, !PT ;  /* 0x00000004000a7212 */ /* 0x000fe400078ec0ff */
[----:B------:R-:W-:-:S02]  /*5800*/  PRMT R0, R167, 0x5410, R164 ;  /* 0x00005410a7007816 */ /* 0x000fc400000000a4 */
[----:B-----5:R-:W-:Y:S02]  /*5810*/  F2FP.BF16.F32.PACK_AB R4, R250, R239 ;  /* 0x000000effa04723e */ /* 0x020fe400000010ff */
[----:B------:R-:W-:Y:S02]  /*5820*/  LOP3.LUT R11, R0, R5, RZ, 0xc0, !PT ;  /* 0x00000005000b7212 */ /* 0x000fe400078ec0ff */
[----:B------:R-:W-:Y:S02]  /*5830*/  LOP3.LUT R5, R12, 0xffff, RZ, 0xc0, !PT ;  /* 0x0000ffff0c057812 */ /* 0x000fe400078ec0ff */
[----:B------:R-:W-:Y:S01]  /*5840*/  F2FP.BF16.F32.PACK_AB R0, R238, R237 ;  /* 0x000000edee00723e */ /* 0x000fe200000010ff */
[----:B------:R-:W-:Y:S01]  /*5850*/  @P5 HFMA2.BF16_V2 R201, -RZ.H0_H0, RZ.H0_H0, -R167.H0_H0 ;  /* 0x200000ffffc95231 */ /* 0x000fe200003409a7 */
[----:B------:R-:W-:Y:S01]  /*5860*/  SHF.R.U32.HI R97, RZ, 0x8, R5 ;  /* 0x00000008ff617819 */ /* 0x000fe20000011605 */
[----:B--2---:R-:W-:Y:S01]  /*5870*/  HMMA.16816.F32.BF16 R40, R8, R20, RZ ;  /* 0x000000140828723c */ /* 0x004fe200000418ff */
[----:B------:R-:W-:-:S02]  /*5880*/  PRMT R156, R0, 0x7610, R156 ;  /* 0x00007610009c7816 */ /* 0x000fc4000000009c */
[----:B------:R-:W-:Y:S02]  /*5890*/  PRMT R150, R0, 0x7632, R150 ;  /* 0x0000763200967816 */ /* 0x000fe40000000096 */
[----:B------:R-:W-:Y:S02]  /*58a0*/  PRMT R0, R98, 0x5410, R97 ;  /* 0x0000541062007816 */ /* 0x000fe40000000061 */
[C---:B------:R-:W-:Y:S01]  /*58b0*/  PRMT R149, R4.reuse, 0x7610, R149 ;  /* 0x0000761004957816 */ /* 0x040fe20000000095 */
[C---:B------:R-:W-:Y:S01]  /*58c0*/  HMMA.16816.F32.BF16 R32, R8.reuse, R22, RZ ;  /* 0x000000160820723c */ /* 0x040fe200000418ff */
[----:B------:R-:W-:Y:S02]  /*58d0*/  PRMT R151, R4, 0x7632, R151 ;  /* 0x0000763204977816 */ /* 0x000fe40000000097 */
[----:B------:R-:W-:Y:S01]  /*58e0*/  HSET2.LE.AND R4, R0, R2, PT ;  /* 0x0000000200047233 */ /* 0x000fe20003803000 */
[----:B------:R-:W-:Y:S01]  /*58f0*/  VIADD R0, R176, 0xc040 ;  /* 0x0000c040b0007836 */ /* 0x000fe20000000000 */
[----:B------:R-:W-:Y:S01]  /*5900*/  PRMT R5, R166, 0x5410, R163 ;  /* 0x00005410a6057816 */ /* 0x000fe200000000a3 */
[----:B------:R-:W-:Y:S01]  /*5910*/  @P0 VIADD R0, R14, 0xffffffc0 ;  /* 0xffffffc00e000836 */ /* 0x000fe20000000000 */
[----:B------:R-:W-:Y:S01]  /*5920*/  LOP3.LUT R6, R6, 0xff, RZ, 0xc0, !PT ;  /* 0x000000ff06067812 */ /* 0x000fe200078ec0ff */
[----:B------:R-:W-:Y:S01]  /*5930*/  HMMA.16816.F32.BF16 R20, R8, R64, RZ ;  /* 0x000000400814723c */ /* 0x000fe200000418ff */
[----:B------:R-:W-:Y:S01]  /*5940*/  LOP3.LUT R4, R5, R4, RZ, 0xc0, !PT ;  /* 0x0000000405047212 */ /* 0x000fe200078ec0ff */
[----:B------:R-:W-:Y:S01]  /*5950*/  IMAD.IADD R87, R13, 0x1, R0 ;  /* 0x000000010d577824 */ /* 0x000fe200078e0200 */
[----:B------:R-:W-:Y:S01]  /*5960*/  PRMT R5, R95, 0x5410, R94 ;  /* 0x000054105f057816 */ /* 0x000fe2000000005e */
[----:B------:R-:W2:Y:S01]  /*5970*/  LDSM.16.MT88.4 R60, [R0] ;  /* 0x00000000003c783b */ /* 0x000ea20000004200 */
[----:B------:R-:W-:-:S02]  /*5980*/  PRMT R6, R6, 0x5410, R92 ;  /* 0x0000541006067816 */ /* 0x000fc4000000005c */
[----:B------:R-:W-:Y:S01]  /*5990*/  LOP3.LUT R12, R5, 0xff00ff, RZ, 0xc0, !PT ;  /* 0x00ff00ff050c7812 */ /* 0x000fe200078ec0ff */
[C---:B----4-:R-:W-:Y:S01]  /*59a0*/  HMMA.16816.F32.BF16 R28, R8.reuse, R24, RZ ;  /* 0x00000018081c723c */ /* 0x050fe200000418ff */
[----:B------:R-:W-:Y:S02]  /*59b0*/  PRMT R5, R84, 0x5410, R85 ;  /* 0x0000541054057816 */ /* 0x000fe40000000055 */
[--C-:B------:R-:W-:Y:S02]  /*59c0*/  HSET2.LE.AND R6, R6, R2.reuse, PT ;  /* 0x0000000206067233 */ /* 0x100fe40003803000 */
[----:B------:R-:W-:Y:S02]  /*59d0*/  @P5 PRMT R167, R201, 0x5410, RZ ;  /* 0x00005410c9a75816 */ /* 0x000fe400000000ff */
[----:B------:R-:W-:Y:S01]  /*59e0*/  HSET2.LE.AND R5, R5, R2, PT ;  /* 0x0000000205057233 */ /* 0x000fe20003803000 */
[----:B------:R-:W-:Y:S01]  /*59f0*/  HMMA.16816.F32.BF16 R24, R8, R26, RZ ;  /* 0x0000001a0818723c */ /* 0x000fe200000418ff */
[----:B------:R-:W-:-:S02]  /*5a00*/  @!P4 PRMT R161, R143, 0x5410, RZ ;  /* 0x000054108fa1c816 */ /* 0x000fc400000000ff */
[----:B------:R-:W-:Y:S02]  /*5a10*/  ISETP.GT.U32.AND P4, PT, R106, UR6, PT ;  /* 0x000000066a007c0c */ /* 0x000fe4000bf84070 */
[----:B------:R-:W-:Y:S02]  /*5a20*/  LOP3.LUT R5, R7, R5, RZ, 0xc0, !PT ;  /* 0x0000000507057212 */ /* 0x000fe400078ec0ff */
[----:B------:R-:W-:Y:S02]  /*5a30*/  HSET2.LE.AND R7, R12, R2, PT ;  /* 0x000000020c077233 */ /* 0x000fe40003803000 */
[----:B------:R-:W-:-:S04]  /*5a40*/  PRMT R12, R149, 0x5410, R151 ;  /* 0x00005410950c7816 */ /* 0x000fc80000000097 */
[----:B------:R-:W-:Y:S02]  /*5a50*/  LOP3.LUT R6, R12, R6, RZ, 0xc0, !PT ;  /* 0x000000060c067212 */ /* 0x000fe400078ec0ff */
[----:B------:R-:W-:Y:S01]  /*5a60*/  PRMT R12, R156, 0x5410, R150 ;  /* 0x000054109c0c7816 */ /* 0x000fe20000000096 */
[----:B------:R-:W-:-:S03]  /*5a70*/  @P4 HFMA2.BF16_V2 R190, -RZ.H0_H0, RZ.H0_H0, -R164.H0_H0 ;  /* 0x200000ffffbe4231 */ /* 0x000fc600003409a4 */
[----:B------:R-:W-:Y:S01]  /*5a80*/  LOP3.LUT R7, R12, R7, RZ, 0xc0, !PT ;  /* 0x000000070c077212 */ /* 0x000fe200078ec0ff */
[----:B------:R-:W-:Y:S01]  /*5a90*/  VIADD R12, R51, 0x1 ;  /* 0x00000001330c7836 */ /* 0x000fe20000000000 */
[----:B------:R-:W-:Y:S02]  /*5aa0*/  @P4 PRMT R164, R190, 0x5410, RZ ;  /* 0x00005410bea44816 */ /* 0x000fe400000000ff */
[----:B------:R-:W-:-:S03]  /*5ab0*/  ISETP.LE.U32.AND P4, PT, R84, UR6, PT ;  /* 0x0000000654007c0c */ /* 0x000fc6000bf83070 */
[----:B---3--:R-:W-:Y:S01]  /*5ac0*/  HMMA.16816.F32.BF16 R192, R4, R68, R20 ;  /* 0x0000004404c0723c */ /* 0x008fe20000041814 */
[----:B------:R-:W-:Y:S02]  /*5ad0*/  IMAD.MOV.U32 R69, RZ, RZ, R179 ;  /* 0x000000ffff457224 */ /* 0x000fe400078e00b3 */
[----:B------:R-:W-:-:S03]  /*5ae0*/  IMAD.MOV.U32 R68, RZ, RZ, R178 ;  /* 0x000000ffff447224 */ /* 0x000fc600078e00b2 */
[----:B------:R-:W-:Y:S02]  /*5af0*/  LOP3.LUT R12, R203, R12, R69, 0x96, !PT ;  /* 0x0000000ccb0c7212 */ /* 0x000fe400078e9645 */
[----:B------:R-:W-:Y:S02]  /*5b00*/  HMMA.16816.F32.BF16 R20, R8, R66, RZ ;  /* 0x000000420814723c */ /* 0x000fe400000418ff */
[----:B------:R-:W-:Y:S02]  /*5b10*/  @!P4 HFMA2.BF16_V2 R236, -RZ.H0_H0, RZ.H0_H0, -R168.H0_H0 ;  /* 0x200000ffffecc231 */ /* 0x000fe400003409a8 */
[----:B-1----:R-:W-:-:S03]  /*5b20*/  IMAD.WIDE.U32 R14, R12, -0x326172a9, RZ ;  /* 0xcd9e8d570c0e7825 */ /* 0x002fc600078e00ff */
[----:B------:R-:W-:Y:S01]  /*5b30*/  @!P4 PRMT R168, R236, 0x5410, RZ ;  /* 0x00005410eca8c816 */ /* 0x000fe200000000ff */
[C---:B------:R-:W-:Y:S01]  /*5b40*/  HMMA.16816.F32.BF16 R88, R4.reuse, R44, R40 ;  /* 0x0000002c0458723c */ /* 0x040fe20000041828 */
[----:B------:R-:W-:Y:S01]  /*5b50*/  LOP3.LUT R12, R72, R170, R15, 0x96, !PT ;  /* 0x000000aa480c7212 */ /* 0x000fe200078e960f */
[----:B------:R-:W-:Y:S01]  /*5b60*/  LDSM.16.MT88.4 R40, [R87+0x800] ;  /* 0x000800005728783b */ /* 0x000fe20000004200 */
[----:B------:R-:W-:Y:S01]  /*5b70*/  LOP3.LUT R14, R55, R14, R49, 0x96, !PT ;  /* 0x0000000e370e7212 */ /* 0x000fe200078e9631 */
[----:B------:R-:W-:Y:S01]  /*5b80*/  IMAD.MOV.U32 R65, RZ, RZ, R195 ;  /* 0x000000ffff417224 */ /* 0x000fe200078e00c3 */
[----:B------:R-:W-:Y:S01]  /*5b90*/  ISETP.GT.U32.AND P4, PT, R95, UR6, PT ;  /* 0x000000065f007c0c */ /* 0x000fe2000bf84070 */
[----:B------:R-:W-:Y:S02]  /*5ba0*/  IMAD.WIDE.U32 R12, R12, -0x2daee0ad, RZ ;  /* 0xd2511f530c0c7825 */ /* 0x000fe400078e00ff */
[----:B------:R-:W-:Y:S01]  /*5bb0*/  HMMA.16816.F32.BF16 R44, R4, R46, R32 ;  /* 0x0000002e042c723c */ /* 0x000fe20000041820 */
[----:B------:R-:W1:Y:S01]  /*5bc0*/  LDSM.16.MT88.4 R32, [R0+0x800] ;  /* 0x000800000020783b */ /* 0x000e620000004200 */
[----:B------:R-:W-:Y:S01]  /*5bd0*/  IMAD.WIDE.U32 R14, R14, -0x2daee0ad, RZ ;  /* 0xd2511f530e0e7825 */ /* 0x000fe200078e00ff */
[----:B------:R-:W-:-:S03]  /*5be0*/  LOP3.LUT R13, R73, R102, R13, 0x96, !PT ;  /* 0x00000066490d7212 */ /* 0x000fc600078e960d */
[----:B------:R-:W-:Y:S01]  /*5bf0*/  IMAD.MOV.U32 R64, RZ, RZ, R192 ;  /* 0x000000ffff407224 */ /* 0x000fe200078e00c0 */
[----:B------:R-:W-:Y:S01]  /*5c00*/  LOP3.LUT R15, R54, R12, R15, 0x96, !PT ;  /* 0x0000000c360f7212 */ /* 0x000fe200078e960f */
[----:B------:R-:W-:Y:S01]  /*5c10*/  HMMA.16816.F32.BF16 R128, R4, R36, R28 ;  /* 0x000000240480723c */ /* 0x000fe2000004181c */
[----:B------:R-:W-:-:S04]  /*5c20*/  IMAD.WIDE.U32 R12, R13, -0x326172a9, RZ ;  /* 0xcd9e8d570d0c7825 */ /* 0x000fc800078e00ff */
[----:B------:R-:W-:Y:S01]  /*5c30*/  IMAD.MOV.U32 R72, RZ, RZ, R65 ;  /* 0x000000ffff487224 */ /* 0x000fe200078e0041 */
[----:B------:R-:W-:Y:S01]  /*5c40*/  LOP3.LUT R13, R74, R48, R13, 0x96, !PT ;  /* 0x000000304a0d7212 */ /* 0x000fe200078e960d */
[----:B------:R-:W-:Y:S01]  /*5c50*/  IMAD.MOV.U32 R19, RZ, RZ, R193 ;  /* 0x000000ffff137224 */ /* 0x000fe200078e00c1 */
[C---:B------:R-:W-:Y:S01]  /*5c60*/  HMMA.16816.F32.BF16 R152, R4.reuse, R38, R24 ;  /* 0x000000260498723c */ /* 0x040fe20000041818 */
[----:B------:R-:W3:Y:S01]  /*5c70*/  LDSM.16.MT88.4 R36, [R87] ;  /* 0x000000005724783b */ /* 0x000ee20000004200 */
[----:B------:R-:W-:Y:S02]  /*5c80*/  IMAD.MOV.U32 R53, RZ, RZ, R194 ;  /* 0x000000ffff357224 */ /* 0x000fe400078e00c2 */
[----:B------:R-:W-:Y:S02]  /*5c90*/  IMAD.MOV.U32 R74, RZ, RZ, R19 ;  /* 0x000000ffff4a7224 */ /* 0x000fe400078e0013 */
[----:B------:R-:W-:Y:S02]  /*5ca0*/  IMAD.MOV.U32 R73, RZ, RZ, R53 ;  /* 0x000000ffff497224 */ /* 0x000fe400078e0035 */
[----:B------:R-:W-:Y:S01]  /*5cb0*/  HMMA.16816.F32.BF16 R244, R4, R70, R20 ;  /* 0x0000004604f4723c */ /* 0x000fe20000041814 */
[----:B------:R-:W-:-:S02]  /*5cc0*/  IMAD.MOV.U32 R70, RZ, RZ, R64 ;  /* 0x000000ffff467224 */ /* 0x000fc400078e0040 */
[----:B------:R-:W-:Y:S01]  /*5cd0*/  FFMA.FTZ R21, R78, UR4, -R16 ;  /* 0x000000044e157c23 */ /* 0x000fe20008010810 */
[----:B------:R-:W-:-:S04]  /*5ce0*/  IMAD.WIDE.U32 R64, R15, -0x326172a9, RZ ;  /* 0xcd9e8d570f407825 */ /* 0x000fc800078e00ff */
[--C-:B------:R-:W-:Y:S01]  /*5cf0*/  FFMA.FTZ R15, R76, UR4, -R16.reuse ;  /* 0x000000044c0f7c23 */ /* 0x100fe20008010810 */
[----:B------:R-:W-:Y:S01]  /*5d00*/  FFMA.FTZ R20, R77, UR4, -R16 ;  /* 0x000000044d147c23 */ /* 0x000fe20008010810 */
[----:B------:R-:W-:Y:S01]  /*5d10*/  MUFU.EX2 R187, R21 ;  /* 0x0000001500bb7308 */ /* 0x000fe20000000800 */
[----:B------:R-:W-:Y:S01]  /*5d20*/  IMAD.MOV.U32 R71, RZ, RZ, R126 ;  /* 0x000000ffff477224 */ /* 0x000fe200078e007e */
[----:B--2---:R-:W-:Y:S01]  /*5d30*/  HMMA.16816.F32.BF16 R24, R8, R60, RZ ;  /* 0x0000003c0818723c */ /* 0x004fe200000418ff */
[----:B------:R-:W-:Y:S01]  /*5d40*/  LOP3.LUT R19, R57, R12, R65, 0x96, !PT ;  /* 0x0000000c39137212 */ /* 0x000fe200078e9641 */
[----:B------:R-:W-:Y:S01]  /*5d50*/  IMAD.WIDE.U32 R12, R13, -0x2daee0ad, RZ ;  /* 0xd2511f530d0c7825 */ /* 0x000fe200078e00ff */
[----:B------:R2:W4:Y:S03]  /*5d60*/  MUFU.EX2 R185, R15 ;  /* 0x0000000f00b97308 */ /* 0x0005260000000800 */
[----:B------:R-:W-:-:S04]  /*5d70*/  IMAD.WIDE.U32 R66, R19, -0x2daee0ad, RZ ;  /* 0xd2511f5313427825 */ /* 0x000fc800078e00ff */
[----:B------:R-:W-:Y:S01]  /*5d80*/  FFMA.FTZ R19, R82, UR4, -R3 ;  /* 0x0000000452137c23 */ /* 0x000fe20008010803 */
[----:B------:R-:W-:Y:S01]  /*5d90*/  LOP3.LUT R14, R75, R14, R13, 0x96, !PT ;  /* 0x0000000e4b0e7212 */ /* 0x000fe200078e960d */
[----:B------:R-:W-:Y:S01]  /*5da0*/  FFMA.FTZ R13, R80, UR4, -R16 ;  /* 0x00000004500d7c23 */ /* 0x000fe20008010810 */
[----:B------:R-:W-:Y:S01]  /*5db0*/  HMMA.16816.F32.BF16 R28, R8, R62, RZ ;  /* 0x0000003e081c723c */ /* 0x000fe200000418ff */
[----:B------:R-:W-:Y:S01]  /*5dc0*/  LOP3.LUT R12, R56, R12, R67, 0x96, !PT ;  /* 0x0000000c380c7212 */ /* 0x000fe200078e9643 */
[----:B------:R-:W-:Y:S01]  /*5dd0*/  MUFU.EX2 R179, R19 ;  /* 0x0000001300b37308 */ /* 0x000fe20000000800 */
[----:B------:R-:W-:-:S04]  /*5de0*/  IMAD.WIDE.U32 R56, R14, -0x326172a9, RZ ;  /* 0xcd9e8d570e387825 */ /* 0x000fc800078e00ff */
[--C-:B------:R-:W-:Y:S01]  /*5df0*/  FFMA.FTZ R14, R83, UR4, -R3.reuse ;  /* 0x00000004530e7c23 */ /* 0x100fe20008010803 */
[----:B------:R-:W-:Y:S01]  /*5e00*/  LDSM.16.MT88.4 R60, [R0+0x2800] ;  /* 0x00280000003c783b */ /* 0x000fe20000004200 */
[----:B------:R5:W-:Y:S01]  /*5e10*/  MUFU.EX2 R178, R13 ;  /* 0x0000000d00b27308 */ /* 0x000be20000000800 */
[----:B--2---:R-:W-:Y:S01]  /*5e20*/  FFMA.FTZ R15, R79, UR4, -R3 ;  /* 0x000000044f0f7c23 */ /* 0x004fe20008010803 */
[----:B------:R-:W-:-:S04]  /*5e30*/  IMAD.WIDE.U32 R54, R12, -0x326172a9, RZ ;  /* 0xcd9e8d570c367825 */ /* 0x000fc800078e00ff */
[----:B------:R-:W-:Y:S01]  /*5e40*/  FFMA.FTZ R12, R81, UR4, -R3 ;  /* 0x00000004510c7c23 */ /* 0x000fe20008010803 */
[----:B-1----:R-:W-:Y:S01]  /*5e50*/  HMMA.16816.F32.BF16 R240, R4, R32, R24 ;  /* 0x0000002004f0723c */ /* 0x002fe20000041818 */
[----:B------:R1:W2:Y:S01]  /*5e60*/  MUFU.EX2 R180, R15 ;  /* 0x0000000f00b47308 */ /* 0x0002a20000000800 */
[----:B------:R-:W-:Y:S01]  /*5e70*/  IMAD.MOV.U32 R82, RZ, RZ, R125 ;  /* 0x000000ffff527224 */ /* 0x000fe200078e007d */
[C---:B------:R-:W-:Y:S01]  /*5e80*/  PRMT R170, R54.reuse, 0x7772, RZ ;  /* 0x0000777236aa7816 */ /* 0x040fe200000000ff */
[----:B------:R-:W-:Y:S01]  /*5e90*/  IMAD.MOV.U32 R75, RZ, RZ, R124 ;  /* 0x000000ffff4b7224 */ /* 0x000fe200078e007c */
[----:B------:R4:W-:Y:S01]  /*5ea0*/  MUFU.EX2 R177, R14 ;  /* 0x0000000e00b17308 */ /* 0x0009e20000000800 */
[----:B------:R-:W-:Y:S01]  /*5eb0*/  PRMT R169, R54, 0x7773, RZ ;  /* 0x0000777336a97816 */ /* 0x000fe200000000ff */
[----:B------:R-:W-:Y:S01]  /*5ec0*/  IMAD.MOV.U32 R67, RZ, RZ, R69 ;  /* 0x000000ffff437224 */ /* 0x000fe200078e0045 */
[----:B---3--:R-:W-:Y:S01]  /*5ed0*/  HMMA.16816.F32.BF16 R24, R8, R38, RZ ;  /* 0x000000260818723c */ /* 0x008fe200000418ff */
[----:B------:R2:W3:Y:S01]  /*5ee0*/  MUFU.EX2 R171, R12 ;  /* 0x0000000c00ab7308 */ /* 0x0004e20000000800 */
[----:B-----5:R-:W-:Y:S01]  /*5ef0*/  LOP3.LUT R13, R50, R56, R55, 0x96, !PT ;  /* 0x00000038320d7212 */ /* 0x020fe200078e9637 */
[----:B------:R-:W-:Y:S01]  /*5f00*/  IMAD.MOV.U32 R65, RZ, RZ, R75 ;  /* 0x000000ffff417224 */ /* 0x000fe200078e004b */
[----:B------:R-:W-:Y:S01]  /*5f10*/  PRMT R127, R54, 0x7771, RZ ;  /* 0x00007771367f7816 */ /* 0x000fe200000000ff */
[----:B------:R-:W5:Y:S01]  /*5f20*/  MUFU.EX2 R188, R20 ;  /* 0x0000001400bc7308 */ /* 0x000f620000000800 */
[C---:B------:R-:W-:Y:S01]  /*5f30*/  LOP3.LUT R53, R13.reuse, 0xff, RZ, 0xc0, !PT ;  /* 0x000000ff0d357812 */ /* 0x040fe200078ec0ff */
[----:B------:R-:W-:Y:S01]  /*5f40*/  LDSM.16.MT88.4 R48, [R176+0x10000] ;  /* 0x01000000b030783b */ /* 0x000fe20000004200 */
[----:B-1----:R-:W-:Y:S01]  /*5f50*/  LOP3.LUT R15, R13, 0xffff, RZ, 0xc0, !PT ;  /* 0x0000ffff0d0f7812 */ /* 0x002fe200078ec0ff */
[----:B------:R-:W-:Y:S01]  /*5f60*/  HMMA.16816.F32.BF16 R232, R4, R34, R28 ;  /* 0x0000002204e8723c */ /* 0x000fe2000004181c */
[----:B------:R-:W-:Y:S01]  /*5f70*/  SHF.R.U32.HI R125, RZ, 0x18, R13 ;  /* 0x00000018ff7d7819 */ /* 0x000fe2000001160d */
[----:B------:R-:W1:Y:S01]  /*5f80*/  LDSM.16.MT88.4 R32, [R176+0xe000] ;  /* 0x00e00000b020783b */ /* 0x000e620000004200 */
[----:B----4-:R-:W-:Y:S01]  /*5f90*/  F2FP.BF16.F32.PACK_AB R14, R187, R185 ;  /* 0x000000b9bb0e723e */ /* 0x010fe200000010ff */
[----:B------:R-:W-:Y:S01]  /*5fa0*/  IMAD.MOV.U32 R75, RZ, RZ, R70 ;  /* 0x000000ffff4b7224 */ /* 0x000fe200078e0046 */
[----:B------:R-:W-:Y:S01]  /*5fb0*/  SHF.R.U32.HI R126, RZ, 0x8, R15 ;  /* 0x00000008ff7e7819 */ /* 0x000fe2000001160f */
[----:B------:R-:W-:Y:S01]  /*5fc0*/  IMAD.MOV.U32 R55, RZ, RZ, R108 ;  /* 0x000000ffff377224 */ /* 0x000fe200078e006c */
[----:B--2---:R-:W-:Y:S01]  /*5fd0*/  F2FP.BF16.F32.PACK_AB R12, R179, R180 ;  /* 0x000000b4b30c723e */ /* 0x004fe200000010ff */
[----:B------:R-:W-:Y:S01]  /*5fe0*/  HMMA.16816.F32.BF16 R28, R8, R36, RZ ;  /* 0x00000024081c723c */ /* 0x000fe200000418ff */
[----:B------:R-:W-:Y:S01]  /*5ff0*/  PRMT R138, R14, 0x7610, R138 ;  /* 0x000076100e8a7816 */ /* 0x000fe2000000008a */
[----:B------:R-:W-:Y:S01]  /*6000*/  LDSM.16.MT88.4 R36, [R0+0x2000] ;  /* 0x002000000024783b */ /* 0x000fe20000004200 */
[C---:B------:R-:W-:Y:S01]  /*6010*/  PRMT R136, R12.reuse, 0x7610, R136 ;  /* 0x000076100c887816 */ /* 0x040fe20000000088 */
[----:B------:R-:W-:Y:S01]  /*6020*/  IMAD.MOV.U32 R70, RZ, RZ, R111 ;  /* 0x000000ffff467224 */ /* 0x000fe200078e006f */
[----:B------:R-:W-:Y:S01]  /*6030*/  PRMT R134, R12, 0x7632, R134 ;  /* 0x000076320c867816 */ /* 0x000fe20000000086 */
[----:B------:R-:W-:Y:S01]  /*6040*/  IMAD.MOV.U32 R106, RZ, RZ, R55 ;  /* 0x000000ffff6a7224 */ /* 0x000fe200078e0037 */
[----:B------:R-:W-:Y:S01]  /*6050*/  PRMT R137, R14, 0x7632, R137 ;  /* 0x000076320e897816 */ /* 0x000fe20000000089 */
[----:B------:R-:W-:Y:S01]  /*6060*/  HMMA.16816.F32.BF16 R224, R4, R42, R24 ;  /* 0x0000002a04e0723c */ /* 0x000fe20000041818 */
[----:B------:R-:W-:Y:S01]  /*6070*/  PRMT R12, R53, 0x5410, R126 ;  /* 0x00005410350c7816 */ /* 0x000fe2000000007e */
[----:B------:R-:W-:Y:S01]  /*6080*/  LDSM.16.MT88.4 R24, [R59+0xd000] ;  /* 0x00d000003b18783b */ /* 0x000fe20000004200 */
[----:B---3--:R-:W-:Y:S01]  /*6090*/  F2FP.BF16.F32.PACK_AB R14, R171, R177 ;  /* 0x000000b1ab0e723e */ /* 0x008fe200000010ff */
[----:B------:R-:W-:Y:S01]  /*60a0*/  IMAD.MOV.U32 R201, RZ, RZ, R67 ;  /* 0x000000ffffc97224 */ /* 0x000fe200078e0043 */
[----:B-----5:R-:W-:-:S02]  /*60b0*/  F2FP.BF16.F32.PACK_AB R15, R178, R188 ;  /* 0x000000bcb20f723e */ /* 0x020fc400000010ff */
[----:B------:R-:W-:Y:S02]  /*60c0*/  HSET2.LE.AND R12, R12, R2, PT ;  /* 0x000000020c0c7233 */ /* 0x000fe40003803000 */
[C---:B------:R-:W-:Y:S02]  /*60d0*/  PRMT R133, R14.reuse, 0x7610, R133 ;  /* 0x000076100e857816 */ /* 0x040fe40000000085 */
[----:B------:R-:W-:Y:S01]  /*60e0*/  PRMT R132, R14, 0x7632, R132 ;  /* 0x000076320e847816 */ /* 0x000fe20000000084 */
[----:B------:R-:W-:Y:S01]  /*60f0*/  HMMA.16816.F32.BF16 R228, R4, R40, R28 ;  /* 0x0000002804e4723c */ /* 0x000fe2000004181c */
[----:B------:R-:W-:Y:S01]  /*6100*/  PRMT R14, R138, 0x5410, R137 ;  /* 0x000054108a0e7816 */ /* 0x000fe20000000089 */
[----:B------:R-:W2:Y:S01]  /*6110*/  LDSM.16.MT88.4 R28, [R176+0xe800] ;  /* 0x00e80000b01c783b */ /* 0x000ea20000004200 */
[C---:B------:R-:W-:Y:S02]  /*6120*/  PRMT R119, R15.reuse, 0x7610, R119 ;  /* 0x000076100f777816 */ /* 0x040fe40000000077 */
[----:B------:R-:W-:Y:S01]  /*6130*/  PRMT R135, R15, 0x7632, R135 ;  /* 0x000076320f877816 */ /* 0x000fe20000000087 */
[----:B------:R-:W-:Y:S01]  /*6140*/  LDSM.16.MT88.4 R40, [R87+0x2800] ;  /* 0x002800005728783b */ /* 0x000fe20000004200 */
[----:B------:R-:W-:-:S02]  /*6150*/  PRMT R15, R13, 0x7632, R15 ;  /* 0x000076320d0f7816 */ /* 0x000fc4000000000f */
[----:B------:R-:W-:Y:S01]  /*6160*/  LOP3.LUT R12, R14, R12, RZ, 0xc0, !PT ;  /* 0x0000000c0e0c7212 */ /* 0x000fe200078ec0ff */
[----:B------:R-:W-:Y:S01]  /*6170*/  IMAD.MOV.U32 R14, RZ, RZ, R54 ;  /* 0x000000ffff0e7224 */ /* 0x000fe200078e0036 */
[----:B------:R-:W-:Y:S01]  /*6180*/  LOP3.LUT R124, R15, 0xff, RZ, 0xc0, !PT ;  /* 0x000000ff0f7c7812 */ /* 0x000fe200078ec0ff */
[----:B-1----:R-:W-:Y:S03]  /*6190*/  HMMA.16816.F32.BF16 R20, R8, R32, RZ ;  /* 0x000000200814723c */ /* 0x002fe600000418ff */
[----:B------:R-:W-:Y:S02]  /*61a0*/  LOP3.LUT R15, R14, 0xff, RZ, 0xc0, !PT ;  /* 0x000000ff0e0f7812 */ /* 0x000fe400078ec0ff */
[----:B------:R-:W-:Y:S02]  /*61b0*/  PRMT R14, R170, 0x5410, R169 ;  /* 0x00005410aa0e7816 */ /* 0x000fe400000000a9 */
[----:B------:R-:W-:-:S02]  /*61c0*/  PRMT R13, R124, 0x5410, R125 ;  /* 0x000054107c0d7816 */ /* 0x000fc4000000007d */
[----:B------:R-:W-:Y:S02]  /*61d0*/  LOP3.LUT R19, R14, 0xff00ff, RZ, 0xc0, !PT ;  /* 0x00ff00ff0e137812 */ /* 0x000fe400078ec0ff */
[----:B------:R-:W-:Y:S02]  /*61e0*/  PRMT R14, R15, 0x5410, R127 ;  /* 0x000054100f0e7816 */ /* 0x000fe4000000007f */
[--C-:B------:R-:W-:Y:S02]  /*61f0*/  HSET2.LE.AND R13, R13, R2.reuse, PT ;  /* 0x000000020d0d7233 */ /* 0x100fe40003803000 */
[----:B------:R-:W-:Y:S02]  /*6200*/  PRMT R15, R136, 0x5410, R134 ;  /* 0x00005410880f7816 */ /* 0x000fe40000000086 */
[----:B------:R-:W-:Y:S02]  /*6210*/  HSET2.LE.AND R14, R14, R2, PT ;  /* 0x000000020e0e7233 */ /* 0x000fe40003803000 */
[----:B------:R-:W-:-:S02]  /*6220*/  LOP3.LUT R13, R15, R13, RZ, 0xc0, !PT ;  /* 0x0000000d0f0d7212 */ /* 0x000fc400078ec0ff */
[----:B------:R-:W-:Y:S02]  /*6230*/  HSET2.LE.AND R15, R19, R2, PT ;  /* 0x00000002130f7233 */ /* 0x000fe40003803000 */
[----:B------:R-:W-:-:S04]  /*6240*/  PRMT R19, R119, 0x5410, R135 ;  /* 0x0000541077137816 */ /* 0x000fc80000000087 */
[----:B------:R-:W-:Y:S02]  /*6250*/  LOP3.LUT R14, R19, R14, RZ, 0xc0, !PT ;  /* 0x0000000e130e7212 */ /* 0x000fe400078ec0ff */
[----:B------:R-:W-:Y:S01]  /*6260*/  PRMT R19, R133, 0x5410, R132 ;  /* 0x0000541085137816 */ /* 0x000fe20000000084 */
[----:B--2---:R-:W-:Y:S03]  /*6270*/  HMMA.16816.F32.BF16 R220, R4, R28, R20 ;  /* 0x0000001c04dc723c */ /* 0x004fe60000041814 */
[----:B------:R-:W-:Y:S02]  /*6280*/  LOP3.LUT R15, R19, R15, RZ, 0xc0, !PT ;  /* 0x0000000f130f7212 */ /* 0x000fe400078ec0ff */
[----:B------:R-:W-:-:S03]  /*6290*/  LOP3.LUT R19, R96, 0xffff, RZ, 0xc0, !PT ;  /* 0x0000ffff60137812 */ /* 0x000fc600078ec0ff */
[----:B------:R-:W-:Y:S01]  /*62a0*/  HMMA.16816.F32.BF16 R20, R8, R36, RZ ;  /* 0x000000240814723c */ /* 0x000fe200000418ff */
[----:B------:R-:W-:Y:S01]  /*62b0*/  ISETP.LE.U32.AND P3, PT, R19, UR6, PT ;  /* 0x0000000613007c0c */ /* 0x000fe2000bf63070 */
[----:B------:R-:W-:-:S04]  /*62c0*/  FFMA.FTZ R19, R113, UR4, -R3 ;  /* 0x0000000471137c23 */ /* 0x000fc80008010803 */
[----:B------:R-:W-:Y:S02]  /*62d0*/  MUFU.EX2 R142, R19 ;  /* 0x00000013008e7308 */ /* 0x000fe40000000800 */
[C---:B------:R-:W-:Y:S06]  /*62e0*/  HMMA.16816.F32.BF16 R88, R12.reuse, R24, R88 ;  /* 0x000000180c58723c */ /* 0x040fec0000041858 */
[----:B------:R-:W-:Y:S02]  /*62f0*/  @!P3 HFMA2.BF16_V2 R139, -RZ.H0_H0, RZ.H0_H0, -R158.H0_H0 ;  /* 0x200000ffff8bb231 */ /* 0x000fe4000034099e */
[----:B------:R-:W-:Y:S01]  /*6300*/  HMMA.16816.F32.BF16 R76, R12, R26, R44 ;  /* 0x0000001a0c4c723c */ /* 0x000fe2000004182c */
[----:B------:R-:W-:Y:S02]  /*6310*/  LDSM.16.MT88.4 R44, [R176+0x10800] ;  /* 0x01080000b02c783b */ /* 0x000fe40000004200 */
[----:B------:R-:W-:-:S02]  /*6320*/  @!P3 PRMT R158, R139, 0x5410, RZ ;  /* 0x000054108b9eb816 */ /* 0x000fc400000000ff */
[----:B------:R-:W-:-:S03]  /*6330*/  ISETP.GT.U32.AND P3, PT, R104, UR6, PT ;  /* 0x0000000668007c0c */ /* 0x000fc6000bf64070 */
[----:B------:R-:W-:Y:S01]  /*6340*/  HMMA.16816.F32.BF16 R24, R8, R34, RZ ;  /* 0x000000220818723c */ /* 0x000fe200000418ff */
[----:B------:R-:W1:Y:S07]  /*6350*/  LDSM.16.MT88.4 R32, [R87+0x2000] ;  /* 0x002000005720783b */ /* 0x000e6e0000004200 */
[----:B------:R-:W-:Y:S02]  /*6360*/  HMMA.16816.F32.BF16 R216, R4, R60, R20 ;  /* 0x0000003c04d8723c */ /* 0x000fe40000041814 */
[----:B------:R-:W-:-:S05]  /*6370*/  @P3 HFMA2.BF16_V2 R189, -RZ.H0_H0, RZ.H0_H0, -R159.H0_H0 ;  /* 0x200000ffffbd3231 */ /* 0x000fca000034099f */
[----:B------:R-:W-:Y:S01]  /*6380*/  @P3 PRMT R159, R189, 0x5410, RZ ;  /* 0x00005410bd9f3816 */ /* 0x000fe200000000ff */
[----:B------:R-:W-:Y:S08]  /*6390*/  HMMA.16816.F32.BF16 R36, R8, R38, RZ ;  /* 0x000000260824723c */ /* 0x000ff000000418ff */
[----:B------:R-:W-:Y:S08]  /*63a0*/  HMMA.16816.F32.BF16 R192, R4, R30, R24 ;  /* 0x0000001e04c0723c */ /* 0x000ff00000041818 */
[----:B------:R-:W-:Y:S01]  /*63b0*/  HMMA.16816.F32.BF16 R20, R8, R48, RZ ;  /* 0x000000300814723c */ /* 0x000fe200000418ff */
[----:B------:R-:W-:-:S02]  /*63c0*/  IMAD.MOV.U32 R48, RZ, RZ, R101 ;  /* 0x000000ffff307224 */ /* 0x000fc400078e0065 */
[----:B------:R-:W-:Y:S02]  /*63d0*/  IMAD.MOV.U32 R49, RZ, RZ, R71 ;  /* 0x000000ffff317224 */ /* 0x000fe400078e0047 */
[----:B------:R-:W-:Y:S02]  /*63e0*/  IMAD.MOV.U32 R71, RZ, RZ, R110 ;  /* 0x000000ffff477224 */ /* 0x000fe400078e006e */
[----:B------:R-:W-:Y:S01]  /*63f0*/  IMAD.MOV.U32 R96, RZ, RZ, R48 ;  /* 0x000000ffff607224 */ /* 0x000fe200078e0030 */
[----:B------:R-:W-:Y:S01]  /*6400*/  HMMA.16816.F32.BF16 R60, R4, R62, R36 ;  /* 0x0000003e043c723c */ /* 0x000fe20000041824 */
[----:B------:R-:W-:Y:S01]  /*6410*/  LOP3.LUT R36, R100, R64, R57, 0x96, !PT ;  /* 0x0000004064247212 */ /* 0x000fe200078e9639 */
[----:B------:R-:W-:Y:S02]  /*6420*/  IMAD.MOV.U32 R38, RZ, RZ, R102 ;  /* 0x000000ffff267224 */ /* 0x000fe400078e0066 */
[----:B------:R-:W-:Y:S02]  /*6430*/  IMAD.MOV.U32 R39, RZ, RZ, R103 ;  /* 0x000000ffff277224 */ /* 0x000fe400078e0067 */
[----:B------:R-:W-:-:S02]  /*6440*/  IMAD.MOV.U32 R64, RZ, RZ, R82 ;  /* 0x000000ffff407224 */ /* 0x000fc400078e0052 */
[C---:B-1----:R-:W-:Y:S01]  /*6450*/  HMMA.16816.F32.BF16 R28, R8.reuse, R32, RZ ;  /* 0x00000020081c723c */ /* 0x042fe200000418ff */
[----:B------:R-:W-:Y:S02]  /*6460*/  IMAD.MOV.U32 R93, RZ, RZ, R49 ;  /* 0x000000ffff5d7224 */ /* 0x000fe400078e0031 */
[----:B------:R-:W-:Y:S02]  /*6470*/  IMAD.MOV.U32 R189, RZ, RZ, R71 ;  /* 0x000000ffffbd7224 */ /* 0x000fe400078e0047 */
[----:B------:R-:W-:Y:S02]  /*6480*/  IMAD.MOV.U32 R104, RZ, RZ, R38 ;  /* 0x000000ffff687224 */ /* 0x000fe400078e0026 */
[----:B------:R-:W-:Y:S01]  /*6490*/  IMAD.MOV.U32 R105, RZ, RZ, R39 ;  /* 0x000000ffff697224 */ /* 0x000fe200078e0027 */
[----:B------:R-:W-:Y:S01]  /*64a0*/  HMMA.16816.F32.BF16 R24, R8, R34, RZ ;  /* 0x000000220818723c */ /* 0x000fe200000418ff */
[----:B------:R-:W-:Y:S01]  /*64b0*/  LDSM.16.MT88.4 R32, [R59+0x10800] ;  /* 0x010800003b20783b */ /* 0x000fe20000004200 */
[----:B------:R-:W-:-:S02]  /*64c0*/  IMAD.MOV.U32 R190, RZ, RZ, R106 ;  /* 0x000000ffffbe7224 */ /* 0x000fc400078e006a */
[----:B------:R-:W-:-:S04]  /*64d0*/  IMAD.MOV.U32 R236, RZ, RZ, R189 ;  /* 0x000000ffffec7224 */ /* 0x000fc800078e00bd */
[C---:B------:R-:W-:Y:S08]  /*64e0*/  HMMA.16816.F32.BF16 R208, R4.reuse, R44, R20 ;  /* 0x0000002c04d0723c */ /* 0x040ff00000041814 */
[C---:B------:R-:W-:Y:S01]  /*64f0*/  HMMA.16816.F32.BF16 R196, R4.reuse, R40, R28 ;  /* 0x0000002804c4723c */ /* 0x040fe2000004181c */
[----:B------:R-:W1:Y:S07]  /*6500*/  LDSM.16.MT88.4 R28, [R59+0x10000] ;  /* 0x010000003b1c783b */ /* 0x000e6e0000004200 */
[----:B------:R-:W-:Y:S08]  /*6510*/  HMMA.16816.F32.BF16 R204, R4, R42, R24 ;  /* 0x0000002a04cc723c */ /* 0x000ff00000041818 */
[----:B------:R-:W-:-:S15]  /*6520*/  HMMA.16816.F32.BF16 R20, R8, R50, RZ ;  /* 0x000000320814723c */ /* 0x000fde00000418ff */
[----:B------:R-:W-:-:S05]  /*6530*/  NOP ;  /* 0x0000000000007918 */ /* 0x000fca0000000000 */
[----:B------:R-:W-:Y:S08]  /*6540*/  HMMA.16816.F32.BF16 R212, R4, R46, R20 ;  /* 0x0000002e04d4723c */ /* 0x000ff00000041814 */
[C---:B-1----:R-:W-:Y:S08]  /*6550*/  HMMA.16816.F32.BF16 R24, R8.reuse, R28, RZ ;  /* 0x0000001c0818723c */ /* 0x042ff000000418ff */
[----:B------:R-:W-:Y:S01]  /*6560*/  HMMA.16816.F32.BF16 R20, R8, R30, RZ ;  /* 0x0000001e0814723c */ /* 0x000fe200000418ff */
[----:B------:R-:W-:Y:S11]  /*6570*/  LDSM.16.MT88.4 R28, [R0+0x4800] ;  /* 0x00480000001c783b */ /* 0x000ff60000004200 */
[----:B------:R-:W-:Y:S01]  /*6580*/  HMMA.16816.F32.BF16 R100, R4, R32, R24 ;  /* 0x000000200464723c */ /* 0x000fe20000041818 */
[----:B------:R-:W1:Y:S01]  /*6590*/  LDSM.16.MT88.4 R24, [R0+0x4000] ;  /* 0x004000000018783b */ /* 0x000e620000004200 */
[----:B------:R-:W-:-:S04]  /*65a0*/  PRMT R32, R52, 0x7770, RZ ;  /* 0x0000777034207816 */ /* 0x000fc800000000ff */
[----:B------:R-:W-:Y:S02]  /*65b0*/  ISETP.LE.U32.AND P1, PT, R32, UR6, PT ;  /* 0x0000000620007c0c */ /* 0x000fe4000bf23070 */
[----:B------:R-:W-:Y:S11]  /*65c0*/  HMMA.16816.F32.BF16 R44, R4, R34, R20 ;  /* 0x00000022042c723c */ /* 0x000ff60000041814 */
[----:B------:R-:W-:-:S05]  /*65d0*/  @!P1 HFMA2.BF16_V2 R145, -RZ.H0_H0, RZ.H0_H0, -R160.H0_H0 ;  /* 0x200000ffff919231 */ /* 0x000fca00003409a0 */
[----:B------:R-:W-:Y:S02]  /*65e0*/  @!P1 PRMT R160, R145, 0x5410, RZ ;  /* 0x0000541091a09816 */ /* 0x000fe400000000ff */
[----:B------:R-:W-:Y:S01]  /*65f0*/  ISETP.LE.U32.AND P1, PT, R98, UR6, PT ;  /* 0x0000000662007c0c */ /* 0x000fe2000bf23070 */
[----:B------:R-:W-:-:S12]  /*6600*/  IMAD.MOV.U32 R98, RZ, RZ, R70 ;  /* 0x000000ffff627224 */ /* 0x000fd800078e0046 */
[----:B------:R-:W-:Y:S01]  /*6610*/  @!P1 HFMA2.BF16_V2 R148, -RZ.H0_H0, RZ.H0_H0, -R166.H0_H0 ;  /* 0x200000ffff949231 */ /* 0x000fe200003409a6 */
[----:B-1----:R-:W-:Y:S04]  /*6620*/  HMMA.16816.F32.BF16 R20, R8, R24, RZ ;  /* 0x000000180814723c */ /* 0x002fe800000418ff */
[----:B------:R-:W-:Y:S02]  /*6630*/  @!P1 PRMT R166, R148, 0x5410, RZ ;  /* 0x0000541094a69816 */ /* 0x000fe400000000ff */
[----:B------:R-:W-:-:S13]  /*6640*/  ISETP.LE.U32.AND P1, PT, R85, UR6, PT ;  /* 0x0000000655007c0c */ /* 0x000fda000bf23070 */
[----:B------:R-:W-:Y:S01]  /*6650*/  @!P1 HFMA2.BF16_V2 R200, -RZ.H0_H0, RZ.H0_H0, -R165.H0_H0 ;  /* 0x200000ffffc89231 */ /* 0x000fe200003409a5 */
[----:B------:R-:W-:Y:S04]  /*6660*/  HMMA.16816.F32.BF16 R108, R4, R28, R20 ;  /* 0x0000001c046c723c */ /* 0x000fe80000041814 */
[----:B------:R-:W-:Y:S02]  /*6670*/  @!P1 PRMT R165, R200, 0x5410, RZ ;  /* 0x00005410c8a59816 */ /* 0x000fe400000000ff */
[----:B------:R-:W-:Y:S02]  /*6680*/  ISETP.GT.U32.AND P1, PT, R94, UR6, PT ;  /* 0x000000065e007c0c */ /* 0x000fe4000bf24070 */
[----:B------:R-:W-:Y:S01]  /*6690*/  HMMA.16816.F32.BF16 R20, R8, R26, RZ ;  /* 0x0000001a0814723c */ /* 0x000fe200000418ff */
[----:B------:R-:W1:-:S15]  /*66a0*/  LDSM.16.MT88.4 R24, [R59+0xf000] ;  /* 0x00f000003b18783b */ /* 0x000e5e0000004200 */
[----:B------:R-:W-:-:S04]  /*66b0*/  NOP ;  /* 0x0000000000007918 */ /* 0x000fc80000000000 */
[----:B------:R-:W-:Y:S01]  /*66c0*/  HMMA.16816.F32.BF16 R80, R4, R30, R20 ;  /* 0x0000001e0450723c */ /* 0x000fe20000041814 */
[----:B------:R-:W2:Y:S07]  /*66d0*/  LDSM.16.MT88.4 R20, [R87+0x4000] ;  /* 0x004000005714783b */ /* 0x000eae0000004200 */
[----:B-1----:R-:W-:Y:S08]  /*66e0*/  HMMA.16816.F32.BF16 R48, R12, R26, R152 ;  /* 0x0000001a0c30723c */ /* 0x002ff00000041898 */
[----:B--2---:R-:W-:Y:S01]  /*66f0*/  HMMA.16816.F32.BF16 R32, R8, R20, RZ ;  /* 0x000000140820723c */ /* 0x004fe200000418ff */
[----:B------:R-:W-:Y:S01]  /*6700*/  FFMA.FTZ R20, R120, UR4, -R16 ;  /* 0x0000000478147c23 */ /* 0x000fe20008010810 */
[----:B------:R-:W-:-:S03]  /*6710*/  FFMA.FTZ R21, R114, UR4, -R3 ;  /* 0x0000000472157c23 */ /* 0x000fc60008010803 */
[----:B------:R-:W-:Y:S03]  /*6720*/  MUFU.EX2 R148, R20 ;  /* 0x0000001400947308 */ /* 0x000fe60000000800 */
[----:B------:R-:W-:Y:S01]  /*6730*/  HMMA.16816.F32.BF16 R28, R8, R22, RZ ;  /* 0x00000016081c723c */ /* 0x000fe200000418ff */
[----:B------:R-:W-:Y:S01]  /*6740*/  PRMT R9, R58, 0x7770, RZ ;  /* 0x000077703a097816 */ /* 0x000fe200000000ff */
[----:B------:R-:W-:Y:S01]  /*6750*/  IMAD.WIDE.U32 R22, R36, -0x2daee0ad, RZ ;  /* 0xd2511f5324167825 */ /* 0x000fe200078e00ff */
[----:B------:R-:W-:-:S03]  /*6760*/  LOP3.LUT R8, R97, 0xffff, RZ, 0xc0, !PT ;  /* 0x0000ffff61087812 */ /* 0x000fc600078ec0ff */
[--C-:B------:R-:W-:Y:S01]  /*6770*/  FFMA.FTZ R10, R123, UR4, -R16.reuse ;  /* 0x000000047b0a7c23 */ /* 0x100fe20008010810 */
[----:B------:R-:W-:Y:S01]  /*6780*/  ISETP.LE.U32.AND P5, PT, R9, UR6, PT ;  /* 0x0000000609007c0c */ /* 0x000fe2000bfa3070 */
[--C-:B------:R-:W-:Y:S01]  /*6790*/  FFMA.FTZ R9, R122, UR4, -R16.reuse ;  /* 0x000000047a097c23 */ /* 0x100fe20008010810 */
[----:B------:R-:W-:Y:S01]  /*67a0*/  ISETP.LE.U32.AND P3, PT, R8, UR6, PT ;  /* 0x0000000608007c0c */ /* 0x000fe2000bf63070 */
[----:B------:R-:W-:Y:S01]  /*67b0*/  FFMA.FTZ R11, R121, UR4, -R16 ;  /* 0x00000004790b7c23 */ /* 0x000fe20008010810 */
[----:B------:R-:W-:Y:S01]  /*67c0*/  LOP3.LUT R8, R107, R66, R23, 0x96, !PT ;  /* 0x000000426b087212 */ /* 0x000fe200078e9617 */
[--C-:B------:R-:W-:Y:S01]  /*67d0*/  FFMA.FTZ R16, R115, UR4, -R3.reuse ;  /* 0x0000000473107c23 */ /* 0x100fe20008010803 */
[----:B------:R-:W-:Y:S01]  /*67e0*/  FFMA.FTZ R23, R112, UR4, -R3 ;  /* 0x0000000470177c23 */ /* 0x000fe20008010803 */
[----:B------:R1:W-:Y:S01]  /*67f0*/  MUFU.EX2 R145, R9 ;  /* 0x0000000900917308 */ /* 0x0003e20000000800 */
[----:B------:R-:W-:Y:S01]  /*6800*/  LOP3.LUT R3, R8, 0xffff, RZ, 0xc0, !PT ;  /* 0x0000ffff08037812 */ /* 0x000fe200078ec0ff */
[----:B------:R-:W-:Y:S01]  /*6810*/  IMAD.MOV.U32 R66, RZ, RZ, R68 ;  /* 0x000000ffff427224 */ /* 0x000fe200078e0044 */
[C---:B------:R-:W-:Y:S01]  /*6820*/  PRMT R85, R22.reuse, 0x7772, RZ ;  /* 0x0000777216557816 */ /* 0x040fe200000000ff */
[----:B------:R-:W-:Y:S01]  /*6830*/  MUFU.EX2 R143, R16 ;  /* 0x00000010008f7308 */ /* 0x000fe20000000800 */
[----:B------:R-:W-:Y:S01]  /*6840*/  PRMT R86, R22, 0x7773, RZ ;  /* 0x0000777316567816 */ /* 0x000fe200000000ff */
[----:B------:R-:W-:Y:S01]  /*6850*/  @!P5 HFMA2.BF16_V2 R146, -RZ.H0_H0, RZ.H0_H0, -R149.H0_H0 ;  /* 0x200000ffff92d231 */ /* 0x000fe20000340995 */
[----:B------:R-:W-:Y:S01]  /*6860*/  SHF.R.U32.HI R27, RZ, 0x8, R3 ;  /* 0x00000008ff1b7819 */ /* 0x000fe20000011603 */
[----:B------:R-:W-:Y:S01]  /*6870*/  @!P3 HFMA2.BF16_V2 R147, -RZ.H0_H0, RZ.H0_H0, -R163.H0_H0 ;  /* 0x200000ffff93b231 */ /* 0x000fe200003409a3 */
[----:B------:R-:W-:Y:S01]  /*6880*/  LOP3.LUT R52, R8, 0xff, RZ, 0xc0, !PT ;  /* 0x000000ff08347812 */ /* 0x000fe200078ec0ff */
[----:B------:R-:W-:Y:S01]  /*6890*/  HMMA.16816.F32.BF16 R68, R12, R24, R128 ;  /* 0x000000180c44723c */ /* 0x000fe20000041880 */
[----:B------:R-:W-:Y:S01]  /*68a0*/  @!P5 PRMT R149, R146, 0x5410, RZ ;  /* 0x000054109295d816 */ /* 0x000fe200000000ff */
[----:B------:R-:W-:Y:S01]  /*68b0*/  MUFU.EX2 R144, R23 ;  /* 0x0000001700907308 */ /* 0x000fe20000000800 */
[----:B------:R-:W-:Y:S01]  /*68c0*/  SHF.R.U32.HI R55, RZ, 0x18, R8 ;  /* 0x00000018ff377819 */ /* 0x000fe20000011608 */
[----:B-1----:R-:W-:Y:S01]  /*68d0*/  IMAD.MOV.U32 R9, RZ, RZ, R22 ;  /* 0x000000ffff097224 */ /* 0x002fe200078e0016 */
[----:B------:R-:W-:Y:S01]  /*68e0*/  PRMT R3, R85, 0x5410, R86 ;  /* 0x0000541055037816 */ /* 0x000fe20000000056 */
[----:B------:R1:W2:Y:S01]  /*68f0*/  MUFU.EX2 R146, R10 ;  /* 0x0000000a00927308 */ /* 0x0002a20000000800 */
[----:B------:R-:W-:Y:S01]  /*6900*/  PRMT R84, R22, 0x7771, RZ ;  /* 0x0000777116547816 */ /* 0x000fe200000000ff */
[----:B------:R-:W-:Y:S01]  /*6910*/  IMAD.MOV.U32 R128, RZ, RZ, R75 ;  /* 0x000000ffff807224 */ /* 0x000fe200078e004b */
[----:B------:R-:W-:Y:S01]  /*6920*/  ISETP.LE.U32.AND P5, PT, R53, UR6, PT ;  /* 0x0000000635007c0c */ /* 0x000fe2000bfa3070 */
[----:B------:R-:W-:Y:S01]  /*6930*/  MUFU.EX2 R139, R21 ;  /* 0x00000015008b7308 */ /* 0x000fe20000000800 */
[----:B------:R-:W-:Y:S01]  /*6940*/  @!P3 PRMT R163, R147, 0x5410, RZ ;  /* 0x0000541093a3b816 */ /* 0x000fe200000000ff */
[----:B------:R-:W-:Y:S01]  /*6950*/  IMAD.MOV.U32 R129, RZ, RZ, R74 ;  /* 0x000000ffff817224 */ /* 0x000fe200078e004a */
[----:B------:R-:W-:Y:S01]  /*6960*/  ISETP.GT.U32.AND P3, PT, R92, UR6, PT ;  /* 0x000000065c007c0c */ /* 0x000fe2000bf64070 */
[----:B------:R3:W4:Y:S01]  /*6970*/  MUFU.EX2 R147, R11 ;  /* 0x0000000b00937308 */ /* 0x0007220000000800 */
[----:B------:R-:W-:-:S02]  /*6980*/  IMAD.MOV.U32 R130, RZ, RZ, R73 ;  /* 0x000000ffff827224 */ /* 0x000fc400078e0049 */
[----:B------:R-:W-:Y:S02]  /*6990*/  IMAD.MOV.U32 R131, RZ, RZ, R72 ;  /* 0x000000ffff837224 */ /* 0x000fe400078e0048 */
[----:B------:R-:W-:Y:S01]  /*69a0*/  IMAD.MOV.U32 R200, RZ, RZ, R66 ;  /* 0x000000ffffc87224 */ /* 0x000fe200078e0042 */
[----:B-1----:R-:W-:Y:S02]  /*69b0*/  PRMT R10, R8, 0x7632, R10 ;  /* 0x00007632080a7816 */ /* 0x002fe4000000000a */
[----:B------:R-:W-:Y:S02]  /*69c0*/  LOP3.LUT R8, R9, 0xff, RZ, 0xc0, !PT ;  /* 0x000000ff09087812 */ /* 0x000fe400078ec0ff */
[----:B------:R-:W-:Y:S02]  /*69d0*/  LOP3.LUT R9, R3, 0xff00ff, RZ, 0xc0, !PT ;  /* 0x00ff00ff03097812 */ /* 0x000fe400078ec0ff */
[----:B------:R-:W-:Y:S02]  /*69e0*/  PRMT R3, R8, 0x5410, R84 ;  /* 0x0000541008037816 */ /* 0x000fe40000000054 */
[----:B------:R-:W-:-:S02]  /*69f0*/  LOP3.LUT R53, R10, 0xff, RZ, 0xc0, !PT ;  /* 0x000000ff0a357812 */ /* 0x000fc400078ec0ff */
[--C-:B---3--:R-:W-:Y:S02]  /*6a00*/  HSET2.LE.AND R11, R9, R2.reuse, PT ;  /* 0x00000002090b7233 */ /* 0x108fe40003803000 */
[--C-:B------:R-:W-:Y:S02]  /*6a10*/  HSET2.LE.AND R8, R3, R2.reuse, PT ;  /* 0x0000000203087233 */ /* 0x100fe40003803000 */
[----:B------:R-:W-:Y:S02]  /*6a20*/  PRMT R3, R52, 0x5410, R27 ;  /* 0x0000541034037816 */ /* 0x000fe4000000001b */
[----:B------:R-:W-:Y:S02]  /*6a30*/  PRMT R9, R53, 0x5410, R55 ;  /* 0x0000541035097816 */ /* 0x000fe40000000037 */
[----:B--2---:R-:W-:Y:S02]  /*6a40*/  F2FP.BF16.F32.PACK_AB R10, R145, R146 ;  /* 0x00000092910a723e */ /* 0x004fe400000010ff */
[----:B------:R-:W-:-:S02]  /*6a50*/  HSET2.LE.AND R3, R3, R2, PT ;  /* 0x0000000203037233 */ /* 0x000fc40003803000 */
[----:B------:R-:W-:Y:S02]  /*6a60*/  HSET2.LE.AND R2, R9, R2, PT ;  /* 0x0000000209027233 */ /* 0x000fe40003803000 */
[----:B------:R-:W-:Y:S02]  /*6a70*/  F2FP.BF16.F32.PACK_AB R9, R142, R143 ;  /* 0x0000008f8e09723e */ /* 0x000fe400000010ff */
[C---:B------:R-:W-:Y:S02]  /*6a80*/  PRMT R26, R10.reuse, 0x7610, R26 ;  /* 0x000076100a1a7816 */ /* 0x040fe4000000001a */
[----:B------:R-:W-:Y:S02]  /*6a90*/  PRMT R25, R10, 0x7632, R25 ;  /* 0x000076320a197816 */ /* 0x000fe40000000019 */
[C---:B------:R-:W-:Y:S02]  /*6aa0*/  PRMT R24, R9.reuse, 0x7610, R24 ;  /* 0x0000761009187816 */ /* 0x040fe40000000018 */
[----:B------:R-:W-:-:S02]  /*6ab0*/  PRMT R23, R9, 0x7632, R23 ;  /* 0x0000763209177816 */ /* 0x000fc40000000017 */
[----:B------:R-:W-:-:S04]  /*6ac0*/  PRMT R9, R26, 0x5410, R25 ;  /* 0x000054101a097816 */ /* 0x000fc80000000019 */
[----:B------:R-:W-:Y:S02]  /*6ad0*/  LOP3.LUT R112, R9, R3, RZ, 0xc0, !PT ;  /* 0x0000000309707212 */ /* 0x000fe400078ec0ff */
[----:B------:R-:W-:-:S04]  /*6ae0*/  PRMT R3, R24, 0x5410, R23 ;  /* 0x0000541018037816 */ /* 0x000fc80000000017 */
[----:B------:R-:W-:Y:S02]  /*6af0*/  LOP3.LUT R113, R3, R2, RZ, 0xc0, !PT ;  /* 0x0000000203717212 */ /* 0x000fe400078ec0ff */
[----:B----4-:R-:W-:Y:S02]  /*6b00*/  F2FP.BF16.F32.PACK_AB R3, R148, R147 ;  /* 0x000000939403723e */ /* 0x010fe400000010ff */
[----:B------:R-:W-:Y:S02]  /*6b10*/  F2FP.BF16.F32.PACK_AB R2, R144, R139 ;  /* 0x0000008b9002723e */ /* 0x000fe400000010ff */
[C---:B------:R-:W-:Y:S02]  /*6b20*/  PRMT R21, R3.reuse, 0x7610, R21 ;  /* 0x0000761003157816 */ /* 0x040fe40000000015 */
[----:B------:R-:W-:Y:S02]  /*6b30*/  PRMT R20, R3, 0x7632, R20 ;  /* 0x0000763203147816 */ /* 0x000fe40000000014 */
[----:B------:R-:W-:-:S02]  /*6b40*/  PRMT R19, R2, 0x7610, R19 ;  /* 0x0000761002137816 */ /* 0x000fc40000000013 */
[----:B------:R-:W-:Y:S02]  /*6b50*/  PRMT R16, R2, 0x7632, R16 ;  /* 0x0000763202107816 */ /* 0x000fe40000000010 */
[----:B------:R-:W-:-:S04]  /*6b60*/  PRMT R2, R21, 0x5410, R20 ;  /* 0x0000541015027816 */ /* 0x000fc80000000014 */
[----:B------:R-:W-:Y:S02]  /*6b70*/  LOP3.LUT R114, R2, R8, RZ, 0xc0, !PT ;  /* 0x0000000802727212 */ /* 0x000fe400078ec0ff */
[----:B------:R-:W-:-:S04]  /*6b80*/  PRMT R2, R19, 0x5410, R16 ;  /* 0x0000541013027816 */ /* 0x000fc80000000010 */
[----:B------:R-:W-:Y:S02]  /*6b90*/  LOP3.LUT R115, R2, R11, RZ, 0xc0, !PT ;  /* 0x0000000b02737212 */ /* 0x000fe400078ec0ff */
[----:B------:R-:W1:Y:S01]  /*6ba0*/  LDSM.16.MT88.4 R8, [R87+0x4800] ;  /* 0x004800005708783b */ /* 0x000e620000004200 */
[----:B------:R-:W-:-:S05]  /*6bb0*/  SEL R2, R184, 0xffffffe0, !P2 ;  /* 0xffffffe0b8027807 */ /* 0x000fca0005000000 */
[----:B------:R-:W-:-:S05]  /*6bc0*/  IMAD.IADD R2, R2, 0x1, R176 ;  /* 0x0000000102027824 */ /* 0x000fca00078e02b0 */
[----:B------:R-:W2:Y:S04]  /*6bd0*/  LDSM.16.MT88.4 R40, [R2+0xd800] ;  /* 0x00d800000228783b */ /* 0x000ea80000004200 */
[----:B------:R-:W3:Y:S01]  /*6be0*/  LDSM.16.MT88.4 R72, [R2+0xf800] ;  /* 0x00f800000248783b */ /* 0x000ee20000004200 */
[C---:B-1----:R-:W-:Y:S08]  /*6bf0*/  HMMA.16816.F32.BF16 R32, R4.reuse, R8, R32 ;  /* 0x000000080420723c */ /* 0x042ff00000041820 */
[----:B------:R-:W-:Y:S01]  /*6c00*/  HMMA.16816.F32.BF16 R28, R4, R10, R28 ;  /* 0x0000000a041c723c */ /* 0x000fe2000004181c */
[----:B------:R-:W1:Y:S07]  /*6c10*/  LDSM.16.MT88.4 R4, [R2+0x11000] ;  /* 0x011000000204783b */ /* 0x000e6e0000004200 */
[C---:B--2---:R-:W-:Y:S08]  /*6c20*/  HMMA.16816.F32.BF16 R36, R112.reuse, R40, R88 ;  /* 0x000000287024723c */ /* 0x044ff00000041858 */
[----:B------:R-:W-:Y:S01]  /*6c30*/  HMMA.16816.F32.BF16 R40, R112, R42, R76 ;  /* 0x0000002a7028723c */ /* 0x000fe2000004184c */
[----:B------:R-:W-:-:S07]  /*6c40*/  IMAD.MOV.U32 R189, RZ, RZ, R64 ;  /* 0x000000ffffbd7224 */ /* 0x000fce00078e0040 */
[----:B---3--:R-:W-:Y:S08]  /*6c50*/  HMMA.16816.F32.BF16 R68, R112, R72, R68 ;  /* 0x000000487044723c */ /* 0x008ff00000041844 */
[C---:B-1----:R-:W-:Y:S08]  /*6c60*/  HMMA.16816.F32.BF16 R100, R12.reuse, R4, R100 ;  /* 0x000000040c64723c */ /* 0x042ff00000041864 */
[C---:B------:R-:W-:Y:S01]  /*6c70*/  HMMA.16816.F32.BF16 R56, R12.reuse, R6, R44 ;  /* 0x000000060c38723c */ /* 0x040fe2000004182c */
[----:B------:R-:W1:Y:S07]  /*6c80*/  LDSM.16.MT88.4 R4, [R176+0xd000] ;  /* 0x00d00000b004783b */ /* 0x000e6e0000004200 */
[----:B-1----:R-:W-:Y:S01]  /*6c90*/  HMMA.16816.F32.BF16 R120, R12, R4, R128 ;  /* 0x000000040c78723c */ /* 0x002fe20000041880 */
[----:B------:R1:W2:Y:S04]  /*6ca0*/  LDL.LU.S16 R129, [R1+0x80] ;  /* 0x0000800001817983 */ /* 0x0002a80000300600 */
[----:B------:R1:W3:Y:S01]  /*6cb0*/  LDL.LU.S16 R128, [R1+0x78] ;  /* 0x0000780001807983 */ /* 0x0002e20000300600 */
[----:B------:R-:W-:-:S02]  /*6cc0*/  IMAD.MOV.U32 R131, RZ, RZ, R99 ;  /* 0x000000ffff837224 */ /* 0x000fc400078e0063 */
[C---:B------:R-:W-:Y:S01]  /*6cd0*/  HMMA.16816.F32.BF16 R88, R12.reuse, R6, R244 ;  /* 0x000000060c58723c */ /* 0x040fe200000418f4 */
[----:B------:R-:W4:Y:S01]  /*6ce0*/  LDSM.16.MT88.4 R4, [R0+0x1000] ;  /* 0x001000000004783b */ /* 0x000f220000004200 */
[----:B------:R-:W-:Y:S02]  /*6cf0*/  IMAD.MOV.U32 R246, RZ, RZ, R104 ;  /* 0x000000fffff67224 */ /* 0x000fe400078e0068 */
[----:B------:R-:W-:Y:S02]  /*6d00*/  IMAD.MOV.U32 R247, RZ, RZ, R105 ;  /* 0x000000fffff77224 */ /* 0x000fe400078e0069 */
[----:B------:R-:W5:Y:S01]  /*6d10*/  LDSM.16.MT88.4 R104, [R2+0x11800] ;  /* 0x011800000268783b */ /* 0x000f620000004200 */
[----:B------:R-:W-:Y:S02]  /*6d20*/  IMAD.MOV.U32 R245, RZ, RZ, R98 ;  /* 0x000000fffff57224 */ /* 0x000fe400078e0062 */
[----:B------:R-:W-:Y:S02]  /*6d30*/  IMAD.MOV.U32 R244, RZ, RZ, R93 ;  /* 0x000000fffff47224 */ /* 0x000fe400078e005d */
[----:B------:R-:W-:Y:S01]  /*6d40*/  IMAD.MOV.U32 R130, RZ, RZ, R65 ;  /* 0x000000ffff827224 */ /* 0x000fe200078e0041 */
[----:B----4-:R-:W-:Y:S01]  /*6d50*/  HMMA.16816.F32.BF16 R44, R12, R4, R240 ;  /* 0x000000040c2c723c */ /* 0x010fe200000418f0 */
[----:B------:R1:W4:Y:S01]  /*6d60*/  LDL.LU.S16 R242, [R1+0x70] ;  /* 0x0000700001f27983 */ /* 0x0003220000300600 */
[----:B------:R-:W-:-:S03]  /*6d70*/  IMAD.MOV.U32 R243, RZ, RZ, R96 ;  /* 0x000000fffff37224 */ /* 0x000fc600078e0060 */
[----:B------:R1:W2:Y:S04]  /*6d80*/  LDL.LU.S16 R241, [R1+0x50] ;  /* 0x0000500001f17983 */ /* 0x0002a80000300600 */
[----:B------:R1:W3:Y:S01]  /*6d90*/  LDL.LU.S16 R240, [R1+0x34] ;  /* 0x0000340001f07983 */ /* 0x0002e20000300600 */
[----:B------:R-:W-:Y:S03]  /*6da0*/  HMMA.16816.F32.BF16 R8, R12, R6, R232 ;  /* 0x000000060c08723c */ /* 0x000fe600000418e8 */
[----:B------:R-:W1:Y:S05]  /*6db0*/  LDSM.16.MT88.4 R4, [R87+0x1000] ;  /* 0x001000005704783b */ /* 0x000e6a0000004200 */
[C---:B-----5:R-:W-:Y:S08]  /*6dc0*/  HMMA.16816.F32.BF16 R100, R112.reuse, R104, R100 ;  /* 0x000000687064723c */ /* 0x060ff00000041864 */
[----:B------:R-:W-:Y:S01]  /*6dd0*/  HMMA.16816.F32.BF16 R104, R112, R106, R56 ;  /* 0x0000006a7068723c */ /* 0x000fe20000041838 */
[----:B------:R1:W5:Y:S04]  /*6de0*/  LDL.LU.S16 R57, [R1+0x7c] ;  /* 0x00007c0001397983 */ /* 0x0003680000300600 */
[----:B------:R2:W4:Y:S03]  /*6df0*/  LDL.LU.S16 R56, [R1+0x74] ;  /* 0x0000740001387983 */ /* 0x0005260000300600 */
[C---:B-1----:R-:W-:Y:S08]  /*6e00*/  HMMA.16816.F32.BF16 R92, R12.reuse, R4, R228 ;  /* 0x000000040c5c723c */ /* 0x042ff000000418e4 */
[C---:B------:R-:W-:Y:S01]  /*6e10*/  HMMA.16816.F32.BF16 R96, R12.reuse, R6, R224 ;  /* 0x000000060c60723c */ /* 0x040fe200000418e0 */
[----:B------:R-:W1:Y:S07]  /*6e20*/  LDSM.16.MT88.4 R4, [R176+0xf000] ;  /* 0x00f00000b004783b */ /* 0x000e6e0000004200 */
        /* <DEDUP_REMOVED lines=10> */
[----:B------:R-:W-:Y:S01]  /*6ed0*/  HMMA.16816.F32.BF16 R212, R12, R6, R212 ;  /* 0x000000060cd4723c */ /* 0x000fe200000418d4 */
[----:B------:R-:W1:Y:S07]  /*6ee0*/  LDSM.16.MT88.4 R4, [R0+0x5000] ;  /* 0x005000000004783b */ /* 0x000e6e0000004200 */
[----:B------:R-:W-:Y:S01]  /*6ef0*/  HMMA.16816.F32.BF16 R72, R112, R74, R48 ;  /* 0x0000004a7048723c */ /* 0x000fe20000041830 */
[----:B------:R-:W3:Y:S07]  /*6f00*/  LDSM.16.MT88.4 R48, [R0+0x1800] ;  /* 0x001800000030783b */ /* 0x000eee0000004200 */
[C---:B-1----:R-:W-:Y:S08]  /*6f10*/  HMMA.16816.F32.BF16 R108, R12.reuse, R4, R108 ;  /* 0x000000040c6c723c */ /* 0x042ff0000004186c */
[----:B------:R-:W-:Y:S01]  /*6f20*/  HMMA.16816.F32.BF16 R64, R12, R6, R80 ;  /* 0x000000060c40723c */ /* 0x000fe20000041850 */
[----:B------:R-:W1:Y:S01]  /*6f30*/  LDSM.16.MT88.4 R4, [R87+0x5000] ;  /* 0x005000005704783b */ /* 0x000e620000004200 */
[----:B--2---:R-:W-:-:S02]  /*6f40*/  @P4 HFMA2.BF16_V2 R241, -RZ.H0_H0, RZ.H0_H0, -R156.H0_H0 ;  /* 0x200000fffff14231 */ /* 0x004fc4000034099c */
[----:B---3--:R-:W-:Y:S01]  /*6f50*/  @P1 HFMA2.BF16_V2 R240, -RZ.H0_H0, RZ.H0_H0, -R150.H0_H0 ;  /* 0x200000fffff01231 */ /* 0x008fe20000340996 */
[----:B------:R-:W-:Y:S01]  /*6f60*/  LDSM.16.MT88.4 R80, [R0+0x3800] ;  /* 0x003800000050783b */ /* 0x000fe20000004200 */
[----:B------:R-:W-:Y:S02]  /*6f70*/  @!P5 HFMA2.BF16_V2 R129, -RZ.H0_H0, RZ.H0_H0, -R138.H0_H0 ;  /* 0x200000ffff81d231 */ /* 0x000fe4000034098a */
[----:B------:R-:W-:Y:S08]  /*6f80*/  HMMA.16816.F32.BF16 R44, R112, R48, R44 ;  /* 0x00000030702c723c */ /* 0x000ff0000004182c */
[C---:B-1----:R-:W-:Y:S08]  /*6f90*/  HMMA.16816.F32.BF16 R32, R12.reuse, R4, R32 ;  /* 0x000000040c20723c */ /* 0x042ff00000041820 */
[----:B------:R-:W-:Y:S01]  /*6fa0*/  HMMA.16816.F32.BF16 R28, R12, R6, R28 ;  /* 0x000000060c1c723c */ /* 0x000fe2000004181c */
[----:B------:R-:W-:-:S02]  /*6fb0*/  PRMT R14, R240, 0x7610, R14 ;  /* 0x00007610f00e7816 */ /* 0x000fc4000000000e */
[----:B------:R-:W-:Y:S02]  /*6fc0*/  PRMT R15, R241, 0x7610, R15 ;  /* 0x00007610f10f7816 */ /* 0x000fe4000000000f */
[----:B------:R-:W-:Y:S02]  /*6fd0*/  PRMT R13, R129, 0x7610, R13 ;  /* 0x00007610810d7816 */ /* 0x000fe4000000000d */
[----:B------:R-:W-:Y:S02]  /*6fe0*/  @P1 PRMT R150, R14, 0x5410, RZ ;  /* 0x000054100e961816 */ /* 0x000fe400000000ff */
[----:B------:R-:W-:Y:S01]  /*6ff0*/  @P4 PRMT R156, R15, 0x5410, RZ ;  /* 0x000054100f9c4816 */ /* 0x000fe200000000ff */
[----:B------:R1:W2:Y:S01]  /*7000*/  LDL.LU.S16 R14, [R1+0x84] ;  /* 0x00008400010e7983 */ /* 0x0002a20000300600 */
[----:B------:R-:W-:-:S03]  /*7010*/  @!P5 PRMT R138, R13, 0x5410, RZ ;  /* 0x000054100d8ad816 */ /* 0x000fc600000000ff */
[----:B------:R1:W3:Y:S04]  /*7020*/  LDL.LU.S16 R15, [R1+0x8c] ;  /* 0x00008c00010f7983 */ /* 0x0002e80000300600 */
[----:B------:R1:W3:Y:S01]  /*7030*/  LDL.LU.S16 R13, [R1+0x88] ;  /* 0x00008800010d7983 */ /* 0x0002e20000300600 */
[----:B------:R-:W-:Y:S01]  /*7040*/  ISETP.LE.U32.AND P1, PT, R125, UR6, PT ;  /* 0x000000067d007c0c */ /* 0x000fe2000bf23070 */
[----:B------:R-:W-:Y:S02]  /*7050*/  HMMA.16816.F32.BF16 R48, R112, R50, R8 ;  /* 0x000000327030723c */ /* 0x000fe40000041808 */
[----:B------:R1:W3:Y:S10]  /*7060*/  LDL.LU.S16 R10, [R1+0x90] ;  /* 0x00009000010a7983 */ /* 0x0002f40000300600 */
[----:B----4-:R-:W-:-:S05]  /*7070*/  @!P1 HFMA2.BF16_V2 R56, -RZ.H0_H0, RZ.H0_H0, -R134.H0_H0 ;  /* 0x200000ffff389231 */ /* 0x010fca0000340986 */
[----:B------:R-:W-:-:S04]  /*7080*/  PRMT R8, R56, 0x7610, R8 ;  /* 0x0000761038087816 */ /* 0x000fc80000000008 */
[----:B------:R-:W-:Y:S02]  /*7090*/  @!P1 PRMT R134, R8, 0x5410, RZ ;  /* 0x0000541008869816 */ /* 0x000fe400000000ff */
[----:B------:R1:W4:Y:S01]  /*70a0*/  LDL.LU.S16 R8, [R1+0x94] ;  /* 0x0000940001087983 */ /* 0x0003220000300600 */
[----:B------:R-:W-:-:S05]  /*70b0*/  @P3 HFMA2.BF16_V2 R242, -RZ.H0_H0, RZ.H0_H0, -R151.H0_H0 ;  /* 0x200000fffff23231 */ /* 0x000fca0000340997 */
[----:B------:R-:W-:-:S04]  /*70c0*/  PRMT R2, R242, 0x7610, R2 ;  /* 0x00007610f2027816 */ /* 0x000fc80000000002 */
[----:B------:R-:W-:Y:S02]  /*70d0*/  @P3 PRMT R151, R2, 0x5410, RZ ;  /* 0x0000541002973816 */ /* 0x000fe400000000ff */
[----:B------:R-:W-:Y:S02]  /*70e0*/  ISETP.LE.U32.AND P3, PT, R124, UR6, PT ;  /* 0x000000067c007c0c */ /* 0x000fe4000bf63070 */
[----:B------:R-:W-:-:S04]  /*70f0*/  LOP3.LUT R2, R126, 0xffff, RZ, 0xc0, !PT ;  /* 0x0000ffff7e027812 */ /* 0x000fc800078ec0ff */
[----:B------:R-:W-:Y:S02]  /*7100*/  ISETP.LE.U32.AND P4, PT, R2, UR6, PT ;  /* 0x0000000602007c0c */ /* 0x000fe4000bf83070 */
[----:B------:R-:W-:-:S05]  /*7110*/  PRMT R2, R54, 0x7770, RZ ;  /* 0x0000777036027816 */ /* 0x000fca00000000ff */
[----:B-----5:R-:W-:Y:S01]  /*7120*/  @!P3 HFMA2.BF16_V2 R57, -RZ.H0_H0, RZ.H0_H0, -R136.H0_H0 ;  /* 0x200000ffff39b231 */ /* 0x020fe20000340988 */
[----:B------:R-:W-:-:S04]  /*7130*/  ISETP.LE.U32.AND P5, PT, R2, UR6, PT ;  /* 0x0000000602007c0c */ /* 0x000fc8000bfa3070 */
[----:B------:R-:W-:Y:S01]  /*7140*/  PRMT R54, R57, 0x7610, R54 ;  /* 0x0000761039367816 */ /* 0x000fe20000000036 */
[----:B------:R-:W-:-:S03]  /*7150*/  @!P4 HFMA2.BF16_V2 R128, -RZ.H0_H0, RZ.H0_H0, -R137.H0_H0 ;  /* 0x200000ffff80c231 */ /* 0x000fc60000340989 */
[----:B------:R-:W-:Y:S02]  /*7160*/  @!P3 PRMT R136, R54, 0x5410, RZ ;  /* 0x000054103688b816 */ /* 0x000fe400000000ff */
[----:B------:R-:W-:Y:S02]  /*7170*/  ISETP.GT.U32.AND P3, PT, R170, UR6, PT ;  /* 0x00000006aa007c0c */ /* 0x000fe4000bf64070 */
[----:B------:R-:W-:-:S04]  /*7180*/  PRMT R58, R128, 0x7610, R58 ;  /* 0x00007610803a7816 */ /* 0x000fc8000000003a */
[----:B------:R-:W-:Y:S02]  /*7190*/  @!P4 PRMT R137, R58, 0x5410, RZ ;  /* 0x000054103a89c816 */ /* 0x000fe400000000ff */
[----:B------:R-:W-:Y:S01]  /*71a0*/  ISETP.GT.U32.AND P4, PT, R127, UR6, PT ;  /* 0x000000067f007c0c */ /* 0x000fe2000bf84070 */
[----:B------:R-:W-:Y:S01]  /*71b0*/  IMAD.MOV.U32 R241, RZ, RZ, R130 ;  /* 0x000000fffff17224 */ /* 0x000fe200078e0082 */
[----:B------:R-:W-:Y:S01]  /*71c0*/  ISETP.GT.U32.AND P1, PT, R169, UR6, PT ;  /* 0x00000006a9007c0c */ /* 0x000fe2000bf24070 */
[----:B------:R-:W-:Y:S01]  /*71d0*/  IMAD.MOV.U32 R242, RZ, RZ, R131 ;  /* 0x000000fffff27224 */ /* 0x000fe200078e0083 */
[----:B------:R-:W5:Y:S04]  /*71e0*/  LDSM.16.MT88.4 R124, [R176+0xd800] ;  /* 0x00d80000b07c783b */ /* 0x000f680000004200 */
[----:B------:R1:W5:Y:S04]  /*71f0*/  LDSM.16.MT88.4 R128, [R0+0x5800] ;  /* 0x005800000080783b */ /* 0x0003680000004200 */
[----:B------:R-:W5:Y:S01]  /*7200*/  LDSM.16.MT88.4 R56, [R87+0x1800] ;  /* 0x001800005738783b */ /* 0x000f620000004200 */
[----:B--2---:R-:W-:-:S02]  /*7210*/  @!P5 HFMA2.BF16_V2 R14, -RZ.H0_H0, RZ.H0_H0, -R119.H0_H0 ;  /* 0x200000ffff0ed231 */ /* 0x004fc40000340977 */
[----:B---3--:R-:W-:-:S03]  /*7220*/  @P3 HFMA2.BF16_V2 R13, -RZ.H0_H0, RZ.H0_H0, -R133.H0_H0 ;  /* 0x200000ffff0d3231 */ /* 0x008fc60000340985 */
[----:B-1----:R-:W-:Y:S02]  /*7230*/  PRMT R0, R14, 0x7610, R0 ;  /* 0x000076100e007816 */ /* 0x002fe40000000000 */
[----:B------:R1:W2:Y:S01]  /*7240*/  LDL.LU.S16 R14, [R1+0x9c] ;  /* 0x00009c00010e7983 */ /* 0x0002a20000300600 */
[----:B------:R-:W-:-:S03]  /*7250*/  PRMT R9, R13, 0x7610, R9 ;  /* 0x000076100d097816 */ /* 0x000fc60000000009 */
[----:B------:R1:W3:Y:S01]  /*7260*/  LDL.LU.S16 R13, [R1+0x98] ;  /* 0x00009800010d7983 */ /* 0x0002e20000300600 */
[----:B------:R-:W-:Y:S01]  /*7270*/  @P4 HFMA2.BF16_V2 R15, -RZ.H0_H0, RZ.H0_H0, -R135.H0_H0 ;  /* 0x200000ffff0f4231 */ /* 0x000fe20000340987 */
[----:B------:R-:W-:Y:S02]  /*7280*/  @!P5 PRMT R119, R0, 0x5410, RZ ;  /* 0x000054100077d816 */ /* 0x000fe400000000ff */
[----:B------:R-:W-:Y:S02]  /*7290*/  ISETP.LE.U32.AND P5, PT, R52, UR6, PT ;  /* 0x0000000634007c0c */ /* 0x000fe4000bfa3070 */
[----:B------:R-:W-:-:S04]  /*72a0*/  PRMT R12, R15, 0x7610, R12 ;  /* 0x000076100f0c7816 */ /* 0x000fc8000000000c */
[----:B------:R-:W-:Y:S02]  /*72b0*/  @P4 PRMT R135, R12, 0x5410, RZ ;  /* 0x000054100c874816 */ /* 0x000fe400000000ff */
[----:B------:R1:W2:Y:S01]  /*72c0*/  LDL.LU.S16 R12, [R1+0xa0] ;  /* 0x0000a000010c7983 */ /* 0x0002a20000300600 */
[----:B------:R-:W-:Y:S01]  /*72d0*/  LOP3.LUT R0, R27, 0xffff, RZ, 0xc0, !PT ;  /* 0x0000ffff1b007812 */ /* 0x000fe200078ec0ff */
[----:B------:R-:W-:-:S03]  /*72e0*/  @P1 HFMA2.BF16_V2 R10, -RZ.H0_H0, RZ.H0_H0, -R132.H0_H0 ;  /* 0x200000ffff0a1231 */ /* 0x000fc60000340984 */
[----:B----4-:R-:W-:Y:S01]  /*72f0*/  @!P5 HFMA2.BF16_V2 R8, -RZ.H0_H0, RZ.H0_H0, -R26.H0_H0 ;  /* 0x200000ffff08d231 */ /* 0x010fe2000034091a */
[----:B------:R-:W-:Y:S02]  /*7300*/  ISETP.LE.U32.AND P4, PT, R0, UR6, PT ;  /* 0x0000000600007c0c */ /* 0x000fe4000bf83070 */
[----:B------:R-:W-:Y:S02]  /*7310*/  PRMT R0, R10, 0x7610, R0 ;  /* 0x000076100a007816 */ /* 0x000fe40000000000 */
[----:B------:R-:W-:Y:S01]  /*7320*/  @P3 PRMT R133, R9, 0x5410, RZ ;  /* 0x0000541009853816 */ /* 0x000fe200000000ff */
[----:B------:R1:W4:Y:S01]  /*7330*/  LDL.LU.S16 R10, [R1+0xb0] ;  /* 0x0000b000010a7983 */ /* 0x0003220000300600 */
[----:B------:R-:W-:-:S03]  /*7340*/  PRMT R7, R8, 0x7610, R7 ;  /* 0x0000761008077816 */ /* 0x000fc60000000007 */
[----:B------:R1:W4:Y:S04]  /*7350*/  LDL.LU.S16 R9, [R1+0xac] ;  /* 0x0000ac0001097983 */ /* 0x0003280000300600 */
[----:B------:R1:W4:Y:S01]  /*7360*/  LDL.LU.S16 R8, [R1+0xa8] ;  /* 0x0000a80001087983 */ /* 0x0003220000300600 */
[----:B------:R-:W-:-:S03]  /*7370*/  @!P5 PRMT R26, R7, 0x5410, RZ ;  /* 0x00005410071ad816 */ /* 0x000fc600000000ff */
[----:B------:R1:W4:Y:S01]  /*7380*/  LDL.LU.S16 R7, [R1+0xa4] ;  /* 0x0000a40001077983 */ /* 0x0003220000300600 */
[----:B------:R-:W-:Y:S02]  /*7390*/  ISETP.LE.U32.AND P3, PT, R53, UR6, PT ;  /* 0x0000000635007c0c */ /* 0x000fe4000bf63070 */
[----:B------:R-:W-:Y:S02]  /*73a0*/  @P1 PRMT R132, R0, 0x5410, RZ ;  /* 0x0000541000841816 */ /* 0x000fe400000000ff */
[----:B------:R-:W-:Y:S02]  /*73b0*/  ISETP.LE.U32.AND P1, PT, R55, UR6, PT ;  /* 0x0000000637007c0c */ /* 0x000fe4000bf23070 */
[----:B------:R-:W-:-:S04]  /*73c0*/  PRMT R0, R22, 0x7770, RZ ;  /* 0x0000777016007816 */ /* 0x000fc800000000ff */
[----:B------:R-:W-:Y:S01]  /*73d0*/  ISETP.LE.U32.AND P5, PT, R0, UR6, PT ;  /* 0x0000000600007c0c */ /* 0x000fe2000bfa3070 */
[C---:B-----5:R-:W-:Y:S08]  /*73e0*/  HMMA.16816.F32.BF16 R120, R112.reuse, R124, R120 ;  /* 0x0000007c7078723c */ /* 0x060ff00000041878 */
[C---:B------:R-:W-:Y:S01]  /*73f0*/  HMMA.16816.F32.BF16 R124, R112.reuse, R126, R88 ;  /* 0x0000007e707c723c */ /* 0x040fe20000041858 */
[----:B------:R-:W-:Y:S07]  /*7400*/  LDSM.16.MT88.4 R88, [R87+0x3800] ;  /* 0x003800005758783b */ /* 0x000fee0000004200 */
[C---:B------:R-:W-:Y:S08]  /*7410*/  HMMA.16816.F32.BF16 R108, R112.reuse, R128, R108 ;  /* 0x00000080706c723c */ /* 0x040ff0000004186c */
[C---:B------:R-:W-:Y:S01]  /*7420*/  HMMA.16816.F32.BF16 R128, R112.reuse, R130, R64 ;  /* 0x000000827080723c */ /* 0x040fe20000041840 */
[----:B------:R-:W5:Y:S07]  /*7430*/  LDSM.16.MT88.4 R64, [R176+0xf800] ;  /* 0x00f80000b040783b */ /* 0x000f6e0000004200 */
[C---:B------:R-:W-:Y:S08]  /*7440*/  HMMA.16816.F32.BF16 R52, R112.reuse, R56, R92 ;  /* 0x000000387034723c */ /* 0x040ff0000004185c */
[C---:B------:R-:W-:Y:S01]  /*7450*/  HMMA.16816.F32.BF16 R56, R112.reuse, R58, R96 ;  /* 0x0000003a7038723c */ /* 0x040fe20000041860 */
[----:B------:R-:W1:Y:S04]  /*7460*/  LDSM.16.MT88.4 R96, [R176+0x11800] ;  /* 0x01180000b060783b */ /* 0x000e680000004200 */
[----:B------:R-:W-:Y:S04]  /*7470*/  STG.E.U16 desc[UR18][R172.64], R157 ;  /* 0x0000009dac007986 */ /* 0x000fe8000c101512 */
[----:B------:R-:W-:Y:S01]  /*7480*/  STG.E.U16 desc[UR18][R172.64+0x2], R158 ;  /* 0x0000029eac007986 */ /* 0x000fe2000c101512 */
[----:B------:R-:W-:Y:S01]  /*7490*/  VIADD R240, R202, 0x78dde6e4 ;  /* 0x78dde6e4caf07836 */ /* 0x000fe20000000000 */
[C---:B------:R-:W-:Y:S01]  /*74a0*/  HMMA.16816.F32.BF16 R76, R112.reuse, R80, R76 ;  /* 0x00000050704c723c */ /* 0x040fe2000004184c */
[----:B------:R-:W1:Y:S07]  /*74b0*/  LDCU.64 UR8, c[0x0][0x358] ;  /* 0x00006b00ff0877ac */ /* 0x000e6e0008000a00 */
[C---:B------:R-:W-:Y:S08]  /*74c0*/  HMMA.16816.F32.BF16 R80, R112.reuse, R82, R60 ;  /* 0x000000527050723c */ /* 0x040ff0000004183c */
[C---:B-----5:R-:W-:Y:S08]  /*74d0*/  HMMA.16816.F32.BF16 R60, R112.reuse, R64, R152 ;  /* 0x00000040703c723c */ /* 0x060ff00000041898 */
[----:B------:R-:W-:Y:S01]  /*74e0*/  HMMA.16816.F32.BF16 R64, R112, R66, R192 ;  /* 0x000000427040723c */ /* 0x000fe200000418c0 */
[----:B------:R-:W-:-:S07]  /*74f0*/  IMAD.MOV.U32 R192, RZ, RZ, -0x1 ;  /* 0xffffffffffc07424 */ /* 0x000fce00078e00ff */
[C---:B-1----:R-:W-:Y:S08]  /*7500*/  HMMA.16816.F32.BF16 R92, R112.reuse, R96, R208 ;  /* 0x00000060705c723c */ /* 0x042ff000000418d0 */
[----:B------:R-:W-:Y:S01]  /*7510*/  HMMA.16816.F32.BF16 R96, R112, R98, R212 ;  /* 0x000000627060723c */ /* 0x000fe200000418d4 */
[----:B---3--:R-:W-:-:S05]  /*7520*/  @!P3 HFMA2.BF16_V2 R13, -RZ.H0_H0, RZ.H0_H0, -R24.H0_H0 ;  /* 0x200000ffff0db231 */ /* 0x008fca0000340918 */
[----:B------:R-:W-:-:S04]  /*7530*/  PRMT R0, R13, 0x7610, R0 ;  /* 0x000076100d007816 */ /* 0x000fc80000000000 */
[----:B------:R-:W-:Y:S01]  /*7540*/  @!P3 PRMT R24, R0, 0x5410, RZ ;  /* 0x000054100018b816 */ /* 0x000fe200000000ff */
[----:B------:R-:W-:Y:S01]  /*7550*/  FADD.FTZ R0, R242, R241 ;  /* 0x000000f1f2007221 */ /* 0x000fe20000010000 */
[----:B--2---:R-:W-:Y:S01]  /*7560*/  @!P1 HFMA2.BF16_V2 R12, -RZ.H0_H0, RZ.H0_H0, -R23.H0_H0 ;  /* 0x200000ffff0c9231 */ /* 0x004fe20000340917 */
[----:B------:R-:W-:Y:S02]  /*7570*/  ISETP.GT.U32.AND P3, PT, R85, UR6, PT ;  /* 0x0000000655007c0c */ /* 0x000fe4000bf64070 */
[----:B------:R-:W-:Y:S01]  /*7580*/  FADD.FTZ R0, R244, R0 ;  /* 0x00000000f4007221 */ /* 0x000fe20000010000 */
[----:B------:R-:W-:Y:S01]  /*7590*/  @!P4 HFMA2.BF16_V2 R14, -RZ.H0_H0, RZ.H0_H0, -R25.H0_H0 ;  /* 0x200000ffff0ec231 */ /* 0x000fe20000340919 */
[----:B------:R-:W-:Y:S02]  /*75a0*/  PRMT R2, R12, 0x7610, R2 ;  /* 0x000076100c027816 */ /* 0x000fe40000000002 */
[----:B------:R-:W-:Y:S02]  /*75b0*/  FADD.FTZ R0, R245, R0 ;  /* 0x00000000f5007221 */ /* 0x000fe40000010000 */
[----:B------:R-:W-:-:S02]  /*75c0*/  PRMT R11, R14, 0x7610, R11 ;  /* 0x000076100e0b7816 */ /* 0x000fc4000000000b */
[----:B------:R-:W-:Y:S01]  /*75d0*/  @!P1 PRMT R23, R2, 0x5410, RZ ;  /* 0x0000541002179816 */ /* 0x000fe200000000ff */
[----:B------:R-:W-:Y:S01]  /*75e0*/  FADD.FTZ R0, R190, R0 ;  /* 0x00000000be007221 */ /* 0x000fe20000010000 */
[----:B------:R-:W-:Y:S01]  /*75f0*/  FADD.FTZ R2, R243, R249 ;  /* 0x000000f9f3027221 */ /* 0x000fe20000010000 */
[----:B------:R-:W1:Y:S01]  /*7600*/  LDC R190, c[0x0][0x448] ;  /* 0x00011200ffbe7b82 */ /* 0x000e620000000800 */
[----:B------:R-:W-:Y:S02]  /*7610*/  ISETP.GT.U32.AND P1, PT, R86, UR6, PT ;  /* 0x0000000656007c0c */ /* 0x000fe4000bf24070 */
[----:B------:R-:W-:Y:S01]  /*7620*/  @!P4 PRMT R25, R11, 0x5410, RZ ;  /* 0x000054100b19c816 */ /* 0x000fe200000000ff */
[----:B------:R-:W-:Y:S01]  /*7630*/  FADD.FTZ R2, R248, R2 ;  /* 0x00000002f8027221 */ /* 0x000fe20000010000 */
[----:B------:R-:W-:Y:S01]  /*7640*/  ISETP.GT.U32.AND P4, PT, R84, UR6, PT ;  /* 0x0000000654007c0c */ /* 0x000fe2000bf84070 */
[----:B----4-:R-:W-:Y:S02]  /*7650*/  @P3 HFMA2.BF16_V2 R8, -RZ.H0_H0, RZ.H0_H0, -R19.H0_H0 ;  /* 0x200000ffff083231 */ /* 0x010fe40000340913 */
[----:B------:R-:W-:-:S03]  /*7660*/  FADD.FTZ R2, R252, R2 ;  /* 0x00000002fc027221 */ /* 0x000fc60000010000 */
[----:B------:R-:W-:Y:S01]  /*7670*/  PRMT R4, R8, 0x7610, R4 ;  /* 0x0000761008047816 */ /* 0x000fe20000000004 */
[----:B------:R-:W-:Y:S02]  /*7680*/  FADD.FTZ R2, R251, R2 ;  /* 0x00000002fb027221 */ /* 0x000fe40000010000 */
[----:B------:R-:W-:Y:S01]  /*7690*/  @P1 HFMA2.BF16_V2 R7, -RZ.H0_H0, RZ.H0_H0, -R16.H0_H0 ;  /* 0x200000ffff071231 */ /* 0x000fe20000340910 */
[----:B------:R-:W-:Y:S01]  /*76a0*/  @P3 PRMT R19, R4, 0x5410, RZ ;  /* 0x0000541004133816 */ /* 0x000fe200000000ff */
[----:B------:R-:W-:Y:S01]  /*76b0*/  FADD.FTZ R4, R236, R0 ;  /* 0x00000000ec047221 */ /* 0x000fe20000010000 */
[----:B------:R-:W-:Y:S01]  /*76c0*/  FADD.FTZ R0, R189, R2 ;  /* 0x00000002bd007221 */ /* 0x000fe20000010000 */
[----:B------:R-:W-:Y:S02]  /*76d0*/  @!P5 HFMA2.BF16_V2 R10, -RZ.H0_H0, RZ.H0_H0, -R21.H0_H0 ;  /* 0x200000ffff0ad231 */ /* 0x000fe40000340915 */
[----:B------:R-:W-:Y:S01]  /*76e0*/  @P4 HFMA2.BF16_V2 R9, -RZ.H0_H0, RZ.H0_H0, -R20.H0_H0 ;  /* 0x200000ffff094231 */ /* 0x000fe20000340914 */
[----:B------:R-:W-:Y:S01]  /*76f0*/  PRMT R3, R7, 0x7610, R3 ;  /* 0x0000761007037816 */ /* 0x000fe20000000003 */
[----:B------:R-:W-:Y:S01]  /*7700*/  FADD.FTZ R0, R237, R0 ;  /* 0x00000000ed007221 */ /* 0x000fe20000010000 */
[----:B------:R-:W-:-:S02]  /*7710*/  PRMT R6, R10, 0x7610, R6 ;  /* 0x000076100a067816 */ /* 0x000fc40000000006 */
[----:B------:R-:W-:Y:S01]  /*7720*/  PRMT R5, R9, 0x7610, R5 ;  /* 0x0000761009057816 */ /* 0x000fe20000000005 */
[----:B------:R-:W-:Y:S01]  /*7730*/  FADD.FTZ R0, R238, R0 ;  /* 0x00000000ee007221 */ /* 0x000fe20000010000 */
[----:B------:R-:W-:Y:S01]  /*7740*/  @P1 PRMT R16, R3, 0x5410, RZ ;  /* 0x0000541003101816 */ /* 0x000fe200000000ff */
[----:B------:R2:W3:Y:S01]  /*7750*/  LDSM.16.MT88.4 R8, [R87+0x5800] ;  /* 0x005800005708783b */ /* 0x0004e20000004200 */
[----:B-1----:R-:W-:Y:S02]  /*7760*/  IMAD.SHL.U32 R3, R190, 0x8, RZ ;  /* 0x00000008be037824 */ /* 0x002fe400078e00ff */
[----:B------:R-:W-:Y:S02]  /*7770*/  FADD.FTZ R0, R180, R0 ;  /* 0x00000000b4007221 */ /* 0x000fe40000010000 */
[----:B------:R-:W-:-:S04]  /*7780*/  IMAD.WIDE R2, R3, 0x2, R172 ;  /* 0x0000000203027825 */ /* 0x000fc800078e02ac */
[----:B------:R-:W-:Y:S01]  /*7790*/  FADD.FTZ R4, R239, R4 ;  /* 0x00000004ef047221 */ /* 0x000fe20000010000 */
[----:B------:R-:W-:Y:S01]  /*77a0*/  FADD.FTZ R0, R179, R0 ;  /* 0x00000000b3007221 */ /* 0x000fe20000010000 */
[----:B------:R-:W-:Y:S02]  /*77b0*/  STG.E.U16 desc[UR18][R2.64], R162 ;  /* 0x000000a202007986 */ /* 0x000fe4000c101512 */
[----:B------:R-:W-:Y:S02]  /*77c0*/  FADD.FTZ R4, R250, R4 ;  /* 0x00000004fa047221 */ /* 0x000fe40000010000 */
[----:B------:R-:W-:Y:S01]  /*77d0*/  STG.E.U16 desc[UR18][R2.64+0x2], R161 ;  /* 0x000002a102007986 */ /* 0x000fe2000c101512 */
[----:B------:R-:W-:-:S03]  /*77e0*/  FADD.FTZ R0, R177, R0 ;  /* 0x00000000b1007221 */ /* 0x000fc60000010000 */
[----:B------:R-:W-:Y:S01]  /*77f0*/  STG.E.U16 desc[UR18][R172.64+0x10], R160 ;  /* 0x000010a0ac007986 */ /* 0x000fe2000c101512 */
[----:B------:R-:W-:-:S03]  /*7800*/  VIADD R241, R202, 0x9e3779b9 ;  /* 0x9e3779b9caf17836 */ /* 0x000fc60000000000 */
[----:B------:R-:W-:Y:S01]  /*7810*/  STG.E.U16 desc[UR18][R172.64+0x12], R159 ;  /* 0x0000129fac007986 */ /* 0x000fe2000c101512 */
[----:B------:R-:W-:-:S03]  /*7820*/  VIADD R242, R202, 0xdaa66d2b ;  /* 0xdaa66d2bcaf27836 */ /* 0x000fc60000000000 */
[----:B------:R-:W-:Y:S04]  /*7830*/  STG.E.U16 desc[UR18][R2.64+0x10], R167 ;  /* 0x000010a702007986 */ /* 0x000fe8000c101512 */
[----:B------:R-:W-:Y:S01]  /*7840*/  STG.E.U16 desc[UR18][R2.64+0x12], R164 ;  /* 0x000012a402007986 */ /* 0x000fe2000c101512 */
[----:B------:R-:W-:-:S03]  /*7850*/  FADD.FTZ R4, R185, R4 ;  /* 0x00000004b9047221 */ /* 0x000fc60000010000 */
[----:B------:R-:W-:Y:S01]  /*7860*/  STG.E.U16 desc[UR18][R172.64+0x20], R166 ;  /* 0x000020a6ac007986 */ /* 0x000fe2000c101512 */
[----:B------:R-:W-:-:S03]  /*7870*/  VIADD R237, R202, 0x3c6ef372 ;  /* 0x3c6ef372caed7836 */ /* 0x000fc60000000000 */
[----:B------:R-:W-:Y:S01]  /*7880*/  STG.E.U16 desc[UR18][R172.64+0x22], R163 ;  /* 0x000022a3ac007986 */ /* 0x000fe2000c101512 */
[----:B--2---:R-:W-:Y:S03]  /*7890*/  HMMA.16816.F32.BF16 R84, R112, R88, R196 ;  /* 0x000000587054723c */ /* 0x004fe600000418c4 */
[----:B------:R-:W-:Y:S01]  /*78a0*/  STG.E.U16 desc[UR18][R2.64+0x20], R168 ;  /* 0x000020a802007986 */ /* 0x000fe2000c101512 */
[----:B------:R-:W-:-:S03]  /*78b0*/  FADD.FTZ R0, R171, R0 ;  /* 0x00000000ab007221 */ /* 0x000fc60000010000 */
[----:B------:R-:W-:Y:S01]  /*78c0*/  STG.E.U16 desc[UR18][R2.64+0x22], R165 ;  /* 0x000022a502007986 */ /* 0x000fe2000c101512 */
[----:B------:R-:W-:-:S03]  /*78d0*/  @!P5 PRMT R21, R6, 0x5410, RZ ;  /* 0x000054100615d816 */ /* 0x000fc600000000ff */
[----:B------:R-:W-:Y:S01]  /*78e0*/  STG.E.U16 desc[UR18][R172.64+0x30], R149 ;  /* 0x00003095ac007986 */ /* 0x000fe2000c101512 */
[----:B------:R-:W-:-:S03]  /*78f0*/  @P4 PRMT R20, R5, 0x5410, RZ ;  /* 0x0000541005144816 */ /* 0x000fc600000000ff */
[----:B------:R-:W-:Y:S01]  /*7900*/  STG.E.U16 desc[UR18][R172.64+0x32], R151 ;  /* 0x00003297ac007986 */ /* 0x000fe2000c101512 */
[----:B------:R-:W-:-:S03]  /*7910*/  VIADD R199, R202, 0xb54cda56 ;  /* 0xb54cda56cac77836 */ /* 0x000fc60000000000 */
[----:B------:R-:W-:Y:S01]  /*7920*/  STG.E.U16 desc[UR18][R2.64+0x30], R156 ;  /* 0x0000309c02007986 */ /* 0x000fe2000c101512 */
[----:B------:R-:W-:-:S03]  /*7930*/  VIADD R236, R202, 0x1715609d ;  /* 0x1715609dcaec7836 */ /* 0x000fc60000000000 */
[----:B------:R-:W-:Y:S01]  /*7940*/  STG.E.U16 desc[UR18][R2.64+0x32], R150 ;  /* 0x0000329602007986 */ /* 0x000fe2000c101512 */
[----:B------:R-:W-:-:S03]  /*7950*/  FADD.FTZ R4, R187, R4 ;  /* 0x00000004bb047221 */ /* 0x000fc60000010000 */
[----:B------:R-:W-:Y:S04]  /*7960*/  STG.E.U16 desc[UR18][R172.64+0x40], R138 ;  /* 0x0000408aac007986 */ /* 0x000fe8000c101512 */
[----:B------:R-:W-:Y:S01]  /*7970*/  STG.E.U16 desc[UR18][R172.64+0x42], R137 ;  /* 0x00004289ac007986 */ /* 0x000fe2000c101512 */
[----:B------:R-:W-:-:S03]  /*7980*/  FADD.FTZ R0, R143, R0 ;  /* 0x000000008f007221 */ /* 0x000fc60000010000 */
[----:B------:R-:W-:Y:S04]  /*7990*/  STG.E.U16 desc[UR18][R2.64+0x40], R136 ;  /* 0x0000408802007986 */ /* 0x000fe8000c101512 */
[----:B------:R-:W-:Y:S04]  /*79a0*/  STG.E.U16 desc[UR18][R2.64+0x42], R134 ;  /* 0x0000428602007986 */ /* 0x000fe8000c101512 */
[----:B------:R-:W-:Y:S04]  /*79b0*/  STG.E.U16 desc[UR18][R172.64+0x50], R119 ;  /* 0x00005077ac007986 */ /* 0x000fe8000c101512 */
[----:B------:R-:W-:Y:S04]  /*79c0*/  STG.E.U16 desc[UR18][R172.64+0x52], R135 ;  /* 0x00005287ac007986 */ /* 0x000fe8000c101512 */
[----:B------:R-:W-:Y:S04]  /*79d0*/  STL [R1+0x50], R241 ;  /* 0x000050f101007387 */ /* 0x000fe80000100800 */
[----:B------:R-:W-:Y:S04]  /*79e0*/  STG.E.U16 desc[UR18][R2.64+0x50], R133 ;  /* 0x0000508502007986 */ /* 0x000fe8000c101512 */
[----:B------:R3:W-:Y:S04]  /*79f0*/  STG.E.U16 desc[UR18][R2.64+0x52], R132 ;  /* 0x0000528402007986 */ /* 0x0007e8000c101512 */
[----:B------:R1:W-:Y:S01]  /*7a00*/  STL [R1+0x48], R242 ;  /* 0x000048f201007387 */ /* 0x0003e20000100800 */
[----:B------:R-:W-:-:S03]  /*7a10*/  FADD.FTZ R4, R188, R4 ;  /* 0x00000004bc047221 */ /* 0x000fc60000010000 */
[----:B------:R1:W-:Y:S04]  /*7a20*/  STG.E.U16 desc[UR18][R172.64+0x60], R26 ;  /* 0x0000601aac007986 */ /* 0x0003e8000c101512 */
[----:B------:R1:W-:Y:S04]  /*7a30*/  STG.E.U16 desc[UR18][R172.64+0x62], R25 ;  /* 0x00006219ac007986 */ /* 0x0003e8000c101512 */
[----:B------:R1:W-:Y:S01]  /*7a40*/  STL [R1+0x4c], R237 ;  /* 0x00004ced01007387 */ /* 0x0003e20000100800 */
[----:B------:R-:W-:-:S03]  /*7a50*/  FADD.FTZ R0, R142, R0 ;  /* 0x000000008e007221 */ /* 0x000fc60000010000 */
[----:B------:R1:W-:Y:S04]  /*7a60*/  STG.E.U16 desc[UR18][R2.64+0x60], R24 ;  /* 0x0000601802007986 */ /* 0x0003e8000c101512 */
[----:B------:R1:W-:Y:S04]  /*7a70*/  STG.E.U16 desc[UR18][R2.64+0x62], R23 ;  /* 0x0000621702007986 */ /* 0x0003e8000c101512 */
[----:B------:R1:W-:Y:S04]  /*7a80*/  STL [R1+0x44], R240 ;  /* 0x000044f001007387 */ /* 0x0003e80000100800 */
[----:B------:R1:W-:Y:S04]  /*7a90*/  STG.E.U16 desc[UR18][R172.64+0x70], R21 ;  /* 0x00007015ac007986 */ /* 0x0003e8000c101512 */
[----:B------:R1:W-:Y:S04]  /*7aa0*/  STG.E.U16 desc[UR18][R172.64+0x72], R20 ;  /* 0x00007214ac007986 */ /* 0x0003e8000c101512 */
[----:B------:R1:W-:Y:S04]  /*7ab0*/  STL [R1+0x34], R199 ;  /* 0x000034c701007387 */ /* 0x0003e80000100800 */
[----:B------:R1:W-:Y:S04]  /*7ac0*/  STG.E.U16 desc[UR18][R2.64+0x70], R19 ;  /* 0x0000701302007986 */ /* 0x0003e8000c101512 */
[----:B------:R1:W-:Y:S04]  /*7ad0*/  STG.E.U16 desc[UR18][R2.64+0x72], R16 ;  /* 0x0000721002007986 */ /* 0x0003e8000c101512 */
[----:B------:R1:W-:Y:S01]  /*7ae0*/  STL [R1+0x40], R236 ;  /* 0x000040ec01007387 */ /* 0x0003e20000100800 */
[----:B------:R-:W-:Y:S01]  /*7af0*/  FADD.FTZ R4, R178, R4 ;  /* 0x00000004b2047221 */ /* 0x000fe20000010000 */
[----:B------:R-:W-:Y:S01]  /*7b00*/  FADD.FTZ R0, R139, R0 ;  /* 0x000000008b007221 */ /* 0x000fe20000010000 */
[----:B------:R-:W-:-:S02]  /*7b10*/  IMAD.MOV.U32 R239, RZ, RZ, R247 ;  /* 0x000000ffffef7224 */ /* 0x000fc400078e00f7 */
[----:B------:R-:W-:Y:S01]  /*7b20*/  FADD.FTZ R4, R146, R4 ;  /* 0x0000000492047221 */ /* 0x000fe20000010000 */
[----:B------:R-:W-:Y:S01]  /*7b30*/  FADD.FTZ R196, R144, R0 ;  /* 0x0000000090c47221 */ /* 0x000fe20000010000 */
[----:B------:R-:W-:Y:S02]  /*7b40*/  IMAD.MOV.U32 R178, RZ, RZ, R200 ;  /* 0x000000ffffb27224 */ /* 0x000fe400078e00c8 */
[----:B------:R-:W-:Y:S02]  /*7b50*/  VIADD R0, R203, 0xbb67ae85 ;  /* 0xbb67ae85cb007836 */ /* 0x000fe40000000000 */
[----:B------:R-:W-:Y:S01]  /*7b60*/  FADD.FTZ R4, R145, R4 ;  /* 0x0000000491047221 */ /* 0x000fe20000010000 */
[----:B------:R-:W-:Y:S01]  /*7b70*/  HMMA.16816.F32.BF16 R88, R112, R90, R204 ;  /* 0x0000005a7058723c */ /* 0x000fe200000418cc */
[----:B------:R-:W-:Y:S02]  /*7b80*/  IADD3 R194, P1, PT, R172, -0x80, RZ ;  /* 0xffffff80acc27810 */ /* 0x000fe40007f3e0ff */
[----:B------:R-:W-:Y:S01]  /*7b90*/  LOP3.LUT R0, R0, R178, R239, 0x96, !PT ;  /* 0x000000b200007212 */ /* 0x000fe200078e96ef */
[----:B------:R-:W-:-:S04]  /*7ba0*/  FADD.FTZ R4, R147, R4 ;  /* 0x0000000493047221 */ /* 0x000fc80000010000 */
[C---:B---3--:R-:W-:Y:S01]  /*7bb0*/  HMMA.16816.F32.BF16 R132, R112.reuse, R8, R32 ;  /* 0x000000087084723c */ /* 0x048fe20000041820 */
[----:B------:R-:W-:Y:S02]  /*7bc0*/  IMAD.MOV.U32 R238, RZ, RZ, R246 ;  /* 0x000000ffffee7224 */ /* 0x000fe400078e00f6 */
[----:B------:R-:W-:Y:S01]  /*7bd0*/  FADD.FTZ R195, R148, R4 ;  /* 0x0000000494c37221 */ /* 0x000fe20000010000 */
[----:B------:R-:W-:Y:S01]  /*7be0*/  IMAD.MOV.U32 R179, RZ, RZ, R201 ;  /* 0x000000ffffb37224 */ /* 0x000fe200078e00c9 */
[----:B------:R-:W-:Y:S01]  /*7bf0*/  IADD3.X R193, PT, PT, R173, -0x1, RZ, P1, !PT ;  /* 0xffffffffadc17810 */ /* 0x000fe20000ffe4ff */
[----:B------:R-:W-:Y:S02]  /*7c00*/  IMAD.WIDE.U32 R218, R0, -0x326172a9, RZ ;  /* 0xcd9e8d5700da7825 */ /* 0x000fe400078e00ff */
[----:B------:R-:W-:Y:S01]  /*7c10*/  HMMA.16816.F32.BF16 R112, R112, R10, R28 ;  /* 0x0000000a7070723c */ /* 0x000fe2000004181c */
[----:B------:R-:W-:-:S04]  /*7c20*/  NOP ;  /* 0x0000000000007918 */ /* 0x000fc80000000000 */
[----:B-1----:R-:W-:-:S15]  /*7c30*/  @!P6 BRA `(.L_x_670) ;  /* 0x00000054008ce947 */ /* 0x002fde0003800000 */
[----:B------:R-:W2:Y:S04]  /*7c40*/  LDL R247, [R1+0x20] ;  /* 0x0000200001f77983 */ /* 0x000ea80000100800 */
[----:B------:R-:W3:Y:S04]  /*7c50*/  LDL R200, [R1+0x30] ;  /* 0x0000300001c87983 */ /* 0x000ee80000100800 */
[----:B------:R-:W4:Y:S04]  /*7c60*/  LDL R246, [R1+0x38] ;  /* 0x0000380001f67983 */ /* 0x000f280000100800 */
[----:B------:R-:W5:Y:S01]  /*7c70*/  LDL R190, [R1+0x3c] ;  /* 0x00003c0001be7983 */ /* 0x000f620000100800 */
[C---:B------:R-:W-:Y:S01]  /*7c80*/  IMAD.SHL.U32 R7, R140.reuse, 0x10, RZ ;  /* 0x000000108c077824 */ /* 0x040fe200078e00ff */
[----:B------:R-:W-:Y:S01]  /*7c90*/  SHF.L.U64.HI R5, R140, 0x4, R141 ;  /* 0x000000048c057819 */ /* 0x000fe2000001028d */
[----:B------:R-:W-:Y:S01]  /*7ca0*/  IMAD.SHL.U32 R183, R186, 0x20, RZ ;  /* 0x00000020bab77824 */ /* 0x000fe200078e00ff */
[----:B------:R-:W4:Y:S01]  /*7cb0*/  LDL.LU R201, [R1+0xbc] ;  /* 0x0000bc0001c97983 */ /* 0x000f220000300800 */
[----:B------:R-:W-:Y:S01]  /*7cc0*/  SHF.R.U32.HI R182, RZ, 0x1, R186 ;  /* 0x00000001ffb67819 */ /* 0x000fe200000116ba */
[----:B------:R-:W1:Y:S01]  /*7cd0*/  LDCU UR7, c[0x0][0x440] ;  /* 0x00008800ff0777ac */ /* 0x000e620008000800 */
[----:B------:R-:W-:-:S04]  /*7ce0*/  DEPBAR.LE SB0, 0x0 ;  /* 0x000080000000791a */ /* 0x000fc80000000000 */
[----:B------:R-:W5:Y:S01]  /*7cf0*/  LDL R189, [R1+0x2c] ;  /* 0x00002c0001bd7983 */ /* 0x000f620000100800 */
[----:B------:R-:W-:Y:S01]  /*7d00*/  LOP3.LUT R183, R183, 0x7c00, RZ, 0xc0, !PT ;  /* 0x00007c00b7b77812 */ /* 0x000fe200078ec0ff */
[----:B------:R-:W-:Y:S01]  /*7d10*/  BAR.SYNC.DEFER_BLOCKING 0x0 ;  /* 0x0000000000007b1d */ /* 0x000fe20000010000 */
[----:B--2---:R-:W-:-:S04]  /*7d20*/  IMAD.MOV.U32 R243, RZ, RZ, R247 ;  /* 0x000000fffff37224 */ /* 0x004fc800078e00f7 */
[----:B------:R-:W-:-:S04]  /*7d30*/  VIADD R2, R243, 0xfffffffe ;  /* 0xfffffffef3027836 */ /* 0x000fc80000000000 */
[C---:B------:R-:W-:Y:S02]  /*7d40*/  IMAD R4, R2.reuse, R141, RZ ;  /* 0x0000008d02047224 */ /* 0x040fe400078e02ff */
[----:B------:R-:W-:-:S04]  /*7d50*/  IMAD.WIDE.U32 R2, R2, R140, RZ ;  /* 0x0000008c02027225 */ /* 0x000fc800078e00ff */
[----:B------:R-:W-:Y:S01]  /*7d60*/  IMAD.IADD R6, R4, 0x1, R3 ;  /* 0x0000000104067824 */ /* 0x000fe200078e0203 */
[C---:B---3--:R-:W-:Y:S01]  /*7d70*/  LEA R8, P3, R2.reuse, R200, 0x7 ;  /* 0x000000c802087211 */ /* 0x048fe200078638ff */
[----:B------:R-:W-:Y:S01]  /*7d80*/  IMAD.IADD R4, R3, 0x1, R4 ;  /* 0x0000000103047824 */ /* 0x000fe200078e0204 */
[----:B------:R-:W-:Y:S01]  /*7d90*/  LEA R0, P1, R2, R7, 0x6 ;  /* 0x0000000702007211 */ /* 0x000fe200078230ff */
[----:B------:R-:W-:-:S03]  /*7da0*/  IMAD.SHL.U32 R247, R186, 0x40, RZ ;  /* 0x00000040baf77824 */ /* 0x000fc600078e00ff */
[C---:B------:R-:W-:Y:S02]  /*7db0*/  LEA.HI.X R3, R2.reuse, R5, R6, 0x6, P1 ;  /* 0x0000000502037211 */ /* 0x040fe400008f3406 */
[----:B-----5:R-:W-:Y:S02]  /*7dc0*/  LEA.HI.X R9, R2, R189, R4, 0x7, P3 ;  /* 0x000000bd02097211 */ /* 0x020fe400018f3c04 */
[----:B------:R-:W-:Y:S02]  /*7dd0*/  IADD3 R10, P3, PT, R0, R7, RZ ;  /* 0x00000007000a7210 */ /* 0x000fe40007f7e0ff */
[----:B------:R-:W-:Y:S02]  /*7de0*/  LEA R11, P1, R140, R0, 0x5 ;  /* 0x000000008c0b7211 */ /* 0x000fe400078228ff */
[----:B------:R-:W-:Y:S01]  /*7df0*/  LEA R6, P4, R0, R200, 0x1 ;  /* 0x000000c800067211 */ /* 0x000fe200078808ff */
[----:B------:R-:W-:Y:S01]  /*7e00*/  IMAD.X R5, R3, 0x1, R5, P3 ;  /* 0x0000000103057824 */ /* 0x000fe200018e0605 */
[----:B------:R-:W-:-:S02]  /*7e10*/  LEA.HI.X R12, R140, R3, R141, 0x5, P1 ;  /* 0x000000038c0c7211 */ /* 0x000fc400008f2c8d */
[----:B------:R-:W-:Y:S02]  /*7e20*/  LEA.HI.X R7, R0, R189, R3, 0x1, P4 ;  /* 0x000000bd00077211 */ /* 0x000fe400020f0c03 */
[----:B------:R-:W-:Y:S02]  /*7e30*/  LOP3.LUT R0, R182, 0x8, RZ, 0xc0, !PT ;  /* 0x00000008b6007812 */ /* 0x000fe400078ec0ff */
[----:B------:R-:W-:Y:S02]  /*7e40*/  LOP3.LUT R3, R183, 0x200, R247, 0xf8, !PT ;  /* 0x00000200b7037812 */ /* 0x000fe400078ef8f7 */
[-C--:B------:R-:W-:Y:S02]  /*7e50*/  LEA R4, P1, R10, R200.reuse, 0x1 ;  /* 0x000000c80a047211 */ /* 0x080fe400078208ff */
[----:B------:R-:W-:Y:S02]  /*7e60*/  LEA R2, P5, R11, R200, 0x1 ;  /* 0x000000c80b027211 */ /* 0x000fe400078a08ff */
[----:B----4-:R-:W-:-:S02]  /*7e70*/  LOP3.LUT R0, R3, R201, R0, 0xf6, !PT ;  /* 0x000000c903007212 */ /* 0x010fc400078ef600 */
[-C--:B------:R-:W-:Y:S02]  /*7e80*/  LEA.HI.X R5, R10, R189.reuse, R5, 0x1, P1 ;  /* 0x000000bd0a057211 */ /* 0x080fe400008f0c05 */
[----:B------:R-:W-:Y:S02]  /*7e90*/  LEA.HI.X R3, R11, R189, R12, 0x1, P5 ;  /* 0x000000bd0b037211 */ /* 0x000fe400028f0c0c */
[----:B------:R-:W2:Y:S01]  /*7ea0*/  LDL.LU R189, [R1+0x54] ;  /* 0x0000540001bd7983 */ /* 0x000ea20000300800 */
[----:B-1----:R-:W-:Y:S02]  /*7eb0*/  ISETP.GE.AND P4, PT, R181, UR7, PT ;  /* 0x00000007b5007c0c */ /* 0x002fe4000bf86270 */
[----:B------:R-:W-:Y:S02]  /*7ec0*/  ISETP.GE.AND P3, PT, R246, UR7, PT ;  /* 0x00000007f6007c0c */ /* 0x000fe4000bf66270 */
[----:B------:R-:W-:-:S09]  /*7ed0*/  ISETP.GE.AND P1, PT, R190, UR7, PT ;  /* 0x00000007be007c0c */ /* 0x000fd2000bf26270 */
        /* <DEDUP_REMOVED lines=39> */
[----:B------:R-:W-:Y:S01]  /*8150*/  @P3 STS.128 [R191+0xf000], RZ ;  /* 0x00f000ffbf003388 */ /* 0x000fe20000000c00 */
[----:B------:R-:W-:-:S03]  /*8160*/  LEA R119, R0, UR5, 0x1 ;  /* 0x0000000500777c11 */ /* 0x000fc6000f8e08ff */
        /* <DEDUP_REMOVED lines=20> */
[----:B-1----:R-:W-:Y:S04]  /*82b0*/  LDSM.16.M88.4 R4, [R119] ;  /* 0x000000007704783b */ /* 0x002fe80000000200 */
[----:B------:R-:W1:Y:S04]  /*82c0*/  LDSM.16.M88.4 R20, [R118+UR5+0x6000] ;  /* 0x006000057614783b */ /* 0x000e680008000200 */
[----:B------:R-:W4:Y:S04]  /*82d0*/  LDSM.16.M88.4 R12, [R118+UR5+0x6800] ;  /* 0x00680005760c783b */ /* 0x000f280008000200 */
[----:B------:R-:W5:Y:S04]  /*82e0*/  LDSM.16.M88.4 R32, [R118+UR5+0x7000] ;  /* 0x007000057620783b */ /* 0x000f680008000200 */
[----:B------:R-:W5:Y:S01]  /*82f0*/  LDSM.16.M88.4 R28, [R118+UR5+0x7800] ;  /* 0x00780005761c783b */ /* 0x000f620008000200 */
[----:B---3--:R-:W-:-:S03]  /*8300*/  IMAD.MOV.U32 R3, RZ, RZ, 0x20 ;  /* 0x00000020ff037424 */ /* 0x008fc600078e00ff */
[----:B------:R-:W0:Y:S01]  /*8310*/  LDGDEPBAR ;  /* 0x00000000000079af */ /* 0x000e220000000000 */
[----:B------:R-:W-:Y:S01]  /*8320*/  VIADD R0, R118, UR5 ;  /* 0x0000000576007c36 */ /* 0x000fe20008000000 */
[----:B------:R-:W-:-:S05]  /*8330*/  SEL R3, R3, 0xffffffe0, !P2 ;  /* 0xffffffe003037807 */ /* 0x000fca0005000000 */
[----:B------:R-:W-:Y:S02]  /*8340*/  IMAD.IADD R177, R3, 0x1, R119 ;  /* 0x0000000103b17824 */ /* 0x000fe400078e0277 */
[----:B------:R-:W-:-:S03]  /*8350*/  IMAD.IADD R2, R0, 0x1, R3 ;  /* 0x0000000100027824 */ /* 0x000fc600078e0203 */
[----:B------:R-:W-:Y:S04]  /*8360*/  LDSM.16.M88.4 R8, [R177] ;  /* 0x00000000b108783b */ /* 0x000fe80000000200 */
[----:B------:R-:W3:Y:S04]  /*8370*/  LDSM.16.M88.4 R140, [R2+0x6000] ;  /* 0x00600000028c783b */ /* 0x000ee80000000200 */
[----:B------:R-:W3:Y:S04]  /*8380*/  LDSM.16.M88.4 R156, [R2+0x6800] ;  /* 0x00680000029c783b */ /* 0x000ee80000000200 */
[----:B------:R-:W3:Y:S04]  /*8390*/  LDSM.16.M88.4 R148, [R2+0x7000] ;  /* 0x007000000294783b */ /* 0x000ee80000000200 */
[----:B------:R-:W3:Y:S01]  /*83a0*/  LDSM.16.M88.4 R164, [R2+0x7800] ;  /* 0x0078000002a4783b */ /* 0x000ee20000000200 */
[C---:B-1----:R-:W-:Y:S08]  /*83b0*/  HMMA.16816.F32.BF16 R24, R4.reuse, R20, RZ ;  /* 0x000000140418723c */ /* 0x042ff000000418ff */
[C---:B------:R-:W-:Y:S08]  /*83c0*/  HMMA.16816.F32.BF16 R136, R4.reuse, R22, RZ ;  /* 0x000000160488723c */ /* 0x040ff000000418ff */
[C---:B----4-:R-:W-:Y:S08]  /*83d0*/  HMMA.16816.F32.BF16 R20, R4.reuse, R12, RZ ;  /* 0x0000000c0414723c */ /* 0x050ff000000418ff */
[C---:B------:R-:W-:Y:S08]  /*83e0*/  HMMA.16816.F32.BF16 R12, R4.reuse, R14, RZ ;  /* 0x0000000e040c723c */ /* 0x040ff000000418ff */
[C---:B-----5:R-:W-:Y:S08]  /*83f0*/  HMMA.16816.F32.BF16 R160, R4.reuse, R32, RZ ;  /* 0x0000002004a0723c */ /* 0x060ff000000418ff */
[C---:B------:R-:W-:Y:S08]  /*8400*/  HMMA.16816.F32.BF16 R208, R4.reuse, R34, RZ ;  /* 0x0000002204d0723c */ /* 0x040ff000000418ff */
[C---:B------:R-:W-:Y:S08]  /*8410*/  HMMA.16816.F32.BF16 R220, R4.reuse, R28, RZ ;  /* 0x0000001c04dc723c */ /* 0x040ff000000418ff */
[----:B------:R-:W-:Y:S08]  /*8420*/  HMMA.16816.F32.BF16 R204, R4, R30, RZ ;  /* 0x0000001e04cc723c */ /* 0x000ff000000418ff */
[C---:B---3--:R-:W-:Y:S08]  /*8430*/  HMMA.16816.F32.BF16 R152, R8.reuse, R140, R24 ;  /* 0x0000008c0898723c */ /* 0x048ff00000041818 */
[C---:B------:R-:W-:Y:S08]  /*8440*/  HMMA.16816.F32.BF16 R144, R8.reuse, R142, R136 ;  /* 0x0000008e0890723c */ /* 0x040ff00000041888 */
[C---:B------:R-:W-:Y:S08]  /*8450*/  HMMA.16816.F32.BF16 R140, R8.reuse, R156, R20 ;  /* 0x0000009c088c723c */ /* 0x040ff00000041814 */
[C---:B------:R-:W-:Y:S08]  /*8460*/  HMMA.16816.F32.BF16 R136, R8.reuse, R158, R12 ;  /* 0x0000009e0888723c */ /* 0x040ff0000004180c */
[C---:B------:R-:W-:Y:S08]  /*8470*/  HMMA.16816.F32.BF16 R28, R8.reuse, R150, R208 ;  /* 0x00000096081c723c */ /* 0x040ff000000418d0 */
[C---:B------:R-:W-:Y:S01]  /*8480*/  HMMA.16816.F32.BF16 R24, R8.reuse, R164, R220 ;  /* 0x000000a40818723c */ /* 0x040fe200000418dc */
[----:B------:R-:W-:Y:S07]  /*8490*/  LDSM.16.M88.4 R220, [R2+0x9800] ;  /* 0x0098000002dc783b */ /* 0x000fee0000000200 */
[----:B------:R-:W-:Y:S01]  /*84a0*/  HMMA.16816.F32.BF16 R20, R8, R166, R204 ;  /* 0x000000a60814723c */ /* 0x000fe200000418cc */
[----:B------:R-:W-:Y:S01]  /*84b0*/  LDSM.16.M88.4 R204, [R118+UR5+0x9000] ;  /* 0x0090000576cc783b */ /* 0x000fe20008000200 */
[----:B--2---:R-:W-:-:S02]  /*84c0*/  IMAD.IADD R16, R189, 0x1, R119 ;  /* 0x00000001bd107824 */ /* 0x004fc400078e0277 */
[----:B------:R-:W-:-:S03]  /*84d0*/  IMAD.IADD R0, R0, 0x1, R189 ;  /* 0x0000000100007824 */ /* 0x000fc600078e02bd */
[----:B------:R-:W-:Y:S04]  /*84e0*/  LDSM.16.M88.4 R4, [R16] ;  /* 0x000000001004783b */ /* 0x000fe80000000200 */
[----:B------:R-:W1:Y:S04]  /*84f0*/  LDSM.16.M88.4 R212, [R0+0x6800] ;  /* 0x0068000000d4783b */ /* 0x000e680000000200 */
[----:B------:R-:W2:Y:S04]  /*8500*/  LDSM.16.M88.4 R168, [R0+0x6000] ;  /* 0x0060000000a8783b */ /* 0x000ea80000000200 */
[----:B------:R-:W3:Y:S04]  /*8510*/  LDSM.16.M88.4 R228, [R0+0x7800] ;  /* 0x0078000000e4783b */ /* 0x000ee80000000200 */
[----:B------:R-:W4:Y:S01]  /*8520*/  LDSM.16.M88.4 R224, [R0+0x7000] ;  /* 0x0070000000e0783b */ /* 0x000f220000000200 */
[----:B------:R-:W-:-:S02]  /*8530*/  IMAD.IADD R19, R3, 0x1, R16 ;  /* 0x0000000103137824 */ /* 0x000fc400078e0210 */
[----:B------:R-:W-:Y:S01]  /*8540*/  IMAD.IADD R3, R3, 0x1, R0 ;  /* 0x0000000103037824 */ /* 0x000fe200078e0200 */
[----:B------:R-:W-:Y:S02]  /*8550*/  HMMA.16816.F32.BF16 R32, R8, R148, R160 ;  /* 0x000000940820723c */ /* 0x000fe400000418a0 */
[----:B------:R-:W-:Y:S04]  /*8560*/  LDSM.16.M88.4 R12, [R19] ;  /* 0x00000000130c783b */ /* 0x000fe80000000200 */
[----:B------:R-:W5:Y:S04]  /*8570*/  LDSM.16.M88.4 R208, [R3+0x6800] ;  /* 0x0068000003d0783b */ /* 0x000f680000000200 */
[----:B------:R-:W5:Y:S01]  /*8580*/  LDSM.16.M88.4 R232, [R3+0x6000] ;  /* 0x0060000003e8783b */ /* 0x000f620000000200 */
[C---:B-1----:R-:W-:Y:S08]  /*8590*/  HMMA.16816.F32.BF16 R156, R4.reuse, R212, R140 ;  /* 0x000000d4049c723c */ /* 0x042ff0000004188c */
[C---:B--2---:R-:W-:Y:S08]  /*85a0*/  HMMA.16816.F32.BF16 R8, R4.reuse, R168, R152 ;  /* 0x000000a80408723c */ /* 0x044ff00000041898 */
[C---:B---3--:R-:W-:Y:S08]  /*85b0*/  HMMA.16816.F32.BF16 R140, R4.reuse, R228, R24 ;  /* 0x000000e4048c723c */ /* 0x048ff00000041818 */
[C---:B------:R-:W-:Y:S01]  /*85c0*/  HMMA.16816.F32.BF16 R160, R4.reuse, R170, R144 ;  /* 0x000000aa04a0723c */ /* 0x040fe20000041890 */
[----:B------:R-:W1:Y:S04]  /*85d0*/  LDSM.16.M88.4 R144, [R3+0x7000] ;  /* 0x007000000390783b */ /* 0x000e680000000200 */
[----:B------:R-:W-:Y:S03]  /*85e0*/  LDSM.16.M88.4 R168, [R118+UR5+0x8800] ;  /* 0x0088000576a8783b */ /* 0x000fe60008000200 */
[C---:B------:R-:W-:Y:S01]  /*85f0*/  HMMA.16816.F32.BF16 R152, R4.reuse, R214, R136 ;  /* 0x000000d60498723c */ /* 0x040fe20000041888 */
[----:B------:R-:W-:Y:S07]  /*8600*/  LDSM.16.M88.4 R212, [R2+0x9000] ;  /* 0x0090000002d4783b */ /* 0x000fee0000000200 */
[C---:B------:R-:W-:Y:S01]  /*8610*/  HMMA.16816.F32.BF16 R24, R4.reuse, R230, R20 ;  /* 0x000000e60418723c */ /* 0x040fe20000041814 */
[----:B------:R-:W2:Y:S04]  /*8620*/  LDSM.16.M88.4 R20, [R3+0x7800] ;  /* 0x007800000314783b */ /* 0x000ea80000000200 */
[----:B------:R-:W-:Y:S03]  /*8630*/  LDSM.16.M88.4 R228, [R2+0x8800] ;  /* 0x0088000002e4783b */ /* 0x000fe60000000200 */
[C---:B----4-:R-:W-:Y:S01]  /*8640*/  HMMA.16816.F32.BF16 R164, R4.reuse, R224, R32 ;  /* 0x000000e004a4723c */ /* 0x050fe20000041820 */
[----:B------:R-:W-:Y:S07]  /*8650*/  LDSM.16.M88.4 R32, [R118+UR5+0x8000] ;  /* 0x008000057620783b */ /* 0x000fee0008000200 */
[----:B------:R-:W-:Y:S01]  /*8660*/  HMMA.16816.F32.BF16 R148, R4, R226, R28 ;  /* 0x000000e20494723c */ /* 0x000fe2000004181c */
[----:B------:R-:W3:Y:S04]  /*8670*/  LDSM.16.M88.4 R4, [R119+0x2000] ;  /* 0x002000007704783b */ /* 0x000ee80000000200 */
[----:B------:R-:W-:Y:S03]  /*8680*/  LDSM.16.M88.4 R224, [R2+0x8000] ;  /* 0x0080000002e0783b */ /* 0x000fe60000000200 */
[C---:B-----5:R-:W-:Y:S08]  /*8690*/  HMMA.16816.F32.BF16 R156, R12.reuse, R208, R156 ;  /* 0x000000d00c9c723c */ /* 0x060ff0000004189c */
[C---:B------:R-:W-:Y:S01]  /*86a0*/  HMMA.16816.F32.BF16 R152, R12.reuse, R210, R152 ;  /* 0x000000d20c98723c */ /* 0x040fe20000041898 */
[----:B------:R-:W4:Y:S07]  /*86b0*/  LDSM.16.M88.4 R208, [R118+UR5+0x9800] ;  /* 0x0098000576d0783b */ /* 0x000f2e0008000200 */
[C---:B------:R-:W-:Y:S01]  /*86c0*/  HMMA.16816.F32.BF16 R28, R12.reuse, R232, R8 ;  /* 0x000000e80c1c723c */ /* 0x040fe20000041808 */
[----:B------:R-:W5:Y:S07]  /*86d0*/  LDSM.16.M88.4 R8, [R177+0x2000] ;  /* 0x00200000b108783b */ /* 0x000f6e0000000200 */
[C---:B------:R-:W-:Y:S01]  /*86e0*/  HMMA.16816.F32.BF16 R136, R12.reuse, R234, R160 ;  /* 0x000000ea0c88723c */ /* 0x040fe200000418a0 */
[----:B------:R-:W-:Y:S07]  /*86f0*/  LDSM.16.M88.4 R232, [R0+0x8000] ;  /* 0x0080000000e8783b */ /* 0x000fee0000000200 */
[C---:B-1----:R-:W-:Y:S01]  /*8700*/  HMMA.16816.F32.BF16 R160, R12.reuse, R144, R164 ;  /* 0x000000900ca0723c */ /* 0x042fe200000418a4 */
[----:B------:R-:W-:Y:S07]  /*8710*/  LDSM.16.M88.4 R164, [R0+0x9000] ;  /* 0x0090000000a4783b */ /* 0x000fee0000000200 */
[C---:B------:R-:W-:Y:S08]  /*8720*/  HMMA.16816.F32.BF16 R148, R12.reuse, R146, R148 ;  /* 0x000000920c94723c */ /* 0x040ff00000041894 */
[C---:B--2---:R-:W-:Y:S08]  /*8730*/  HMMA.16816.F32.BF16 R140, R12.reuse, R20, R140 ;  /* 0x000000140c8c723c */ /* 0x044ff0000004188c */
[----:B------:R-:W-:Y:S01]  /*8740*/  HMMA.16816.F32.BF16 R12, R12, R22, R24 ;  /* 0x000000160c0c723c */ /* 0x000fe20000041818 */
[----:B------:R-:W1:Y:S07]  /*8750*/  LDSM.16.M88.4 R20, [R16+0x2000] ;  /* 0x002000001014783b */ /* 0x000e6e0000000200 */
[C---:B---3--:R-:W-:Y:S08]  /*8760*/  HMMA.16816.F32.BF16 R28, R4.reuse, R32, R28 ;  /* 0x00000020041c723c */ /* 0x048ff0000004181c */
[C---:B------:R-:W-:Y:S08]  /*8770*/  HMMA.16816.F32.BF16 R24, R4.reuse, R34, R136 ;  /* 0x000000220418723c */ /* 0x040ff00000041888 */
[C---:B------:R-:W-:Y:S01]  /*8780*/  HMMA.16816.F32.BF16 R144, R4.reuse, R170, R152 ;  /* 0x000000aa0490723c */ /* 0x040fe20000041898 */
[----:B------:R-:W2:Y:S07]  /*8790*/  LDSM.16.M88.4 R152, [R0+0x8800] ;  /* 0x008800000098783b */ /* 0x000eae0000000200 */
[C---:B------:R-:W-:Y:S01]  /*87a0*/  HMMA.16816.F32.BF16 R32, R4.reuse, R168, R156 ;  /* 0x000000a80420723c */ /* 0x040fe2000004189c */
[----:B------:R-:W3:Y:S04]  /*87b0*/  LDSM.16.M88.4 R168, [R0+0x9800] ;  /* 0x0098000000a8783b */ /* 0x000ee80000000200 */
[----:B------:R-:W-:Y:S03]  /*87c0*/  LDSM.16.M88.4 R156, [R3+0x8800] ;  /* 0x00880000039c783b */ /* 0x000fe60000000200 */
[C---:B------:R-:W-:Y:S08]  /*87d0*/  HMMA.16816.F32.BF16 R160, R4.reuse, R204, R160 ;  /* 0x000000cc04a0723c */ /* 0x040ff000000418a0 */
[C---:B------:R-:W-:Y:S01]  /*87e0*/  HMMA.16816.F32.BF16 R148, R4.reuse, R206, R148 ;  /* 0x000000ce0494723c */ /* 0x040fe20000041894 */
[----:B------:R-:W-:Y:S07]  /*87f0*/  LDSM.16.M88.4 R204, [R3+0x9000] ;  /* 0x0090000003cc783b */ /* 0x000fee0000000200 */
[C---:B----4-:R-:W-:Y:S08]  /*8800*/  HMMA.16816.F32.BF16 R140, R4.reuse, R208, R140 ;  /* 0x000000d0048c723c */ /* 0x050ff0000004188c */
[----:B------:R-:W-:Y:S01]  /*8810*/  HMMA.16816.F32.BF16 R12, R4, R210, R12 ;  /* 0x000000d2040c723c */ /* 0x000fe2000004180c */
[----:B------:R-:W-:Y:S04]  /*8820*/  LDSM.16.M88.4 R4, [R19+0x2000] ;  /* 0x002000001304783b */ /* 0x000fe80000000200 */
[----:B------:R-:W-:Y:S03]  /*8830*/  LDSM.16.M88.4 R208, [R3+0x9800] ;  /* 0x0098000003d0783b */ /* 0x000fe60000000200 */
[C---:B-----5:R-:W-:Y:S08]  /*8840*/  HMMA.16816.F32.BF16 R28, R8.reuse, R224, R28 ;  /* 0x000000e0081c723c */ /* 0x060ff0000004181c */
[C---:B------:R-:W-:Y:S01]  /*8850*/  HMMA.16816.F32.BF16 R24, R8.reuse, R226, R24 ;  /* 0x000000e20818723c */ /* 0x040fe20000041818 */
[----:B------:R-:W4:Y:S07]  /*8860*/  LDSM.16.M88.4 R224, [R3+0x8000] ;  /* 0x0080000003e0783b */ /* 0x000f2e0000000200 */
[C---:B------:R-:W-:Y:S08]  /*8870*/  HMMA.16816.F32.BF16 R136, R8.reuse, R228, R32 ;  /* 0x000000e40888723c */ /* 0x040ff00000041820 */
[C---:B------:R-:W-:Y:S01]  /*8880*/  HMMA.16816.F32.BF16 R144, R8.reuse, R230, R144 ;  /* 0x000000e60890723c */ /* 0x040fe20000041890 */
[----:B------:R-:W-:Y:S07]  /*8890*/  LDSM.16.M88.4 R228, [R0+0xa000] ;  /* 0x00a0000000e4783b */ /* 0x000fee0000000200 */
[C---:B------:R-:W-:Y:S08]  /*88a0*/  HMMA.16816.F32.BF16 R160, R8.reuse, R212, R160 ;  /* 0x000000d408a0723c */ /* 0x040ff000000418a0 */
[C---:B------:R-:W-:Y:S01]  /*88b0*/  HMMA.16816.F32.BF16 R148, R8.reuse, R214, R148 ;  /* 0x000000d60894723c */ /* 0x040fe20000041894 */
[----:B------:R-:W-:Y:S07]  /*88c0*/  LDSM.16.M88.4 R212, [R118+UR5+0xa000] ;  /* 0x00a0000576d4783b */ /* 0x000fee0008000200 */
[C---:B------:R-:W-:Y:S08]  /*88d0*/  HMMA.16816.F32.BF16 R140, R8.reuse, R220, R140 ;  /* 0x000000dc088c723c */ /* 0x040ff0000004188c */
[----:B------:R-:W-:Y:S01]  /*88e0*/  HMMA.16816.F32.BF16 R8, R8, R222, R12 ;  /* 0x000000de0808723c */ /* 0x000fe2000004180c */
[----:B------:R-:W5:Y:S04]  /*88f0*/  LDSM.16.M88.4 R12, [R119+0x4000] ;  /* 0x00400000770c783b */ /* 0x000f680000000200 */
[----:B------:R-:W-:Y:S03]  /*8900*/  LDSM.16.M88.4 R220, [R0+0xb800] ;  /* 0x00b8000000dc783b */ /* 0x000fe60000000200 */
        /* <DEDUP_REMOVED lines=9> */
[C---:B---3--:R-:W-:Y:S08]  /*89a0*/  HMMA.16816.F32.BF16 R140, R20.reuse, R168, R140 ;  /* 0x000000a8148c723c */ /* 0x048ff0000004188c */
[----:B------:R-:W-:Y:S01]  /*89b0*/  HMMA.16816.F32.BF16 R24, R20, R170, R8 ;  /* 0x000000aa1418723c */ /* 0x000fe20000041808 */
[----:B------:R-:W3:Y:S04]  /*89c0*/  LDSM.16.M88.4 R168, [R118+UR5+0xb800] ;  /* 0x00b8000576a8783b */ /* 0x000ee80008000200 */
[----:B------:R-:W3:Y:S03]  /*89d0*/  LDSM.16.M88.4 R20, [R177+0x4000] ;  /* 0x00400000b114783b */ /* 0x000ee60000000200 */
[C---:B----4-:R-:W-:Y:S08]  /*89e0*/  HMMA.16816.F32.BF16 R8, R4.reuse, R224, R28 ;  /* 0x000000e00408723c */ /* 0x050ff0000004181c */
[C---:B------:R-:W-:Y:S01]  /*89f0*/  HMMA.16816.F32.BF16 R32, R4.reuse, R226, R32 ;  /* 0x000000e20420723c */ /* 0x040fe20000041820 */
[----:B------:R-:W-:Y:S07]  /*8a00*/  LDSM.16.M88.4 R224, [R2+0xb800] ;  /* 0x00b8000002e0783b */ /* 0x000fee0000000200 */
[C---:B------:R-:W-:Y:S08]  /*8a10*/  HMMA.16816.F32.BF16 R28, R4.reuse, R156, R136 ;  /* 0x0000009c041c723c */ /* 0x040ff00000041888 */
[C---:B------:R-:W-:Y:S08]  /*8a20*/  HMMA.16816.F32.BF16 R144, R4.reuse, R158, R144 ;  /* 0x0000009e0490723c */ /* 0x040ff00000041890 */
[C---:B------:R-:W-:Y:S08]  /*8a30*/  HMMA.16816.F32.BF16 R148, R4.reuse, R206, R148 ;  /* 0x000000ce0494723c */ /* 0x040ff00000041894 */
[C---:B------:R-:W-:Y:S01]  /*8a40*/  HMMA.16816.F32.BF16 R160, R4.reuse, R204, R160 ;  /* 0x000000cc04a0723c */ /* 0x040fe200000418a0 */
[----:B------:R-:W4:Y:S07]  /*8a50*/  LDSM.16.M88.4 R204, [R2+0xa800] ;  /* 0x00a8000002cc783b */ /* 0x000f2e0000000200 */
[C---:B------:R-:W-:Y:S08]  /*8a60*/  HMMA.16816.F32.BF16 R140, R4.reuse, R208, R140 ;  /* 0x000000d0048c723c */ /* 0x040ff0000004188c */
[----:B------:R-:W-:Y:S01]  /*8a70*/  HMMA.16816.F32.BF16 R136, R4, R210, R24 ;  /* 0x000000d20488723c */ /* 0x000fe20000041818 */
[----:B------:R-:W-:Y:S07]  /*8a80*/  LDSM.16.M88.4 R208, [R2+0xb000] ;  /* 0x00b0000002d0783b */ /* 0x000fee0000000200 */
[C---:B-----5:R-:W-:Y:S01]  /*8a90*/  HMMA.16816.F32.BF16 R4, R12.reuse, R212, R8 ;  /* 0x000000d40c04723c */ /* 0x060fe20000041808 */
[----:B------:R-:W5:Y:S07]  /*8aa0*/  LDSM.16.M88.4 R8, [R16+0x4000] ;  /* 0x004000001008783b */ /* 0x000f6e0000000200 */
[C---:B------:R-:W-:Y:S01]  /*8ab0*/  HMMA.16816.F32.BF16 R32, R12.reuse, R214, R32 ;  /* 0x000000d60c20723c */ /* 0x040fe20000041820 */
[----:B------:R-:W-:Y:S07]  /*8ac0*/  LDSM.16.M88.4 R212, [R3+0xa000] ;  /* 0x00a0000003d4783b */ /* 0x000fee0000000200 */
[C---:B-1----:R-:W-:Y:S08]  /*8ad0*/  HMMA.16816.F32.BF16 R28, R12.reuse, R152, R28 ;  /* 0x000000980c1c723c */ /* 0x042ff0000004181c */
[C---:B------:R-:W-:Y:S08]  /*8ae0*/  HMMA.16816.F32.BF16 R24, R12.reuse, R154, R144 ;  /* 0x0000009a0c18723c */ /* 0x040ff00000041890 */
[C---:B--2---:R-:W-:Y:S08]  /*8af0*/  HMMA.16816.F32.BF16 R156, R12.reuse, R166, R148 ;  /* 0x000000a60c9c723c */ /* 0x044ff00000041894 */
[C---:B------:R-:W-:Y:S01]  /*8b00*/  HMMA.16816.F32.BF16 R160, R12.reuse, R164, R160 ;  /* 0x000000a40ca0723c */ /* 0x040fe200000418a0 */
[----:B------:R-:W1:Y:S07]  /*8b10*/  LDSM.16.M88.4 R164, [R0+0xa800] ;  /* 0x00a8000000a4783b */ /* 0x000e6e0000000200 */
[C---:B---3--:R-:W-:Y:S08]  /*8b20*/  HMMA.16816.F32.BF16 R152, R12.reuse, R168, R140 ;  /* 0x000000a80c98723c */ /* 0x048ff0000004188c */
[----:B------:R-:W-:Y:S01]  /*8b30*/  HMMA.16816.F32.BF16 R148, R12, R170, R136 ;  /* 0x000000aa0c94723c */ /* 0x000fe20000041888 */
[----:B------:R2:W-:Y:S07]  /*8b40*/  LDSM.16.M88.4 R168, [R0+0xb000] ;  /* 0x00b0000000a8783b */ /* 0x0005ee0000000200 */
[C---:B------:R-:W-:Y:S01]  /*8b50*/  HMMA.16816.F32.BF16 R12, R20.reuse, R232, R4 ;  /* 0x000000e8140c723c */ /* 0x040fe20000041804 */
[----:B------:R-:W3:Y:S07]  /*8b60*/  LDSM.16.M88.4 R4, [R19+0x4000] ;  /* 0x004000001304783b */ /* 0x000eee0000000200 */
[C---:B------:R-:W-:Y:S08]  /*8b70*/  HMMA.16816.F32.BF16 R144, R20.reuse, R234, R32 ;  /* 0x000000ea1490723c */ /* 0x040ff00000041820 */
[C---:B----4-:R-:W-:Y:S08]  /*8b80*/  HMMA.16816.F32.BF16 R140, R20.reuse, R204, R28 ;  /* 0x000000cc148c723c */ /* 0x050ff0000004181c */
[----:B------:R-:W-:Y:S01]  /*8b90*/  HMMA.16816.F32.BF16 R136, R20, R206, R24 ;  /* 0x000000ce1488723c */ /* 0x000fe20000041818 */
[----:B------:R-:W4:Y:S07]  /*8ba0*/  LDSM.16.M88.4 R204, [R3+0xa800] ;  /* 0x00a8000003cc783b */ /* 0x000f2e0000000200 */
[----:B-----5:R-:W-:Y:S01]  /*8bb0*/  HMMA.16816.F32.BF16 R12, R8, R228, R12 ;  /* 0x000000e4080c723c */ /* 0x020fe2000004180c */
[----:B--2---:R-:W-:-:S07]  /*8bc0*/  IMAD.SHL.U32 R0, R186, 0x2, RZ ;  /* 0x00000002ba007824 */ /* 0x004fce00078e00ff */
[C---:B------:R-:W-:Y:S08]  /*8bd0*/  HMMA.16816.F32.BF16 R32, R20.reuse, R208, R160 ;  /* 0x000000d01420723c */ /* 0x040ff000000418a0 */
[C---:B------:R-:W-:Y:S08]  /*8be0*/  HMMA.16816.F32.BF16 R28, R20.reuse, R210, R156 ;  /* 0x000000d2141c723c */ /* 0x040ff0000004189c */
[C---:B------:R-:W-:Y:S08]  /*8bf0*/  HMMA.16816.F32.BF16 R24, R20.reuse, R224, R152 ;  /* 0x000000e01418723c */ /* 0x040ff00000041898 */
[----:B------:R-:W-:Y:S08]  /*8c00*/  HMMA.16816.F32.BF16 R148, R20, R226, R148 ;  /* 0x000000e21494723c */ /* 0x000ff00000041894 */
[----:B------:R-:W-:Y:S01]  /*8c10*/  HMMA.16816.F32.BF16 R20, R8, R230, R144 ;  /* 0x000000e60814723c */ /* 0x000fe20000041890 */
[----:B------:R-:W2:Y:S01]  /*8c20*/  LDSM.16.M88.4 R144, [R3+0xb000] ;  /* 0x00b000000390783b */ /* 0x000ea20000000200 */
[----:B------:R-:W-:-:S06]  /*8c30*/  LOP3.LUT R0, R0, 0x6, RZ, 0xc0, !PT ;  /* 0x0000000600007812 */ /* 0x000fcc00078ec0ff */
[----:B-1----:R-:W-:Y:S01]  /*8c40*/  HMMA.16816.F32.BF16 R140, R8, R164, R140 ;  /* 0x000000a4088c723c */ /* 0x002fe2000004188c */
[----:B------:R-:W-:-:S07]  /*8c50*/  IMAD R0, R243, 0x40, R0 ;  /* 0x00000040f3007824 */ /* 0x000fce00078e0200 */
[----:B---3--:R-:W-:Y:S01]  /*8c60*/  HMMA.16816.F32.BF16 R12, R4, R212, R12 ;  /* 0x000000d4040c723c */ /* 0x008fe2000004180c */
[----:B------:R-:W-:-:S07]  /*8c70*/  VIADD R16, R0, 0xffffff80 ;  /* 0xffffff8000107836 */ /* 0x000fce0000000000 */
[----:B------:R-:W-:Y:S01]  /*8c80*/  HMMA.16816.F32.BF16 R160, R8, R170, R28 ;  /* 0x000000aa08a0723c */ /* 0x000fe2000004181c */
[----:B------:R-:W-:Y:S01]  /*8c90*/  ISETP.GE.AND P6, PT, R16, R17, PT ;  /* 0x000000111000720c */ /* 0x000fe20003fc6270 */
[----:B------:R-:W-:Y:S01]  /*8ca0*/  VIADD R2, R0, 0xffffff81 ;  /* 0xffffff8100027836 */ /* 0x000fe20000000000 */
[----:B------:R-:W-:-:S05]  /*8cb0*/  ISETP.GE.AND P5, PT, R16, R18, PT ;  /* 0x000000121000720c */ /* 0x000fca0003fa6270 */
[----:B------:R-:W-:Y:S01]  /*8cc0*/  HMMA.16816.F32.BF16 R152, R8, R166, R136 ;  /* 0x000000a60898723c */ /* 0x000fe20000041888 */
[----:B------:R1:W3:Y:S01]  /*8cd0*/  LDSM.16.M88.4 R136, [R3+0xb800] ;  /* 0x00b800000388783b */ /* 0x0002e20000000200 */
[----:B------:R-:W-:-:S06]  /*8ce0*/  DEPBAR.LE SB0, 0x0 ;  /* 0x000080000000791a */ /* 0x000fcc0000000000 */
[----:B------:R-:W-:Y:S01]  /*8cf0*/  HMMA.16816.F32.BF16 R28, R4, R214, R20 ;  /* 0x000000d6041c723c */ /* 0x000fe20000041814 */
[----:B------:R-:W-:Y:S02]  /*8d00*/  FSEL R12, R12, -INF , !P6 ;  /* 0xff8000000c0c7808 */ /* 0x000fe40007000000 */
[----:B------:R-:W-:Y:S01]  /*8d10*/  FSEL R16, R14, -INF , !P5 ;  /* 0xff8000000e107808 */ /* 0x000fe20006800000 */
[----:B------:R-:W-:Y:S01]  /*8d20*/  BAR.SYNC.DEFER_BLOCKING 0x0 ;  /* 0x0000000000007b1d */ /* 0x000fe20000010000 */
[C---:B------:R-:W-:Y:S02]  /*8d30*/  ISETP.GE.AND P6, PT, R2.reuse, R17, PT ;  /* 0x000000110200720c */ /* 0x040fe40003fc6270 */
[----:B------:R-:W-:Y:S01]  /*8d40*/  ISETP.GE.AND P5, PT, R2, R18, PT ;  /* 0x000000120200720c */ /* 0x000fe20003fa6270 */
[----:B------:R-:W-:Y:S01]  /*8d50*/  HMMA.16816.F32.BF16 R156, R8, R168, R32 ;  /* 0x000000a8089c723c */ /* 0x000fe20000041820 */
[----:B------:R-:W-:Y:S02]  /*8d60*/  VIADD R2, R0, 0xffffff89 ;  /* 0xffffff8900027836 */ /* 0x000fe40000000000 */
[----:B------:R-:W-:-:S05]  /*8d70*/  FSEL R15, R15, -INF , !P5 ;  /* 0xff8000000f0f7808 */ /* 0x000fca0006800000 */
[C---:B------:R-:W-:Y:S08]  /*8d80*/  HMMA.16816.F32.BF16 R164, R8.reuse, R220, R24 ;  /* 0x000000dc08a4723c */ /* 0x040ff00000041818 */
[----:B------:R-:W-:Y:S01]  /*8d90*/  HMMA.16816.F32.BF16 R148, R8, R222, R148 ;  /* 0x000000de0894723c */ /* 0x000fe20000041894 */
[----:B------:R-:W-:Y:S01]  /*8da0*/  VIADD R8, R0, 0xffffff88 ;  /* 0xffffff8800087836 */ /* 0x000fe20000000000 */
[----:B------:R-:W-:-:S06]  /*8db0*/  FSEL R11, R13, -INF , !P6 ;  /* 0xff8000000d0b7808 */ /* 0x000fcc0007000000 */
[C---:B----4-:R-:W-:Y:S01]  /*8dc0*/  HMMA.16816.F32.BF16 R24, R4.reuse, R204, R140 ;  /* 0x000000cc0418723c */ /* 0x050fe2000004188c */
[CC--:B------:R-:W-:Y:S02]  /*8dd0*/  ISETP.GE.AND P6, PT, R8.reuse, R17.reuse, PT ;  /* 0x000000110800720c */ /* 0x0c0fe40003fc6270 */
[-C--:B------:R-:W-:Y:S01]  /*8de0*/  ISETP.GE.AND P5, PT, R8, R18.reuse, PT ;  /* 0x000000120800720c */ /* 0x080fe20003fa6270 */
[----:B-1----:R-:W-:Y:S01]  /*8df0*/  VIADD R3, R0, 0xffffff90 ;  /* 0xffffff9000037836 */ /* 0x002fe20000000000 */
        /* <DEDUP_REMOVED lines=12> */
[----:B--2---:R-:W-:Y:S01]  /*8ec0*/  HMMA.16816.F32.BF16 R28, R4, R144, R156 ;  /* 0x00000090041c723c */ /* 0x004fe2000004189c */
[----:B------:R-:W-:Y:S02]  /*8ed0*/  FSEL R154, R26, -INF , !P5 ;  /* 0xff8000001a9a7808 */ /* 0x000fe40006800000 */
[----:B------:R-:W-:-:S02]  /*8ee0*/  ISETP.GE.AND P6, PT, R2, R17, PT ;  /* 0x000000110200720c */ /* 0x000fc40003fc6270 */
[-C--:B------:R-:W-:Y:S01]  /*8ef0*/  ISETP.GE.AND P5, PT, R2, R18.reuse, PT ;  /* 0x000000120200720c */ /* 0x080fe20003fa6270 */
[C---:B------:R-:W-:Y:S01]  /*8f00*/  VIADD R2, R0.reuse, 0xffffff99 ;  /* 0xffffff9900027836 */ /* 0x040fe20000000000 */
[----:B------:R-:W-:Y:S02]  /*8f10*/  FSEL R140, R25, -INF , !P6 ;  /* 0xff800000198c7808 */ /* 0x000fe40007000000 */
[----:B------:R-:W-:Y:S02]  /*8f20*/  FSEL R152, R27, -INF , !P5 ;  /* 0xff8000001b987808 */ /* 0x000fe40006800000 */
[C---:B------:R-:W-:Y:S02]  /*8f30*/  ISETP.GE.AND P6, PT, R3.reuse, R17, PT ;  /* 0x000000110300720c */ /* 0x040fe40003fc6270 */
[----:B------:R-:W-:Y:S01]  /*8f40*/  ISETP.GE.AND P5, PT, R3, R18, PT ;  /* 0x000000120300720c */ /* 0x000fe20003fa6270 */
[----:B------:R-:W-:Y:S01]  /*8f50*/  VIADD R3, R0, 0xffffffa0 ;  /* 0xffffffa000037836 */ /* 0x000fe20000000000 */
[----:B------:R-:W-:Y:S01]  /*8f60*/  FSEL R142, R20, -INF , !P6 ;  /* 0xff800000148e7808 */ /* 0x000fe20007000000 */
[----:B------:R-:W-:Y:S01]  /*8f70*/  HMMA.16816.F32.BF16 R24, R4, R146, R160 ;  /* 0x000000920418723c */ /* 0x000fe200000418a0 */
[----:B------:R-:W-:-:S02]  /*8f80*/  FSEL R155, R22, -INF , !P5 ;  /* 0xff800000169b7808 */ /* 0x000fc40006800000 */
[CC--:B------:R-:W-:Y:S02]  /*8f90*/  ISETP.GE.AND P6, PT, R2.reuse, R17.reuse, PT ;  /* 0x000000110200720c */ /* 0x0c0fe40003fc6270 */
[-C--:B------:R-:W-:Y:S01]  /*8fa0*/  ISETP.GE.AND P5, PT, R2, R18.reuse, PT ;  /* 0x000000120200720c */ /* 0x080fe20003fa6270 */
[----:B------:R-:W-:Y:S01]  /*8fb0*/  VIADD R2, R0, 0xffffffa1 ;  /* 0xffffffa100027836 */ /* 0x000fe20000000000 */
[----:B------:R-:W-:Y:S02]  /*8fc0*/  FSEL R33, R21, -INF , !P6 ;  /* 0xff80000015217808 */ /* 0x000fe40007000000 */
[----:B------:R-:W-:Y:S02]  /*8fd0*/  FSEL R153, R23, -INF , !P5 ;  /* 0xff80000017997808 */ /* 0x000fe40006800000 */
[C---:B------:R-:W-:Y:S02]  /*8fe0*/  ISETP.GE.AND P6, PT, R3.reuse, R17, PT ;  /* 0x000000110300720c */ /* 0x040fe40003fc6270 */
[----:B------:R-:W-:Y:S01]  /*8ff0*/  ISETP.GE.AND P5, PT, R3, R18, PT ;  /* 0x000000120300720c */ /* 0x000fe20003fa6270 */
[----:B---3--:R-:W-:Y:S01]  /*9000*/  HMMA.16816.F32.BF16 R20, R4, R136, R164 ;  /* 0x000000880414723c */ /* 0x008fe200000418a4 */
[----:B------:R-:W-:Y:S01]  /*9010*/  FSEL R189, R28, -INF , !P6 ;  /* 0xff8000001cbd7808 */ /* 0x000fe20007000000 */
[----:B------:R-:W-:Y:S01]  /*9020*/  VIADD R3, R0, 0xffffffa8 ;  /* 0xffffffa800037836 */ /* 0x000fe20000000000 */
[----:B------:R-:W-:-:S02]  /*9030*/  FSEL R194, R30, -INF , !P5 ;  /* 0xff8000001ec27808 */ /* 0x000fc40006800000 */
[CC--:B------:R-:W-:Y:S02]  /*9040*/  ISETP.GE.AND P6, PT, R2.reuse, R17.reuse, PT ;  /* 0x000000110200720c */ /* 0x0c0fe40003fc6270 */
[-C--:B------:R-:W-:Y:S01]  /*9050*/  ISETP.GE.AND P5, PT, R2, R18.reuse, PT ;  /* 0x000000120200720c */ /* 0x080fe20003fa6270 */
[C---:B------:R-:W-:Y:S01]  /*9060*/  VIADD R2, R0.reuse, 0xffffffa9 ;  /* 0xffffffa900027836 */ /* 0x040fe20000000000 */
[----:B------:R-:W-:Y:S02]  /*9070*/  FSEL R185, R29, -INF , !P6 ;  /* 0xff8000001db97808 */ /* 0x000fe40007000000 */
[----:B------:R-:W-:Y:S02]  /*9080*/  FSEL R193, R31, -INF , !P5 ;  /* 0xff8000001fc17808 */ /* 0x000fe40006800000 */
[C---:B------:R-:W-:Y:S02]  /*9090*/  ISETP.GE.AND P6, PT, R3.reuse, R17, PT ;  /* 0x000000110300720c */ /* 0x040fe40003fc6270 */
[----:B------:R-:W-:Y:S01]  /*90a0*/  ISETP.GE.AND P5, PT, R3, R18, PT ;  /* 0x000000120300720c */ /* 0x000fe20003fa6270 */
[----:B------:R-:W-:Y:S01]  /*90b0*/  VIADD R3, R0, 0xffffffb0 ;  /* 0xffffffb000037836 */ /* 0x000fe20000000000 */
[----:B------:R-:W-:-:S02]  /*90c0*/  FSEL R187, R24, -INF , !P6 ;  /* 0xff80000018bb7808 */ /* 0x000fc40007000000 */
[----:B------:R-:W-:Y:S01]  /*90d0*/  FSEL R192, R26, -INF , !P5 ;  /* 0xff8000001ac07808 */ /* 0x000fe20006800000 */
[----:B------:R-:W-:Y:S01]  /*90e0*/  HMMA.16816.F32.BF16 R4, R4, R138, R148 ;  /* 0x0000008a0404723c */ /* 0x000fe20000041894 */
[CC--:B------:R-:W-:Y:S02]  /*90f0*/  ISETP.GE.AND P6, PT, R2.reuse, R17.reuse, PT ;  /* 0x000000110200720c */ /* 0x0c0fe40003fc6270 */
[----:B------:R-:W-:Y:S01]  /*9100*/  ISETP.GE.AND P5, PT, R2, R18, PT ;  /* 0x000000120200720c */ /* 0x000fe20003fa6270 */
[----:B------:R-:W-:Y:S01]  /*9110*/  VIADD R2, R0, 0xffffffb1 ;  /* 0xffffffb100027836 */ /* 0x000fe20000000000 */
[----:B------:R-:W-:Y:S02]  /*9120*/  FSEL R188, R25, -INF , !P6 ;  /* 0xff80000019bc7808 */ /* 0x000fe40007000000 */
[----:B------:R-:W-:Y:S02]  /*9130*/  FSEL R190, R27, -INF , !P5 ;  /* 0xff8000001bbe7808 */ /* 0x000fe40006800000 */
[----:B------:R-:W-:-:S02]  /*9140*/  ISETP.GE.AND P5, PT, R3, R17, PT ;  /* 0x000000110300720c */ /* 0x000fc40003fa6270 */
[-C--:B------:R-:W-:Y:S02]  /*9150*/  ISETP.GE.AND P6, PT, R3, R18.reuse, PT ;  /* 0x000000120300720c */ /* 0x080fe40003fc6270 */
[----:B------:R-:W-:Y:S02]  /*9160*/  FSEL R244, R20, -INF , !P5 ;  /* 0xff80000014f47808 */ /* 0x000fe40006800000 */
[----:B------:R-:W-:Y:S02]  /*9170*/  FSEL R246, R22, -INF , !P6 ;  /* 0xff80000016f67808 */ /* 0x000fe40007000000 */
[C---:B------:R-:W-:Y:S02]  /*9180*/  ISETP.GE.AND P5, PT, R2.reuse, R17, PT ;  /* 0x000000110200720c */ /* 0x040fe40003fa6270 */
[----:B------:R-:W-:Y:S01]  /*9190*/  ISETP.GE.AND P6, PT, R2, R18, PT ;  /* 0x000000120200720c */ /* 0x000fe20003fc6270 */
[----:B------:R-:W-:Y:S01]  /*91a0*/  VIADD R2, R0, 0xffffffb8 ;  /* 0xffffffb800027836 */ /* 0x000fe20000000000 */
[----:B------:R-:W-:-:S04]  /*91b0*/  FSEL R217, R21, -INF , !P5 ;  /* 0xff80000015d97808 */ /* 0x000fc80006800000 */
[----:B------:R-:W-:-:S04]  /*91c0*/  ISETP.GE.AND P5, PT, R2, R17, PT ;  /* 0x000000110200720c */ /* 0x000fc80003fa6270 */
[----:B------:R-:W-:Y:S02]  /*91d0*/  FSEL R200, R4, -INF , !P5 ;  /* 0xff80000004c87808 */ /* 0x000fe40006800000 */
[----:B------:R-:W-:Y:S01]  /*91e0*/  ISETP.GE.AND P5, PT, R2, R18, PT ;  /* 0x000000120200720c */ /* 0x000fe20003fa6270 */
[----:B------:R-:W-:-:S03]  /*91f0*/  VIADD R0, R0, 0xffffffb9 ;  /* 0xffffffb900007836 */ /* 0x000fc60000000000 */
[----:B------:R-:W-:Y:S02]  /*9200*/  FSEL R216, R6, -INF , !P5 ;  /* 0xff80000006d87808 */ /* 0x000fe40006800000 */
[----:B------:R-:W-:Y:S02]  /*9210*/  ISETP.GE.U32.AND P5, PT, R243, 0x3, PT ;  /* 0x00000003f300780c */ /* 0x000fe40003fa6070 */
[----:B------:R-:W-:Y:S02]  /*9220*/  FSEL R245, R23, -INF , !P6 ;  /* 0xff80000017f57808 */ /* 0x000fe40007000000 */
[----:B------:R-:W-:-:S04]  /*9230*/  ISETP.GE.AND P6, PT, R0, R17, PT ;  /* 0x000000110000720c */ /* 0x000fc80003fc6270 */
[----:B------:R-:W-:Y:S02]  /*9240*/  FSEL R197, R5, -INF , !P6 ;  /* 0xff80000005c57808 */ /* 0x000fe40007000000 */
[----:B------:R-:W-:-:S04]  /*9250*/  ISETP.GE.AND P6, PT, R0, R18, PT ;  /* 0x000000120000720c */ /* 0x000fc80003fc6270 */
[----:B------:R-:W-:Y:S01]  /*9260*/  FSEL R201, R7, -INF , !P6 ;  /* 0xff80000007c97808 */ /* 0x000fe20007000000 */
[----:B------:R-:W-:Y:S08]  /*9270*/  @!P5 BRA `(.L_x_671) ;  /* 0x000000040060d947 */ /* 0x000ff00003800000 */
[----:B------:R-:W2:Y:S04]  /*9280*/  LDL.LU R252, [R1+0xb4] ;  /* 0x0000b40001fc7983 */ /* 0x000ea80000300800 */
[----:B------:R-:W3:Y:S04]  /*9290*/  LDL.LU R248, [R1+0xb8] ;  /* 0x0000b80001f87983 */ /* 0x000ee80000300800 */
[----:B------:R-:W4:Y:S04]  /*92a0*/  LDL R249, [R1+0x28] ;  /* 0x0000280001f97983 */ /* 0x000f280000100800 */
[----:B------:R-:W5:Y:S01]  /*92b0*/  LDL R247, [R1+0x24] ;  /* 0x0000240001f77983 */ /* 0x000f620000100800 */
[----:B------:R-:W-:Y:S01]  /*92c0*/  VIADD R2, R243, 0xfffffffd ;  /* 0xfffffffdf3027836 */ /* 0x000fe20000000000 */
[----:B------:R-:W-:Y:S03]  /*92d0*/  BSSY.RECONVERGENT B0, `(.L_x_672) ;  /* 0x0000051000007945 */ /* 0x000fe60003800200 */
[----:B------:R-:W-:-:S02]  /*92e0*/  IMAD R0, R2, R175, RZ ;  /* 0x000000af02007224 */ /* 0x000fc400078e02ff */
[----:B------:R-:W-:-:S04]  /*92f0*/  IMAD.WIDE.U32 R2, R2, R174, RZ ;  /* 0x000000ae02027225 */ /* 0x000fc800078e00ff */
[----:B------:R-:W-:Y:S02]  /*9300*/  IMAD.IADD R4, R3, 0x1, R0 ;  /* 0x0000000103047824 */ /* 0x000fe400078e0200 */
[----:B------:R-:W-:Y:S01]  /*9310*/  IMAD.IADD R3, R0, 0x1, R3 ;  /* 0x0000000100037824 */ /* 0x000fe200078e0203 */
[C---:B--2---:R-:W-:Y:S02]  /*9320*/  LEA R0, P5, R2.reuse, R252, 0x6 ;  /* 0x000000fc02007211 */ /* 0x044fe400078a30ff */
[----:B----4-:R-:W-:-:S04]  /*9330*/  LEA R8, P6, R2, R249, 0x7 ;  /* 0x000000f902087211 */ /* 0x010fc800078c38ff */
[C---:B-----5:R-:W-:Y:S02]  /*9340*/  LEA.HI.X R9, R2.reuse, R247, R4, 0x7, P6 ;  /* 0x000000f702097211 */ /* 0x060fe400030f3c04 */
[----:B---3--:R-:W-:Y:S02]  /*9350*/  LEA.HI.X R2, R2, R248, R3, 0x6, P5 ;  /* 0x000000f802027211 */ /* 0x008fe400028f3403 */
[----:B------:R-:W-:Y:S01]  /*9360*/  IADD3 R3, P5, PT, R252, R0, RZ ;  /* 0x00000000fc037210 */ /* 0x000fe20007fbe0ff */
[----:B------:R-:W-:Y:S01]  /*9370*/  @!PT LDS RZ, [RZ] ;  /* 0x00000000fffff984 */ /* 0x000fe20000000800 */
[----:B------:R-:W-:Y:S01]  /*9380*/  @!PT LDS RZ, [RZ] ;  /* 0x00000000fffff984 */ /* 0x000fe20000000800 */
[----:B------:R-:W-:Y:S01]  /*9390*/  @!PT LDS RZ, [RZ] ;  /* 0x00000000fffff984 */ /* 0x000fe20000000800 */
[----:B------:R1:W-:Y:S01]  /*93a0*/  @!P4 LDGSTS.E.BYPASS.LTC128B.128 [R191+0x6000], desc[UR8][R8.64] ;  /* 0x0600000008bfcfae */ /* 0x0003e2000b981a08 */
[----:B------:R-:W-:-:S03]  /*93b0*/  LEA R6, P6, R0, R249, 0x1 ;  /* 0x000000f900067211 */ /* 0x000fc600078c08ff */
[----:B------:R1:W-:Y:S01]  /*93c0*/  @P4 STS.128 [R191+0x6000], RZ ;  /* 0x006000ffbf004388 */ /* 0x0003e20000000c00 */
[--C-:B------:R-:W-:Y:S01]  /*93d0*/  LEA.HI.X R7, R0, R247, R2.reuse, 0x1, P6 ;  /* 0x000000f700077211 */ /* 0x100fe200030f0c02 */
[----:B------:R-:W-:Y:S01]  /*93e0*/  IMAD.X R5, R248, 0x1, R2, P5 ;  /* 0x00000001f8057824 */ /* 0x000fe200028e0602 */
[C---:B------:R-:W-:Y:S01]  /*93f0*/  LEA R4, P6, R3.reuse, R249, 0x1 ;  /* 0x000000f903047211 */ /* 0x040fe200078c08ff */
[----:B------:R-:W-:Y:S01]  /*9400*/  @!PT LDS RZ, [RZ] ;  /* 0x00000000fffff984 */ /* 0x000fe20000000800 */
[----:B------:R-:W-:Y:S01]  /*9410*/  @!PT LDS RZ, [RZ] ;  /* 0x00000000fffff984 */ /* 0x000fe20000000800 */
[----:B------:R-:W-:Y:S01]  /*9420*/  @!PT LDS RZ, [RZ] ;  /* 0x00000000fffff984 */ /* 0x000fe20000000800 */
[----:B------:R1:W-:Y:S01]  /*9430*/  @!P3 LDGSTS.E.BYPASS.LTC128B.128 [R191+0x8000], desc[UR8][R8.64+0x80] ;  /* 0x0800008008bfbfae */ /* 0x0003e2000b981a08 */
[C---:B------:R-:W-:Y:S02]  /*9440*/  LEA R10, P5, R174.reuse, R0, 0x5 ;  /* 0x00000000ae0a7211 */ /* 0x040fe400078a28ff */
[----:B------:R-:W-:Y:S01]  /*9450*/  LEA.HI.X R5, R3, R247, R5, 0x1, P6 ;  /* 0x000000f703057211 */ /* 0x000fe200030f0c05 */
        /* <DEDUP_REMOVED lines=55> */
.L_x_673:
[----:B------:R2:W-:Y:S02]  /*97d0*/  STS.128 [R191+0xb800], RZ ;  /* 0x00b800ffbf007388 */ /* 0x0005e40000000c00 */
.L_x_674:
[----:B------:R-:W-:Y:S05]  /*97e0*/  BSYNC.RECONVERGENT B0 ;  /* 0x0000000000007941 */ /* 0x000fea0003800200 */
.L_x_672:
[----:B------:R-:W0:Y:S02]  /*97f0*/  LDGDEPBAR ;  /* 0x00000000000079af */ /* 0x000e240000000000 */
.L_x_671:
[----:B-1-3--:R-:W-:Y:S01]  /*9800*/  FMNMX3.FTZ R2, R117, R12, R11, !PT ;  /* 0x0000000c75027276 */ /* 0x00afe2000781000b */
[----:B------:R-:W1:Y:S01]  /*9810*/  S2R R8, SR_CTAID.X ;  /* 0x0000000000087919 */ /* 0x000e620000002500 */
[----:B------:R-:W-:Y:S01]  /*9820*/  FMNMX3.FTZ R0, R116, R16, R15, !PT ;  /* 0x0000001074007276 */ /* 0x000fe2000781000f */
[----:B------:R-:W-:Y:S01]  /*9830*/  VIADD R3, R243, 0xffffffff ;  /* 0xfffffffff3037836 */ /* 0x000fe20000000000 */
[----:B------:R-:W-:Y:S01]  /*9840*/  FMNMX3.FTZ R2, R2, R13, R14, !PT ;  /* 0x0000000d02027276 */ /* 0x000fe2000781000e */
[----:B------:R-:W-:Y:S01]  /*9850*/  IMAD.MOV.U32 R145, RZ, RZ, R179 ;  /* 0x000000ffff917224 */ /* 0x000fe200078e00b3 */
[----:B------:R-:W-:Y:S01]  /*9860*/  FMNMX3.FTZ R0, R0, R32, R19, !PT ;  /* 0x0000002000007276 */ /* 0x000fe20007810013 */
[----:B------:R-:W-:Y:S01]  /*9870*/  IMAD.SHL.U32 R177, R3, 0x2, RZ ;  /* 0x0000000203b17824 */ /* 0x000fe200078e00ff */
[----:B------:R-:W-:Y:S01]  /*9880*/  FMNMX3.FTZ R2, R2, R143, R140, !PT ;  /* 0x0000008f02027276 */ /* 0x000fe2000781008c */
[----:B------:R-:W-:Y:S01]  /*9890*/  IMAD.MOV.U32 R151, RZ, RZ, R241 ;  /* 0x000000ffff977224 */ /* 0x000fe200078e00f1 */
[----:B------:R-:W-:Y:S01]  /*98a0*/  FMNMX3.FTZ R0, R0, R154, R152, !PT ;  /* 0x0000009a00007276 */ /* 0x000fe20007810098 */
[----:B------:R-:W-:Y:S01]  /*98b0*/  VIADD R3, R177, 0xfffffffe ;  /* 0xfffffffeb1037836 */ /* 0x000fe20000000000 */
[----:B------:R-:W-:Y:S01]  /*98c0*/  FMNMX3.FTZ R2, R2, R142, R33, !PT ;  /* 0x0000008e02027276 */ /* 0x000fe20007810021 */
[----:B------:R-:W-:Y:S01]  /*98d0*/  IMAD.MOV.U32 R150, RZ, RZ, R237 ;  /* 0x000000ffff967224 */ /* 0x000fe200078e00ed */
[----:B------:R-:W-:Y:S01]  /*98e0*/  FMNMX3.FTZ R0, R0, R155, R153, !PT ;  /* 0x0000009b00007276 */ /* 0x000fe20007810099 */
[----:B------:R-:W-:Y:S01]  /*98f0*/  IMAD.MOV.U32 R144, RZ, RZ, R178 ;  /* 0x000000ffff907224 */ /* 0x000fe200078e00b2 */
[----:B------:R-:W-:Y:S01]  /*9900*/  FMNMX3.FTZ R2, R2, R189, R185, !PT ;  /* 0x000000bd02027276 */ /* 0x000fe200078100b9 */
[C---:B------:R-:W-:Y:S01]  /*9910*/  VIADD R179, R203.reuse, 0x76cf5d0a ;  /* 0x76cf5d0acbb37836 */ /* 0x040fe20000000000 */
[----:B------:R-:W-:Y:S01]  /*9920*/  FMNMX3.FTZ R0, R0, R194, R193, !PT ;  /* 0x000000c200007276 */ /* 0x000fe200078100c1 */
[C---:B------:R-:W-:Y:S01]  /*9930*/  VIADD R178, R203.reuse, 0x32370b8f ;  /* 0x32370b8fcbb27836 */ /* 0x040fe20000000000 */
[----:B------:R-:W-:Y:S01]  /*9940*/  FMNMX3.FTZ R2, R2, R187, R188, !PT ;  /* 0x000000bb02027276 */ /* 0x000fe200078100bc */
[----:B------:R-:W-:Y:S01]  /*9950*/  IMAD.MOV.U32 R147, RZ, RZ, R240 ;  /* 0x000000ffff937224 */ /* 0x000fe200078e00f0 */
[----:B------:R-:W-:Y:S01]  /*9960*/  FMNMX3.FTZ R0, R0, R192, R190, !PT ;  /* 0x000000c000007276 */ /* 0x000fe200078100be */
[----:B------:R-:W-:Y:S01]  /*9970*/  IMAD.MOV.U32 R146, RZ, RZ, R242 ;  /* 0x000000ffff927224 */ /* 0x000fe200078e00f2 */
[----:B------:R-:W-:Y:S01]  /*9980*/  FMNMX3.FTZ R2, R2, R244, R217, !PT ;  /* 0x000000f402027276 */ /* 0x000fe200078100d9 */
[C---:B------:R-:W-:Y:S01]  /*9990*/  VIADD R180, R203.reuse, 0xed9eba14 ;  /* 0xed9eba14cbb47836 */ /* 0x040fe20000000000 */
[----:B------:R-:W-:Y:S01]  /*99a0*/  FMNMX3.FTZ R0, R0, R246, R245, !PT ;  /* 0x000000f600007276 */ /* 0x000fe200078100f5 */
[----:B------:R-:W3:Y:S01]  /*99b0*/  LDC R28, c[0x0][0x4f8] ;  /* 0x00013e00ff1c7b82 */ /* 0x000ee20000000800 */
[----:B------:R-:W-:Y:S01]  /*99c0*/  FMNMX3.FTZ R2, R2, R200, R197, !PT ;  /* 0x000000c802027276 */ /* 0x000fe200078100c5 */
[----:B------:R-:W-:Y:S01]  /*99d0*/  VIADD R18, R176, 0xc000 ;  /* 0x0000c000b0127836 */ /* 0x000fe20000000000 */
[----:B------:R-:W-:Y:S01]  /*99e0*/  FMNMX3.FTZ R0, R0, R216, R201, !PT ;  /* 0x000000d800007276 */ /* 0x000fe200078100c9 */
[----:B------:R-:W-:Y:S01]  /*99f0*/  VIADD R29, R176, 0xc040 ;  /* 0x0000c040b01d7836 */ /* 0x000fe20000000000 */
[----:B------:R-:W-:Y:S01]  /*9a00*/  SHF.R.U32.HI R10, RZ, 0x5, R186 ;  /* 0x00000005ff0a7819 */ /* 0x000fe200000116ba */
[----:B------:R-:W4:Y:S01]  /*9a10*/  SHFL.BFLY PT, R4, R2, 0x2, 0x1f ;  /* 0x0c401f0002047f89 */ /* 0x000f2200000e0000 */
[----:B------:R-:W-:Y:S01]  /*9a20*/  LOP3.LUT R3, R203, R3, R145, 0x96, !PT ;  /* 0x00000003cb037212 */ /* 0x000fe200078e9691 */
[----:B------:R-:W-:Y:S01]  /*9a30*/  @P0 VIADD R29, R18, 0xffffffc0 ;  /* 0xffffffc0121d0836 */ /* 0x000fe20000000000 */
[----:B-1----:R-:W-:Y:S01]  /*9a40*/  LEA R8, R8, R10, 0x2 ;  /* 0x0000000a08087211 */ /* 0x002fe200078e10ff */
[----:B------:R-:W1:Y:S01]  /*9a50*/  SHFL.BFLY PT, R5, R0, 0x2, 0x1f ;  /* 0x0c401f0000057f89 */ /* 0x000e6200000e0000 */
[----:B------:R-:W-:Y:S01]  /*9a60*/  MOV R148, R238 ;  /* 0x000000ee00947202 */ /* 0x000fe20000000f00 */
[----:B------:R-:W-:-:S02]  /*9a70*/  IMAD.MOV.U32 R149, RZ, RZ, R239 ;  /* 0x000000ffff957224 */ /* 0x000fc400078e00ef */
[----:B------:R-:W-:Y:S01]  /*9a80*/  IMAD.WIDE.U32 R8, R8, -0x326172a9, RZ ;  /* 0xcd9e8d5708087825 */ /* 0x000fe200078e00ff */
[----:B------:R-:W-:Y:S03]  /*9a90*/  STL [R1+0x68], R18 ;  /* 0x0000681201007387 */ /* 0x000fe60000100800 */
[----:B------:R-:W-:Y:S01]  /*9aa0*/  IMAD.MOV.U32 R159, RZ, RZ, R236 ;  /* 0x000000ffff9f7224 */ /* 0x000fe200078e00ec */
[----:B---3--:R-:W-:-:S05]  /*9ab0*/  LOP3.LUT R28, R28, 0xff, RZ, 0xc0, !PT ;  /* 0x000000ff1c1c7812 */ /* 0x008fca00078ec0ff */
[----:B------:R-:W-:Y:S01]  /*9ac0*/  IMAD R28, R28, 0x10000, R28 ;  /* 0x000100001c1c7824 */ /* 0x000fe200078e021c */
[----:B----4-:R-:W-:Y:S01]  /*9ad0*/  FMNMX.FTZ R4, R2, R4, !PT ;  /* 0x0000000402047209 */ /* 0x010fe20007810000 */
[----:B------:R-:W-:Y:S01]  /*9ae0*/  IMAD.WIDE.U32 R2, R3, -0x326172a9, RZ ;  /* 0xcd9e8d5703027825 */ /* 0x000fe200078e00ff */
[----:B-1----:R-:W-:-:S03]  /*9af0*/  FMNMX.FTZ R0, R0, R5, !PT ;  /* 0x0000000500007209 */ /* 0x002fc60007810000 */
[----:B------:R-:W1:Y:S01]  /*9b00*/  SHFL.BFLY PT, R6, R4, 0x1, 0x1f ;  /* 0x0c201f0004067f89 */ /* 0x000e6200000e0000 */
[----:B------:R-:W-:Y:S02]  /*9b10*/  LOP3.LUT R3, R151, R8, R3, 0x96, !PT ;  /* 0x0000000897037212 */ /* 0x000fe400078e9603 */
[----:B------:R-:W-:Y:S01]  /*9b20*/  LOP3.LUT R2, R150, R2, R219, 0x96, !PT ;  /* 0x0000000296027212 */ /* 0x000fe200078e96db */
[----:B------:R-:W3:Y:S02]  /*9b30*/  SHFL.BFLY PT, R7, R0, 0x1, 0x1f ;  /* 0x0c201f0000077f89 */ /* 0x000ee400000e0000 */
[----:B------:R-:W-:-:S04]  /*9b40*/  IMAD.WIDE.U32 R8, R3, -0x2daee0ad, RZ ;  /* 0xd2511f5303087825 */ /* 0x000fc800078e00ff */
[----:B------:R-:W-:Y:S01]  /*9b50*/  IMAD.WIDE.U32 R20, R2, -0x2daee0ad, RZ ;  /* 0xd2511f5302147825 */ /* 0x000fe200078e00ff */
[----:B------:R-:W-:-:S04]  /*9b60*/  LOP3.LUT R2, R179, R148, R9, 0x96, !PT ;  /* 0x00000094b3027212 */ /* 0x000fc800078e9609 */
[----:B------:R-:W-:Y:S01]  /*9b70*/  LOP3.LUT R5, R178, R8, R21, 0x96, !PT ;  /* 0x00000008b2057212 */ /* 0x000fe200078e9615 */
[----:B------:R-:W-:-:S04]  /*9b80*/  IMAD.WIDE.U32 R2, R2, -0x326172a9, RZ ;  /* 0xcd9e8d5702027825 */ /* 0x000fc800078e00ff */
[----:B------:R-:W-:Y:S01]  /*9b90*/  IMAD.WIDE.U32 R118, R5, -0x326172a9, RZ ;  /* 0xcd9e8d5705767825 */ /* 0x000fe200078e00ff */
[----:B------:R-:W-:Y:S02]  /*9ba0*/  LOP3.LUT R3, R146, R218, R3, 0x96, !PT ;  /* 0x000000da92037212 */ /* 0x000fe400078e9603 */
[----:B-1----:R-:W-:Y:S02]  /*9bb0*/  FMNMX.FTZ R175, R4, R6, !PT ;  /* 0x0000000604af7209 */ /* 0x002fe40007810000 */
[----:B------:R-:W-:Y:S01]  /*9bc0*/  LOP3.LUT R2, R147, R2, R119, 0x96, !PT ;  /* 0x0000000293027212 */ /* 0x000fe200078e9677 */
[----:B------:R-:W-:Y:S01]  /*9bd0*/  VIADD R119, R203, 0xa9066899 ;  /* 0xa9066899cb777836 */ /* 0x000fe20000000000 */
[----:B---3--:R-:W-:Y:S01]  /*9be0*/  FMNMX.FTZ R174, R0, R7, !PT ;  /* 0x0000000700ae7209 */ /* 0x008fe20007810000 */
[C---:B------:R-:W-:Y:S01]  /*9bf0*/  FMUL.FTZ R22, R175.reuse, UR4 ;  /* 0x00000004af167c20 */ /* 0x040fe20008410000 */
[----:B------:R-:W-:Y:S01]  /*9c00*/  FSETP.NEU.FTZ.AND P3, PT, R175, -INF , PT ;  /* 0xff800000af00780b */ /* 0x000fe20003f7d000 */
[----:B------:R-:W-:Y:S01]  /*9c10*/  IMAD.WIDE.U32 R136, R2, -0x2daee0ad, RZ ;  /* 0xd2511f5302887825 */ /* 0x000fe200078e00ff */
[----:B------:R-:W-:-:S03]  /*9c20*/  FSETP.NEU.FTZ.AND P1, PT, R174, -INF , PT ;  /* 0xff800000ae00780b */ /* 0x000fc60003f3d000 */
[----:B------:R-:W-:Y:S01]  /*9c30*/  FMUL.FTZ R23, R174, UR4 ;  /* 0x00000004ae177c20 */ /* 0x000fe20008410000 */
[----:B------:R-:W-:Y:S01]  /*9c40*/  FSEL R2, R175, RZ, P3 ;  /* 0x000000ffaf027208 */ /* 0x000fe20001800000 */
[----:B------:R-:W-:Y:S01]  /*9c50*/  IMAD.WIDE.U32 R34, R3, -0x2daee0ad, RZ ;  /* 0xd2511f5303227825 */ /* 0x000fe200078e00ff */
[----:B------:R-:W-:Y:S02]  /*9c60*/  FSEL R22, R22, RZ, P3 ;  /* 0x000000ff16167208 */ /* 0x000fe40001800000 */
[----:B------:R-:W-:Y:S01]  /*9c70*/  FSEL R0, R174, RZ, P1 ;  /* 0x000000ffae007208 */ /* 0x000fe20000800000 */
[----:B------:R-:W-:Y:S01]  /*9c80*/  FADD.FTZ R17, R117, -R2 ;  /* 0x8000000275117221 */ /* 0x000fe20000010000 */
[----:B------:R-:W-:Y:S01]  /*9c90*/  LOP3.LUT R3, R180, R20, R35, 0x96, !PT ;  /* 0x00000014b4037212 */ /* 0x000fe200078e9623 */
[----:B------:R-:W-:Y:S01]  /*9ca0*/  FFMA.FTZ R2, R13, UR4, -R22 ;  /* 0x000000040d027c23 */ /* 0x000fe20008010816 */
[----:B------:R-:W-:Y:S01]  /*9cb0*/  LOP3.LUT R34, R119, R34, R137, 0x96, !PT ;  /* 0x0000002277227212 */ /* 0x000fe200078e9689 */
[----:B------:R-:W-:Y:S01]  /*9cc0*/  FADD.FTZ R10, R116, -R0 ;  /* 0x80000000740a7221 */ /* 0x000fe20000010000 */
[----:B------:R-:W-:Y:S01]  /*9cd0*/  FSEL R23, R23, RZ, P1 ;  /* 0x000000ff17177208 */ /* 0x000fe20000800000 */
[----:B------:R-:W-:-:S04]  /*9ce0*/  IMAD.WIDE.U32 R20, R3, -0x326172a9, RZ ;  /* 0xcd9e8d5703147825 */ /* 0x000fc800078e00ff */
[--C-:B------:R-:W-:Y:S01]  /*9cf0*/  FFMA.FTZ R0, R14, UR4, -R22.reuse ;  /* 0x000000040e007c23 */ /* 0x100fe20008010816 */
[----:B------:R1:W-:Y:S01]  /*9d00*/  MUFU.EX2 R241, R2 ;  /* 0x0000000200f17308 */ /* 0x0003e20000000800 */
[----:B------:R-:W-:Y:S01]  /*9d10*/  FFMA.FTZ R12, R12, UR4, -R22 ;  /* 0x000000040c0c7c23 */ /* 0x000fe20008010816 */
[----:B------:R-:W-:-:S04]  /*9d20*/  IMAD.WIDE.U32 R34, R34, -0x326172a9, RZ ;  /* 0xcd9e8d5722227825 */ /* 0x000fc800078e00ff */
[--C-:B------:R-:W-:Y:S01]  /*9d30*/  FFMA.FTZ R3, R16, UR4, -R23.reuse ;  /* 0x0000000410037c23 */ /* 0x100fe20008010817 */
[----:B------:R-:W-:Y:S01]  /*9d40*/  FFMA.FTZ R11, R11, UR4, -R22 ;  /* 0x000000040b0b7c23 */ /* 0x000fe20008010816 */
[----:B------:R3:W-:Y:S01]  /*9d50*/  MUFU.EX2 R240, R0 ;  /* 0x0000000000f07308 */ /* 0x0007e20000000800 */
[----:B------:R-:W-:Y:S01]  /*9d60*/  FFMA.FTZ R4, R32, UR4, -R23 ;  /* 0x0000000420047c23 */ /* 0x000fe20008010817 */
[----:B------:R-:W-:Y:S01]  /*9d70*/  LOP3.LUT R116, R199, R20, R35, 0x96, !PT ;  /* 0x00000014c7747212 */ /* 0x000fe200078e9623 */
[----:B------:R-:W-:Y:S01]  /*9d80*/  FMUL.FTZ R17, R17, UR4 ;  /* 0x0000000411117c20 */ /* 0x000fe20008410000 */
[----:B------:R4:W-:Y:S01]  /*9d90*/  MUFU.EX2 R242, R3 ;  /* 0x0000000300f27308 */ /* 0x0009e20000000800 */
[----:B------:R-:W-:Y:S01]  /*9da0*/  PRMT R8, R34, 0x7773, RZ ;  /* 0x0000777322087816 */ /* 0x000fe200000000ff */
[----:B------:R-:W-:Y:S01]  /*9db0*/  FMUL.FTZ R10, R10, UR4 ;  /* 0x000000040a0a7c20 */ /* 0x000fe20008410000 */
[----:B------:R-:W-:Y:S01]  /*9dc0*/  LOP3.LUT R6, R116, 0xff, RZ, 0xc0, !PT ;  /* 0x000000ff74067812 */ /* 0x000fe200078ec0ff */
[----:B------:R5:W-:Y:S01]  /*9dd0*/  MUFU.EX2 R157, R12 ;  /* 0x0000000c009d7308 */ /* 0x000be20000000800 */
[----:B-1----:R-:W-:Y:S01]  /*9de0*/  FFMA.FTZ R2, R15, UR4, -R23 ;  /* 0x000000040f027c23 */ /* 0x002fe20008010817 */
[----:B------:R-:W-:-:S02]  /*9df0*/  PRMT R7, R34, 0x7772, RZ ;  /* 0x0000777222077816 */ /* 0x000fc400000000ff */
[----:B------:R-:W-:Y:S01]  /*9e00*/  MUFU.EX2 R158, R11 ;  /* 0x0000000b009e7308 */ /* 0x000fe20000000800 */
[----:B------:R-:W-:Y:S02]  /*9e10*/  PRMT R9, R34, 0x7771, RZ ;  /* 0x0000777122097816 */ /* 0x000fe400000000ff */
[----:B---3--:R-:W-:Y:S01]  /*9e20*/  MOV R0, R34 ;  /* 0x0000002200007202 */ /* 0x008fe20000000f00 */
[----:B------:R1:W3:Y:S01]  /*9e30*/  MUFU.EX2 R198, R2 ;  /* 0x0000000200c67308 */ /* 0x0002e20000000800 */
[----:B------:R-:W-:Y:S01]  /*9e40*/  PRMT R7, R7, 0x5410, R8 ;  /* 0x0000541007077816 */ /* 0x000fe20000000008 */
[----:B----4-:R-:W-:Y:S01]  /*9e50*/  FFMA.FTZ R3, R19, UR4, -R23 ;  /* 0x0000000413037c23 */ /* 0x010fe20008010817 */
[----:B------:R-:W-:Y:S01]  /*9e60*/  LOP3.LUT R5, R0, 0xff, RZ, 0xc0, !PT ;  /* 0x000000ff00057812 */ /* 0x000fe200078ec0ff */
[----:B------:R4:W-:Y:S01]  /*9e70*/  MUFU.EX2 R156, R4 ;  /* 0x00000004009c7308 */ /* 0x0009e20000000800 */
[----:B------:R-:W-:Y:S01]  /*9e80*/  PRMT R0, R116, 0x7632, R0 ;  /* 0x0000763274007816 */ /* 0x000fe20000000000 */
[----:B-----5:R-:W5:Y:S01]  /*9e90*/  LDSM.16.MT88.4 R12, [R176+0xc000] ;  /* 0x00c00000b00c783b */ /* 0x020f620000004200 */
[----:B------:R-:W-:Y:S01]  /*9ea0*/  SEL R20, R184, 0xffffffe0, !P2 ;  /* 0xffffffe0b8147807 */ /* 0x000fe20005000000 */
[----:B------:R2:W-:Y:S01]  /*9eb0*/  MUFU.EX2 R32, R3 ;  /* 0x0000000300207308 */ /* 0x0005e20000000800 */
[----:B------:R-:W-:-:S02]  /*9ec0*/  LOP3.LUT R0, R0, 0xff, RZ, 0xc0, !PT ;  /* 0x000000ff00007812 */ /* 0x000fc400078ec0ff */
[----:B------:R-:W-:Y:S01]  /*9ed0*/  PRMT R5, R5, 0x5410, R9 ;  /* 0x0000541005057816 */ /* 0x000fe20000000009 */
[----:B------:R2:W2:Y:S01]  /*9ee0*/  MUFU.EX2 R31, R17 ;  /* 0x00000011001f7308 */ /* 0x0004a20000000800 */
[C---:B------:R-:W-:Y:S01]  /*9ef0*/  IADD3 R141, PT, PT, R20.reuse, R29, RZ ;  /* 0x0000001d148d7210 */ /* 0x040fe20007ffe0ff */
[----:B------:R-:W-:Y:S01]  /*9f00*/  IMAD.IADD R138, R20, 0x1, R176 ;  /* 0x00000001148a7824 */ /* 0x000fe200078e02b0 */
[----:B-1----:R-:W-:Y:S01]  /*9f10*/  LOP3.LUT R2, R116, 0xffff, RZ, 0xc0, !PT ;  /* 0x0000ffff74027812 */ /* 0x002fe200078ec0ff */
[----:B------:R-:W1:Y:S01]  /*9f20*/  MUFU.EX2 R30, R10 ;  /* 0x0000000a001e7308 */ /* 0x000e620000000800 */
[----:B----4-:R-:W-:Y:S02]  /*9f30*/  SHF.R.U32.HI R4, RZ, 0x18, R116 ;  /* 0x00000018ff047819 */ /* 0x010fe40000011674 */
[----:B------:R-:W-:Y:S01]  /*9f40*/  LDSM.16.MT88.4 R24, [R138+0xc000] ;  /* 0x00c000008a18783b */ /* 0x000fe20000004200 */
[----:B------:R-:W-:Y:S02]  /*9f50*/  SHF.R.U32.HI R2, RZ, 0x8, R2 ;  /* 0x00000008ff027819 */ /* 0x000fe40000011602 */
[----:B------:R-:W-:-:S02]  /*9f60*/  PRMT R4, R0, 0x5410, R4 ;  /* 0x0000541000047816 */ /* 0x000fc40000000004 */
[----:B---3--:R-:W-:Y:S02]  /*9f70*/  F2FP.BF16.F32.PACK_AB R0, R198, R242 ;  /* 0x000000f2c600723e */ /* 0x008fe400000010ff */
[----:B--2---:R-:W-:Y:S01]  /*9f80*/  F2FP.BF16.F32.PACK_AB R3, R158, R157 ;  /* 0x0000009d9e03723e */ /* 0x004fe200000010ff */
[----:B------:R-:W2:Y:S01]  /*9f90*/  LDSM.16.MT88.4 R16, [R29] ;  /* 0x000000001d10783b */ /* 0x000ea20000004200 */
[----:B------:R-:W-:Y:S01]  /*9fa0*/  PRMT R171, R0, 0x7610, R171 ;  /* 0x0000761000ab7816 */ /* 0x000fe200000000ab */
[-C--:B------:R-:W-:Y:S01]  /*9fb0*/  FMUL.FTZ R120, R120, R31.reuse ;  /* 0x0000001f78787220 */ /* 0x080fe20000410000 */
[----:B------:R-:W-:Y:S01]  /*9fc0*/  PRMT R170, R0, 0x7632, R170 ;  /* 0x0000763200aa7816 */ /* 0x000fe200000000aa */
[----:B------:R-:W-:Y:S01]  /*9fd0*/  FMUL.FTZ R121, R121, R31 ;  /* 0x0000001f79797220 */ /* 0x000fe20000410000 */
[----:B------:R-:W-:Y:S01]  /*9fe0*/  PRMT R6, R6, 0x5410, R2 ;  /* 0x0000541006067816 */ /* 0x000fe20000000002 */
[----:B-1----:R-:W-:Y:S01]  /*9ff0*/  FMUL.FTZ R122, R122, R30 ;  /* 0x0000001e7a7a7220 */ /* 0x002fe20000410000 */
[----:B------:R-:W-:Y:S01]  /*a000*/  F2FP.BF16.F32.PACK_AB R0, R32, R156 ;  /* 0x0000009c2000723e */ /* 0x000fe200000010ff */
[-C--:B------:R-:W-:Y:S01]  /*a010*/  FMUL.FTZ R123, R123, R30.reuse ;  /* 0x0000001e7b7b7220 */ /* 0x080fe20000410000 */
[----:B------:R-:W-:Y:S01]  /*a020*/  F2FP.BF16.F32.PACK_AB R2, R240, R241 ;  /* 0x000000f1f002723e */ /* 0x000fe200000010ff */
[-C--:B------:R-:W-:Y:S01]  /*a030*/  FMUL.FTZ R124, R124, R31.reuse ;  /* 0x0000001f7c7c7220 */ /* 0x080fe20000410000 */
[----:B------:R-:W-:Y:S01]  /*a040*/  PRMT R164, R3, 0x7610, R164 ;  /* 0x0000761003a47816 */ /* 0x000fe200000000a4 */
[-C--:B------:R-:W-:Y:S01]  /*a050*/  FMUL.FTZ R125, R125, R31.reuse ;  /* 0x0000001f7d7d7220 */ /* 0x080fe20000410000 */
[----:B------:R-:W-:Y:S01]  /*a060*/  PRMT R165, R3, 0x7632, R165 ;  /* 0x0000763203a57816 */ /* 0x000fe200000000a5 */
[-C--:B------:R-:W-:Y:S01]  /*a070*/  FMUL.FTZ R126, R126, R30.reuse ;  /* 0x0000001e7e7e7220 */ /* 0x080fe20000410000 */
[C---:B------:R-:W-:Y:S01]  /*a080*/  PRMT R167, R0.reuse, 0x7610, R167 ;  /* 0x0000761000a77816 */ /* 0x040fe200000000a7 */
[-C--:B------:R-:W-:Y:S01]  /*a090*/  FMUL.FTZ R127, R127, R30.reuse ;  /* 0x0000001e7f7f7220 */ /* 0x080fe20000410000 */
[----:B------:R-:W-:Y:S01]  /*a0a0*/  PRMT R166, R0, 0x7632, R166 ;  /* 0x0000763200a67816 */ /* 0x000fe200000000a6 */
[-C--:B------:R-:W-:Y:S01]  /*a0b0*/  FMUL.FTZ R44, R44, R31.reuse ;  /* 0x0000001f2c2c7220 */ /* 0x080fe20000410000 */
[C---:B------:R-:W-:Y:S01]  /*a0c0*/  PRMT R169, R2.reuse, 0x7610, R169 ;  /* 0x0000761002a97816 */ /* 0x040fe200000000a9 */
[-C--:B------:R-:W-:Y:S01]  /*a0d0*/  FMUL.FTZ R45, R45, R31.reuse ;  /* 0x0000001f2d2d7220 */ /* 0x080fe20000410000 */
[----:B------:R-:W-:Y:S01]  /*a0e0*/  PRMT R168, R2, 0x7632, R168 ;  /* 0x0000763202a87816 */ /* 0x000fe200000000a8 */
[-C--:B------:R-:W-:Y:S01]  /*a0f0*/  FMUL.FTZ R46, R46, R30.reuse ;  /* 0x0000001e2e2e7220 */ /* 0x080fe20000410000 */
[--C-:B------:R-:W-:Y:S01]  /*a100*/  HSET2.LE.AND R0, R6, R28.reuse, PT ;  /* 0x0000001c06007233 */ /* 0x100fe20003803000 */
[----:B------:R-:W-:Y:S01]  /*a110*/  FMUL.FTZ R47, R47, R30 ;  /* 0x0000001e2f2f7220 */ /* 0x000fe20000410000 */
[----:B------:R-:W-:Y:S01]  /*a120*/  PRMT R2, R164, 0x5410, R165 ;  /* 0x00005410a4027816 */ /* 0x000fe200000000a5 */
[-C--:B------:R-:W-:Y:S01]  /*a130*/  FMUL.FTZ R48, R48, R31.reuse ;  /* 0x0000001f30307220 */ /* 0x080fe20000410000 */
[----:B------:R-:W-:Y:S01]  /*a140*/  LOP3.LUT R3, R7, 0xff00ff, RZ, 0xc0, !PT ;  /* 0x00ff00ff07037812 */ /* 0x000fe200078ec0ff */
[-C--:B------:R-:W-:Y:S01]  /*a150*/  FMUL.FTZ R49, R49, R31.reuse ;  /* 0x0000001f31317220 */ /* 0x080fe20000410000 */
[----:B------:R-:W-:Y:S01]  /*a160*/  LOP3.LUT R8, R2, R0, RZ, 0xc0, !PT ;  /* 0x0000000002087212 */ /* 0x000fe200078ec0ff */
[-C--:B------:R-:W-:Y:S01]  /*a170*/  FMUL.FTZ R50, R50, R30.reuse ;  /* 0x0000001e32327220 */ /* 0x080fe20000410000 */
[--C-:B------:R-:W-:Y:S01]  /*a180*/  HSET2.LE.AND R0, R4, R28.reuse, PT ;  /* 0x0000001c04007233 */ /* 0x100fe20003803000 */
[----:B------:R-:W-:Y:S01]  /*a190*/  FMUL.FTZ R51, R51, R30 ;  /* 0x0000001e33337220 */ /* 0x000fe20000410000 */
[----:B------:R-:W-:Y:S01]  /*a1a0*/  PRMT R4, R171, 0x5410, R170 ;  /* 0x00005410ab047816 */ /* 0x000fe200000000aa */
[-C--:B------:R-:W-:Y:S01]  /*a1b0*/  FMUL.FTZ R52, R52, R31.reuse ;  /* 0x0000001f34347220 */ /* 0x080fe20000410000 */
[--C-:B------:R-:W-:Y:S01]  /*a1c0*/  HSET2.LE.AND R2, R5, R28.reuse, PT ;  /* 0x0000001c05027233 */ /* 0x100fe20003803000 */
[-C--:B------:R-:W-:Y:S01]  /*a1d0*/  FMUL.FTZ R53, R53, R31.reuse ;  /* 0x0000001f35357220 */ /* 0x080fe20000410000 */
[----:B------:R-:W-:Y:S01]  /*a1e0*/  LOP3.LUT R9, R4, R0, RZ, 0xc0, !PT ;  /* 0x0000000004097212 */ /* 0x000fe200078ec0ff */
[-C--:B------:R-:W-:Y:S01]  /*a1f0*/  FMUL.FTZ R54, R54, R30.reuse ;  /* 0x0000001e36367220 */ /* 0x080fe20000410000 */
[----:B------:R-:W1:Y:S01]  /*a200*/  LDSM.16.MT88.4 R4, [R141] ;  /* 0x000000008d04783b */ /* 0x000e620000004200 */
[----:B------:R-:W-:Y:S01]  /*a210*/  PRMT R0, R169, 0x5410, R168 ;  /* 0x00005410a9007816 */ /* 0x000fe200000000a8 */
[----:B------:R-:W-:Y:S01]  /*a220*/  FMUL.FTZ R55, R55, R30 ;  /* 0x0000001e37377220 */ /* 0x000fe20000410000 */
[----:B------:R-:W-:Y:S01]  /*a230*/  HSET2.LE.AND R3, R3, R28, PT ;  /* 0x0000001c03037233 */ /* 0x000fe20003803000 */
[-C--:B------:R-:W-:Y:S01]  /*a240*/  FMUL.FTZ R56, R56, R31.reuse ;  /* 0x0000001f38387220 */ /* 0x080fe20000410000 */
[----:B------:R-:W-:Y:S01]  /*a250*/  LOP3.LUT R10, R0, R2, RZ, 0xc0, !PT ;  /* 0x00000002000a7212 */ /* 0x000fe200078ec0ff */
[-C--:B------:R-:W-:Y:S01]  /*a260*/  FMUL.FTZ R57, R57, R31.reuse ;  /* 0x0000001f39397220 */ /* 0x080fe20000410000 */
[----:B------:R-:W-:Y:S01]  /*a270*/  PRMT R0, R167, 0x5410, R166 ;  /* 0x00005410a7007816 */ /* 0x000fe200000000a6 */
[-C--:B------:R-:W-:Y:S01]  /*a280*/  FMUL.FTZ R58, R58, R30.reuse ;  /* 0x0000001e3a3a7220 */ /* 0x080fe20000410000 */
[-C--:B------:R-:W-:Y:S01]  /*a290*/  FMUL.FTZ R59, R59, R30.reuse ;  /* 0x0000001e3b3b7220 */ /* 0x080fe20000410000 */
[----:B------:R-:W-:Y:S01]  /*a2a0*/  FMUL.FTZ R60, R60, R31 ;  /* 0x0000001f3c3c7220 */ /* 0x000fe20000410000 */
[----:B------:R-:W-:Y:S01]  /*a2b0*/  LOP3.LUT R11, R0, R3, RZ, 0xc0, !PT ;  /* 0x00000003000b7212 */ /* 0x000fe200078ec0ff */
        /* <DEDUP_REMOVED lines=28> */
[----:B------:R-:W-:Y:S01]  /*a480*/  FMUL.FTZ R81, R81, R31 ;  /* 0x0000001f51517220 */ /* 0x000fe20000410000 */
[-C--:B------:R-:W-:Y:S01]  /*a490*/  FMUL.FTZ R82, R82, R30.reuse ;  /* 0x0000001e52527220 */ /* 0x080fe20000410000 */
[----:B------:R-:W-:Y:S01]  /*a4a0*/  HMMA.16816.F32.BF16 R212, R8, R18, R48 ;  /* 0x0000001208d4723c */ /* 0x000fe20000041830 */
[----:B------:R-:W2:Y:S01]  /*a4b0*/  LDSM.16.MT88.4 R16, [R138+0xe000] ;  /* 0x00e000008a10783b */ /* 0x000ea20000004200 */
[----:B------:R-:W-:Y:S01]  /*a4c0*/  FMUL.FTZ R83, R83, R30 ;  /* 0x0000001e53537220 */ /* 0x000fe20000410000 */
[----:B------:R-:W-:-:S02]  /*a4d0*/  IMAD.MOV.U32 R47, RZ, RZ, R159 ;  /* 0x000000ffff2f7224 */ /* 0x000fc400078e009f */
        /* <DEDUP_REMOVED lines=18> */
[----:B------:R-:W-:Y:S01]  /*a600*/  FMUL.FTZ R95, R95, R30 ;  /* 0x0000001e5f5f7220 */ /* 0x000fe20000410000 */
[----:B------:R-:W-:Y:S01]  /*a610*/  FMUL.FTZ R96, R96, R31 ;  /* 0x0000001f60607220 */ /* 0x000fe20000410000 */
[----:B------:R-:W-:Y:S01]  /*a620*/  HMMA.16816.F32.BF16 R228, R8, R24, R36 ;  /* 0x0000001808e4723c */ /* 0x000fe20000041824 */
[----:B------:R-:W-:-:S02]  /*a630*/  IMAD.MOV.U32 R39, RZ, RZ, R158 ;  /* 0x000000ffff277224 */ /* 0x000fc400078e009e */
[----:B------:R-:W-:Y:S01]  /*a640*/  FMUL.FTZ R97, R97, R31 ;  /* 0x0000001f61617220 */ /* 0x000fe20000410000 */
[----:B------:R-:W-:Y:S02]  /*a650*/  IMAD.MOV.U32 R25, RZ, RZ, R157 ;  /* 0x000000ffff197224 */ /* 0x000fe400078e009d */
[-C--:B------:R-:W-:Y:S01]  /*a660*/  FMUL.FTZ R98, R98, R30.reuse ;  /* 0x0000001e62627220 */ /* 0x080fe20000410000 */
[----:B------:R-:W-:Y:S02]  /*a670*/  IMAD.MOV.U32 R24, RZ, RZ, R156 ;  /* 0x000000ffff187224 */ /* 0x000fe400078e009c */
[----:B------:R-:W-:Y:S01]  /*a680*/  FMUL.FTZ R99, R99, R30 ;  /* 0x0000001e63637220 */ /* 0x000fe20000410000 */
[----:B------:R-:W-:Y:S01]  /*a690*/  IMAD.MOV.U32 R36, RZ, RZ, R148 ;  /* 0x000000ffff247224 */ /* 0x000fe200078e0094 */
[----:B---3--:R-:W-:Y:S01]  /*a6a0*/  HMMA.16816.F32.BF16 R120, R8, R12, R60 ;  /* 0x0000000c0878723c */ /* 0x008fe2000004183c */
[----:B------:R-:W-:Y:S01]  /*a6b0*/  IMAD.MOV.U32 R37, RZ, RZ, R149 ;  /* 0x000000ffff257224 */ /* 0x000fe200078e0095 */
[----:B------:R-:W-:Y:S01]  /*a6c0*/  LOP3.LUT R0, R47, R118, R21, 0x96, !PT ;  /* 0x000000762f007212 */ /* 0x000fe200078e9615 */
[----:B------:R-:W-:Y:S01]  /*a6d0*/  FFMA.FTZ R2, R143, UR4, -R22 ;  /* 0x000000048f027c23 */ /* 0x000fe20008010816 */
[----:B------:R-:W-:-:S02]  /*a6e0*/  IMAD.MOV.U32 R46, RZ, RZ, R199 ;  /* 0x000000ffff2e7224 */ /* 0x000fc400078e00c7 */
[----:B------:R-:W-:Y:S01]  /*a6f0*/  FMUL.FTZ R104, R104, R31 ;  /* 0x0000001f68687220 */ /* 0x000fe20000410000 */
[----:B------:R-:W-:Y:S01]  /*a700*/  IMAD.MOV.U32 R143, RZ, RZ, R198 ;  /* 0x000000ffff8f7224 */ /* 0x000fe200078e00c6 */
[----:B------:R3:W-:Y:S01]  /*a710*/  MUFU.EX2 R44, R2 ;  /* 0x00000002002c7308 */ /* 0x0007e20000000800 */
[----:B------:R-:W-:Y:S01]  /*a720*/  HMMA.16816.F32.BF16 R208, R8, R14, R64 ;  /* 0x0000000e08d0723c */ /* 0x000fe20000041840 */
[----:B------:R-:W4:Y:S01]  /*a730*/  LDSM.16.MT88.4 R12, [R141+0x2000] ;  /* 0x002000008d0c783b */ /* 0x000f220000004200 */
[----:B------:R-:W-:-:S04]  /*a740*/  IMAD.WIDE.U32 R198, R0, -0x2daee0ad, RZ ;  /* 0xd2511f5300c67825 */ /* 0x000fc800078e00ff */
[----:B------:R-:W-:Y:S01]  /*a750*/  FFMA.FTZ R0, R33, UR4, -R22 ;  /* 0x0000000421007c23 */ /* 0x000fe20008010816 */
[-C--:B------:R-:W-:Y:S01]  /*a760*/  FMUL.FTZ R105, R105, R31.reuse ;  /* 0x0000001f69697220 */ /* 0x080fe20000410000 */
[-C--:B------:R-:W-:Y:S01]  /*a770*/  FMUL.FTZ R106, R106, R30.reuse ;  /* 0x0000001e6a6a7220 */ /* 0x080fe20000410000 */
[----:B------:R-:W-:Y:S01]  /*a780*/  IMAD.MOV.U32 R67, RZ, RZ, R39 ;  /* 0x000000ffff437224 */ /* 0x000fe200078e0027 */
[----:B------:R5:W-:Y:S01]  /*a790*/  MUFU.EX2 R20, R0 ;  /* 0x0000000000147308 */ /* 0x000be20000000800 */
[C---:B--2---:R-:W-:Y:S01]  /*a7a0*/  HMMA.16816.F32.BF16 R68, R8.reuse, R16, R68 ;  /* 0x000000100844723c */ /* 0x044fe20000041844 */
[----:B------:R-:W-:Y:S02]  /*a7b0*/  IMAD.MOV.U32 R39, RZ, RZ, R242 ;  /* 0x000000ffff277224 */ /* 0x000fe400078e00f2 */
[-C--:B------:R-:W-:Y:S01]  /*a7c0*/  FMUL.FTZ R107, R107, R30.reuse ;  /* 0x0000001e6b6b7220 */ /* 0x080fe20000410000 */
[-C--:B------:R-:W-:Y:S01]  /*a7d0*/  FMUL.FTZ R100, R100, R31.reuse ;  /* 0x0000001f64647220 */ /* 0x080fe20000410000 */
[----:B------:R-:W-:Y:S01]  /*a7e0*/  FMUL.FTZ R101, R101, R31 ;  /* 0x0000001f65657220 */ /* 0x000fe20000410000 */
[--C-:B---3--:R-:W-:Y:S01]  /*a7f0*/  FFMA.FTZ R2, R142, UR4, -R22.reuse ;  /* 0x000000048e027c23 */ /* 0x108fe20008010816 */
[-C--:B------:R-:W-:Y:S01]  /*a800*/  FMUL.FTZ R102, R102, R30.reuse ;  /* 0x0000001e66667220 */ /* 0x080fe20000410000 */
[----:B------:R-:W-:Y:S01]  /*a810*/  FMUL.FTZ R103, R103, R30 ;  /* 0x0000001e67677220 */ /* 0x000fe20000410000 */
[C---:B------:R-:W-:Y:S01]  /*a820*/  HMMA.16816.F32.BF16 R204, R8.reuse, R18, R72 ;  /* 0x0000001208cc723c */ /* 0x040fe20000041848 */
[----:B------:R-:W2:Y:S01]  /*a830*/  LDSM.16.MT88.4 R16, [R176+0x10000] ;  /* 0x01000000b010783b */ /* 0x000ea20000004200 */
[----:B------:R3:W2:Y:S01]  /*a840*/  MUFU.EX2 R242, R2 ;  /* 0x0000000200f27308 */ /* 0x0006a20000000800 */
[----:B------:R-:W-:Y:S01]  /*a850*/  FFMA.FTZ R3, R140, UR4, -R22 ;  /* 0x000000048c037c23 */ /* 0x000fe20008010816 */
[----:B------:R-:W-:Y:S01]  /*a860*/  VIADD R38, R203, 0x646e171e ;  /* 0x646e171ecb267836 */ /* 0x000fe20000000000 */
[----:B------:R-:W-:Y:S01]  /*a870*/  MOV R58, R25 ;  /* 0x00000019003a7202 */ /* 0x000fe20000000f00 */
[----:B-----5:R-:W-:Y:S01]  /*a880*/  IMAD.MOV.U32 R0, RZ, RZ, R198 ;  /* 0x000000ffff007224 */ /* 0x020fe200078e00c6 */
[----:B------:R5:W-:Y:S01]  /*a890*/  MUFU.EX2 R21, R3 ;  /* 0x0000000300157308 */ /* 0x000be20000000800 */
[C---:B-1----:R-:W-:Y:S01]  /*a8a0*/  HMMA.16816.F32.BF16 R160, R8.reuse, R4, R76 ;  /* 0x0000000408a0723c */ /* 0x042fe2000004184c */
[----:B------:R-:W-:Y:S01]  /*a8b0*/  LOP3.LUT R35, R38, R136, R199, 0x96, !PT ;  /* 0x0000008826237212 */ /* 0x000fe200078e96c7 */
[----:B------:R-:W-:Y:S01]  /*a8c0*/  IMAD.MOV.U32 R64, RZ, RZ, R24 ;  /* 0x000000ffff407224 */ /* 0x000fe200078e0018 */
[----:B------:R-:W-:Y:S01]  /*a8d0*/  LOP3.LUT R0, R0, 0xff, RZ, 0xc0, !PT ;  /* 0x000000ff00007812 */ /* 0x000fe200078ec0ff */
[-C--:B------:R-:W-:Y:S01]  /*a8e0*/  FMUL.FTZ R108, R108, R31.reuse ;  /* 0x0000001f6c6c7220 */ /* 0x080fe20000410000 */
[-C--:B------:R-:W-:Y:S01]  /*a8f0*/  FMUL.FTZ R109, R109, R31.reuse ;  /* 0x0000001f6d6d7220 */ /* 0x080fe20000410000 */
[-C--:B------:R-:W-:Y:S01]  /*a900*/  FMUL.FTZ R110, R110, R30.reuse ;  /* 0x0000001e6e6e7220 */ /* 0x080fe20000410000 */
[-C--:B------:R-:W-:Y:S01]  /*a910*/  FMUL.FTZ R111, R111, R30.reuse ;  /* 0x0000001e6f6f7220 */ /* 0x080fe20000410000 */
[C---:B------:R-:W-:Y:S01]  /*a920*/  HMMA.16816.F32.BF16 R156, R8.reuse, R6, R80 ;  /* 0x00000006089c723c */ /* 0x040fe20000041850 */
[----:B------:R-:W1:Y:S01]  /*a930*/  LDSM.16.MT88.4 R4, [R138+0x10000] ;  /* 0x010000008a04783b */ /* 0x000e620000004200 */
[----:B---3--:R-:W-:Y:S01]  /*a940*/  FFMA.FTZ R2, R154, UR4, -R23 ;  /* 0x000000049a027c23 */ /* 0x008fe20008010817 */
[-C--:B------:R-:W-:Y:S01]  /*a950*/  FMUL.FTZ R128, R128, R31.reuse ;  /* 0x0000001f80807220 */ /* 0x080fe20000410000 */
[----:B------:R-:W-:Y:S01]  /*a960*/  FMUL.FTZ R129, R129, R31 ;  /* 0x0000001f81817220 */ /* 0x000fe20000410000 */
[----:B-----5:R-:W-:Y:S01]  /*a970*/  PRMT R3, R198, 0x7772, RZ ;  /* 0x00007772c6037816 */ /* 0x020fe200000000ff */
[----:B------:R3:W-:Y:S01]  /*a980*/  MUFU.EX2 R142, R2 ;  /* 0x00000002008e7308 */ /* 0x0007e20000000800 */
[----:B------:R-:W-:Y:S01]  /*a990*/  FMUL.FTZ R130, R130, R30 ;  /* 0x0000001e82827220 */ /* 0x000fe20000410000 */
[----:B------:R-:W-:Y:S01]  /*a9a0*/  HMMA.16816.F32.BF16 R224, R8, R26, R40 ;  /* 0x0000001a08e0723c */ /* 0x000fe20000041828 */
[----:B------:R-:W-:Y:S01]  /*a9b0*/  IMAD.MOV.U32 R43, RZ, RZ, R151 ;  /* 0x000000ffff2b7224 */ /* 0x000fe200078e0097 */
[----:B------:R-:W-:Y:S01]  /*a9c0*/  MOV R42, R150 ;  /* 0x00000096002a7202 */ /* 0x000fe20000000f00 */
[----:B------:R-:W-:Y:S01]  /*a9d0*/  IMAD.MOV.U32 R41, RZ, RZ, R147 ;  /* 0x000000ffff297224 */ /* 0x000fe200078e0093 */
[----:B------:R-:W-:Y:S01]  /*a9e0*/  MOV R27, R145 ;  /* 0x00000091001b7202 */ /* 0x000fe20000000f00 */
[----:B------:R-:W-:-:S02]  /*a9f0*/  IMAD.MOV.U32 R40, RZ, RZ, R146 ;  /* 0x000000ffff287224 */ /* 0x000fc400078e0092 */
[-C--:B------:R-:W-:Y:S01]  /*aa00*/  FMUL.FTZ R131, R131, R30.reuse ;  /* 0x0000001e83837220 */ /* 0x080fe20000410000 */
[----:B------:R-:W-:Y:S01]  /*aa10*/  IMAD.MOV.U32 R26, RZ, RZ, R144 ;  /* 0x000000ffff1a7224 */ /* 0x000fe200078e0090 */
[C---:B----4-:R-:W-:Y:S01]  /*aa20*/  HMMA.16816.F32.BF16 R148, R8.reuse, R12, R84 ;  /* 0x0000000c0894723c */ /* 0x050fe20000041854 */
[----:B------:R-:W-:Y:S01]  /*aa30*/  MOV R55, R27 ;  /* 0x0000001b00377202 */ /* 0x000fe20000000f00 */
[-C--:B------:R-:W-:Y:S01]  /*aa40*/  FMUL.FTZ R132, R132, R31.reuse ;  /* 0x0000001f84847220 */ /* 0x080fe20000410000 */
[----:B------:R-:W-:Y:S02]  /*aa50*/  IMAD.MOV.U32 R54, RZ, RZ, R26 ;  /* 0x000000ffff367224 */ /* 0x000fe400078e001a */
[----:B---3--:R-:W-:Y:S01]  /*aa60*/  FFMA.FTZ R2, R153, UR4, -R23 ;  /* 0x0000000499027c23 */ /* 0x008fe20008010817 */
[----:B------:R-:W-:Y:S01]  /*aa70*/  LDSM.16.MT88.4 R24, [R176+0xc800] ;  /* 0x00c80000b018783b */ /* 0x000fe20000004200 */
[-C--:B------:R-:W-:Y:S01]  /*aa80*/  FMUL.FTZ R133, R133, R31.reuse ;  /* 0x0000001f85857220 */ /* 0x080fe20000410000 */
[-C--:B------:R-:W-:Y:S01]  /*aa90*/  FMUL.FTZ R134, R134, R30.reuse ;  /* 0x0000001e86867220 */ /* 0x080fe20000410000 */
[C---:B------:R-:W-:Y:S01]  /*aaa0*/  HMMA.16816.F32.BF16 R144, R8.reuse, R14, R88 ;  /* 0x0000000e0890723c */ /* 0x040fe20000041858 */
[----:B------:R-:W3:Y:S01]  /*aab0*/  LDSM.16.MT88.4 R12, [R29+0x4000] ;  /* 0x004000001d0c783b */ /* 0x000ee20000004200 */
[----:B------:R4:W-:Y:S01]  /*aac0*/  MUFU.EX2 R56, R2 ;  /* 0x0000000200387308 */ /* 0x0009e20000000800 */
[-C--:B------:R-:W-:Y:S01]  /*aad0*/  FMUL.FTZ R135, R135, R30.reuse ;  /* 0x0000001e87877220 */ /* 0x080fe20000410000 */
[-C--:B------:R-:W-:Y:S01]  /*aae0*/  FMUL.FTZ R112, R112, R31.reuse ;  /* 0x0000001f70707220 */ /* 0x080fe20000410000 */
[----:B------:R-:W-:Y:S01]  /*aaf0*/  FMUL.FTZ R113, R113, R31 ;  /* 0x0000001f71717220 */ /* 0x000fe20000410000 */
[-C--:B------:R-:W-:Y:S01]  /*ab00*/  FMUL.FTZ R114, R114, R30.reuse ;  /* 0x0000001e72727220 */ /* 0x080fe20000410000 */
[----:B------:R-:W-:Y:S01]  /*ab10*/  FMUL.FTZ R115, R115, R30 ;  /* 0x0000001e73737220 */ /* 0x000fe20000410000 */
[----:B--2---:R-:W-:Y:S01]  /*ab20*/  HMMA.16816.F32.BF16 R88, R8, R16, R92 ;  /* 0x000000100858723c */ /* 0x004fe2000004185c */
[----:B------:R-:W2:Y:S01]  /*ab30*/  S2R R66, SR_CTAID.X ;  /* 0x0000000000427919 */ /* 0x000ea20000002500 */
[----:B------:R-:W-:-:S02]  /*ab40*/  IMAD.MOV.U32 R53, RZ, RZ, R40 ;  /* 0x000000ffff357224 */ /* 0x000fc400078e0028 */
[----:B------:R-:W-:Y:S02]  /*ab50*/  IMAD.MOV.U32 R52, RZ, RZ, R41 ;  /* 0x000000ffff347224 */ /* 0x000fe400078e0029 */
[----:B------:R-:W-:Y:S02]  /*ab60*/  IMAD.MOV.U32 R59, RZ, RZ, R42 ;  /* 0x000000ffff3b7224 */ /* 0x000fe400078e002a */
[----:B------:R-:W-:Y:S01]  /*ab70*/  HMMA.16816.F32.BF16 R76, R8, R18, R96 ;  /* 0x00000012084c723c */ /* 0x000fe20000041860 */
[----:B------:R-:W5:Y:S01]  /*ab80*/  LDSM.16.MT88.4 R16, [R141+0x4000] ;  /* 0x004000008d10783b */ /* 0x000f620000004200 */
[----:B----4-:R-:W-:Y:S01]  /*ab90*/  LOP3.LUT R2, R35, 0xffff, RZ, 0xc0, !PT ;  /* 0x0000ffff23027812 */ /* 0x010fe200078ec0ff */
[----:B------:R-:W-:Y:S02]  /*aba0*/  IMAD.MOV.U32 R65, RZ, RZ, R43 ;  /* 0x000000ffff417224 */ /* 0x000fe400078e002b */
[----:B------:R-:W-:-:S03]  /*abb0*/  IMAD.MOV.U32 R33, RZ, RZ, R46 ;  /* 0x000000ffff217224 */ /* 0x000fc600078e002e */
[----:B-1----:R-:W-:Y:S01]  /*abc0*/  HMMA.16816.F32.BF16 R72, R8, R6, R104 ;  /* 0x000000060848723c */ /* 0x002fe20000041868 */
[----:B------:R-:W-:-:S04]  /*abd0*/  PRMT R6, R198, 0x7771, RZ ;  /* 0x00007771c6067816 */ /* 0x000fc800000000ff */
[----:B------:R-:W-:Y:S02]  /*abe0*/  PRMT R6, R0, 0x5410, R6 ;  /* 0x0000541000067816 */ /* 0x000fe40000000006 */
[----:B------:R-:W-:Y:S01]  /*abf0*/  F2FP.BF16.F32.PACK_AB R0, R20, R242 ;  /* 0x000000f21400723e */ /* 0x000fe200000010ff */
[C---:B------:R-:W-:Y:S01]  /*ac00*/  HMMA.16816.F32.BF16 R100, R8.reuse, R4, R100 ;  /* 0x000000040864723c */ /* 0x040fe20000041864 */
[----:B------:R-:W-:Y:S01]  /*ac10*/  PRMT R5, R198, 0x7773, RZ ;  /* 0x00007773c6057816 */ /* 0x000fe200000000ff */
[----:B------:R-:W-:Y:S01]  /*ac20*/  FFMA.FTZ R4, R152, UR4, -R23 ;  /* 0x0000000498047c23 */ /* 0x000fe20008010817 */
[C---:B------:R-:W-:Y:S02]  /*ac30*/  PRMT R140, R0.reuse, 0x7610, R140 ;  /* 0x00007610008c7816 */ /* 0x040fe4000000008c */
[----:B------:R-:W-:Y:S01]  /*ac40*/  PRMT R7, R3, 0x5410, R5 ;  /* 0x0000541003077816 */ /* 0x000fe20000000005 */
[----:B------:R-:W-:Y:S01]  /*ac50*/  FFMA.FTZ R3, R155, UR4, -R23 ;  /* 0x000000049b037c23 */ /* 0x000fe20008010817 */
[----:B------:R-:W-:Y:S01]  /*ac60*/  PRMT R139, R0, 0x7632, R139 ;  /* 0x00007632008b7816 */ /* 0x000fe2000000008b */
[----:B------:R1:W-:Y:S01]  /*ac70*/  MUFU.EX2 R199, R4 ;  /* 0x0000000400c77308 */ /* 0x0003e20000000800 */
[C---:B------:R-:W-:Y:S01]  /*ac80*/  PRMT R0, R35.reuse, 0x7632, R0 ;  /* 0x0000763223007816 */ /* 0x040fe20000000000 */
[C---:B---3--:R-:W-:Y:S01]  /*ac90*/  HMMA.16816.F32.BF16 R108, R8.reuse, R12, R108 ;  /* 0x0000000c086c723c */ /* 0x048fe2000004186c */
[----:B------:R-:W-:Y:S01]  /*aca0*/  LOP3.LUT R5, R35, 0xff, RZ, 0xc0, !PT ;  /* 0x000000ff23057812 */ /* 0x000fe200078ec0ff */
[----:B------:R3:W4:Y:S06]  /*acb0*/  MUFU.EX2 R57, R3 ;  /* 0x0000000300397308 */ /* 0x00072c0000000800 */
[----:B------:R-:W-:Y:S01]  /*acc0*/  HMMA.16816.F32.BF16 R128, R8, R14, R128 ;  /* 0x0000000e0880723c */ /* 0x000fe20000041880 */
[----:B------:R-:W2:Y:S01]  /*acd0*/  LDSM.16.MT88.4 R12, [R138+0xc800] ;  /* 0x00c800008a0c783b */ /* 0x000ea20000004200 */
[----:B-1----:R-:W-:-:S02]  /*ace0*/  SHF.R.U32.HI R4, RZ, 0x18, R35 ;  /* 0x00000018ff047819 */ /* 0x002fc40000011623 */
[----:B---3--:R-:W-:-:S04]  /*acf0*/  SHF.R.U32.HI R3, RZ, 0x8, R2 ;  /* 0x00000008ff037819 */ /* 0x008fc80000011602 */
[C---:B-----5:R-:W-:Y:S01]  /*ad00*/  HMMA.16816.F32.BF16 R132, R8.reuse, R16, R132 ;  /* 0x000000100884723c */ /* 0x060fe20000041884 */
[----:B------:R-:W-:Y:S02]  /*ad10*/  LOP3.LUT R2, R0, 0xff, RZ, 0xc0, !PT ;  /* 0x000000ff00027812 */ /* 0x000fe400078ec0ff */
[----:B------:R-:W-:Y:S02]  /*ad20*/  HSET2.LE.AND R0, R6, R28, PT ;  /* 0x0000001c06007233 */ /* 0x000fe40003803000 */
[----:B------:R-:W-:Y:S02]  /*ad30*/  PRMT R4, R2, 0x5410, R4 ;  /* 0x0000541002047816 */ /* 0x000fe40000000004 */
[----:B------:R-:W-:Y:S01]  /*ad40*/  PRMT R2, R140, 0x5410, R139 ;  /* 0x000054108c027816 */ /* 0x000fe2000000008b */
[----:B------:R-:W-:Y:S01]  /*ad50*/  HMMA.16816.F32.BF16 R112, R8, R18, R112 ;  /* 0x000000120870723c */ /* 0x000fe20000041870 */
[----:B------:R-:W-:Y:S01]  /*ad60*/  PRMT R5, R5, 0x5410, R3 ;  /* 0x0000541005057816 */ /* 0x000fe20000000003 */
[----:B------:R-:W1:Y:S01]  /*ad70*/  LDSM.16.MT88.4 R8, [R29+0x800] ;  /* 0x000800001d08783b */ /* 0x000e620000004200 */
[----:B------:R-:W-:-:S02]  /*ad80*/  LOP3.LUT R6, R2, R0, RZ, 0xc0, !PT ;  /* 0x0000000002067212 */ /* 0x000fc400078ec0ff */
[----:B----4-:R-:W-:Y:S01]  /*ad90*/  F2FP.BF16.F32.PACK_AB R0, R56, R57 ;  /* 0x000000393800723e */ /* 0x010fe200000010ff */
[----:B------:R-:W3:Y:S01]  /*ada0*/  LDSM.16.MT88.4 R16, [R141+0x800] ;  /* 0x000800008d10783b */ /* 0x000ee20000004200 */
[----:B------:R-:W-:Y:S02]  /*adb0*/  LOP3.LUT R2, R7, 0xff00ff, RZ, 0xc0, !PT ;  /* 0x00ff00ff07027812 */ /* 0x000fe400078ec0ff */
[C---:B------:R-:W-:Y:S02]  /*adc0*/  PRMT R137, R0.reuse, 0x7610, R137 ;  /* 0x0000761000897816 */ /* 0x040fe40000000089 */
[----:B------:R-:W-:Y:S02]  /*add0*/  PRMT R136, R0, 0x7632, R136 ;  /* 0x0000763200887816 */ /* 0x000fe40000000088 */
[----:B------:R-:W-:Y:S02]  /*ade0*/  F2FP.BF16.F32.PACK_AB R3, R21, R44 ;  /* 0x0000002c1503723e */ /* 0x000fe400000010ff */
[----:B------:R-:W-:-:S02]  /*adf0*/  HSET2.LE.AND R0, R2, R28, PT ;  /* 0x0000001c02007233 */ /* 0x000fc40003803000 */
[----:B------:R-:W-:Y:S02]  /*ae00*/  PRMT R2, R137, 0x5410, R136 ;  /* 0x0000541089027816 */ /* 0x000fe40000000088 */
[C---:B------:R-:W-:Y:S02]  /*ae10*/  PRMT R95, R3.reuse, 0x7610, R95 ;  /* 0x00007610035f7816 */ /* 0x040fe4000000005f */
[----:B------:R-:W-:Y:S02]  /*ae20*/  PRMT R94, R3, 0x7632, R94 ;  /* 0x00007632035e7816 */ /* 0x000fe4000000005e */
[----:B------:R-:W-:Y:S02]  /*ae30*/  F2FP.BF16.F32.PACK_AB R3, R199, R142 ;  /* 0x0000008ec703723e */ /* 0x000fe400000010ff */
[----:B------:R-:W-:Y:S02]  /*ae40*/  LOP3.LUT R7, R2, R0, RZ, 0xc0, !PT ;  /* 0x0000000002077212 */ /* 0x000fe400078ec0ff */
[----:B------:R-:W-:-:S02]  /*ae50*/  HSET2.LE.AND R0, R5, R28, PT ;  /* 0x0000001c05007233 */ /* 0x000fc40003803000 */
[----:B------:R-:W-:Y:S02]  /*ae60*/  PRMT R2, R95, 0x5410, R94 ;  /* 0x000054105f027816 */ /* 0x000fe4000000005e */
[C---:B------:R-:W-:Y:S02]  /*ae70*/  PRMT R93, R3.reuse, 0x7610, R93 ;  /* 0x00007610035d7816 */ /* 0x040fe4000000005d */
[----:B------:R-:W-:Y:S02]  /*ae80*/  PRMT R92, R3, 0x7632, R92 ;  /* 0x00007632035c7816 */ /* 0x000fe4000000005c */
[----:B------:R-:W-:Y:S02]  /*ae90*/  HSET2.LE.AND R3, R4, R28, PT ;  /* 0x0000001c04037233 */ /* 0x000fe40003803000 */
[----:B------:R-:W-:Y:S02]  /*aea0*/  LOP3.LUT R4, R2, R0, RZ, 0xc0, !PT ;  /* 0x0000000002047212 */ /* 0x000fe400078ec0ff */
[----:B------:R-:W-:-:S04]  /*aeb0*/  PRMT R0, R93, 0x5410, R92 ;  /* 0x000054105d007816 */ /* 0x000fc8000000005c */
[----:B------:R-:W-:Y:S01]  /*aec0*/  LOP3.LUT R5, R0, R3, RZ, 0xc0, !PT ;  /* 0x0000000300057212 */ /* 0x000fe200078ec0ff */
[----:B------:R-:W-:-:S06]  /*aed0*/  VIADD R0, R177, 0xffffffff ;  /* 0xffffffffb1007836 */ /* 0x000fcc0000000000 */
[C---:B------:R-:W-:Y:S01]  /*aee0*/  HMMA.16816.F32.BF16 R60, R4.reuse, R26, R236 ;  /* 0x0000001a043c723c */ /* 0x040fe200000418ec */
[----:B------:R-:W-:Y:S01]  /*aef0*/  IMAD.MOV.U32 R236, RZ, RZ, R58 ;  /* 0x000000ffffec7224 */ /* 0x000fe200078e003a */
[----:B------:R-:W-:Y:S01]  /*af00*/  SHF.R.U32.HI R58, RZ, 0x5, R186 ;  /* 0x00000005ff3a7819 */ /* 0x000fe200000116ba */
[----:B------:R-:W-:Y:S02]  /*af10*/  IMAD.MOV.U32 R239, RZ, RZ, R57 ;  /* 0x000000ffffef7224 */ /* 0x000fe400078e0039 */
[----:B------:R-:W-:Y:S01]  /*af20*/  IMAD.MOV.U32 R238, RZ, RZ, R20 ;  /* 0x000000ffffee7224 */ /* 0x000fe200078e0014 */
[----:B------:R-:W-:Y:S01]  /*af30*/  MOV R20, R65 ;  /* 0x0000004100147202 */ /* 0x000fe20000000f00 */
[----:B--2---:R-:W-:Y:S01]  /*af40*/  IMAD R66, R66, 0x4, R58 ;  /* 0x0000000442427824 */ /* 0x004fe200078e023a */
[----:B------:R-:W-:Y:S01]  /*af50*/  HMMA.16816.F32.BF16 R40, R4, R24, R232 ;  /* 0x000000180428723c */ /* 0x000fe200000418e8 */
[----:B------:R-:W-:Y:S01]  /*af60*/  IMAD.MOV.U32 R234, RZ, RZ, R44 ;  /* 0x000000ffffea7224 */ /* 0x000fe200078e002c */
[----:B------:R-:W-:Y:S01]  /*af70*/  MOV R232, R21 ;  /* 0x0000001500e87202 */ /* 0x000fe20000000f00 */
[----:B------:R-:W-:Y:S01]  /*af80*/  IMAD.MOV.U32 R233, RZ, RZ, R47 ;  /* 0x000000ffffe97224 */ /* 0x000fe200078e002f */
[----:B------:R-:W2:Y:S01]  /*af90*/  LDSM.16.MT88.4 R24, [R176+0xe800] ;  /* 0x00e80000b018783b */ /* 0x000ea20000004200 */
[----:B------:R-:W-:-:S02]  /*afa0*/  IMAD.MOV.U32 R21, RZ, RZ, R59 ;  /* 0x000000ffff157224 */ /* 0x000fc400078e003b */
[----:B------:R-:W-:Y:S01]  /*afb0*/  IMAD.MOV.U32 R235, RZ, RZ, R56 ;  /* 0x000000ffffeb7224 */ /* 0x000fe200078e0038 */
[----:B------:R-:W-:Y:S01]  /*afc0*/  HMMA.16816.F32.BF16 R44, R4, R12, R228 ;  /* 0x0000000c042c723c */ /* 0x000fe200000418e4 */
[----:B------:R-:W-:Y:S01]  /*afd0*/  IMAD.MOV.U32 R231, RZ, RZ, R67 ;  /* 0x000000ffffe77224 */ /* 0x000fe200078e0043 */
[----:B------:R-:W-:Y:S01]  /*afe0*/  MOV R230, R52 ;  /* 0x0000003400e67202 */ /* 0x000fe20000000f00 */
[----:B------:R-:W-:Y:S01]  /*aff0*/  IMAD.WIDE.U32 R66, R66, -0x326172a9, RZ ;  /* 0xcd9e8d5742427825 */ /* 0x000fe200078e00ff */
[----:B------:R-:W-:-:S03]  /*b000*/  MOV R228, R232 ;  /* 0x000000e800e47202 */ /* 0x000fc60000000f00 */
[----:B------:R-:W-:Y:S01]  /*b010*/  IMAD.MOV.U32 R237, RZ, RZ, R64 ;  /* 0x000000ffffed7224 */ /* 0x000fe200078e0040 */
[C---:B------:R-:W-:Y:S01]  /*b020*/  HMMA.16816.F32.BF16 R56, R4.reuse, R14, R224 ;  /* 0x0000000e0438723c */ /* 0x040fe200000418e0 */
[----:B------:R-:W-:Y:S01]  /*b030*/  IMAD.MOV.U32 R2, RZ, RZ, R66 ;  /* 0x000000ffff027224 */ /* 0x000fe200078e0042 */
[----:B------:R-:W4:Y:S01]  /*b040*/  LDSM.16.MT88.4 R12, [R138+0xe800] ;  /* 0x00e800008a0c783b */ /* 0x000f220000004200 */
[----:B------:R-:W-:Y:S02]  /*b050*/  IMAD.MOV.U32 R3, RZ, RZ, R67 ;  /* 0x000000ffff037224 */ /* 0x000fe400078e0043 */
[----:B------:R-:W-:Y:S02]  /*b060*/  IMAD.MOV.U32 R229, RZ, RZ, R53 ;  /* 0x000000ffffe57224 */ /* 0x000fe400078e0035 */
[----:B------:R-:W-:Y:S01]  /*b070*/  IMAD.MOV.U32 R226, RZ, RZ, R54 ;  /* 0x000000ffffe27224 */ /* 0x000fe200078e0036 */
[----:B-1----:R-:W-:Y:S01]  /*b080*/  HMMA.16816.F32.BF16 R64, R4, R8, R220 ;  /* 0x000000080440723c */ /* 0x002fe200000418dc */
[----:B------:R-:W-:Y:S01]  /*b090*/  IMAD.MOV.U32 R227, RZ, RZ, R55 ;  /* 0x000000ffffe37224 */ /* 0x000fe200078e0037 */
[----:B------:R-:W-:Y:S01]  /*b0a0*/  MOV R223, R239 ;  /* 0x000000ef00df7202 */ /* 0x000fe20000000f00 */
[----:B------:R-:W-:-:S02]  /*b0b0*/  IMAD.MOV.U32 R226, RZ, RZ, R33 ;  /* 0x000000ffffe27224 */ /* 0x000fc400078e0021 */
[----:B------:R-:W-:Y:S01]  /*b0c0*/  IMAD.MOV.U32 R232, RZ, RZ, R32 ;  /* 0x000000ffffe87224 */ /* 0x000fe200078e0020 */
[----:B------:R-:W-:Y:S01]  /*b0d0*/  LOP3.LUT R0, R203, R0, R227, 0x96, !PT ;  /* 0x00000000cb007212 */ /* 0x000fe200078e96e3 */
[----:B------:R-:W-:Y:S01]  /*b0e0*/  IMAD.MOV.U32 R227, RZ, RZ, R231 ;  /* 0x000000ffffe37224 */ /* 0x000fe200078e00e7 */
[C---:B------:R-:W-:Y:S01]  /*b0f0*/  HMMA.16816.F32.BF16 R52, R4.reuse, R10, R212 ;  /* 0x0000000a0434723c */ /* 0x040fe200000418d4 */
[----:B------:R-:W1:Y:S01]  /*b100*/  LDSM.16.MT88.4 R8, [R29+0x2800] ;  /* 0x002800001d08783b */ /* 0x000e620000004200 */
[----:B------:R-:W-:Y:S02]  /*b110*/  IMAD.MOV.U32 R231, RZ, RZ, R199 ;  /* 0x000000ffffe77224 */ /* 0x000fe400078e00c7 */
[----:B------:R-:W-:Y:S02]  /*b120*/  IMAD.MOV.U32 R225, RZ, RZ, R237 ;  /* 0x000000ffffe17224 */ /* 0x000fe400078e00ed */
[----:B------:R-:W-:Y:S02]  /*b130*/  IMAD.MOV.U32 R224, RZ, RZ, R238 ;  /* 0x000000ffffe07224 */ /* 0x000fe400078e00ee */
[----:B---3--:R-:W-:Y:S01]  /*b140*/  HMMA.16816.F32.BF16 R48, R4, R16, R48 ;  /* 0x000000100430723c */ /* 0x008fe20000041830 */
[----:B------:R-:W-:-:S02]  /*b150*/  IMAD.MOV.U32 R222, RZ, RZ, R235 ;  /* 0x000000ffffde7224 */ /* 0x000fc400078e00eb */
[----:B------:R-:W-:Y:S02]  /*b160*/  IMAD.MOV.U32 R221, RZ, RZ, R243 ;  /* 0x000000ffffdd7224 */ /* 0x000fe400078e00f3 */
[----:B------:R-:W-:Y:S02]  /*b170*/  IMAD.MOV.U32 R235, RZ, RZ, R240 ;  /* 0x000000ffffeb7224 */ /* 0x000fe400078e00f0 */
[----:B------:R-:W-:Y:S01]  /*b180*/  IMAD.MOV.U32 R177, RZ, RZ, R224 ;  /* 0x000000ffffb17224 */ /* 0x000fe200078e00e0 */
[C---:B------:R-:W-:Y:S01]  /*b190*/  HMMA.16816.F32.BF16 R124, R4.reuse, R18, R124 ;  /* 0x00000012047c723c */ /* 0x040fe2000004187c */
[----:B------:R-:W3:Y:S07]  /*b1a0*/  LDSM.16.MT88.4 R16, [R141+0x2800] ;  /* 0x002800008d10783b */ /* 0x000eee0000004200 */
[C---:B--2---:R-:W-:Y:S08]  /*b1b0*/  HMMA.16816.F32.BF16 R120, R4.reuse, R24, R120 ;  /* 0x000000180478723c */ /* 0x044ff00000041878 */
[----:B----4-:R-:W-:Y:S01]  /*b1c0*/  HMMA.16816.F32.BF16 R68, R4, R12, R68 ;  /* 0x0000000c0444723c */ /* 0x010fe20000041844 */
[----:B------:R-:W-:-:S05]  /*b1d0*/  IMAD.WIDE.U32 R12, R0, -0x326172a9, RZ ;  /* 0xcd9e8d57000c7825 */ /* 0x000fca00078e00ff */
[----:B------:R-:W-:Y:S02]  /*b1e0*/  LOP3.LUT R2, R20, R2, R13, 0x96, !PT ;  /* 0x0000000214027212 */ /* 0x000fe400078e960d */
[----:B------:R-:W-:Y:S01]  /*b1f0*/  LOP3.LUT R0, R21, R12, R219, 0x96, !PT ;  /* 0x0000000c15007212 */ /* 0x000fe200078e96db */
[----:B-1----:R-:W-:Y:S02]  /*b200*/  HMMA.16816.F32.BF16 R104, R4, R8, R160 ;  /* 0x000000080468723c */ /* 0x002fe400000418a0 */
[----:B------:R-:W-:-:S04]  /*b210*/  IMAD.WIDE.U32 R12, R2, -0x2daee0ad, RZ ;  /* 0xd2511f53020c7825 */ /* 0x000fc800078e00ff */
[----:B------:R-:W-:Y:S01]  /*b220*/  IMAD.WIDE.U32 R20, R0, -0x2daee0ad, RZ ;  /* 0xd2511f5300147825 */ /* 0x000fe200078e00ff */
[----:B------:R-:W-:Y:S01]  /*b230*/  LOP3.LUT R2, R179, R36, R13, 0x96, !PT ;  /* 0x00000024b3027212 */ /* 0x000fe200078e960d */
[----:B------:R-:W-:Y:S01]  /*b240*/  HMMA.16816.F32.BF16 R156, R4, R10, R156 ;  /* 0x0000000a049c723c */ /* 0x000fe2000004189c */
[----:B------:R-:W1:Y:S02]  /*b250*/  LDSM.16.MT88.4 R8, [R138+0x10800] ;  /* 0x010800008a08783b */ /* 0x000e640000004200 */
[----:B------:R-:W-:Y:S01]  /*b260*/  LOP3.LUT R0, R178, R12, R21, 0x96, !PT ;  /* 0x0000000cb2007212 */ /* 0x000fe200078e9615 */
[----:B------:R-:W-:-:S04]  /*b270*/  IMAD.WIDE.U32 R2, R2, -0x326172a9, RZ ;  /* 0xcd9e8d5702027825 */ /* 0x000fc800078e00ff */
[----:B------:R-:W-:Y:S01]  /*b280*/  HMMA.16816.F32.BF16 R84, R4, R26, R208 ;  /* 0x0000001a0454723c */ /* 0x000fe200000418d0 */
[----:B------:R-:W2:Y:S01]  /*b290*/  LDSM.16.MT88.4 R24, [R176+0x10800] ;  /* 0x01080000b018783b */ /* 0x000ea20000004200 */
[----:B------:R-:W-:Y:S01]  /*b2a0*/  IMAD.WIDE.U32 R36, R0, -0x326172a9, RZ ;  /* 0xcd9e8d5700247825 */ /* 0x000fe200078e00ff */
[----:B------:R-:W-:-:S03]  /*b2b0*/  LOP3.LUT R0, R229, R218, R3, 0x96, !PT ;  /* 0x000000dae5007212 */ /* 0x000fc600078e9603 */
[----:B------:R-:W-:Y:S01]  /*b2c0*/  IMAD.MOV.U32 R229, RZ, RZ, R233 ;  /* 0x000000ffffe57224 */ /* 0x000fe200078e00e9 */
[----:B------:R-:W-:Y:S01]  /*b2d0*/  LOP3.LUT R2, R230, R2, R37, 0x96, !PT ;  /* 0x00000002e6027212 */ /* 0x000fe200078e9625 */
[C---:B------:R-:W-:Y:S01]  /*b2e0*/  HMMA.16816.F32.BF16 R80, R4.reuse, R14, R204 ;  /* 0x0000000e0450723c */ /* 0x040fe200000418cc */
[----:B------:R-:W4:Y:S01]  /*b2f0*/  LDSM.16.MT88.4 R12, [R141+0x4800] ;  /* 0x004800008d0c783b */ /* 0x000f220000004200 */
[----:B------:R-:W-:Y:S01]  /*b300*/  IMAD.MOV.U32 R230, RZ, RZ, R234 ;  /* 0x000000ffffe67224 */ /* 0x000fe200078e00ea */
[----:B------:R-:W-:Y:S01]  /*b310*/  MOV R233, R143 ;  /* 0x0000008f00e97202 */ /* 0x000fe20000000f00 */
[----:B------:R-:W-:Y:S02]  /*b320*/  IMAD.MOV.U32 R234, RZ, RZ, R142 ;  /* 0x000000ffffea7224 */ /* 0x000fe400078e008e */
[----:B------:R-:W-:Y:S02]  /*b330*/  IMAD.WIDE.U32 R142, R2, -0x2daee0ad, RZ ;  /* 0xd2511f53028e7825 */ /* 0x000fe400078e00ff */
[----:B---3--:R-:W-:Y:S02]  /*b340*/  HMMA.16816.F32.BF16 R152, R4, R16, R148 ;  /* 0x000000100498723c */ /* 0x008fe40000041894 */
[----:B------:R-:W-:-:S06]  /*b350*/  IMAD.MOV.U32 R178, RZ, RZ, R223 ;  /* 0x000000ffffb27224 */ /* 0x000fcc00078e00df */
[C---:B------:R-:W-:Y:S01]  /*b360*/  HMMA.16816.F32.BF16 R148, R4.reuse, R18, R144 ;  /* 0x000000120494723c */ /* 0x040fe20000041890 */
[----:B------:R-:W3:Y:S07]  /*b370*/  LDSM.16.MT88.4 R16, [R29+0x4800] ;  /* 0x004800001d10783b */ /* 0x000eee0000004200 */
[----:B-1----:R-:W-:Y:S01]  /*b380*/  HMMA.16816.F32.BF16 R100, R4, R8, R100 ;  /* 0x000000080464723c */ /* 0x002fe20000041864 */
[----:B------:R-:W-:-:S03]  /*b390*/  IMAD.WIDE.U32 R8, R0, -0x2daee0ad, RZ ;  /* 0xd2511f5300087825 */ /* 0x000fc600078e00ff */
[----:B------:R-:W-:Y:S01]  /*b3a0*/  LOP3.LUT R0, R119, R8, R143, 0x96, !PT ;  /* 0x0000000877007212 */ /* 0x000fe200078e968f */
[----:B------:R-:W-:-:S03]  /*b3b0*/  FFMA.FTZ R8, R189, UR4, -R22 ;  /* 0x00000004bd087c23 */ /* 0x000fc60008010816 */
[C---:B------:R-:W-:Y:S01]  /*b3c0*/  HMMA.16816.F32.BF16 R72, R4.reuse, R10, R72 ;  /* 0x0000000a0448723c */ /* 0x040fe20000041848 */
[----:B------:R-:W-:Y:S01]  /*b3d0*/  LOP3.LUT R11, R180, R20, R9, 0x96, !PT ;  /* 0x00000014b40b7212 */ /* 0x000fe200078e9609 */
[----:B------:R-:W-:Y:S01]  /*b3e0*/  FFMA.FTZ R10, R185, UR4, -R22 ;  /* 0x00000004b90a7c23 */ /* 0x000fe20008010816 */
[----:B------:R-:W-:Y:S01]  /*b3f0*/  IMAD.WIDE.U32 R20, R0, -0x326172a9, RZ ;  /* 0xcd9e8d5700147825 */ /* 0x000fe200078e00ff */
[----:B------:R1:W-:Y:S03]  /*b400*/  MUFU.EX2 R208, R8 ;  /* 0x0000000800d07308 */ /* 0x0003e60000000800 */
[----:B------:R-:W-:Y:S01]  /*b410*/  IMAD.WIDE.U32 R32, R11, -0x326172a9, RZ ;  /* 0xcd9e8d570b207825 */ /* 0x000fe200078e00ff */
[C---:B------:R-:W-:Y:S01]  /*b420*/  PRMT R2, R20.reuse, 0x7773, RZ ;  /* 0x0000777314027816 */ /* 0x040fe200000000ff */
[C---:B--2---:R-:W-:Y:S01]  /*b430*/  HMMA.16816.F32.BF16 R144, R4.reuse, R24, R88 ;  /* 0x000000180490723c */ /* 0x044fe20000041858 */
[----:B------:R-:W-:Y:S01]  /*b440*/  PRMT R0, R20, 0x7772, RZ ;  /* 0x0000777214007816 */ /* 0x000fe200000000ff */
[----:B------:R-:W-:Y:S01]  /*b450*/  IMAD.MOV.U32 R3, RZ, RZ, R20 ;  /* 0x000000ffff037224 */ /* 0x000fe200078e0014 */
[----:B------:R-:W2:Y:S01]  /*b460*/  MUFU.EX2 R199, R10 ;  /* 0x0000000a00c77308 */ /* 0x000ea20000000800 */
[----:B------:R-:W-:Y:S01]  /*b470*/  LOP3.LUT R21, R226, R32, R21, 0x96, !PT ;  /* 0x00000020e2157212 */ /* 0x000fe200078e9615 */
[----:B------:R-:W-:Y:S01]  /*b480*/  IMAD.MOV.U32 R226, RZ, RZ, R236 ;  /* 0x000000ffffe27224 */ /* 0x000fe200078e00ec */
[----:B------:R-:W-:Y:S01]  /*b490*/  PRMT R9, R20, 0x7771, RZ ;  /* 0x0000777114097816 */ /* 0x000fe200000000ff */
[----:B------:R-:W-:Y:S01]  /*b4a0*/  FFMA.FTZ R32, R217, UR4, -R22 ;  /* 0x00000004d9207c23 */ /* 0x000fe20008010816 */
[C---:B----4-:R-:W-:Y:S01]  /*b4b0*/  HMMA.16816.F32.BF16 R88, R4.reuse, R12, R132 ;  /* 0x0000000c0458723c */ /* 0x050fe20000041884 */
[----:B-1----:R-:W-:Y:S01]  /*b4c0*/  PRMT R8, R0, 0x5410, R2 ;  /* 0x0000541000087816 */ /* 0x002fe20000000002 */
[----:B------:R-:W-:Y:S01]  /*b4d0*/  FFMA.FTZ R0, R187, UR4, -R22 ;  /* 0x00000004bb007c23 */ /* 0x000fe20008010816 */
[----:B------:R-:W-:Y:S01]  /*b4e0*/  FFMA.FTZ R2, R194, UR4, -R23 ;  /* 0x00000004c2027c23 */ /* 0x000fe20008010817 */
[----:B------:R-:W-:Y:S01]  /*b4f0*/  LOP3.LUT R3, R3, 0xff, RZ, 0xc0, !PT ;  /* 0x000000ff03037812 */ /* 0x000fe200078ec0ff */
[----:B------:R-:W-:Y:S03]  /*b500*/  MUFU.EX2 R32, R32 ;  /* 0x0000002000207308 */ /* 0x000fe60000000800 */
[C---:B------:R-:W-:Y:S01]  /*b510*/  HMMA.16816.F32.BF16 R76, R4.reuse, R26, R76 ;  /* 0x0000001a044c723c */ /* 0x040fe2000004184c */
[----:B------:R1:W-:Y:S01]  /*b520*/  MUFU.EX2 R160, R0 ;  /* 0x0000000000a07308 */ /* 0x0003e20000000800 */
[----:B------:R-:W-:Y:S01]  /*b530*/  PRMT R9, R3, 0x5410, R9 ;  /* 0x0000541003097816 */ /* 0x000fe20000000009 */
[----:B------:R-:W-:Y:S02]  /*b540*/  LDSM.16.MT88.4 R24, [R176+0xd000] ;  /* 0x00d00000b018783b */ /* 0x000fe40000004200 */
[----:B------:R4:W-:Y:S03]  /*b550*/  MUFU.EX2 R133, R2 ;  /* 0x0000000200857308 */ /* 0x0009e60000000800 */
[----:B---3--:R-:W-:Y:S01]  /*b560*/  HMMA.16816.F32.BF16 R108, R4, R16, R108 ;  /* 0x00000010046c723c */ /* 0x008fe2000004186c */
[----:B-1----:R-:W-:-:S07]  /*b570*/  FFMA.FTZ R0, R193, UR4, -R23 ;  /* 0x00000004c1007c23 */ /* 0x002fce0008010817 */
[----:B------:R-:W-:Y:S01]  /*b580*/  HMMA.16816.F32.BF16 R128, R4, R18, R128 ;  /* 0x000000120480723c */ /* 0x000fe20000041880 */
[----:B------:R-:W-:Y:S01]  /*b590*/  LDSM.16.MT88.4 R16, [R141+0x1000] ;  /* 0x001000008d10783b */ /* 0x000fe20000004200 */
[----:B------:R1:W3:Y:S01]  /*b5a0*/  MUFU.EX2 R134, R0 ;  /* 0x0000000000867308 */ /* 0x0002e20000000800 */
[----:B----4-:R-:W-:-:S05]  /*b5b0*/  FFMA.FTZ R2, R188, UR4, -R22 ;  /* 0x00000004bc027c23 */ /* 0x010fca0008010816 */
[----:B------:R-:W-:Y:S01]  /*b5c0*/  HMMA.16816.F32.BF16 R112, R4, R14, R112 ;  /* 0x0000000e0470723c */ /* 0x000fe20000041870 */
[C---:B------:R-:W-:Y:S01]  /*b5d0*/  PRMT R4, R21.reuse, 0x7632, R4 ;  /* 0x0000763215047816 */ /* 0x040fe20000000004 */
[----:B------:R4:W5:Y:S01]  /*b5e0*/  MUFU.EX2 R180, R2 ;  /* 0x0000000200b47308 */ /* 0x0009620000000800 */
[C---:B------:R-:W-:Y:S01]  /*b5f0*/  LOP3.LUT R5, R21.reuse, 0xff, RZ, 0xc0, !PT ;  /* 0x000000ff15057812 */ /* 0x040fe200078ec0ff */
[--C-:B------:R-:W-:Y:S01]  /*b600*/  FFMA.FTZ R7, R192, UR4, -R23.reuse ;  /* 0x00000004c0077c23 */ /* 0x100fe20008010817 */
[----:B------:R-:W-:Y:S01]  /*b610*/  FFMA.FTZ R6, R190, UR4, -R23 ;  /* 0x00000004be067c23 */ /* 0x000fe20008010817 */
[----:B------:R-:W5:Y:S02]  /*b620*/  LDSM.16.MT88.4 R12, [R138+0xd000] ;  /* 0x00d000008a0c783b */ /* 0x000f640000004200 */
[----:B------:R-:W-:Y:S01]  /*b630*/  MUFU.EX2 R135, R7 ;  /* 0x0000000700877308 */ /* 0x000fe20000000800 */
[----:B-1----:R-:W-:-:S03]  /*b640*/  LOP3.LUT R0, R21, 0xffff, RZ, 0xc0, !PT ;  /* 0x0000ffff15007812 */ /* 0x002fc600078ec0ff */
[----:B------:R-:W1:Y:S01]  /*b650*/  MUFU.EX2 R179, R6 ;  /* 0x0000000600b37308 */ /* 0x000e620000000800 */
[----:B------:R-:W-:Y:S02]  /*b660*/  SHF.R.U32.HI R3, RZ, 0x8, R0 ;  /* 0x00000008ff037819 */ /* 0x000fe40000011600 */
[----:B------:R-:W-:Y:S02]  /*b670*/  SHF.R.U32.HI R0, RZ, 0x18, R21 ;  /* 0x00000018ff007819 */ /* 0x000fe40000011615 */
[----:B----4-:R-:W-:Y:S02]  /*b680*/  LOP3.LUT R2, R4, 0xff, RZ, 0xc0, !PT ;  /* 0x000000ff04027812 */ /* 0x010fe400078ec0ff */
[----:B------:R-:W-:Y:S02]  /*b690*/  PRMT R5, R5, 0x5410, R3 ;  /* 0x0000541005057816 */ /* 0x000fe40000000003 */
[----:B--2---:R-:W-:Y:S02]  /*b6a0*/  F2FP.BF16.F32.PACK_AB R4, R199, R208 ;  /* 0x000000d0c704723e */ /* 0x004fe400000010ff */
[----:B------:R-:W-:-:S02]  /*b6b0*/  PRMT R3, R2, 0x5410, R0 ;  /* 0x0000541002037816 */ /* 0x000fc40000000000 */
[----:B---3--:R-:W-:Y:S02]  /*b6c0*/  F2FP.BF16.F32.PACK_AB R2, R134, R133 ;  /* 0x000000858602723e */ /* 0x008fe400000010ff */
[C---:B------:R-:W-:Y:S02]  /*b6d0*/  PRMT R132, R4.reuse, 0x7610, R132 ;  /* 0x0000761004847816 */ /* 0x040fe40000000084 */
[----:B------:R-:W-:Y:S02]  /*b6e0*/  PRMT R99, R4, 0x7632, R99 ;  /* 0x0000763204637816 */ /* 0x000fe40000000063 */
[C---:B------:R-:W-:Y:S02]  /*b6f0*/  PRMT R98, R2.reuse, 0x7610, R98 ;  /* 0x0000761002627816 */ /* 0x040fe40000000062 */
[----:B------:R-:W-:Y:S02]  /*b700*/  PRMT R97, R2, 0x7632, R97 ;  /* 0x0000763202617816 */ /* 0x000fe40000000061 */
[----:B------:R-:W-:-:S02]  /*b710*/  HSET2.LE.AND R0, R5, R28, PT ;  /* 0x0000001c05007233 */ /* 0x000fc40003803000 */
[----:B------:R-:W-:Y:S02]  /*b720*/  HSET2.LE.AND R2, R3, R28, PT ;  /* 0x0000001c03027233 */ /* 0x000fe40003803000 */
[----:B------:R-:W-:-:S04]  /*b730*/  PRMT R3, R132, 0x5410, R99 ;  /* 0x0000541084037816 */ /* 0x000fc80000000063 */
[----:B------:R-:W-:Y:S02]  /*b740*/  LOP3.LUT R4, R3, R0, RZ, 0xc0, !PT ;  /* 0x0000000003047212 */ /* 0x000fe400078ec0ff */
[----:B------:R-:W-:Y:S02]  /*b750*/  PRMT R0, R98, 0x5410, R97 ;  /* 0x0000541062007816 */ /* 0x000fe40000000061 */
[----:B------:R-:W-:Y:S02]  /*b760*/  LOP3.LUT R3, R8, 0xff00ff, RZ, 0xc0, !PT ;  /* 0x00ff00ff08037812 */ /* 0x000fe400078ec0ff */
[----:B------:R-:W-:Y:S02]  /*b770*/  LOP3.LUT R5, R0, R2, RZ, 0xc0, !PT ;  /* 0x0000000200057212 */ /* 0x000fe400078ec0ff */
[----:B-----5:R-:W-:Y:S02]  /*b780*/  F2FP.BF16.F32.PACK_AB R0, R180, R160 ;  /* 0x000000a0b400723e */ /* 0x020fe400000010ff */
[----:B-1----:R-:W-:-:S02]  /*b790*/  F2FP.BF16.F32.PACK_AB R2, R179, R135 ;  /* 0x00000087b302723e */ /* 0x002fc400000010ff */
[C---:B------:R-:W-:Y:S02]  /*b7a0*/  PRMT R96, R0.reuse, 0x7610, R96 ;  /* 0x0000761000607816 */ /* 0x040fe40000000060 */
[----:B------:R-:W-:Y:S02]  /*b7b0*/  PRMT R119, R0, 0x7632, R119 ;  /* 0x0000763200777816 */ /* 0x000fe40000000077 */
[--C-:B------:R-:W-:Y:S02]  /*b7c0*/  HSET2.LE.AND R0, R9, R28.reuse, PT ;  /* 0x0000001c09007233 */ /* 0x100fe40003803000 */
[----:B------:R-:W1:Y:S01]  /*b7d0*/  LDSM.16.MT88.4 R8, [R29+0x1000] ;  /* 0x001000001d08783b */ /* 0x000e620000004200 */
[C---:B------:R-:W-:Y:S02]  /*b7e0*/  PRMT R118, R2.reuse, 0x7610, R118 ;  /* 0x0000761002767816 */ /* 0x040fe40000000076 */
[----:B------:R-:W-:Y:S02]  /*b7f0*/  PRMT R117, R2, 0x7632, R117 ;  /* 0x0000763202757816 */ /* 0x000fe40000000075 */
[----:B------:R-:W-:-:S02]  /*b800*/  HSET2.LE.AND R2, R3, R28, PT ;  /* 0x0000001c03027233 */ /* 0x000fc40003803000 */
[----:B------:R-:W-:-:S04]  /*b810*/  PRMT R3, R96, 0x5410, R119 ;  /* 0x0000541060037816 */ /* 0x000fc80000000077 */
[----:B------:R-:W-:Y:S01]  /*b820*/  LOP3.LUT R6, R3, R0, RZ, 0xc0, !PT ;  /* 0x0000000003067212 */ /* 0x000fe200078ec0ff */
[----:B------:R-:W-:Y:S01]  /*b830*/  IMAD.MOV.U32 R3, RZ, RZ, R242 ;  /* 0x000000ffff037224 */ /* 0x000fe200078e00f2 */
[----:B------:R-:W-:-:S04]  /*b840*/  PRMT R0, R118, 0x5410, R117 ;  /* 0x0000541076007816 */ /* 0x000fc80000000075 */
[----:B------:R-:W-:Y:S01]  /*b850*/  LOP3.LUT R7, R0, R2, RZ, 0xc0, !PT ;  /* 0x0000000200077212 */ /* 0x000fe200078ec0ff */
[----:B------:R-:W-:Y:S02]  /*b860*/  IMAD.MOV.U32 R2, RZ, RZ, R241 ;  /* 0x000000ffff027224 */ /* 0x000fe400078e00f1 */
[----:B------:R-:W-:-:S04]  /*b870*/  IMAD.MOV.U32 R0, RZ, RZ, R229 ;  /* 0x000000ffff007224 */ /* 0x000fc800078e00e5 */
[----:B------:R-:W-:Y:S01]  /*b880*/  HMMA.16816.F32.BF16 R44, R4, R12, R44 ;  /* 0x0000000c042c723c */ /* 0x000fe2000004182c */
[----:B------:R-:W-:Y:S01]  /*b890*/  LOP3.LUT R0, R0, R36, R33, 0x96, !PT ;  /* 0x0000002400007212 */ /* 0x000fe200078e9621 */
[----:B------:R-:W-:-:S06]  /*b8a0*/  FFMA.FTZ R33, R246, UR4, -R23 ;  /* 0x00000004f6217c23 */ /* 0x000fcc0008010817 */
[C---:B------:R-:W-:Y:S01]  /*b8b0*/  HMMA.16816.F32.BF16 R56, R4.reuse, R14, R56 ;  /* 0x0000000e0438723c */ /* 0x040fe20000041838 */
[----:B------:R-:W2:Y:S01]  /*b8c0*/  LDSM.16.MT88.4 R12, [R176+0xf000] ;  /* 0x00f00000b00c783b */ /* 0x000ea20000004200 */
[----:B------:R-:W-:Y:S06]  /*b8d0*/  MUFU.EX2 R33, R33 ;  /* 0x0000002100217308 */ /* 0x000fec0000000800 */
[----:B------:R-:W-:Y:S01]  /*b8e0*/  HMMA.16816.F32.BF16 R236, R4, R24, R40 ;  /* 0x0000001804ec723c */ /* 0x000fe20000041828 */
[----:B------:R-:W-:Y:S02]  /*b8f0*/  IMAD.MOV.U32 R41, RZ, RZ, R160 ;  /* 0x000000ffff297224 */ /* 0x000fe400078e00a0 */
[----:B------:R-:W-:-:S02]  /*b900*/  IMAD.MOV.U32 R43, RZ, RZ, R226 ;  /* 0x000000ffff2b7224 */ /* 0x000fc400078e00e2 */
[----:B------:R-:W-:Y:S02]  /*b910*/  IMAD.MOV.U32 R40, RZ, RZ, R228 ;  /* 0x000000ffff287224 */ /* 0x000fe400078e00e4 */
[----:B------:R-:W-:Y:S01]  /*b920*/  IMAD.MOV.U32 R42, RZ, RZ, R230 ;  /* 0x000000ffff2a7224 */ /* 0x000fe200078e00e6 */
[C---:B-1----:R-:W-:Y:S08]  /*b930*/  HMMA.16816.F32.BF16 R160, R4.reuse, R8, R64 ;  /* 0x0000000804a0723c */ /* 0x042ff00000041840 */
[----:B------:R-:W-:Y:S01]  /*b940*/  HMMA.16816.F32.BF16 R204, R4, R10, R52 ;  /* 0x0000000a04cc723c */ /* 0x000fe20000041834 */
[----:B------:R-:W1:Y:S01]  /*b950*/  LDSM.16.MT88.4 R8, [R138+0xf000] ;  /* 0x00f000008a08783b */ /* 0x000e620000004200 */
[----:B------:R-:W-:Y:S01]  /*b960*/  IMAD.MOV.U32 R55, RZ, RZ, R231 ;  /* 0x000000ffff377224 */ /* 0x000fe200078e00e7 */
[----:B------:R-:W-:Y:S01]  /*b970*/  MOV R54, R232 ;  /* 0x000000e800367202 */ /* 0x000fe20000000f00 */
[----:B------:R-:W-:-:S02]  /*b980*/  IMAD.MOV.U32 R52, RZ, RZ, R233 ;  /* 0x000000ffff347224 */ /* 0x000fc400078e00e9 */
[----:B------:R-:W-:Y:S02]  /*b990*/  IMAD.MOV.U32 R53, RZ, RZ, R234 ;  /* 0x000000ffff357224 */ /* 0x000fe400078e00ea */
[C---:B------:R-:W-:Y:S01]  /*b9a0*/  HMMA.16816.F32.BF16 R240, R4.reuse, R26, R60 ;  /* 0x0000001a04f0723c */ /* 0x040fe2000004183c */
[----:B------:R-:W-:Y:S01]  /*b9b0*/  IMAD.MOV.U32 R61, RZ, RZ, R225 ;  /* 0x000000ffff3d7224 */ /* 0x000fe200078e00e1 */
[----:B------:R-:W-:Y:S01]  /*b9c0*/  MOV R60, R227 ;  /* 0x000000e3003c7202 */ /* 0x000fe20000000f00 */
[----:B------:R-:W-:Y:S01]  /*b9d0*/  IMAD.MOV.U32 R62, RZ, RZ, R222 ;  /* 0x000000ffff3e7224 */ /* 0x000fe200078e00de */
[----:B------:R-:W-:Y:S01]  /*b9e0*/  MOV R63, R221 ;  /* 0x000000dd003f7202 */ /* 0x000fe20000000f00 */
[----:B------:R-:W3:Y:S03]  /*b9f0*/  LDSM.16.MT88.4 R24, [R29+0x3000] ;  /* 0x003000001d18783b */ /* 0x000ee60000004200 */
[----:B------:R-:W-:Y:S01]  /*ba00*/  HMMA.16816.F32.BF16 R224, R4, R18, R124 ;  /* 0x0000001204e0723c */ /* 0x000fe2000004187c */
[----:B------:R-:W-:-:S02]  /*ba10*/  IMAD.MOV.U32 R127, RZ, RZ, R235 ;  /* 0x000000ffff7f7224 */ /* 0x000fc400078e00eb */
[----:B------:R-:W-:-:S03]  /*ba20*/  IMAD.MOV.U32 R126, RZ, RZ, R208 ;  /* 0x000000ffff7e7224 */ /* 0x000fc600078e00d0 */
[----:B------:R-:W-:Y:S01]  /*ba30*/  MOV R125, R127 ;  /* 0x0000007f007d7202 */ /* 0x000fe20000000f00 */
[----:B------:R-:W-:Y:S01]  /*ba40*/  IMAD.MOV.U32 R124, RZ, RZ, R126 ;  /* 0x000000ffff7c7224 */ /* 0x000fe200078e007e */
[C---:B--2---:R-:W-:Y:S01]  /*ba50*/  HMMA.16816.F32.BF16 R232, R4.reuse, R12, R120 ;  /* 0x0000000c04e8723c */ /* 0x044fe20000041878 */
[----:B------:R-:W-:Y:S01]  /*ba60*/  IMAD.MOV.U32 R126, RZ, RZ, R52 ;  /* 0x000000ffff7e7224 */ /* 0x000fe200078e0034 */
[----:B------:R-:W-:Y:S01]  /*ba70*/  MOV R122, R63 ;  /* 0x0000003f007a7202 */ /* 0x000fe20000000f00 */
[----:B------:R-:W-:Y:S02]  /*ba80*/  IMAD.MOV.U32 R127, RZ, RZ, R53 ;  /* 0x000000ffff7f7224 */ /* 0x000fe400078e0035 */
[----:B------:R-:W-:Y:S01]  /*ba90*/  IMAD.WIDE.U32 R52, R0, -0x2daee0ad, RZ ;  /* 0xd2511f5300347825 */ /* 0x000fe200078e00ff */
[C---:B------:R-:W-:Y:S02]  /*baa0*/  LOP3.LUT R0, R116.reuse, 0xffff, RZ, 0xc0, !PT ;  /* 0x0000ffff74007812 */ /* 0x040fe400078ec0ff */
[C---:B------:R-:W-:Y:S01]  /*bab0*/  HMMA.16816.F32.BF16 R228, R4.reuse, R14, R84 ;  /* 0x0000000e04e4723c */ /* 0x040fe20000041854 */
[----:B------:R-:W2:Y:S01]  /*bac0*/  LDSM.16.MT88.4 R12, [R141+0x3000] ;  /* 0x003000008d0c783b */ /* 0x000ea20000004200 */
[----:B------:R-:W-:Y:S01]  /*bad0*/  IMAD.MOV.U32 R121, RZ, RZ, R2 ;  /* 0x000000ffff797224 */ /* 0x000fe200078e0002 */
[----:B------:R-:W-:Y:S01]  /*bae0*/  SHF.R.U32.HI R0, RZ, 0x8, R0 ;  /* 0x00000008ff007819 */ /* 0x000fe20000011600 */
[----:B------:R-:W-:Y:S01]  /*baf0*/  IMAD.MOV.U32 R120, RZ, RZ, R60 ;  /* 0x000000ffff787224 */ /* 0x000fe200078e003c */
[----:B------:R-:W-:Y:S01]  /*bb00*/  LOP3.LUT R2, R116, 0xff, RZ, 0xc0, !PT ;  /* 0x000000ff74027812 */ /* 0x000fe200078ec0ff */
[----:B------:R-:W-:Y:S01]  /*bb10*/  IMAD.MOV.U32 R123, RZ, RZ, R62 ;  /* 0x000000ffff7b7224 */ /* 0x000fe200078e003e */
[----:B------:R-:W-:Y:S01]  /*bb20*/  LOP3.LUT R0, R0, 0xffff, RZ, 0xc0, !PT ;  /* 0x0000ffff00007812 */ /* 0x000fe200078ec0ff */
[----:B------:R-:W-:Y:S01]  /*bb30*/  HMMA.16816.F32.BF16 R220, R4, R16, R48 ;  /* 0x0000001004dc723c */ /* 0x000fe20000041830 */
[----:B------:R-:W4:Y:S01]  /*bb40*/  LDSM.16.MT88.4 R16, [R138+0x11000] ;  /* 0x011000008a10783b */ /* 0x000f220000004200 */
[----:B------:R-:W-:-:S02]  /*bb50*/  ISETP.LE.U32.AND P5, PT, R2, UR6, PT ;  /* 0x0000000602007c0c */ /* 0x000fc4000bfa3070 */
[----:B------:R-:W-:Y:S02]  /*bb60*/  ISETP.LE.U32.AND P6, PT, R0, UR6, PT ;  /* 0x0000000600007c0c */ /* 0x000fe4000bfc3070 */
[----:B------:R-:W-:Y:S02]  /*bb70*/  PRMT R0, R116, 0x7632, R0 ;  /* 0x0000763274007816 */ /* 0x000fe40000000000 */
[C---:B-1----:R-:W-:Y:S02]  /*bb80*/  HMMA.16816.F32.BF16 R68, R4.reuse, R8, R68 ;  /* 0x000000080444723c */ /* 0x042fe40000041844 */
[----:B------:R-:W-:Y:S02]  /*bb90*/  LOP3.LUT R2, R0, 0xff, RZ, 0xc0, !PT ;  /* 0x000000ff00027812 */ /* 0x000fe400078ec0ff */
[----:B------:R-:W-:Y:S02]  /*bba0*/  SHF.R.U32.HI R0, RZ, 0x18, R116 ;  /* 0x00000018ff007819 */ /* 0x000fe40000011674 */
[----:B------:R-:W-:Y:S01]  /*bbb0*/  ISETP.LE.U32.AND P4, PT, R2, UR6, PT ;  /* 0x0000000602007c0c */ /* 0x000fe2000bf83070 */
[----:B------:R-:W-:Y:S01]  /*bbc0*/  @!P5 HFMA2.BF16_V2 R185, -RZ.H0_H0, RZ.H0_H0, -R164.H0_H0 ;  /* 0x200000ffffb9d231 */ /* 0x000fe200003409a4 */
[C---:B------:R-:W-:Y:S01]  /*bbd0*/  HMMA.16816.F32.BF16 R48, R4.reuse, R10, R80 ;  /* 0x0000000a0430723c */ /* 0x040fe20000041850 */
[----:B------:R-:W1:Y:S01]  /*bbe0*/  LDSM.16.MT88.4 R8, [R176+0x11000] ;  /* 0x01100000b008783b */ /* 0x000e620000004200 */
[----:B------:R-:W-:Y:S01]  /*bbf0*/  IMAD.MOV.U32 R83, RZ, RZ, R61 ;  /* 0x000000ffff537224 */ /* 0x000fe200078e003d */
[----:B------:R-:W-:Y:S01]  /*bc00*/  ISETP.LE.U32.AND P1, PT, R0, UR6, PT ;  /* 0x0000000600007c0c */ /* 0x000fe2000bf23070 */
[----:B------:R-:W-:Y:S01]  /*bc10*/  IMAD.MOV.U32 R82, RZ, RZ, R3 ;  /* 0x000000ffff527224 */ /* 0x000fe200078e0003 */
[----:B------:R-:W-:Y:S01]  /*bc20*/  @!P5 PRMT R164, R185, 0x5410, RZ ;  /* 0x00005410b9a4d816 */ /* 0x000fe200000000ff */
[----:B------:R-:W-:Y:S01]  /*bc30*/  @!P6 HFMA2.BF16_V2 R188, -RZ.H0_H0, RZ.H0_H0, -R165.H0_H0 ;  /* 0x200000ffffbce231 */ /* 0x000fe200003409a5 */
[----:B------:R-:W-:Y:S01]  /*bc40*/  PRMT R3, R34, 0x7771, RZ ;  /* 0x0000777122037816 */ /* 0x000fe200000000ff */
[C---:B---3--:R-:W-:Y:S01]  /*bc50*/  HMMA.16816.F32.BF16 R84, R4.reuse, R26, R156 ;  /* 0x0000001a0454723c */ /* 0x048fe2000004189c */
[--C-:B------:R-:W-:Y:S01]  /*bc60*/  FFMA.FTZ R27, R244, UR4, -R22.reuse ;  /* 0x00000004f41b7c23 */ /* 0x100fe20008010816 */
[--C-:B------:R-:W-:Y:S01]  /*bc70*/  FFMA.FTZ R26, R200, UR4, -R22.reuse ;  /* 0x00000004c81a7c23 */ /* 0x100fe20008010816 */
[----:B------:R-:W-:Y:S01]  /*bc80*/  ISETP.GT.U32.AND P3, PT, R3, UR6, PT ;  /* 0x0000000603007c0c */ /* 0x000fe2000bf64070 */
[----:B------:R-:W-:Y:S01]  /*bc90*/  FFMA.FTZ R22, R197, UR4, -R22 ;  /* 0x00000004c5167c23 */ /* 0x000fe20008010816 */
[C---:B------:R-:W-:Y:S01]  /*bca0*/  PRMT R3, R52.reuse, 0x7773, RZ ;  /* 0x0000777334037816 */ /* 0x040fe200000000ff */
[----:B------:R-:W-:Y:S01]  /*bcb0*/  @!P4 HFMA2.BF16_V2 R187, -RZ.H0_H0, RZ.H0_H0, -R171.H0_H0 ;  /* 0x200000ffffbbc231 */ /* 0x000fe200003409ab */
[----:B------:R-:W-:Y:S01]  /*bcc0*/  PRMT R2, R52, 0x7772, RZ ;  /* 0x0000777234027816 */ /* 0x000fe200000000ff */
[----:B------:R-:W-:Y:S01]  /*bcd0*/  @!P1 HFMA2.BF16_V2 R189, -RZ.H0_H0, RZ.H0_H0, -R170.H0_H0 ;  /* 0x200000ffffbd9231 */ /* 0x000fe200003409aa */
[C---:B--2---:R-:W-:Y:S01]  /*bce0*/  HMMA.16816.F32.BF16 R212, R4.reuse, R12, R152 ;  /* 0x0000000c04d4723c */ /* 0x044fe20000041898 */
[----:B------:R-:W-:Y:S01]  /*bcf0*/  IMAD.MOV.U32 R185, RZ, RZ, R82 ;  /* 0x000000ffffb97224 */ /* 0x000fe200078e0052 */
[----:B------:R-:W-:Y:S01]  /*bd00*/  MOV R81, R42 ;  /* 0x0000002a00517202 */ /* 0x000fe20000000f00 */
[----:B------:R-:W-:Y:S01]  /*bd10*/  IMAD.MOV.U32 R82, RZ, RZ, R41 ;  /* 0x000000ffff527224 */ /* 0x000fe200078e0029 */
[----:B------:R-:W-:Y:S01]  /*bd20*/  @!P1 PRMT R170, R189, 0x5410, RZ ;  /* 0x00005410bdaa9816 */ /* 0x000fe200000000ff */
[----:B------:R-:W-:Y:S01]  /*bd30*/  IMAD.MOV.U32 R189, RZ, RZ, R121 ;  /* 0x000000ffffbd7224 */ /* 0x000fe200078e0079 */
[----:B------:R-:W-:Y:S01]  /*bd40*/  @!P6 PRMT R165, R188, 0x5410, RZ ;  /* 0x00005410bca5e816 */ /* 0x000fe200000000ff */
[----:B------:R-:W-:Y:S01]  /*bd50*/  IMAD.MOV.U32 R121, RZ, RZ, R123 ;  /* 0x000000ffff797224 */ /* 0x000fe200078e007b */
[----:B------:R-:W-:Y:S01]  /*bd60*/  HMMA.16816.F32.BF16 R208, R4, R14, R148 ;  /* 0x0000000e04d0723c */ /* 0x000fe20000041894 */
[----:B------:R-:W2:Y:S01]  /*bd70*/  LDSM.16.MT88.4 R12, [R29+0x5000] ;  /* 0x005000001d0c783b */ /* 0x000ea20000004200 */
[----:B------:R-:W-:Y:S01]  /*bd80*/  MOV R123, R177 ;  /* 0x000000b1007b7202 */ /* 0x000fe20000000f00 */
[----:B------:R-:W-:Y:S01]  /*bd90*/  IMAD.MOV.U32 R80, RZ, RZ, R43 ;  /* 0x000000ffff507224 */ /* 0x000fe200078e002b */
[----:B------:R3:W-:Y:S01]  /*bda0*/  MUFU.EX2 R177, R22 ;  /* 0x0000001600b17308 */ /* 0x0007e20000000800 */
[----:B------:R-:W-:-:S03]  /*bdb0*/  @!P4 PRMT R171, R187, 0x5410, RZ ;  /* 0x00005410bbabc816 */ /* 0x000fc600000000ff */
[C---:B----4-:R-:W-:Y:S01]  /*bdc0*/  HMMA.16816.F32.BF16 R60, R4.reuse, R18, R72 ;  /* 0x00000012043c723c */ /* 0x050fe20000041848 */
[----:B------:R-:W-:Y:S02]  /*bdd0*/  IMAD.MOV.U32 R18, RZ, RZ, R34 ;  /* 0x000000ffff127224 */ /* 0x000fe400078e0022 */
[----:B------:R-:W-:Y:S01]  /*bde0*/  FFMA.FTZ R19, R216, UR4, -R23 ;  /* 0x00000004d8137c23 */ /* 0x000fe20008010817 */
[----:B------:R-:W-:Y:S04]  /*bdf0*/  MUFU.EX2 R116, R27 ;  /* 0x0000001b00747308 */ /* 0x000fe80000000800 */
[----:B-1----:R-:W-:Y:S01]  /*be00*/  HMMA.16816.F32.BF16 R156, R4, R8, R144 ;  /* 0x00000008049c723c */ /* 0x002fe20000041890 */
[----:B------:R-:W-:Y:S01]  /*be10*/  LOP3.LUT R0, R18, 0xff, RZ, 0xc0, !PT ;  /* 0x000000ff12007812 */ /* 0x000fe200078ec0ff */
[----:B------:R-:W-:Y:S01]  /*be20*/  MUFU.EX2 R143, R19 ;  /* 0x00000013008f7308 */ /* 0x000fe20000000800 */
[----:B------:R-:W-:-:S05]  /*be30*/  PRMT R18, R198, 0x7772, RZ ;  /* 0x00007772c6127816 */ /* 0x000fca00000000ff */
[----:B------:R-:W-:Y:S01]  /*be40*/  HMMA.16816.F32.BF16 R64, R4, R24, R104 ;  /* 0x000000180440723c */ /* 0x000fe20000041868 */
[----:B------:R-:W-:-:S07]  /*be50*/  ISETP.LE.U32.AND P5, PT, R0, UR6, PT ;  /* 0x0000000600007c0c */ /* 0x000fce000bfa3070 */
[C---:B------:R-:W-:Y:S01]  /*be60*/  HMMA.16816.F32.BF16 R100, R4.reuse, R16, R100 ;  /* 0x000000100464723c */ /* 0x040fe20000041864 */
[C---:B------:R-:W-:Y:S01]  /*be70*/  PRMT R25, R34.reuse, 0x7772, RZ ;  /* 0x0000777222197816 */ /* 0x040fe200000000ff */
[--C-:B------:R-:W-:Y:S01]  /*be80*/  FFMA.FTZ R17, R201, UR4, -R23.reuse ;  /* 0x00000004c9117c23 */ /* 0x100fe20008010817 */
[----:B------:R-:W-:Y:S01]  /*be90*/  PRMT R24, R34, 0x7773, RZ ;  /* 0x0000777322187816 */ /* 0x000fe200000000ff */
[----:B------:R-:W-:Y:S01]  /*bea0*/  FFMA.FTZ R34, R245, UR4, -R23 ;  /* 0x00000004f5227c23 */ /* 0x000fe20008010817 */
[----:B------:R-:W-:Y:S01]  /*beb0*/  LOP3.LUT R16, R38, R142, R53, 0x96, !PT ;  /* 0x0000008e26107212 */ /* 0x000fe200078e9635 */
[----:B------:R-:W-:Y:S01]  /*bec0*/  IMAD.MOV.U32 R23, RZ, RZ, R198 ;  /* 0x000000ffff177224 */ /* 0x000fe200078e00c6 */
[C---:B------:R-:W-:Y:S01]  /*bed0*/  PRMT R0, R198.reuse, 0x7771, RZ ;  /* 0x00007771c6007816 */ /* 0x040fe200000000ff */
[C---:B------:R-:W-:Y:S01]  /*bee0*/  HMMA.16816.F32.BF16 R152, R4.reuse, R10, R76 ;  /* 0x0000000a0498723c */ /* 0x040fe2000004184c */
[----:B------:R-:W1:Y:S01]  /*bef0*/  LDSM.16.MT88.4 R8, [R141+0x5000] ;  /* 0x005000008d08783b */ /* 0x000e620000004200 */
[----:B------:R-:W-:Y:S01]  /*bf00*/  PRMT R53, R198, 0x7773, RZ ;  /* 0x00007773c6357816 */ /* 0x000fe200000000ff */
[----:B------:R-:W-:Y:S01]  /*bf10*/  @!P5 HFMA2.BF16_V2 R190, -RZ.H0_H0, RZ.H0_H0, -R169.H0_H0 ;  /* 0x200000ffffbed231 */ /* 0x000fe200003409a9 */
[----:B------:R-:W-:Y:S01]  /*bf20*/  MOV R198, R83 ;  /* 0x0000005300c67202 */ /* 0x000fe20000000f00 */
[----:B------:R-:W-:Y:S01]  /*bf30*/  IMAD.MOV.U32 R83, RZ, RZ, R120 ;  /* 0x000000ffff537224 */ /* 0x000fe200078e0078 */
[----:B------:R-:W-:Y:S01]  /*bf40*/  ISETP.GT.U32.AND P1, PT, R0, UR6, PT ;  /* 0x0000000600007c0c */ /* 0x000fe2000bf24070 */
[----:B------:R-:W-:Y:S01]  /*bf50*/  IMAD.MOV.U32 R120, RZ, RZ, R122 ;  /* 0x000000ffff787224 */ /* 0x000fe200078e007a */
[C---:B--2---:R-:W-:Y:S01]  /*bf60*/  HMMA.16816.F32.BF16 R108, R4.reuse, R12, R108 ;  /* 0x0000000c046c723c */ /* 0x044fe2000004186c */
[----:B------:R-:W-:Y:S01]  /*bf70*/  IMAD.MOV.U32 R122, RZ, RZ, R178 ;  /* 0x000000ffff7a7224 */ /* 0x000fe200078e00b2 */
[----:B------:R-:W-:Y:S01]  /*bf80*/  LOP3.LUT R0, R35, 0xff, RZ, 0xc0, !PT ;  /* 0x000000ff23007812 */ /* 0x000fe200078ec0ff */
[----:B------:R2:W4:Y:S01]  /*bf90*/  MUFU.EX2 R178, R26 ;  /* 0x0000001a00b27308 */ /* 0x0005220000000800 */
[----:B------:R-:W-:Y:S01]  /*bfa0*/  PRMT R13, R2, 0x5410, R3 ;  /* 0x00005410020d7816 */ /* 0x000fe20000000003 */
[----:B------:R-:W-:Y:S01]  /*bfb0*/  IMAD.MOV.U32 R3, RZ, RZ, R52 ;  /* 0x000000ffff037224 */ /* 0x000fe200078e0034 */
[----:B------:R-:W-:Y:S01]  /*bfc0*/  @!P5 PRMT R169, R190, 0x5410, RZ ;  /* 0x00005410bea9d816 */ /* 0x000fe200000000ff */
[----:B------:R-:W5:Y:S01]  /*bfd0*/  MUFU.EX2 R142, R17 ;  /* 0x00000011008e7308 */ /* 0x000f620000000800 */
[----:B------:R-:W-:Y:S01]  /*bfe0*/  ISETP.LE.U32.AND P5, PT, R0, UR6, PT ;  /* 0x0000000600007c0c */ /* 0x000fe2000bfa3070 */
[----:B------:R-:W-:Y:S01]  /*bff0*/  @P3 HFMA2.BF16_V2 R194, -RZ.H0_H0, RZ.H0_H0, -R168.H0_H0 ;  /* 0x200000ffffc23231 */ /* 0x000fe200003409a8 */
[C---:B------:R-:W-:Y:S01]  /*c000*/  LOP3.LUT R2, R16.reuse, 0xffff, RZ, 0xc0, !PT ;  /* 0x0000ffff10027812 */ /* 0x040fe200078ec0ff */
[----:B------:R-:W5:Y:S01]  /*c010*/  MUFU.EX2 R34, R34 ;  /* 0x0000002200227308 */ /* 0x000f620000000800 */
[----:B------:R-:W-:Y:S01]  /*c020*/  PRMT R0, R16, 0x7632, R0 ;  /* 0x0000763210007816 */ /* 0x000fe20000000000 */
[----:B------:R-:W-:Y:S01]  /*c030*/  LDSM.16.MT88.4 R72, [R138+0xf800] ;  /* 0x00f800008a48783b */ /* 0x000fe20000004200 */
[----:B------:R-:W-:Y:S01]  /*c040*/  PRMT R12, R52, 0x7771, RZ ;  /* 0x00007771340c7816 */ /* 0x000fe200000000ff */
[----:B------:R-:W-:Y:S01]  /*c050*/  IMAD.MOV.U32 R188, RZ, RZ, R82 ;  /* 0x000000ffffbc7224 */ /* 0x000fe200078e0052 */
[----:B------:R-:W-:Y:S01]  /*c060*/  ISETP.GT.U32.AND P6, PT, R25, UR6, PT ;  /* 0x0000000619007c0c */ /* 0x000fe2000bfc4070 */
[----:B---3--:R-:W-:Y:S01]  /*c070*/  IMAD.MOV.U32 R22, RZ, RZ, R127 ;  /* 0x000000ffff167224 */ /* 0x008fe200078e007f */
[----:B------:R-:W-:Y:S01]  /*c080*/  ISETP.GT.U32.AND P4, PT, R24, UR6, PT ;  /* 0x0000000618007c0c */ /* 0x000fe2000bf84070 */
[----:B------:R-:W-:Y:S01]  /*c090*/  LDSM.16.MT88.4 R104, [R138+0x11800] ;  /* 0x011800008a68783b */ /* 0x000fe20000004200 */
[----:B--2---:R-:W-:Y:S01]  /*c0a0*/  HMMA.16816.F32.BF16 R24, R4, R14, R128 ;  /* 0x0000000e0418723c */ /* 0x004fe20000041880 */
[----:B------:R-:W-:-:S07]  /*c0b0*/  IMAD.MOV.U32 R187, RZ, RZ, R124 ;  /* 0x000000ffffbb7224 */ /* 0x000fce00078e007c */
[C---:B-1----:R-:W-:Y:S01]  /*c0c0*/  HMMA.16816.F32.BF16 R148, R4.reuse, R8, R88 ;  /* 0x000000080494723c */ /* 0x042fe20000041858 */
[----:B------:R-:W-:Y:S01]  /*c0d0*/  LOP3.LUT R9, R3, 0xff, RZ, 0xc0, !PT ;  /* 0x000000ff03097812 */ /* 0x000fe200078ec0ff */
[----:B------:R-:W-:Y:S01]  /*c0e0*/  IMAD.MOV.U32 R88, RZ, RZ, R83 ;  /* 0x000000ffff587224 */ /* 0x000fe200078e0053 */
[----:B------:R-:W-:Y:S01]  /*c0f0*/  SHF.R.U32.HI R3, RZ, 0x8, R2 ;  /* 0x00000008ff037819 */ /* 0x000fe20000011602 */
[----:B------:R-:W-:Y:S01]  /*c100*/  IMAD.MOV.U32 R83, RZ, RZ, R54 ;  /* 0x000000ffff537224 */ /* 0x000fe200078e0036 */
[----:B------:R-:W-:Y:S01]  /*c110*/  LOP3.LUT R8, R16, 0xff, RZ, 0xc0, !PT ;  /* 0x000000ff10087812 */ /* 0x000fe200078ec0ff */
[----:B------:R-:W-:Y:S01]  /*c120*/  IMAD.MOV.U32 R54, RZ, RZ, R40 ;  /* 0x000000ffff367224 */ /* 0x000fe200078e0028 */
[----:B------:R-:W-:Y:S01]  /*c130*/  LOP3.LUT R2, R0, 0xff, RZ, 0xc0, !PT ;  /* 0x000000ff00027812 */ /* 0x000fe200078ec0ff */
[----:B------:R-:W1:Y:S01]  /*c140*/  LDSM.16.MT88.4 R40, [R138+0xd800] ;  /* 0x00d800008a28783b */ /* 0x000e620000004200 */
[----:B------:R-:W-:Y:S01]  /*c150*/  SHF.R.U32.HI R0, RZ, 0x18, R16 ;  /* 0x00000018ff007819 */ /* 0x000fe20000011610 */
[----:B------:R-:W-:Y:S01]  /*c160*/  HMMA.16816.F32.BF16 R144, R4, R10, R112 ;  /* 0x0000000a0490723c */ /* 0x000fe20000041870 */
[----:B------:R-:W-:-:S02]  /*c170*/  PRMT R12, R9, 0x5410, R12 ;  /* 0x00005410090c7816 */ /* 0x000fc4000000000c */
[----:B------:R-:W-:Y:S01]  /*c180*/  @P3 PRMT R168, R194, 0x5410, RZ ;  /* 0x00005410c2a83816 */ /* 0x000fe200000000ff */
[----:B------:R-:W-:Y:S01]  /*c190*/  @P6 HFMA2.BF16_V2 R193, -RZ.H0_H0, RZ.H0_H0, -R167.H0_H0 ;  /* 0x200000ffffc16231 */ /* 0x000fe200003409a7 */
[----:B------:R-:W-:Y:S01]  /*c1a0*/  PRMT R9, R8, 0x5410, R3 ;  /* 0x0000541008097816 */ /* 0x000fe20000000003 */
[----:B------:R-:W-:Y:S01]  /*c1b0*/  @P4 HFMA2.BF16_V2 R192, -RZ.H0_H0, RZ.H0_H0, -R166.H0_H0 ;  /* 0x200000ffffc04231 */ /* 0x000fe200003409a6 */
[----:B------:R-:W-:Y:S01]  /*c1c0*/  PRMT R8, R2, 0x5410, R0 ;  /* 0x0000541002087816 */ /* 0x000fe20000000000 */
[----:B------:R-:W-:Y:S01]  /*c1d0*/  @!P5 HFMA2.BF16_V2 R197, -RZ.H0_H0, RZ.H0_H0, -R95.H0_H0 ;  /* 0x200000ffffc5d231 */ /* 0x000fe2000034095f */
[----:B----4-:R-:W-:Y:S01]  /*c1e0*/  F2FP.BF16.F32.PACK_AB R2, R177, R178 ;  /* 0x000000b2b102723e */ /* 0x010fe200000010ff */
[----:B------:R-:W-:Y:S01]  /*c1f0*/  @P1 HFMA2.BF16_V2 R216, -RZ.H0_H0, RZ.H0_H0, -R139.H0_H0 ;  /* 0x200000ffffd81231 */ /* 0x000fe2000034098b */
[----:B------:R-:W-:Y:S01]  /*c200*/  LOP3.LUT R3, R13, 0xff00ff, RZ, 0xc0, !PT ;  /* 0x00ff00ff0d037812 */ /* 0x000fe200078ec0ff */
[----:B------:R-:W-:Y:S01]  /*c210*/  IMAD.MOV.U32 R91, RZ, RZ, R83 ;  /* 0x000000ffff5b7224 */ /* 0x000fe200078e0053 */
[C---:B------:R-:W-:Y:S01]  /*c220*/  PRMT R14, R2.reuse, 0x7610, R14 ;  /* 0x00007610020e7816 */ /* 0x040fe2000000000e */
[----:B------:R-:W2:Y:S01]  /*c230*/  LDSM.16.MT88.4 R128, [R29+0x5800] ;  /* 0x005800001d80783b */ /* 0x000ea20000004200 */
[----:B------:R-:W-:Y:S01]  /*c240*/  PRMT R13, R2, 0x7632, R13 ;  /* 0x00007632020d7816 */ /* 0x000fe2000000000d */
[----:B------:R-:W-:Y:S01]  /*c250*/  IMAD.MOV.U32 R90, RZ, RZ, R125 ;  /* 0x000000ffff5a7224 */ /* 0x000fe200078e007d */
[----:B-----5:R-:W-:-:S02]  /*c260*/  F2FP.BF16.F32.PACK_AB R0, R142, R143 ;  /* 0x0000008f8e00723e */ /* 0x020fc400000010ff */
[--C-:B------:R-:W-:Y:S02]  /*c270*/  HSET2.LE.AND R2, R12, R28.reuse, PT ;  /* 0x0000001c0c027233 */ /* 0x100fe40003803000 */
[----:B------:R-:W-:Y:S02]  /*c280*/  PRMT R4, R14, 0x5410, R13 ;  /* 0x000054100e047816 */ /* 0x000fe4000000000d */
[C---:B------:R-:W-:Y:S02]  /*c290*/  PRMT R11, R0.reuse, 0x7610, R11 ;  /* 0x00007610000b7816 */ /* 0x040fe4000000000b */
[----:B------:R-:W-:Y:S02]  /*c2a0*/  PRMT R10, R0, 0x7632, R10 ;  /* 0x00007632000a7816 */ /* 0x000fe4000000000a */
[----:B------:R-:W-:Y:S02]  /*c2b0*/  HSET2.LE.AND R0, R3, R28, PT ;  /* 0x0000001c03007233 */ /* 0x000fe40003803000 */
[----:B------:R-:W-:-:S02]  /*c2c0*/  LOP3.LUT R114, R4, R2, RZ, 0xc0, !PT ;  /* 0x0000000204727212 */ /* 0x000fc400078ec0ff */
[----:B------:R-:W-:Y:S02]  /*c2d0*/  PRMT R2, R11, 0x5410, R10 ;  /* 0x000054100b027816 */ /* 0x000fe4000000000a */
[----:B------:R-:W-:Y:S02]  /*c2e0*/  F2FP.BF16.F32.PACK_AB R4, R32, R116 ;  /* 0x000000742004723e */ /* 0x000fe400000010ff */
[----:B------:R-:W-:Y:S02]  /*c2f0*/  LOP3.LUT R115, R2, R0, RZ, 0xc0, !PT ;  /* 0x0000000002737212 */ /* 0x000fe400078ec0ff */
[--C-:B------:R-:W-:Y:S02]  /*c300*/  HSET2.LE.AND R3, R9, R28.reuse, PT ;  /* 0x0000001c09037233 */ /* 0x100fe40003803000 */
[----:B------:R-:W-:Y:S01]  /*c310*/  HSET2.LE.AND R5, R8, R28, PT ;  /* 0x0000001c08057233 */ /* 0x000fe20003803000 */
[----:B------:R-:W-:Y:S01]  /*c320*/  IMAD.MOV.U32 R28, RZ, RZ, R39 ;  /* 0x000000ffff1c7224 */ /* 0x000fe200078e0027 */
[----:B------:R-:W-:-:S02]  /*c330*/  F2FP.BF16.F32.PACK_AB R0, R34, R33 ;  /* 0x000000212200723e */ /* 0x000fc400000010ff */
[C---:B------:R-:W-:Y:S02]  /*c340*/  PRMT R9, R4.reuse, 0x7610, R9 ;  /* 0x0000761004097816 */ /* 0x040fe40000000009 */
[----:B------:R-:W-:Y:S02]  /*c350*/  PRMT R8, R4, 0x7632, R8 ;  /* 0x0000763204087816 */ /* 0x000fe40000000008 */
[C---:B------:R-:W-:Y:S02]  /*c360*/  PRMT R7, R0.reuse, 0x7610, R7 ;  /* 0x0000761000077816 */ /* 0x040fe40000000007 */
[----:B------:R-:W-:Y:S02]  /*c370*/  PRMT R6, R0, 0x7632, R6 ;  /* 0x0000763200067816 */ /* 0x000fe40000000006 */
[----:B------:R-:W-:Y:S02]  /*c380*/  PRMT R0, R9, 0x5410, R8 ;  /* 0x0000541009007816 */ /* 0x000fe40000000008 */
[----:B------:R-:W-:-:S02]  /*c390*/  PRMT R15, R20, 0x7772, RZ ;  /* 0x00007772140f7816 */ /* 0x000fc400000000ff */
[----:B------:R-:W-:Y:S02]  /*c3a0*/  LOP3.LUT R112, R0, R3, RZ, 0xc0, !PT ;  /* 0x0000000300707212 */ /* 0x000fe400078ec0ff */
[----:B------:R-:W-:Y:S02]  /*c3b0*/  PRMT R0, R7, 0x5410, R6 ;  /* 0x0000541007007816 */ /* 0x000fe40000000006 */
[----:B------:R-:W-:Y:S02]  /*c3c0*/  MOV R190, R81 ;  /* 0x0000005100be7202 */ /* 0x000fe40000000f00 */
[----:B------:R-:W-:Y:S02]  /*c3d0*/  LOP3.LUT R113, R0, R5, RZ, 0xc0, !PT ;  /* 0x0000000500717212 */ /* 0x000fe400078ec0ff */
[----:B------:R-:W-:Y:S01]  /*c3e0*/  MOV R89, R126 ;  /* 0x0000007e00597202 */ /* 0x000fe20000000f00 */
[----:B------:R-:W-:Y:S01]  /*c3f0*/  IMAD.MOV.U32 R5, RZ, RZ, R20 ;  /* 0x000000ffff057224 */ /* 0x000fe200078e0014 */
[C---:B------:R-:W-:Y:S01]  /*c400*/  PRMT R4, R20.reuse, 0x7771, RZ ;  /* 0x0000777114047816 */ /* 0x040fe200000000ff */
[----:B------:R-:W-:Y:S02]  /*c410*/  LDSM.16.MT88.4 R124, [R176+0xd800] ;  /* 0x00d80000b07c783b */ /* 0x000fe40000004200 */
[C---:B-1----:R-:W-:Y:S08]  /*c420*/  HMMA.16816.F32.BF16 R36, R112.reuse, R40, R44 ;  /* 0x000000287024723c */ /* 0x042ff0000004182c */
[----:B------:R-:W-:Y:S01]  /*c430*/  HMMA.16816.F32.BF16 R40, R112, R42, R56 ;  /* 0x0000002a7028723c */ /* 0x000fe20000041838 */
[----:B------:R1:W3:Y:S01]  /*c440*/  LDL.LU.S16 R56, [R1] ;  /* 0x0000000001387983 */ /* 0x0002e20000300600 */
[----:B------:R-:W-:Y:S01]  /*c450*/  PRMT R12, R20, 0x7773, RZ ;  /* 0x00007773140c7816 */ /* 0x000fe200000000ff */
[----:B------:R-:W-:-:S02]  /*c460*/  IMAD.MOV.U32 R59, RZ, RZ, R80 ;  /* 0x000000ffff3b7224 */ /* 0x000fc400078e0050 */
[----:B------:R1:W4:Y:S01]  /*c470*/  LDL.LU.S16 R20, [R1+0x4] ;  /* 0x0000040001147983 */ /* 0x0003220000300600 */
[----:B------:R-:W-:-:S03]  /*c480*/  ISETP.GT.U32.AND P3, PT, R18, UR6, PT ;  /* 0x0000000612007c0c */ /* 0x000fc6000bf64070 */
[----:B------:R1:W5:Y:S01]  /*c490*/  LDL.LU.S16 R18, [R1+0x8] ;  /* 0x0000080001127983 */ /* 0x0003620000300600 */
[----:B------:R-:W-:Y:S02]  /*c4a0*/  SHF.R.U32.HI R0, RZ, 0x18, R35 ;  /* 0x00000018ff007819 */ /* 0x000fe40000011623 */
[----:B------:R-:W-:Y:S01]  /*c4b0*/  @P6 PRMT R167, R193, 0x5410, RZ ;  /* 0x00005410c1a76816 */ /* 0x000fe200000000ff */
[----:B------:R-:W1:Y:S01]  /*c4c0*/  LDSM.16.MT88.4 R80, [R29+0x3800] ;  /* 0x003800001d50783b */ /* 0x000e620000004200 */
[----:B------:R-:W-:Y:S02]  /*c4d0*/  ISETP.LE.U32.AND P6, PT, R0, UR6, PT ;  /* 0x0000000600007c0c */ /* 0x000fe4000bfc3070 */
[----:B------:R-:W-:Y:S02]  /*c4e0*/  LOP3.LUT R2, R23, 0xff, RZ, 0xc0, !PT ;  /* 0x000000ff17027812 */ /* 0x000fe400078ec0ff */
[----:B------:R-:W-:Y:S02]  /*c4f0*/  @P4 PRMT R166, R192, 0x5410, RZ ;  /* 0x00005410c0a64816 */ /* 0x000fe400000000ff */
[----:B------:R-:W-:-:S02]  /*c500*/  ISETP.LE.U32.AND P4, PT, R2, UR6, PT ;  /* 0x0000000602007c0c */ /* 0x000fc4000bf83070 */
[C---:B------:R-:W-:Y:S02]  /*c510*/  LOP3.LUT R0, R21.reuse, 0xff, RZ, 0xc0, !PT ;  /* 0x000000ff15007812 */ /* 0x040fe400078ec0ff */
[----:B------:R-:W-:-:S03]  /*c520*/  LOP3.LUT R2, R21, 0xffff, RZ, 0xc0, !PT ;  /* 0x0000ffff15027812 */ /* 0x000fc600078ec0ff */
[----:B------:R-:W-:-:S05]  /*c530*/  @!P6 HFMA2.BF16_V2 R201, -RZ.H0_H0, RZ.H0_H0, -R92.H0_H0 ;  /* 0x200000ffffc9e231 */ /* 0x000fca000034095c */
[----:B------:R-:W-:Y:S02]  /*c540*/  @!P6 PRMT R92, R201, 0x5410, RZ ;  /* 0x00005410c95ce816 */ /* 0x000fe400000000ff */
[----:B------:R-:W-:Y:S02]  /*c550*/  ISETP.LE.U32.AND P6, PT, R0, UR6, PT ;  /* 0x0000000600007c0c */ /* 0x000fe4000bfc3070 */
[----:B------:R-:W-:Y:S01]  /*c560*/  SHF.R.U32.HI R0, RZ, 0x8, R2 ;  /* 0x00000008ff007819 */ /* 0x000fe20000011602 */
[----:B------:R-:W-:-:S03]  /*c570*/  @!P4 HFMA2.BF16_V2 R200, -RZ.H0_H0, RZ.H0_H0, -R140.H0_H0 ;  /* 0x200000ffffc8c231 */ /* 0x000fc6000034098c */
[----:B------:R-:W-:Y:S02]  /*c580*/  LOP3.LUT R0, R0, 0xffff, RZ, 0xc0, !PT ;  /* 0x0000ffff00007812 */ /* 0x000fe400078ec0ff */
[----:B------:R-:W-:Y:S02]  /*c590*/  @!P4 PRMT R140, R200, 0x5410, RZ ;  /* 0x00005410c88cc816 */ /* 0x000fe400000000ff */
[----:B------:R-:W-:Y:S02]  /*c5a0*/  PRMT R2, R21, 0x7632, R2 ;  /* 0x0000763215027816 */ /* 0x000fe40000000002 */
[----:B------:R-:W-:Y:S01]  /*c5b0*/  ISETP.LE.U32.AND P4, PT, R0, UR6, PT ;  /* 0x0000000600007c0c */ /* 0x000fe2000bf83070 */
[----:B------:R-:W-:Y:S01]  /*c5c0*/  @P3 HFMA2.BF16_V2 R217, -RZ.H0_H0, RZ.H0_H0, -R137.H0_H0 ;  /* 0x200000ffffd93231 */ /* 0x000fe20000340989 */
[----:B------:R-:W-:Y:S02]  /*c5d0*/  @!P5 PRMT R95, R197, 0x5410, RZ ;  /* 0x00005410c55fd816 */ /* 0x000fe400000000ff */
[----:B------:R-:W-:-:S02]  /*c5e0*/  ISETP.GT.U32.AND P5, PT, R53, UR6, PT ;  /* 0x0000000635007c0c */ /* 0x000fc4000bfa4070 */
[----:B------:R-:W-:Y:S02]  /*c5f0*/  LOP3.LUT R0, R2, 0xff, RZ, 0xc0, !PT ;  /* 0x000000ff02007812 */ /* 0x000fe400078ec0ff */
[----:B------:R-:W-:Y:S02]  /*c600*/  SHF.R.U32.HI R3, RZ, 0x18, R21 ;  /* 0x00000018ff037819 */ /* 0x000fe40000011615 */
[----:B------:R-:W-:Y:S02]  /*c610*/  @P3 PRMT R137, R217, 0x5410, RZ ;  /* 0x00005410d9893816 */ /* 0x000fe400000000ff */
[----:B------:R-:W-:Y:S01]  /*c620*/  ISETP.LE.U32.AND P3, PT, R0, UR6, PT ;  /* 0x0000000600007c0c */ /* 0x000fe2000bf63070 */
[----:B------:R-:W-:Y:S01]  /*c630*/  @!P6 HFMA2.BF16_V2 R245, -RZ.H0_H0, RZ.H0_H0, -R132.H0_H0 ;  /* 0x200000fffff5e231 */ /* 0x000fe20000340984 */
[----:B------:R-:W-:Y:S02]  /*c640*/  @P1 PRMT R139, R216, 0x5410, RZ ;  /* 0x00005410d88b1816 */ /* 0x000fe400000000ff */
[----:B------:R-:W-:Y:S01]  /*c650*/  ISETP.LE.U32.AND P1, PT, R3, UR6, PT ;  /* 0x0000000603007c0c */ /* 0x000fe2000bf23070 */
[----:B------:R-:W-:Y:S01]  /*c660*/  @!P4 HFMA2.BF16_V2 R246, -RZ.H0_H0, RZ.H0_H0, -R99.H0_H0 ;  /* 0x200000fffff6c231 */ /* 0x000fe20000340963 */
[----:B------:R-:W-:Y:S01]  /*c670*/  LOP3.LUT R0, R5, 0xff, RZ, 0xc0, !PT ;  /* 0x000000ff05007812 */ /* 0x000fe200078ec0ff */
[----:B------:R-:W-:Y:S01]  /*c680*/  @P5 HFMA2.BF16_V2 R244, -RZ.H0_H0, RZ.H0_H0, -R136.H0_H0 ;  /* 0x200000fffff45231 */ /* 0x000fe20000340988 */
[----:B------:R-:W-:-:S02]  /*c690*/  @!P6 PRMT R132, R245, 0x5410, RZ ;  /* 0x00005410f584e816 */ /* 0x000fc400000000ff */
[----:B------:R-:W-:Y:S02]  /*c6a0*/  ISETP.LE.U32.AND P6, PT, R0, UR6, PT ;  /* 0x0000000600007c0c */ /* 0x000fe4000bfc3070 */
[----:B------:R-:W-:Y:S02]  /*c6b0*/  @!P4 PRMT R99, R246, 0x5410, RZ ;  /* 0x00005410f663c816 */ /* 0x000fe400000000ff */
[----:B------:R-:W-:Y:S01]  /*c6c0*/  ISETP.GT.U32.AND P4, PT, R15, UR6, PT ;  /* 0x000000060f007c0c */ /* 0x000fe2000bf84070 */
[----:B------:R-:W-:Y:S01]  /*c6d0*/  @!P3 HFMA2.BF16_V2 R247, -RZ.H0_H0, RZ.H0_H0, -R98.H0_H0 ;  /* 0x200000fffff7b231 */ /* 0x000fe20000340962 */
[----:B------:R-:W-:Y:S01]  /*c6e0*/  @P5 PRMT R136, R244, 0x5410, RZ ;  /* 0x00005410f4885816 */ /* 0x000fe200000000ff */
[----:B------:R-:W-:Y:S01]  /*c6f0*/  @!P1 HFMA2.BF16_V2 R248, -RZ.H0_H0, RZ.H0_H0, -R97.H0_H0 ;  /* 0x200000fffff89231 */ /* 0x000fe20000340961 */
[----:B------:R-:W-:Y:S01]  /*c700*/  ISETP.GT.U32.AND P5, PT, R4, UR6, PT ;  /* 0x0000000604007c0c */ /* 0x000fe2000bfa4070 */
[----:B------:R-:W-:Y:S01]  /*c710*/  IMAD.MOV.U32 R2, RZ, RZ, R52 ;  /* 0x000000ffff027224 */ /* 0x000fe200078e0034 */
[----:B------:R-:W-:Y:S01]  /*c720*/  @!P3 PRMT R98, R247, 0x5410, RZ ;  /* 0x00005410f762b816 */ /* 0x000fe200000000ff */
[----:B------:R1:W2:Y:S01]  /*c730*/  LDL.LU.S16 R15, [R1+0xc] ;  /* 0x00000c00010f7983 */ /* 0x0002a20000300600 */
[----:B------:R-:W-:-:S02]  /*c740*/  LOP3.LUT R0, R16, 0xff, RZ, 0xc0, !PT ;  /* 0x000000ff10007812 */ /* 0x000fc400078ec0ff */
[----:B------:R-:W-:Y:S01]  /*c750*/  ISETP.GT.U32.AND P3, PT, R12, UR6, PT ;  /* 0x000000060c007c0c */ /* 0x000fe2000bf64070 */
[----:B------:R-:W-:Y:S01]  /*c760*/  @!P6 HFMA2.BF16_V2 R250, -RZ.H0_H0, RZ.H0_H0, -R96.H0_H0 ;  /* 0x200000fffffae231 */ /* 0x000fe20000340960 */
[----:B------:R-:W-:Y:S02]  /*c770*/  @!P1 PRMT R97, R248, 0x5410, RZ ;  /* 0x00005410f8619816 */ /* 0x000fe400000000ff */
[----:B------:R-:W-:Y:S02]  /*c780*/  ISETP.LE.U32.AND P1, PT, R0, UR6, PT ;  /* 0x0000000600007c0c */ /* 0x000fe4000bf23070 */
[----:B------:R-:W-:Y:S01]  /*c790*/  SHF.R.U32.HI R0, RZ, 0x18, R16 ;  /* 0x00000018ff007819 */ /* 0x000fe20000011610 */
[----:B------:R-:W-:Y:S01]  /*c7a0*/  @P5 HFMA2.BF16_V2 R249, -RZ.H0_H0, RZ.H0_H0, -R119.H0_H0 ;  /* 0x200000fffff95231 */ /* 0x000fe20000340977 */
[----:B------:R-:W-:Y:S02]  /*c7b0*/  @!P6 PRMT R96, R250, 0x5410, RZ ;  /* 0x00005410fa60e816 */ /* 0x000fe400000000ff */
[----:B------:R-:W-:-:S02]  /*c7c0*/  ISETP.LE.U32.AND P6, PT, R0, UR6, PT ;  /* 0x0000000600007c0c */ /* 0x000fc4000bfc3070 */
[----:B------:R-:W-:Y:S02]  /*c7d0*/  LOP3.LUT R0, R2, 0xff, RZ, 0xc0, !PT ;  /* 0x000000ff02007812 */ /* 0x000fe400078ec0ff */
[----:B------:R-:W-:Y:S01]  /*c7e0*/  PRMT R4, R52, 0x7771, RZ ;  /* 0x0000777134047816 */ /* 0x000fe200000000ff */
[----:B------:R-:W-:Y:S01]  /*c7f0*/  @P3 HFMA2.BF16_V2 R252, -RZ.H0_H0, RZ.H0_H0, -R117.H0_H0 ;  /* 0x200000fffffc3231 */ /* 0x000fe20000340975 */
[----:B------:R-:W-:Y:S02]  /*c800*/  @P5 PRMT R119, R249, 0x5410, RZ ;  /* 0x00005410f9775816 */ /* 0x000fe400000000ff */
[----:B------:R-:W-:Y:S01]  /*c810*/  ISETP.LE.U32.AND P5, PT, R0, UR6, PT ;  /* 0x0000000600007c0c */ /* 0x000fe2000bfa3070 */
[----:B------:R-:W-:Y:S01]  /*c820*/  FFMA.FTZ R0, R195, R31, R59 ;  /* 0x0000001fc3007223 */ /* 0x000fe2000001003b */
[----:B------:R-:W-:Y:S02]  /*c830*/  PRMT R3, R52, 0x7772, RZ ;  /* 0x0000777234037816 */ /* 0x000fe400000000ff */
[----:B------:R-:W-:-:S02]  /*c840*/  @P3 PRMT R117, R252, 0x5410, RZ ;  /* 0x00005410fc753816 */ /* 0x000fc400000000ff */
[----:B------:R-:W-:Y:S01]  /*c850*/  ISETP.GT.U32.AND P3, PT, R3, UR6, PT ;  /* 0x0000000603007c0c */ /* 0x000fe2000bf64070 */
[----:B------:R-:W-:Y:S01]  /*c860*/  FFMA.FTZ R3, R196, R30, R28 ;  /* 0x0000001ec4037223 */ /* 0x000fe2000001001c */
[----:B------:R-:W-:Y:S02]  /*c870*/  @!P6 HFMA2.BF16_V2 R196, -RZ.H0_H0, RZ.H0_H0, -R6.H0_H0 ;  /* 0x200000ffffc4e231 */ /* 0x000fe40000340906 */
[----:B------:R-:W-:Y:S01]  /*c880*/  @!P1 HFMA2.BF16_V2 R251, -RZ.H0_H0, RZ.H0_H0, -R9.H0_H0 ;  /* 0x200000fffffb9231 */ /* 0x000fe20000340909 */
[----:B------:R-:W-:Y:S02]  /*c890*/  PRMT R5, R52, 0x7773, RZ ;  /* 0x0000777334057816 */ /* 0x000fe400000000ff */
[----:B------:R-:W-:Y:S02]  /*c8a0*/  @!P6 PRMT R6, R196, 0x5410, RZ ;  /* 0x00005410c406e816 */ /* 0x000fe400000000ff */
[----:B------:R-:W-:Y:S02]  /*c8b0*/  @!P1 PRMT R9, R251, 0x5410, RZ ;  /* 0x00005410fb099816 */ /* 0x000fe400000000ff */
[----:B------:R-:W-:Y:S01]  /*c8c0*/  ISETP.GT.U32.AND P1, PT, R5, UR6, PT ;  /* 0x0000000605007c0c */ /* 0x000fe2000bf24070 */
[----:B---3--:R-:W-:-:S05]  /*c8d0*/  @P4 HFMA2.BF16_V2 R56, -RZ.H0_H0, RZ.H0_H0, -R118.H0_H0 ;  /* 0x200000ffff384231 */ /* 0x008fca0000340976 */
[----:B------:R-:W-:Y:S01]  /*c8e0*/  PRMT R2, R56, 0x7610, R2 ;  /* 0x0000761038027816 */ /* 0x000fe20000000002 */
[----:B-----5:R-:W-:-:S03]  /*c8f0*/  @P3 HFMA2.BF16_V2 R18, -RZ.H0_H0, RZ.H0_H0, -R11.H0_H0 ;  /* 0x200000ffff123231 */ /* 0x020fc6000034090b */
[----:B------:R-:W-:Y:S01]  /*c900*/  @P4 PRMT R118, R2, 0x5410, RZ ;  /* 0x0000541002764816 */ /* 0x000fe200000000ff */
[----:B------:R-:W-:Y:S01]  /*c910*/  @!P5 HFMA2.BF16_V2 R195, -RZ.H0_H0, RZ.H0_H0, -R14.H0_H0 ;  /* 0x200000ffffc3d231 */ /* 0x000fe2000034090e */
[----:B------:R-:W-:Y:S01]  /*c920*/  ISETP.GT.U32.AND P4, PT, R4, UR6, PT ;  /* 0x0000000604007c0c */ /* 0x000fe2000bf84070 */
[--C-:B------:R-:W-:Y:S01]  /*c930*/  FADD.FTZ R4, R88, R0.reuse ;  /* 0x0000000058047221 */ /* 0x100fe20000010000 */
[----:B------:R-:W-:Y:S01]  /*c940*/  PRMT R0, R35, 0x7632, R0 ;  /* 0x0000763223007816 */ /* 0x000fe20000000000 */
[----:B------:R-:W-:Y:S01]  /*c950*/  FADD.FTZ R3, R89, R3 ;  /* 0x0000000359037221 */ /* 0x000fe20000010000 */
[----:B------:R-:W-:Y:S01]  /*c960*/  HMMA.16816.F32.BF16 R68, R112, R72, R68 ;  /* 0x000000487044723c */ /* 0x000fe20000041844 */
[----:B------:R-:W-:Y:S01]  /*c970*/  LDSM.16.MT88.4 R56, [R141+0x1800] ;  /* 0x001800008d38783b */ /* 0x000fe20000004200 */
[----:B------:R-:W-:Y:S02]  /*c980*/  LOP3.LUT R2, R0, 0xff, RZ, 0xc0, !PT ;  /* 0x000000ff00027812 */ /* 0x000fe400078ec0ff */
[----:B------:R-:W-:-:S02]  /*c990*/  PRMT R0, R16, 0x7632, R0 ;  /* 0x0000763210007816 */ /* 0x000fc40000000000 */
[----:B------:R-:W-:Y:S02]  /*c9a0*/  ISETP.LE.U32.AND P6, PT, R2, UR6, PT ;  /* 0x0000000602007c0c */ /* 0x000fe4000bfc3070 */
[----:B------:R-:W-:Y:S01]  /*c9b0*/  LOP3.LUT R2, R0, 0xff, RZ, 0xc0, !PT ;  /* 0x000000ff00027812 */ /* 0x000fe200078ec0ff */
[----:B----4-:R-:W-:Y:S01]  /*c9c0*/  @P4 HFMA2.BF16_V2 R20, -RZ.H0_H0, RZ.H0_H0, -R13.H0_H0 ;  /* 0x200000ffff144231 */ /* 0x010fe2000034090d */
[----:B------:R-:W-:-:S04]  /*c9d0*/  LOP3.LUT R0, R35, 0xffff, RZ, 0xc0, !PT ;  /* 0x0000ffff23007812 */ /* 0x000fc800078ec0ff */
[----:B------:R-:W-:Y:S02]  /*c9e0*/  PRMT R5, R20, 0x7610, R5 ;  /* 0x0000761014057816 */ /* 0x000fe40000000005 */
[----:B------:R-:W-:Y:S02]  /*c9f0*/  SHF.R.U32.HI R0, RZ, 0x8, R0 ;  /* 0x00000008ff007819 */ /* 0x000fe40000011600 */
[----:B------:R-:W-:Y:S02]  /*ca00*/  PRMT R17, R18, 0x7610, R17 ;  /* 0x0000761012117816 */ /* 0x000fe40000000011 */
[----:B------:R-:W-:Y:S02]  /*ca10*/  LOP3.LUT R0, R0, 0xffff, RZ, 0xc0, !PT ;  /* 0x0000ffff00007812 */ /* 0x000fe400078ec0ff */
[----:B------:R-:W-:Y:S02]  /*ca20*/  @P4 PRMT R13, R5, 0x5410, RZ ;  /* 0x00005410050d4816 */ /* 0x000fe400000000ff */
[----:B------:R3:W4:Y:S01]  /*ca30*/  LDL.LU.S16 R5, [R1+0x10] ;  /* 0x0000100001057983 */ /* 0x0007220000300600 */
[----:B------:R-:W-:-:S02]  /*ca40*/  ISETP.LE.U32.AND P4, PT, R0, UR6, PT ;  /* 0x0000000600007c0c */ /* 0x000fc4000bf83070 */
[----:B------:R-:W-:Y:S01]  /*ca50*/  @P3 PRMT R11, R17, 0x5410, RZ ;  /* 0x00005410110b3816 */ /* 0x000fe200000000ff */
[----:B------:R3:W5:Y:S01]  /*ca60*/  LDL.LU.S16 R18, [R1+0x14] ;  /* 0x0000140001127983 */ /* 0x0007620000300600 */
[----:B------:R-:W-:-:S03]  /*ca70*/  LOP3.LUT R0, R16, 0xffff, RZ, 0xc0, !PT ;  /* 0x0000ffff10007812 */ /* 0x000fc600078ec0ff */
[----:B------:R3:W3:Y:S04]  /*ca80*/  LDL.LU.S16 R17, [R1+0x18] ;  /* 0x0000180001117983 */ /* 0x0006e80000300600 */
[----:B------:R1:W3:Y:S01]  /*ca90*/  LDL.LU.S16 R16, [R1+0x1c] ;  /* 0x00001c0001107983 */ /* 0x0002e20000300600 */
[----:B------:R-:W-:Y:S02]  /*caa0*/  SHF.R.U32.HI R0, RZ, 0x8, R0 ;  /* 0x00000008ff007819 */ /* 0x000fe40000011600 */
[----:B------:R-:W-:Y:S02]  /*cab0*/  @!P5 PRMT R14, R195, 0x5410, RZ ;  /* 0x00005410c30ed816 */ /* 0x000fe400000000ff */
[----:B------:R-:W-:Y:S01]  /*cac0*/  LOP3.LUT R0, R0, 0xffff, RZ, 0xc0, !PT ;  /* 0x0000ffff00007812 */ /* 0x000fe200078ec0ff */
[----:B------:R-:W-:Y:S01]  /*cad0*/  IMAD.MOV.U32 R88, RZ, RZ, R90 ;  /* 0x000000ffff587224 */ /* 0x000fe200078e005a */
[----:B------:R-:W-:Y:S01]  /*cae0*/  ISETP.LE.U32.AND P5, PT, R2, UR6, PT ;  /* 0x0000000602007c0c */ /* 0x000fe2000bfa3070 */
[----:B------:R-:W-:Y:S01]  /*caf0*/  FADD.FTZ R2, R189, R4 ;  /* 0x00000004bd027221 */ /* 0x000fe20000010000 */
[----:B------:R-:W-:Y:S01]  /*cb00*/  MOV R89, R91 ;  /* 0x0000005b00597202 */ /* 0x000fe20000000f00 */
[----:B------:R-:W-:Y:S01]  /*cb10*/  FADD.FTZ R3, R198, R3 ;  /* 0x00000003c6037221 */ /* 0x000fe20000010000 */
[----:B------:R-:W-:Y:S01]  /*cb20*/  ISETP.LE.U32.AND P3, PT, R0, UR6, PT ;  /* 0x0000000600007c0c */ /* 0x000fe2000bf63070 */
[----:B------:R-:W-:-:S02]  /*cb30*/  IMAD.MOV.U32 R90, RZ, RZ, R190 ;  /* 0x000000ffff5a7224 */ /* 0x000fc400078e00be */
[----:B------:R-:W-:Y:S01]  /*cb40*/  FADD.FTZ R2, R88, R2 ;  /* 0x0000000258027221 */ /* 0x000fe20000010000 */
[----:B------:R-:W-:Y:S02]  /*cb50*/  IMAD.MOV.U32 R91, RZ, RZ, R22 ;  /* 0x000000ffff5b7224 */ /* 0x000fe400078e0016 */
[----:B------:R-:W-:Y:S01]  /*cb60*/  FADD.FTZ R3, R89, R3 ;  /* 0x0000000359037221 */ /* 0x000fe20000010000 */
[----:B------:R-:W-:-:S03]  /*cb70*/  FADD.FTZ R2, R90, R2 ;  /* 0x000000025a027221 */ /* 0x000fc60000010000 */
[----:B------:R-:W-:Y:S01]  /*cb80*/  FADD.FTZ R4, R91, R3 ;  /* 0x000000035b047221 */ /* 0x000fe20000010000 */
[----:B------:R-:W-:Y:S02]  /*cb90*/  IMAD.MOV.U32 R22, RZ, RZ, R122 ;  /* 0x000000ffff167224 */ /* 0x000fe400078e007a */
[----:B------:R-:W-:Y:S01]  /*cba0*/  FADD.FTZ R3, R54, R2 ;  /* 0x0000000236037221 */ /* 0x000fe20000010000 */
[----:B--2---:R-:W-:Y:S02]  /*cbb0*/  @P1 HFMA2.BF16_V2 R15, -RZ.H0_H0, RZ.H0_H0, -R10.H0_H0 ;  /* 0x200000ffff0f1231 */ /* 0x004fe4000034090a */
[--C-:B------:R-:W-:Y:S01]  /*cbc0*/  FADD.FTZ R2, R55, R4.reuse ;  /* 0x0000000437027221 */ /* 0x100fe20000010000 */
[----:B------:R-:W-:Y:S01]  /*cbd0*/  HMMA.16816.F32.BF16 R108, R112, R128, R108 ;  /* 0x00000080706c723c */ /* 0x000fe2000004186c */
[----:B------:R-:W-:Y:S01]  /*cbe0*/  LDSM.16.MT88.4 R88, [R141+0x3800] ;  /* 0x003800008d58783b */ /* 0x000fe20000004200 */
[----:B------:R-:W-:Y:S02]  /*cbf0*/  PRMT R4, R15, 0x7610, R4 ;  /* 0x000076100f047816 */ /* 0x000fe40000000004 */
[----:B------:R-:W2:Y:S01]  /*cc00*/  LDC R15, c[0x0][0x448] ;  /* 0x00011200ff0f7b82 */ /* 0x000ea20000000800 */
[----:B------:R-:W-:-:S03]  /*cc10*/  FADD.FTZ R2, R22, R2 ;  /* 0x0000000216027221 */ /* 0x000fc60000010000 */
[----:B------:R-:W-:Y:S01]  /*cc20*/  HMMA.16816.F32.BF16 R72, R112, R74, R48 ;  /* 0x0000004a7048723c */ /* 0x000fe20000041830 */
[----:B------:R-:W2:Y:S01]  /*cc30*/  LDSM.16.MT88.4 R48, [R29+0x1800] ;  /* 0x001800001d30783b */ /* 0x000ea20000004200 */
[----:B------:R-:W-:-:S03]  /*cc40*/  IMAD.MOV.U32 R190, RZ, RZ, R185 ;  /* 0x000000ffffbe7224 */ /* 0x000fc600078e00b9 */
[----:B------:R-:W-:Y:S03]  /*cc50*/  LDSM.16.MT88.4 R20, [R176+0x11800] ;  /* 0x01180000b014783b */ /* 0x000fe60000004200 */
[----:B-1----:R-:W-:Y:S01]  /*cc60*/  HMMA.16816.F32.BF16 R76, R112, R80, R64 ;  /* 0x00000050704c723c */ /* 0x002fe20000041840 */
[----:B------:R-:W1:Y:S01]  /*cc70*/  LDSM.16.MT88.4 R64, [R176+0xf800] ;  /* 0x00f80000b040783b */ /* 0x000e620000004200 */
[----:B------:R-:W-:-:S06]  /*cc80*/  IMAD.MOV.U32 R189, RZ, RZ, R123 ;  /* 0x000000ffffbd7224 */ /* 0x000fcc00078e007b */
[----:B------:R-:W-:Y:S01]  /*cc90*/  HMMA.16816.F32.BF16 R128, R112, R130, R24 ;  /* 0x000000827080723c */ /* 0x000fe20000041818 */
[----:B------:R-:W-:Y:S01]  /*cca0*/  FADD.FTZ R3, R190, R3 ;  /* 0x00000003be037221 */ /* 0x000fe20000010000 */
[----:B------:R-:W-:-:S03]  /*ccb0*/  MOV R198, R121 ;  /* 0x0000007900c67202 */ /* 0x000fc60000000f00 */
[----:B------:R-:W-:Y:S02]  /*ccc0*/  FADD.FTZ R3, R189, R3 ;  /* 0x00000003bd037221 */ /* 0x000fe40000010000 */
[----:B------:R-:W-:Y:S02]  /*ccd0*/  FADD.FTZ R2, R198, R2 ;  /* 0x00000002c6027221 */ /* 0x000fe40000010000 */
[----:B------:R-:W-:Y:S02]  /*cce0*/  FADD.FTZ R3, R187, R3 ;  /* 0x00000003bb037221 */ /* 0x000fe40000010000 */
[----:B------:R-:W-:Y:S02]  /*ccf0*/  FADD.FTZ R2, R133, R2 ;  /* 0x0000000285027221 */ /* 0x000fe40000010000 */
[----:B------:R-:W-:Y:S01]  /*cd00*/  FADD.FTZ R3, R199, R3 ;  /* 0x00000003c7037221 */ /* 0x000fe20000010000 */
[----:B------:R-:W-:Y:S01]  /*cd10*/  @P1 PRMT R10, R4, 0x5410, RZ ;  /* 0x00005410040a1816 */ /* 0x000fe200000000ff */
[----:B------:R-:W-:Y:S01]  /*cd20*/  FADD.FTZ R2, R134, R2 ;  /* 0x0000000286027221 */ /* 0x000fe20000010000 */
[----:B--2---:R-:W-:Y:S01]  /*cd30*/  SHF.L.U32 R15, R15, 0x3, RZ ;  /* 0x000000030f0f7819 */ /* 0x004fe200000006ff */
[----:B------:R-:W-:Y:S01]  /*cd40*/  FADD.FTZ R3, R188, R3 ;  /* 0x00000003bc037221 */ /* 0x000fe20000010000 */
[----:B------:R-:W-:Y:S01]  /*cd50*/  IMAD.MOV.U32 R4, RZ, RZ, R172 ;  /* 0x000000ffff047224 */ /* 0x000fe200078e00ac */
[----:B------:R-:W-:Y:S01]  /*cd60*/  HMMA.16816.F32.BF16 R100, R112, R104, R100 ;  /* 0x000000687064723c */ /* 0x000fe20000041864 */
[----:B------:R-:W-:-:S07]  /*cd70*/  IMAD.MOV.U32 R185, RZ, RZ, R120 ;  /* 0x000000ffffb97224 */ /* 0x000fce00078e0078 */
        /* <DEDUP_REMOVED lines=11> */
[----:B------:R-:W-:Y:S01]  /*ce30*/  HMMA.16816.F32.BF16 R88, R112, R90, R208 ;  /* 0x0000005a7058723c */ /* 0x000fe200000418d0 */
[----:B------:R-:W-:Y:S01]  /*ce40*/  IADD3 R194, P1, PT, R172, -0x100, RZ ;  /* 0xffffff00acc27810 */ /* 0x000fe20007f3e0ff */
[----:B------:R-:W-:-:S03]  /*ce50*/  VIADD R192, R185, 0xfffffffd ;  /* 0xfffffffdb9c07836 */ /* 0x000fc60000000000 */
[----:B------:R-:W-:Y:S01]  /*ce60*/  IADD3.X R193, PT, PT, R173, -0x1, RZ, P1, !PT ;  /* 0xffffffffadc17810 */ /* 0x000fe20000ffe4ff */
[----:B----4-:R-:W-:Y:S02]  /*ce70*/  @!P6 HFMA2.BF16_V2 R5, -RZ.H0_H0, RZ.H0_H0, -R93.H0_H0 ;  /* 0x200000ffff05e231 */ /* 0x010fe4000034095d */
[----:B-----5:R-:W-:-:S03]  /*ce80*/  @!P5 HFMA2.BF16_V2 R18, -RZ.H0_H0, RZ.H0_H0, -R7.H0_H0 ;  /* 0x200000ffff12d231 */ /* 0x020fc60000340907 */
[----:B------:R-:W-:Y:S01]  /*ce90*/  PRMT R19, R5, 0x7610, R19 ;  /* 0x0000761005137816 */ /* 0x000fe20000000013 */
[----:B---3--:R-:W-:Y:S02]  /*cea0*/  @!P4 HFMA2.BF16_V2 R17, -RZ.H0_H0, RZ.H0_H0, -R94.H0_H0 ;  /* 0x200000ffff11c231 */ /* 0x008fe4000034095e */
[----:B------:R-:W-:Y:S01]  /*ceb0*/  @!P3 HFMA2.BF16_V2 R16, -RZ.H0_H0, RZ.H0_H0, -R8.H0_H0 ;  /* 0x200000ffff10b231 */ /* 0x000fe20000340908 */
[----:B------:R-:W-:Y:S02]  /*cec0*/  @!P6 PRMT R93, R19, 0x5410, RZ ;  /* 0x00005410135de816 */ /* 0x000fe400000000ff */
[----:B------:R-:W-:Y:S02]  /*ced0*/  PRMT R12, R18, 0x7610, R12 ;  /* 0x00007610120c7816 */ /* 0x000fe4000000000c */
[----:B------:R-:W-:Y:S02]  /*cee0*/  PRMT R0, R17, 0x7610, R0 ;  /* 0x0000761011007816 */ /* 0x000fe40000000000 */
[----:B------:R-:W-:-:S02]  /*cef0*/  PRMT R24, R16, 0x7610, R24 ;  /* 0x0000761010187816 */ /* 0x000fc40000000018 */
[----:B------:R-:W1:Y:S01]  /*cf00*/  LDSM.16.MT88.4 R16, [R141+0x5800] ;  /* 0x005800008d10783b */ /* 0x000e620000004200 */
[----:B------:R-:W-:Y:S01]  /*cf10*/  IMAD.MOV.U32 R5, RZ, RZ, R173 ;  /* 0x000000ffff057224 */ /* 0x000fe200078e00ad */
[----:B------:R-:W-:Y:S01]  /*cf20*/  @!P5 PRMT R7, R12, 0x5410, RZ ;  /* 0x000054100c07d816 */ /* 0x000fe200000000ff */
[----:B------:R-:W-:Y:S01]  /*cf30*/  FADD.FTZ R12, R135, R2 ;  /* 0x00000002870c7221 */ /* 0x000fe20000010000 */
[----:B------:R-:W-:Y:S01]  /*cf40*/  @!P4 PRMT R94, R0, 0x5410, RZ ;  /* 0x00005410005ec816 */ /* 0x000fe200000000ff */
[----:B------:R-:W-:Y:S01]  /*cf50*/  FADD.FTZ R0, R180, R3 ;  /* 0x00000003b4007221 */ /* 0x000fe20000010000 */
[----:B------:R-:W-:Y:S01]  /*cf60*/  IMAD.WIDE R2, R15, 0x2, R4 ;  /* 0x000000020f027825 */ /* 0x000fe200078e0204 */
[----:B------:R-:W-:Y:S04]  /*cf70*/  STG.E.U16 desc[UR8][R4.64+-0x80], R164 ;  /* 0xffff80a404007986 */ /* 0x000fe8000c101508 */
        /* <DEDUP_REMOVED lines=10> */
[----:B------:R2:W-:Y:S04]  /*d020*/  STG.E.U16 desc[UR8][R2.64+-0x5e], R92 ;  /* 0xffffa25c02007986 */ /* 0x0005e8000c101508 */
[----:B------:R-:W-:Y:S04]  /*d030*/  STG.E.U16 desc[UR8][R4.64+-0x50], R140 ;  /* 0xffffb08c04007986 */ /* 0x000fe8000c101508 */
[----:B------:R-:W-:Y:S04]  /*d040*/  STG.E.U16 desc[UR8][R4.64+-0x4e], R139 ;  /* 0xffffb28b04007986 */ /* 0x000fe8000c101508 */
[----:B------:R-:W-:Y:S04]  /*d050*/  STG.E.U16 desc[UR8][R2.64+-0x50], R137 ;  /* 0xffffb08902007986 */ /* 0x000fe8000c101508 */
[----:B------:R-:W-:Y:S04]  /*d060*/  STG.E.U16 desc[UR8][R2.64+-0x4e], R136 ;  /* 0xffffb28802007986 */ /* 0x000fe8000c101508 */
[----:B------:R1:W-:Y:S04]  /*d070*/  STG.E.U16 desc[UR8][R4.64+-0x40], R132 ;  /* 0xffffc08404007986 */ /* 0x0003e8000c101508 */
[----:B------:R-:W-:Y:S04]  /*d080*/  STG.E.U16 desc[UR8][R4.64+-0x3e], R99 ;  /* 0xffffc26304007986 */ /* 0x000fe8000c101508 */
[----:B------:R-:W-:Y:S01]  /*d090*/  STG.E.U16 desc[UR8][R2.64+-0x40], R98 ;  /* 0xffffc06202007986 */ /* 0x000fe2000c101508 */
[----:B--2---:R-:W-:Y:S03]  /*d0a0*/  HMMA.16816.F32.BF16 R92, R112, R20, R156 ;  /* 0x00000014705c723c */ /* 0x004fe6000004189c */
[----:B------:R-:W-:Y:S01]  /*d0b0*/  STG.E.U16 desc[UR8][R2.64+-0x3e], R97 ;  /* 0xffffc26102007986 */ /* 0x000fe2000c101508 */
[----:B------:R-:W-:-:S03]  /*d0c0*/  @!P3 PRMT R8, R24, 0x5410, RZ ;  /* 0x000054101808b816 */ /* 0x000fc600000000ff */
[----:B------:R2:W-:Y:S01]  /*d0d0*/  STG.E.U16 desc[UR8][R4.64+-0x30], R96 ;  /* 0xffffd06004007986 */ /* 0x0005e2000c101508 */
[----:B------:R-:W-:Y:S01]  /*d0e0*/  FADD.FTZ R12, R179, R12 ;  /* 0x0000000cb30c7221 */ /* 0x000fe20000010000 */
[----:B------:R-:W-:Y:S02]  /*d0f0*/  FADD.FTZ R15, R116, R0 ;  /* 0x00000000740f7221 */ /* 0x000fe40000010000 */
[----:B------:R-:W-:Y:S01]  /*d100*/  STG.E.U16 desc[UR8][R4.64+-0x2e], R119 ;  /* 0xffffd27704007986 */ /* 0x000fe2000c101508 */
[----:B-1----:R-:W-:Y:S03]  /*d110*/  HMMA.16816.F32.BF16 R132, R112, R16, R148 ;  /* 0x000000107084723c */ /* 0x002fe60000041894 */
[----:B------:R-:W-:Y:S01]  /*d120*/  STG.E.U16 desc[UR8][R2.64+-0x30], R118 ;  /* 0xffffd07602007986 */ /* 0x000fe2000c101508 */
[----:B------:R-:W-:-:S03]  /*d130*/  FADD.FTZ R0, R33, R12 ;  /* 0x0000000c21007221 */ /* 0x000fc60000010000 */
[----:B------:R1:W-:Y:S04]  /*d140*/  STG.E.U16 desc[UR8][R2.64+-0x2e], R117 ;  /* 0xffffd27502007986 */ /* 0x0003e8000c101508 */
[----:B------:R-:W-:Y:S01]  /*d150*/  STG.E.U16 desc[UR8][R4.64+-0x20], R9 ;  /* 0xffffe00904007986 */ /* 0x000fe2000c101508 */
[C---:B--2---:R-:W-:Y:S03]  /*d160*/  HMMA.16816.F32.BF16 R96, R112.reuse, R22, R152 ;  /* 0x000000167060723c */ /* 0x044fe60000041898 */
[----:B------:R-:W-:Y:S05]  /*d170*/  STG.E.U16 desc[UR8][R4.64+-0x1e], R8 ;  /* 0xffffe20804007986 */ /* 0x000fea000c101508 */
[----:B------:R-:W-:Y:S01]  /*d180*/  HMMA.16816.F32.BF16 R112, R112, R18, R144 ;  /* 0x000000127070723c */ /* 0x000fe20000041890 */
[----:B------:R-:W-:Y:S01]  /*d190*/  STG.E.U16 desc[UR8][R2.64+-0x20], R7 ;  /* 0xffffe00702007986 */ /* 0x000fe2000c101508 */
[----:B------:R-:W-:-:S03]  /*d1a0*/  FADD.FTZ R0, R34, R0 ;  /* 0x0000000022007221 */ /* 0x000fc60000010000 */
[----:B------:R-:W-:Y:S04]  /*d1b0*/  STG.E.U16 desc[UR8][R2.64+-0x1e], R6 ;  /* 0xffffe20602007986 */ /* 0x000fe8000c101508 */
[----:B------:R-:W-:Y:S04]  /*d1c0*/  STG.E.U16 desc[UR8][R4.64+-0x10], R14 ;  /* 0xfffff00e04007986 */ /* 0x000fe8000c101508 */
[----:B------:R-:W-:Y:S04]  /*d1d0*/  STG.E.U16 desc[UR8][R4.64+-0xe], R13 ;  /* 0xfffff20d04007986 */ /* 0x000fe8000c101508 */
[----:B------:R-:W-:Y:S04]  /*d1e0*/  STG.E.U16 desc[UR8][R2.64+-0x10], R11 ;  /* 0xfffff00b02007986 */ /* 0x000fe8000c101508 */
[----:B------:R2:W-:Y:S01]  /*d1f0*/  STG.E.U16 desc[UR8][R2.64+-0xe], R10 ;  /* 0xfffff20a02007986 */ /* 0x0005e2000c101508 */
[----:B------:R-:W-:Y:S01]  /*d200*/  FADD.FTZ R0, R143, R0 ;  /* 0x000000008f007221 */ /* 0x000fe20000010000 */
[----:B------:R-:W-:-:S02]  /*d210*/  IMAD.MOV.U32 R116, RZ, RZ, R174 ;  /* 0x000000ffff747224 */ /* 0x000fc400078e00ae */
[----:B-1----:R-:W-:Y:S02]  /*d220*/  IMAD.MOV.U32 R117, RZ, RZ, R175 ;  /* 0x000000ffff757224 */ /* 0x002fe400078e00af */
[----:B------:R-:W-:Y:S01]  /*d230*/  FADD.FTZ R196, R142, R0 ;  /* 0x000000008ec47221 */ /* 0x000fe20000010000 */
[----:B--2---:R-:W-:-:S04]  /*d240*/  FADD.FTZ R2, R32, R15 ;  /* 0x0000000f20027221 */ /* 0x004fc80000010000 */
[----:B------:R-:W-:-:S04]  /*d250*/  FADD.FTZ R195, R178, R2 ;  /* 0x00000002b2c37221 */ /* 0x000fc80000010000 */
[----:B------:R-:W-:-:S07]  /*d260*/  FADD.FTZ R195, R177, R195 ;  /* 0x000000c3b1c37221 */ /* 0x000fce0000010000 */
.L_x_670:
[----:B------:R-:W-:-:S13]  /*d270*/  ISETP.GE.AND P1, PT, R192, RZ, PT ;  /* 0x000000ffc000720c */ /* 0x000fda0003f26270 */
[----:B------:R-:W-:Y:S05]  /*d280*/  @!P1 BRA `(.L_x_675) ;  /* 0x0000004400d89947 */ /* 0x000fea0003800000 */
[----:B------:R-:W1:Y:S01]  /*d290*/  S2R R186, SR_TID.X ;  /* 0x0000000000ba7919 */ /* 0x000e620000002100 */
[----:B------:R-:W2:Y:S01]  /*d2a0*/  LDC R190, c[0x0][0x4f8] ;  /* 0x00013e00ffbe7b82 */ /* 0x000ea20000000800 */
[----:B------:R-:W3:Y:S01]  /*d2b0*/  LDCU UR6, c[0x0][0x440] ;  /* 0x00008800ff0677ac */ /* 0x000ee20008000800 */
[----:B------:R-:W-:Y:S01]  /*d2c0*/  IMAD.MOV.U32 R178, RZ, RZ, 0x20 ;  /* 0x00000020ffb27424 */ /* 0x000fe200078e00ff */
[----:B------:R-:W-:Y:S01]  /*d2d0*/  MOV R189, 0x40 ;  /* 0x0000004000bd7802 */ /* 0x000fe20000000f00 */
[----:B------:R-:W-:Y:S01]  /*d2e0*/  VIADD R3, R176, 0xc040 ;  /* 0x0000c040b0037836 */ /* 0x000fe20000000000 */
[----:B------:R-:W-:Y:S01]  /*d2f0*/  UMOV UR10, 0x400 ;  /* 0x00000400000a7882 */ /* 0x000fe20000000000 */
[----:B------:R-:W-:Y:S01]  /*d300*/  IMAD.MOV.U32 R0, RZ, RZ, R116 ;  /* 0x000000ffff007224 */ /* 0x000fe200078e0074 */
[----:B------:R-:W-:Y:S01]  /*d310*/  SEL R178, R178, 0xffffffe0, !P2 ;  /* 0xffffffe0b2b27807 */ /* 0x000fe20005000000 */
[----:B------:R-:W4:Y:S01]  /*d320*/  LDC.64 R226, c[0x0][0x3c0] ;  /* 0x0000f000ffe27b82 */ /* 0x000f220000000a00 */
[----:B------:R5:W-:Y:S01]  /*d330*/  STL [R1+0x54], R3 ;  /* 0x0000540301007387 */ /* 0x000be20000100800 */
[----:B------:R-:W-:Y:S01]  /*d340*/  IMAD.MOV.U32 R2, RZ, RZ, R117 ;  /* 0x000000ffff027224 */ /* 0x000fe200078e0075 */
[----:B------:R-:W-:Y:S01]  /*d350*/  IADD3 R178, PT, PT, R178, R176, RZ ;  /* 0x000000b0b2b27210 */ /* 0x000fe20007ffe0ff */
[----:B------:R-:W1:Y:S04]  /*d360*/  LDCU UR7, c[0x0][0x440] ;  /* 0x00008800ff0777ac */ /* 0x000e680008000800 */
[----:B------:R-:W5:Y:S01]  /*d370*/  S2UR UR5, SR_CgaCtaId ;  /* 0x00000000000579c3 */ /* 0x000f620000008800 */
[----:B------:R-:W1:Y:S01]  /*d380*/  LDCU UR4, c[0x0][0x45c] ;  /* 0x00008b80ff0477ac */ /* 0x000e620008000800 */
[----:B---3--:R-:W-:Y:S01]  /*d390*/  ISETP.GE.AND P1, PT, R181, UR6, PT ;  /* 0x00000006b5007c0c */ /* 0x008fe2000bf26270 */
[----:B------:R-:W3:Y:S01]  /*d3a0*/  LDCU.U8 UR6, c[0x0][0x4f8] ;  /* 0x00009f00ff0677ac */ /* 0x000ee20008000000 */
[----:B--2---:R-:W-:-:S05]  /*d3b0*/  LOP3.LUT R190, R190, 0xff, RZ, 0xc0, !PT ;  /* 0x000000ffbebe7812 */ /* 0x004fca00078ec0ff */
[----:B------:R-:W-:Y:S02]  /*d3c0*/  IMAD R190, R190, 0x10000, R190 ;  /* 0x00010000bebe7824 */ /* 0x000fe400078e02be */
[C---:B-1----:R-:W-:Y:S01]  /*d3d0*/  IMAD.SHL.U32 R187, R186.reuse, 0x40, RZ ;  /* 0x00000040babb7824 */ /* 0x042fe200078e00ff */
[----:B------:R-:W-:Y:S02]  /*d3e0*/  LOP3.LUT P0, RZ, R186, 0x2, RZ, 0xc0, !PT ;  /* 0x00000002baff7812 */ /* 0x000fe4000780c0ff */
[C---:B----4-:R-:W-:Y:S01]  /*d3f0*/  SHF.L.U64.HI R4, R226.reuse, 0x4, R227 ;  /* 0x00000004e2047819 */ /* 0x050fe200000102e3 */
[----:B-----5:R-:W-:Y:S01]  /*d400*/  IMAD.SHL.U32 R3, R226, 0x10, RZ ;  /* 0x00000010e2037824 */ /* 0x020fe200078e00ff */
[----:B------:R-:W-:Y:S02]  /*d410*/  LOP3.LUT R188, R187, 0x400, RZ, 0xc0, !PT ;  /* 0x00000400bbbc7812 */ /* 0x000fe400078ec0ff */
[----:B------:R-:W-:Y:S01]  /*d420*/  SEL R185, R184, 0xffffffe0, !P0 ;  /* 0xffffffe0b8b97807 */ /* 0x000fe20004000000 */
[----:B------:R-:W-:Y:S01]  /*d430*/  ULEA UR5, UR5, UR10, 0x18 ;  /* 0x0000000a05057291 */ /* 0x000fe2000f8ec0ff */
[----:B---3--:R-:W-:Y:S11]  /*d440*/  BRA `(.L_x_676) ;  /* 0x0000000400507947 */ /* 0x008ff60003800000 */
.L_x_678:
[----:B------:R-:W2:Y:S01]  /*d450*/  LDL R198, [R1+0x28] ;  /* 0x0000280001c67983 */ /* 0x000ea20000100800 */
[----:B------:R-:W1:Y:S01]  /*d460*/  LDC.64 R118, c[0x0][0x3b8] ;  /* 0x0000ee00ff767b82 */ /* 0x000e620000000a00 */
[----:B------:R-:W-:Y:S02]  /*d470*/  VIADD R3, R192, 0xffffffff ;  /* 0xffffffffc0037836 */ /* 0x000fe40000000000 */
[----:B------:R-:W3:Y:S02]  /*d480*/  LDL R197, [R1+0x24] ;  /* 0x0000240001c57983 */ /* 0x000ee40000100800 */
[C---:B-1----:R-:W-:Y:S01]  /*d490*/  IMAD.WIDE.U32 R116, R3.reuse, R118, RZ ;  /* 0x0000007603747225 */ /* 0x042fe200078e00ff */
[C---:B------:R-:W-:Y:S03]  /*d4a0*/  SHF.L.U64.HI R144, R118.reuse, 0x4, R119 ;  /* 0x0000000476907819 */ /* 0x040fe60000010277 */
[----:B------:R-:W-:Y:S02]  /*d4b0*/  IMAD R117, R3, R119, R117 ;  /* 0x0000007703757224 */ /* 0x000fe400078e0275 */
[----:B------:R-:W-:Y:S05]  /*d4c0*/  IMAD.SHL.U32 R140, R118, 0x10, RZ ;  /* 0x00000010768c7824 */ /* 0x000fea00078e00ff */
[C---:B------:R-:W-:Y:S04]  /*d4d0*/  LEA R3, P4, R116.reuse, R140, 0x6 ;  /* 0x0000008c74037211 */ /* 0x040fe800078830ff */
[----:B------:R-:W-:Y:S02]  /*d4e0*/  LEA.HI.X R137, R116, R144, R117, 0x6, P4 ;  /* 0x0000009074897211 */ /* 0x000fe400020f3475 */
[-C--:B------:R-:W-:Y:S02]  /*d4f0*/  IADD3 R140, P4, PT, R140, R3.reuse, RZ ;  /* 0x000000038c8c7210 */ /* 0x080fe40007f9e0ff */
[----:B------:R-:W-:Y:S03]  /*d500*/  LEA R141, P5, R118, R3, 0x5 ;  /* 0x00000003768d7211 */ /* 0x000fe600078a28ff */
[----:B------:R-:W-:Y:S01]  /*d510*/  IMAD.X R144, R144, 0x1, R137, P4 ;  /* 0x0000000190907824 */ /* 0x000fe200020e0689 */
[CC--:B--2---:R-:W-:Y:S04]  /*d520*/  LEA R138, P6, R116.reuse, R198.reuse, 0x7 ;  /* 0x000000c6748a7211 */ /* 0x0c4fe800078c38ff */
[----:B---3--:R-:W-:Y:S02]  /*d530*/  LEA.HI.X R139, R116, R197, R117, 0x7, P6 ;  /* 0x000000c5748b7211 */ /* 0x008fe400030f3c75 */
[-C--:B------:R-:W-:Y:S02]  /*d540*/  LEA R136, P6, R3, R198.reuse, 0x1 ;  /* 0x000000c603887211 */ /* 0x080fe400078c08ff */
[-C--:B------:R-:W-:Y:S01]  /*d550*/  LEA R116, P4, R141, R198.reuse, 0x1 ;  /* 0x000000c68d747211 */ /* 0x080fe200078808ff */
[----:B------:R-:W-:Y:S01]  /*d560*/  @!PT LDS RZ, [RZ] ;  /* 0x00000000fffff984 */ /* 0x000fe20000000800 */
[----:B------:R-:W-:Y:S01]  /*d570*/  @!PT LDS RZ, [RZ] ;  /* 0x00000000fffff984 */ /* 0x000fe20000000800 */
[----:B------:R-:W-:Y:S01]  /*d580*/  @!PT LDS RZ, [RZ] ;  /* 0x00000000fffff984 */ /* 0x000fe20000000800 */
[----:B------:R1:W-:Y:S01]  /*d590*/  @!P1 LDGSTS.E.BYPASS.LTC128B.128 [R191+0x6000], desc[UR8][R138.64] ;  /* 0x060000008abf9fae */ /* 0x0003e2000b981a08 */
[----:B------:R-:W-:Y:S02]  /*d5a0*/  LEA.HI.X R117, R118, R137, R119, 0x5, P5 ;  /* 0x0000008976757211 */ /* 0x000fe400028f2c77 */
[-C--:B------:R-:W-:Y:S01]  /*d5b0*/  LEA.HI.X R137, R3, R197.reuse, R137, 0x1, P6 ;  /* 0x000000c503897211 */ /* 0x080fe200030f0c89 */
[----:B------:R1:W-:Y:S01]  /*d5c0*/  @P1 STS.128 [R191+0x6000], RZ ;  /* 0x006000ffbf001388 */ /* 0x0003e20000000c00 */
[C---:B------:R-:W-:Y:S02]  /*d5d0*/  LEA R118, P5, R140.reuse, R198, 0x1 ;  /* 0x000000c68c767211 */ /* 0x040fe400078a08ff */
[-C--:B------:R-:W-:Y:S01]  /*d5e0*/  LEA.HI.X R117, R141, R197.reuse, R117, 0x1, P4 ;  /* 0x000000c58d757211 */ /* 0x080fe200020f0c75 */
        /* <DEDUP_REMOVED lines=58> */
.L_x_676:
[----:B------:R-:W2:Y:S01]  /*d990*/  LDL R12, [R1+0x30] ;  /* 0x00003000010c7983 */ /* 0x000ea20000100800 */
[----:B------:R-:W-:Y:S01]  /*d9a0*/  IMAD.SHL.U32 R4, R186, 0x8, RZ ;  /* 0x00000008ba047824 */ /* 0x000fe200078e00ff */
[----:B------:R-:W-:Y:S04]  /*d9b0*/  DEPBAR.LE SB0, 0x0 ;  /* 0x000080000000791a */ /* 0x000fe80000000000 */
[----:B------:R-:W3:Y:S01]  /*d9c0*/  LDL R17, [R1+0x2c] ;  /* 0x00002c0001117983 */ /* 0x000ee20000100800 */
[----:B------:R-:W-:Y:S01]  /*d9d0*/  LOP3.LUT R181, R4, 0x38, RZ, 0xc0, !PT ;  /* 0x0000003804b57812 */ /* 0x000fe200078ec0ff */
[----:B------:R-:W-:Y:S01]  /*d9e0*/  IMAD.WIDE.U32 R10, R192, R226, RZ ;  /* 0x000000e2c00a7225 */ /* 0x000fe200078e00ff */
[C---:B------:R-:W-:Y:S01]  /*d9f0*/  SHF.L.U64.HI R15, R226.reuse, 0x4, R227 ;  /* 0x00000004e20f7819 */ /* 0x040fe200000102e3 */
[----:B------:R-:W-:Y:S01]  /*da00*/  BAR.SYNC.DEFER_BLOCKING 0x0 ;  /* 0x0000000000007b1d */ /* 0x000fe20000010000 */
[----:B------:R-:W-:Y:S01]  /*da10*/  LOP3.LUT R13, R181, 0x40, RZ, 0xfc, !PT ;  /* 0x00000040b50d7812 */ /* 0x000fe200078efcff */
[----:B------:R-:W-:Y:S01]  /*da20*/  IMAD.SHL.U32 R6, R226, 0x10, RZ ;  /* 0x00000010e2067824 */ /* 0x000fe200078e00ff */
[----:B------:R-:W-:Y:S01]  /*da30*/  SHF.R.U32.HI R182, RZ, 0x1, R186 ;  /* 0x00000001ffb67819 */ /* 0x000fe200000116ba */
[----:B------:R-:W-:Y:S01]  /*da40*/  IMAD R11, R192, R227, R11 ;  /* 0x000000e3c00b7224 */ /* 0x000fe200078e020b */
[----:B------:R-:W-:Y:S01]  /*da50*/  ISETP.GE.AND P3, PT, R13, UR7, PT ;  /* 0x000000070d007c0c */ /* 0x000fe2000bf66270 */
[----:B------:R-:W-:Y:S01]  /*da60*/  IMAD.SHL.U32 R3, R186, 0x20, RZ ;  /* 0x00000020ba037824 */ /* 0x000fe200078e00ff */
[-C--:B------:R-:W-:Y:S01]  /*da70*/  LEA R7, P0, R10, R6.reuse, 0x6 ;  /* 0x000000060a077211 */ /* 0x080fe200078030ff */
[----:B------:R1:W-:Y:S01]  /*da80*/  STL [R1+0x38], R13 ;  /* 0x0000380d01007387 */ /* 0x0003e20000100800 */
[----:B------:R-:W-:Y:S02]  /*da90*/  LOP3.LUT R4, R182, 0x8, RZ, 0xc0, !PT ;  /* 0x00000008b6047812 */ /* 0x000fe400078ec0ff */
[----:B------:R-:W-:Y:S02]  /*daa0*/  LOP3.LUT R183, R3, 0x7c00, RZ, 0xc0, !PT ;  /* 0x00007c0003b77812 */ /* 0x000fe400078ec0ff */
[--C-:B------:R-:W-:Y:S02]  /*dab0*/  LOP3.LUT R3, R181, 0x1c0, R187.reuse, 0xf8, !PT ;  /* 0x000001c0b5037812 */ /* 0x100fe400078ef8bb */
[----:B------:R-:W-:Y:S04]  /*dac0*/  LOP3.LUT R5, R183, 0x200, R187, 0xf8, !PT ;  /* 0x00000200b7057812 */ /* 0x000fe800078ef8bb */
[----:B------:R-:W-:Y:S02]  /*dad0*/  LOP3.LUT R4, R5, R3, R4, 0xf6, !PT ;  /* 0x0000000305047212 */ /* 0x000fe400078ef604 */
[----:B------:R-:W-:Y:S02]  /*dae0*/  LOP3.LUT R3, R3, 0x8, R186, 0x78, !PT ;  /* 0x0000000803037812 */ /* 0x000fe400078e78ba */
[----:B------:R-:W-:Y:S03]  /*daf0*/  LEA R175, R4, UR5, 0x1 ;  /* 0x0000000504af7c11 */ /* 0x000fe6000f8e08ff */
[----:B------:R-:W-:Y:S02]  /*db00*/  IMAD R3, R3, 0x2, R188 ;  /* 0x0000000203037824 */ /* 0x000fe400078e02bc */
[----:B------:R-:W-:Y:S02]  /*db10*/  IMAD.IADD R179, R185, 0x1, R175 ;  /* 0x00000001b9b37824 */ /* 0x000fe400078e02af */
[----:B------:R-:W-:Y:S01]  /*db20*/  VIADD R152, R3, UR5 ;  /* 0x0000000503987c36 */ /* 0x000fe20008000000 */
[C---:B-1----:R-:W-:Y:S03]  /*db30*/  IADD3 R13, P4, PT, R7.reuse, R6, RZ ;  /* 0x00000006070d7210 */ /* 0x042fe60007f9e0ff */
[----:B------:R-:W-:Y:S01]  /*db40*/  IMAD.IADD R172, R152, 0x1, R185 ;  /* 0x0000000198ac7824 */ /* 0x000fe200078e02b9 */
[CC--:B--2---:R-:W-:Y:S02]  /*db50*/  LEA R8, P2, R10.reuse, R12.reuse, 0x7 ;  /* 0x0000000c0a087211 */ /* 0x0c4fe400078438ff */
[-C--:B------:R-:W-:Y:S02]  /*db60*/  LEA R6, P5, R7, R12.reuse, 0x1 ;  /* 0x0000000c07067211 */ /* 0x080fe400078a08ff */
[C-C-:B---3--:R-:W-:Y:S02]  /*db70*/  LEA.HI.X R9, R10.reuse, R17, R11.reuse, 0x7, P2 ;  /* 0x000000110a097211 */ /* 0x148fe400010f3c0b */
[----:B------:R-:W-:Y:S02]  /*db80*/  LEA.HI.X R11, R10, R15, R11, 0x6, P0 ;  /* 0x0000000f0a0b7211 */ /* 0x000fe400000f340b */
[----:B------:R-:W-:Y:S01]  /*db90*/  LOP3.LUT R10, R181, 0x80, RZ, 0xfc, !PT ;  /* 0x00000080b50a7812 */ /* 0x000fe200078efcff */
[----:B------:R-:W-:Y:S01]  /*dba0*/  @!PT LDS RZ, [RZ] ;  /* 0x00000000fffff984 */ /* 0x000fe20000000800 */
[----:B------:R-:W-:Y:S01]  /*dbb0*/  @!PT LDS RZ, [RZ] ;  /* 0x00000000fffff984 */ /* 0x000fe20000000800 */
[----:B------:R-:W-:Y:S01]  /*dbc0*/  @!PT LDS RZ, [RZ] ;  /* 0x00000000fffff984 */ /* 0x000fe20000000800 */
[----:B------:R-:W-:Y:S01]  /*dbd0*/  @!P1 LDGSTS.E.BYPASS.LTC128B.128 [R191+0xc000], desc[UR8][R8.64] ;  /* 0x0c00000008bf9fae */ /* 0x000fe2000b981a08 */
[----:B------:R-:W-:Y:S01]  /*dbe0*/  LEA R14, P0, R226, R7, 0x5 ;  /* 0x00000007e20e7211 */ /* 0x000fe200078028ff */
[----:B------:R-:W-:Y:S01]  /*dbf0*/  IMAD.X R15, R11, 0x1, R15, P4 ;  /* 0x000000010b0f7824 */ /* 0x000fe200020e060f */
[----:B------:R-:W-:Y:S01]  /*dc00*/  ISETP.GE.AND P2, PT, R10, UR7, PT ;  /* 0x000000070a007c0c */ /* 0x000fe2000bf46270 */
[----:B------:R-:W-:Y:S01]  /*dc10*/  @P1 STS.128 [R191+0xc000], RZ ;  /* 0x00c000ffbf001388 */ /* 0x000fe20000000c00 */
[----:B------:R-:W-:Y:S02]  /*dc20*/  ISETP.GE.AND P1, PT, R181, UR7, PT ;  /* 0x00000007b5007c0c */ /* 0x000fe4000bf26270 */
[----:B------:R-:W-:Y:S01]  /*dc30*/  LEA.HI.X R7, R7, R17, R11, 0x1, P5 ;  /* 0x0000001107077211 */ /* 0x000fe200028f0c0b */
[----:B------:R-:W-:Y:S01]  /*dc40*/  @!PT LDS RZ, [RZ] ;  /* 0x00000000fffff984 */ /* 0x000fe20000000800 */
[----:B------:R-:W-:Y:S01]  /*dc50*/  @!PT LDS RZ, [RZ] ;  /* 0x00000000fffff984 */ /* 0x000fe20000000800 */
[----:B------:R-:W-:Y:S01]  /*dc60*/  @!PT LDS RZ, [RZ] ;  /* 0x00000000fffff984 */ /* 0x000fe20000000800 */
[----:B------:R-:W-:Y:S01]  /*dc70*/  @!P3 LDGSTS.E.BYPASS.LTC128B.128 [R191+0xe000], desc[UR8][R8.64+0x80] ;  /* 0x0e00008008bfbfae */ /* 0x000fe2000b981a08 */
[----:B------:R-:W-:Y:S03]  /*dc80*/  LEA.HI.X R16, R226, R11, R227, 0x5, P0 ;  /* 0x0000000be2107211 */ /* 0x000fe600000f2ce3 */
[----:B------:R-:W-:Y:S04]  /*dc90*/  @P3 STS.128 [R191+0xe000], RZ ;  /* 0x00e000ffbf003388 */ /* 0x000fe80000000c00 */
[----:B------:R1:W-:Y:S04]  /*dca0*/  STL [R1+0x3c], R10 ;  /* 0x00003c0a01007387 */ /* 0x0003e80000100800 */
        /* <DEDUP_REMOVED lines=15> */
[CC--:B-1----:R-:W-:Y:S02]  /*dda0*/  LEA R10, P4, R13.reuse, R12.reuse, 0x1 ;  /* 0x0000000c0d0a7211 */ /* 0x0c2fe400078808ff */
[C---:B------:R-:W-:Y:S01]  /*ddb0*/  LEA R12, P0, R14.reuse, R12, 0x1 ;  /* 0x0000000c0e0c7211 */ /* 0x040fe200078008ff */
[----:B------:R-:W-:Y:S01]  /*ddc0*/  @!PT LDS RZ, [RZ] ;  /* 0x00000000fffff984 */ /* 0x000fe20000000800 */
[----:B------:R-:W-:Y:S01]  /*ddd0*/  @!PT LDS RZ, [RZ] ;  /* 0x00000000fffff984 */ /* 0x000fe20000000800 */
[----:B------:R-:W-:Y:S01]  /*dde0*/  @!PT LDS RZ, [RZ] ;  /* 0x00000000fffff984 */ /* 0x000fe20000000800 */
[----:B------:R-:W-:Y:S01]  /*ddf0*/  @!P2 LDGSTS.E.BYPASS.LTC128B.128 [R191+0x10800], desc[UR8][R6.64+0x100] ;  /* 0x1080010006bfafae */ /* 0x000fe2000b981a08 */
[-C--:B------:R-:W-:Y:S02]  /*de00*/  LEA.HI.X R11, R13, R17.reuse, R15, 0x1, P4 ;  /* 0x000000110d0b7211 */ /* 0x080fe400020f0c0f */
[----:B------:R-:W-:Y:S01]  /*de10*/  LEA.HI.X R13, R14, R17, R16, 0x1, P0 ;  /* 0x000000110e0d7211 */ /* 0x000fe200000f0c10 */
[----:B------:R-:W-:Y:S01]  /*de20*/  @P2 STS.128 [R191+0x10800], RZ ;  /* 0x010800ffbf002388 */ /* 0x000fe20000000c00 */
[----:B------:R-:W-:Y:S02]  /*de30*/  LOP3.LUT P0, RZ, R186, 0x4, RZ, 0xc0, !PT ;  /* 0x00000004baff7812 */ /* 0x000fe4000780c0ff */
[----:B------:R-:W-:Y:S01]  /*de40*/  ISETP.NE.AND P4, PT, R192, RZ, PT ;  /* 0x000000ffc000720c */ /* 0x000fe20003f85270 */
[----:B------:R-:W-:Y:S01]  /*de50*/  @!PT LDS RZ, [RZ] ;  /* 0x00000000fffff984 */ /* 0x000fe20000000800 */
[----:B------:R-:W-:Y:S01]  /*de60*/  @!PT LDS RZ, [RZ] ;  /* 0x00000000fffff984 */ /* 0x000fe20000000800 */
[----:B------:R-:W-:Y:S01]  /*de70*/  @!PT LDS RZ, [RZ] ;  /* 0x00000000fffff984 */ /* 0x000fe20000000800 */
[----:B------:R-:W-:Y:S01]  /*de80*/  @!P1 LDGSTS.E.BYPASS.LTC128B.128 [R191+0xd000], desc[UR8][R10.64] ;  /* 0x0d0000000abf9fae */ /* 0x000fe2000b981a08 */
[----:B------:R-:W-:Y:S03]  /*de90*/  SEL R173, R189, 0xffffffc0, !P0 ;  /* 0xffffffc0bdad7807 */ /* 0x000fe60004000000 */
[----:B------:R-:W-:Y:S02]  /*dea0*/  @P1 STS.128 [R191+0xd000], RZ ;  /* 0x00d000ffbf001388 */ /* 0x000fe40000000c00 */
[----:B------:R-:W-:Y:S02]  /*deb0*/  IMAD.IADD R177, R173, 0x1, R175 ;  /* 0x00000001adb17824 */ /* 0x000fe400078e02af */
[----:B------:R-:W-:Y:S01]  /*dec0*/  @!PT LDS RZ, [RZ] ;  /* 0x00000000fffff984 */ /* 0x000fe20000000800 */
[----:B------:R-:W-:Y:S01]  /*ded0*/  @!PT LDS RZ, [RZ] ;  /* 0x00000000fffff984 */ /* 0x000fe20000000800 */
[----:B------:R-:W-:Y:S01]  /*dee0*/  @!PT LDS RZ, [RZ] ;  /* 0x00000000fffff984 */ /* 0x000fe20000000800 */
[----:B------:R-:W-:Y:S01]  /*def0*/  @!P3 LDGSTS.E.BYPASS.LTC128B.128 [R191+0xf000], desc[UR8][R10.64+0x80] ;  /* 0x0f0000800abfbfae */ /* 0x000fe2000b981a08 */
[----:B------:R-:W-:Y:S02]  /*df00*/  IMAD.IADD R173, R152, 0x1, R173 ;  /* 0x0000000198ad7824 */ /* 0x000fe400078e02ad */
[C---:B------:R-:W-:Y:S01]  /*df10*/  IMAD.IADD R180, R185.reuse, 0x1, R177 ;  /* 0x00000001b9b47824 */ /* 0x040fe200078e02b1 */
[----:B------:R-:W-:Y:S01]  /*df20*/  @P3 STS.128 [R191+0xf000], RZ ;  /* 0x00f000ffbf003388 */ /* 0x000fe20000000c00 */
[----:B------:R-:W-:Y:S03]  /*df30*/  IMAD.IADD R174, R185, 0x1, R173 ;  /* 0x00000001b9ae7824 */ /* 0x000fe600078e02ad */
        /* <DEDUP_REMOVED lines=21> */
[----:B-1----:R-:W1:Y:S04]  /*e090*/  LDSM.16.M88.4 R8, [R3+UR5+0x6000] ;  /* 0x006000050308783b */ /* 0x002e680008000200 */
[----:B------:R-:W2:Y:S04]  /*e0a0*/  LDSM.16.M88.4 R16, [R3+UR5+0x6800] ;  /* 0x006800050310783b */ /* 0x000ea80008000200 */
[----:B------:R-:W3:Y:S04]  /*e0b0*/  LDSM.16.M88.4 R24, [R3+UR5+0x7000] ;  /* 0x007000050318783b */ /* 0x000ee80008000200 */
[----:B------:R-:W0:Y:S04]  /*e0c0*/  LDGDEPBAR ;  /* 0x00000000000079af */ /* 0x000e280000000000 */
[----:B------:R-:W4:Y:S04]  /*e0d0*/  LDSM.16.M88.4 R116, [R3+UR5+0x7800] ;  /* 0x007800050374783b */ /* 0x000f280008000200 */
[----:B------:R-:W-:Y:S04]  /*e0e0*/  LDSM.16.M88.4 R136, [R179] ;  /* 0x00000000b388783b */ /* 0x000fe80000000200 */
[----:B------:R-:W5:Y:S04]  /*e0f0*/  LDSM.16.M88.4 R140, [R172+0x6000] ;  /* 0x00600000ac8c783b */ /* 0x000f680000000200 */
[----:B------:R-:W5:Y:S04]  /*e100*/  LDSM.16.M88.4 R144, [R172+0x6800] ;  /* 0x00680000ac90783b */ /* 0x000f680000000200 */
[----:B------:R-:W5:Y:S04]  /*e110*/  LDSM.16.M88.4 R148, [R172+0x7000] ;  /* 0x00700000ac94783b */ /* 0x000f680000000200 */
[----:B------:R-:W-:Y:S01]  /*e120*/  LDSM.16.M88.4 R152, [R173+0x6000] ;  /* 0x00600000ad98783b */ /* 0x000fe20000000200 */
[C---:B-1----:R-:W-:Y:S03]  /*e130*/  HMMA.16816.F32.BF16 R4, R32.reuse, R8, RZ ;  /* 0x000000082004723c */ /* 0x042fe600000418ff */
[----:B------:R-:W-:Y:S04]  /*e140*/  LDSM.16.M88.4 R156, [R173+0x7800] ;  /* 0x00780000ad9c783b */ /* 0x000fe80000000200 */
[----:B------:R-:W-:Y:S01]  /*e150*/  LDSM.16.M88.4 R160, [R180] ;  /* 0x00000000b4a0783b */ /* 0x000fe20000000200 */
[C---:B------:R-:W-:Y:S03]  /*e160*/  HMMA.16816.F32.BF16 R8, R32.reuse, R10, RZ ;  /* 0x0000000a2008723c */ /* 0x040fe600000418ff */
[----:B------:R-:W-:Y:S04]  /*e170*/  LDSM.16.M88.4 R164, [R174+0x6000] ;  /* 0x00600000aea4783b */ /* 0x000fe80000000200 */
[----:B------:R-:W-:Y:S01]  /*e180*/  LDSM.16.M88.4 R168, [R174+0x6800] ;  /* 0x00680000aea8783b */ /* 0x000fe20000000200 */
[C---:B--2---:R-:W-:Y:S08]  /*e190*/  HMMA.16816.F32.BF16 R12, R32.reuse, R16, RZ ;  /* 0x00000010200c723c */ /* 0x044ff000000418ff */
[C---:B------:R-:W-:Y:S08]  /*e1a0*/  HMMA.16816.F32.BF16 R16, R32.reuse, R18, RZ ;  /* 0x000000122010723c */ /* 0x040ff000000418ff */
[C---:B---3--:R-:W-:Y:S08]  /*e1b0*/  HMMA.16816.F32.BF16 R20, R32.reuse, R24, RZ ;  /* 0x000000182014723c */ /* 0x048ff000000418ff */
[C---:B------:R-:W-:Y:S08]  /*e1c0*/  HMMA.16816.F32.BF16 R24, R32.reuse, R26, RZ ;  /* 0x0000001a2018723c */ /* 0x040ff000000418ff */
[C---:B----4-:R-:W-:Y:S08]  /*e1d0*/  HMMA.16816.F32.BF16 R28, R32.reuse, R116, RZ ;  /* 0x00000074201c723c */ /* 0x050ff000000418ff */
[----:B------:R-:W-:Y:S01]  /*e1e0*/  HMMA.16816.F32.BF16 R32, R32, R118, RZ ;  /* 0x000000762020723c */ /* 0x000fe200000418ff */
[----:B------:R-:W1:Y:S07]  /*e1f0*/  LDSM.16.M88.4 R116, [R172+0x7800] ;  /* 0x00780000ac74783b */ /* 0x000e6e0000000200 */
[C---:B-----5:R-:W-:Y:S08]  /*e200*/  HMMA.16816.F32.BF16 R4, R136.reuse, R140, R4 ;  /* 0x0000008c8804723c */ /* 0x060ff00000041804 */
[C---:B------:R-:W-:Y:S01]  /*e210*/  HMMA.16816.F32.BF16 R8, R136.reuse, R142, R8 ;  /* 0x0000008e8808723c */ /* 0x040fe20000041808 */
[----:B------:R-:W2:Y:S07]  /*e220*/  LDSM.16.M88.4 R140, [R177] ;  /* 0x00000000b18c783b */ /* 0x000eae0000000200 */
[C---:B------:R-:W-:Y:S08]  /*e230*/  HMMA.16816.F32.BF16 R12, R136.reuse, R144, R12 ;  /* 0x00000090880c723c */ /* 0x040ff0000004180c */
[C---:B------:R-:W-:Y:S01]  /*e240*/  HMMA.16816.F32.BF16 R16, R136.reuse, R146, R16 ;  /* 0x000000928810723c */ /* 0x040fe20000041810 */
[----:B------:R-:W3:Y:S07]  /*e250*/  LDSM.16.M88.4 R144, [R173+0x6800] ;  /* 0x00680000ad90783b */ /* 0x000eee0000000200 */
[C---:B------:R-:W-:Y:S08]  /*e260*/  HMMA.16816.F32.BF16 R20, R136.reuse, R148, R20 ;  /* 0x000000948814723c */ /* 0x040ff00000041814 */
[C---:B------:R-:W-:Y:S01]  /*e270*/  HMMA.16816.F32.BF16 R24, R136.reuse, R150, R24 ;  /* 0x000000968818723c */ /* 0x040fe20000041818 */
[----:B------:R-:W4:Y:S07]  /*e280*/  LDSM.16.M88.4 R148, [R173+0x7000] ;  /* 0x00700000ad94783b */ /* 0x000f2e0000000200 */
[C---:B-1----:R-:W-:Y:S08]  /*e290*/  HMMA.16816.F32.BF16 R28, R136.reuse, R116, R28 ;  /* 0x00000074881c723c */ /* 0x042ff0000004181c */
[----:B------:R-:W-:Y:S01]  /*e2a0*/  HMMA.16816.F32.BF16 R32, R136, R118, R32 ;  /* 0x000000768820723c */ /* 0x000fe20000041820 */
[----:B------:R-:W1:Y:S04]  /*e2b0*/  LDSM.16.M88.4 R116, [R174+0x7000] ;  /* 0x00700000ae74783b */ /* 0x000e680000000200 */
[----:B------:R-:W5:Y:S03]  /*e2c0*/  LDSM.16.M88.4 R136, [R174+0x7800] ;  /* 0x00780000ae88783b */ /* 0x000f660000000200 */
[C---:B--2---:R-:W-:Y:S08]  /*e2d0*/  HMMA.16816.F32.BF16 R4, R140.reuse, R152, R4 ;  /* 0x000000988c04723c */ /* 0x044ff00000041804 */
[C---:B------:R-:W-:Y:S01]  /*e2e0*/  HMMA.16816.F32.BF16 R8, R140.reuse, R154, R8 ;  /* 0x0000009a8c08723c */ /* 0x040fe20000041808 */
[----:B------:R-:W-:Y:S07]  /*e2f0*/  LDSM.16.M88.4 R152, [R3+UR5+0x9000] ;  /* 0x009000050398783b */ /* 0x000fee0008000200 */
[C---:B---3--:R-:W-:Y:S08]  /*e300*/  HMMA.16816.F32.BF16 R12, R140.reuse, R144, R12 ;  /* 0x000000908c0c723c */ /* 0x048ff0000004180c */
[C---:B------:R-:W-:Y:S01]  /*e310*/  HMMA.16816.F32.BF16 R16, R140.reuse, R146, R16 ;  /* 0x000000928c10723c */ /* 0x040fe20000041810 */
[----:B------:R-:W-:Y:S07]  /*e320*/  LDSM.16.M88.4 R144, [R3+UR5+0x8000] ;  /* 0x008000050390783b */ /* 0x000fee0008000200 */
[C---:B----4-:R-:W-:Y:S08]  /*e330*/  HMMA.16816.F32.BF16 R20, R140.reuse, R148, R20 ;  /* 0x000000948c14723c */ /* 0x050ff00000041814 */
[C---:B------:R-:W-:Y:S01]  /*e340*/  HMMA.16816.F32.BF16 R24, R140.reuse, R150, R24 ;  /* 0x000000968c18723c */ /* 0x040fe20000041818 */
[----:B------:R-:W-:Y:S07]  /*e350*/  LDSM.16.M88.4 R148, [R3+UR5+0x8800] ;  /* 0x008800050394783b */ /* 0x000fee0008000200 */
[C---:B------:R-:W-:Y:S08]  /*e360*/  HMMA.16816.F32.BF16 R28, R140.reuse, R156, R28 ;  /* 0x0000009c8c1c723c */ /* 0x040ff0000004181c */
[----:B------:R-:W-:Y:S01]  /*e370*/  HMMA.16816.F32.BF16 R32, R140, R158, R32 ;  /* 0x0000009e8c20723c */ /* 0x000fe20000041820 */
[----:B------:R-:W2:Y:S04]  /*e380*/  LDSM.16.M88.4 R140, [R175+0x2000] ;  /* 0x00200000af8c783b */ /* 0x000ea80000000200 */
[----:B------:R-:W-:Y:S03]  /*e390*/  LDSM.16.M88.4 R156, [R172+0x8000] ;  /* 0x00800000ac9c783b */ /* 0x000fe60000000200 */
        /* <DEDUP_REMOVED lines=8> */
[----:B------:R-:W1:Y:S07]  /*e420*/  LDSM.16.M88.4 R116, [R3+UR5+0x9800] ;  /* 0x009800050374783b */ /* 0x000e6e0008000200 */
[C---:B-----5:R-:W-:Y:S08]  /*e430*/  HMMA.16816.F32.BF16 R28, R160.reuse, R136, R28 ;  /* 0x00000088a01c723c */ /* 0x060ff0000004181c */
[----:B------:R-:W-:Y:S01]  /*e440*/  HMMA.16816.F32.BF16 R32, R160, R138, R32 ;  /* 0x0000008aa020723c */ /* 0x000fe20000041820 */
[----:B------:R-:W3:Y:S04]  /*e450*/  LDSM.16.M88.4 R136, [R179+0x2000] ;  /* 0x00200000b388783b */ /* 0x000ee80000000200 */
        /* <DEDUP_REMOVED lines=10> */
[C---:B-1----:R-:W-:Y:S08]  /*e500*/  HMMA.16816.F32.BF16 R28, R140.reuse, R116, R28 ;  /* 0x000000748c1c723c */ /* 0x042ff0000004181c */
[----:B------:R-:W-:Y:S01]  /*e510*/  HMMA.16816.F32.BF16 R32, R140, R118, R32 ;  /* 0x000000768c20723c */ /* 0x000fe20000041820 */
[----:B------:R-:W-:Y:S04]  /*e520*/  LDSM.16.M88.4 R116, [R177+0x2000] ;  /* 0x00200000b174783b */ /* 0x000fe80000000200 */
[----:B------:R-:W1:Y:S03]  /*e530*/  LDSM.16.M88.4 R140, [R173+0x8000] ;  /* 0x00800000ad8c783b */ /* 0x000e660000000200 */
[C---:B---3--:R-:W-:Y:S08]  /*e540*/  HMMA.16816.F32.BF16 R4, R136.reuse, R156, R4 ;  /* 0x0000009c8804723c */ /* 0x048ff00000041804 */
[C---:B------:R-:W-:Y:S01]  /*e550*/  HMMA.16816.F32.BF16 R8, R136.reuse, R158, R8 ;  /* 0x0000009e8808723c */ /* 0x040fe20000041808 */
[----:B------:R-:W3:Y:S07]  /*e560*/  LDSM.16.M88.4 R156, [R173+0x8800] ;  /* 0x00880000ad9c783b */ /* 0x000eee0000000200 */
        /* <DEDUP_REMOVED lines=8> */
[----:B------:R-:W5:Y:S04]  /*e5f0*/  LDSM.16.M88.4 R136, [R174+0x8800] ;  /* 0x00880000ae88783b */ /* 0x000f680000000200 */
[----:B------:R-:W-:Y:S03]  /*e600*/  LDSM.16.M88.4 R152, [R174+0x9800] ;  /* 0x00980000ae98783b */ /* 0x000fe60000000200 */
[C---:B-1----:R-:W-:Y:S08]  /*e610*/  HMMA.16816.F32.BF16 R4, R116.reuse, R140, R4 ;  /* 0x0000008c7404723c */ /* 0x042ff00000041804 */
[C---:B------:R-:W-:Y:S01]  /*e620*/  HMMA.16816.F32.BF16 R8, R116.reuse, R142, R8 ;  /* 0x0000008e7408723c */ /* 0x040fe20000041808 */
[----:B------:R-:W1:Y:S07]  /*e630*/  LDSM.16.M88.4 R140, [R174+0x9000] ;  /* 0x00900000ae8c783b */ /* 0x000e6e0000000200 */
[C---:B---3--:R-:W-:Y:S08]  /*e640*/  HMMA.16816.F32.BF16 R12, R116.reuse, R156, R12 ;  /* 0x0000009c740c723c */ /* 0x048ff0000004180c */
[C---:B------:R-:W-:Y:S01]  /*e650*/  HMMA.16816.F32.BF16 R16, R116.reuse, R158, R16 ;  /* 0x0000009e7410723c */ /* 0x040fe20000041810 */
[----:B------:R-:W-:Y:S07]  /*e660*/  LDSM.16.M88.4 R156, [R3+UR5+0xb800] ;  /* 0x00b80005039c783b */ /* 0x000fee0008000200 */
[C---:B--2---:R-:W-:Y:S08]  /*e670*/  HMMA.16816.F32.BF16 R20, R116.reuse, R144, R20 ;  /* 0x000000907414723c */ /* 0x044ff00000041814 */
[C---:B------:R-:W-:Y:S01]  /*e680*/  HMMA.16816.F32.BF16 R24, R116.reuse, R146, R24 ;  /* 0x000000927418723c */ /* 0x040fe20000041818 */
[----:B------:R-:W-:Y:S07]  /*e690*/  LDSM.16.M88.4 R144, [R3+UR5+0xa000] ;  /* 0x00a000050390783b */ /* 0x000fee0008000200 */
[C---:B----4-:R-:W-:Y:S08]  /*e6a0*/  HMMA.16816.F32.BF16 R28, R116.reuse, R148, R28 ;  /* 0x00000094741c723c */ /* 0x050ff0000004181c */
[----:B------:R-:W-:Y:S01]  /*e6b0*/  HMMA.16816.F32.BF16 R32, R116, R150, R32 ;  /* 0x000000967420723c */ /* 0x000fe20000041820 */
[----:B------:R-:W2:Y:S04]  /*e6c0*/  LDSM.16.M88.4 R116, [R175+0x4000] ;  /* 0x00400000af74783b */ /* 0x000ea80000000200 */
[----:B------:R-:W-:Y:S03]  /*e6d0*/  LDSM.16.M88.4 R148, [R3+UR5+0xb000] ;  /* 0x00b000050394783b */ /* 0x000fe60008000200 */
[C---:B------:R-:W-:Y:S08]  /*e6e0*/  HMMA.16816.F32.BF16 R4, R160.reuse, R164, R4 ;  /* 0x000000a4a004723c */ /* 0x040ff00000041804 */
[C---:B------:R-:W-:Y:S01]  /*e6f0*/  HMMA.16816.F32.BF16 R8, R160.reuse, R166, R8 ;  /* 0x000000a6a008723c */ /* 0x040fe20000041808 */
[----:B------:R-:W-:Y:S07]  /*e700*/  LDSM.16.M88.4 R164, [R172+0xa000] ;  /* 0x00a00000aca4783b */ /* 0x000fee0000000200 */
[C---:B-----5:R-:W-:Y:S08]  /*e710*/  HMMA.16816.F32.BF16 R12, R160.reuse, R136, R12 ;  /* 0x00000088a00c723c */ /* 0x060ff0000004180c */
[C---:B------:R-:W-:Y:S01]  /*e720*/  HMMA.16816.F32.BF16 R16, R160.reuse, R138, R16 ;  /* 0x0000008aa010723c */ /* 0x040fe20000041810 */
[----:B------:R-:W3:Y:S07]  /*e730*/  LDSM.16.M88.4 R136, [R3+UR5+0xa800] ;  /* 0x00a800050388783b */ /* 0x000eee0008000200 */
[C---:B-1----:R-:W-:Y:S08]  /*e740*/  HMMA.16816.F32.BF16 R20, R160.reuse, R140, R20 ;  /* 0x0000008ca014723c */ /* 0x042ff00000041814 */
[C---:B------:R-:W-:Y:S01]  /*e750*/  HMMA.16816.F32.BF16 R24, R160.reuse, R142, R24 ;  /* 0x0000008ea018723c */ /* 0x040fe20000041818 */
[----:B------:R-:W1:Y:S07]  /*e760*/  LDSM.16.M88.4 R140, [R179+0x4000] ;  /* 0x00400000b38c783b */ /* 0x000e6e0000000200 */
[C---:B------:R-:W-:Y:S08]  /*e770*/  HMMA.16816.F32.BF16 R28, R160.reuse, R152, R28 ;  /* 0x00000098a01c723c */ /* 0x040ff0000004181c */
[----:B------:R-:W-:Y:S01]  /*e780*/  HMMA.16816.F32.BF16 R32, R160, R154, R32 ;  /* 0x0000009aa020723c */ /* 0x000fe20000041820 */
[----:B------:R-:W4:Y:S04]  /*e790*/  LDSM.16.M88.4 R152, [R172+0xb000] ;  /* 0x00b00000ac98783b */ /* 0x000f280000000200 */
[----:B------:R-:W-:Y:S03]  /*e7a0*/  LDSM.16.M88.4 R160, [R180+0x4000] ;  /* 0x00400000b4a0783b */ /* 0x000fe60000000200 */
[C---:B--2---:R-:W-:Y:S08]  /*e7b0*/  HMMA.16816.F32.BF16 R4, R116.reuse, R144, R4 ;  /* 0x000000907404723c */ /* 0x044ff00000041804 */
        /* <DEDUP_REMOVED lines=10> */
[----:B------:R-:W3:Y:S04]  /*e860*/  LDSM.16.M88.4 R116, [R177+0x4000] ;  /* 0x00400000b174783b */ /* 0x000ee80000000200 */
[----:B------:R-:W-:Y:S03]  /*e870*/  LDSM.16.M88.4 R156, [R173+0xb800] ;  /* 0x00b80000ad9c783b */ /* 0x000fe60000000200 */
[C---:B-1----:R-:W-:Y:S08]  /*e880*/  HMMA.16816.F32.BF16 R4, R140.reuse, R164, R4 ;  /* 0x000000a48c04723c */ /* 0x042ff00000041804 */
[C---:B------:R-:W-:Y:S01]  /*e890*/  HMMA.16816.F32.BF16 R8, R140.reuse, R166, R8 ;  /* 0x000000a68c08723c */ /* 0x040fe20000041808 */
[----:B------:R-:W-:Y:S07]  /*e8a0*/  LDSM.16.M88.4 R164, [R174+0xa000] ;  /* 0x00a00000aea4783b */ /* 0x000fee0000000200 */
[C---:B------:R-:W-:Y:S08]  /*e8b0*/  HMMA.16816.F32.BF16 R12, R140.reuse, R168, R12 ;  /* 0x000000a88c0c723c */ /* 0x040ff0000004180c */
[C---:B------:R-:W-:Y:S08]  /*e8c0*/  HMMA.16816.F32.BF16 R16, R140.reuse, R170, R16 ;  /* 0x000000aa8c10723c */ /* 0x040ff00000041810 */
[C---:B----4-:R-:W-:Y:S08]  /*e8d0*/  HMMA.16816.F32.BF16 R20, R140.reuse, R152, R20 ;  /* 0x000000988c14723c */ /* 0x050ff00000041814 */
[C---:B------:R-:W-:Y:S01]  /*e8e0*/  HMMA.16816.F32.BF16 R24, R140.reuse, R154, R24 ;  /* 0x0000009a8c18723c */ /* 0x040fe20000041818 */
[----:B------:R-:W1:Y:S07]  /*e8f0*/  LDSM.16.M88.4 R152, [R173+0xb000] ;  /* 0x00b00000ad98783b */ /* 0x000e6e0000000200 */
[C---:B--2---:R-:W-:Y:S08]  /*e900*/  HMMA.16816.F32.BF16 R28, R140.reuse, R144, R28 ;  /* 0x000000908c1c723c */ /* 0x044ff0000004181c */
[----:B------:R-:W-:Y:S01]  /*e910*/  HMMA.16816.F32.BF16 R32, R140, R146, R32 ;  /* 0x000000928c20723c */ /* 0x000fe20000041820 */
[----:B------:R-:W2:Y:S04]  /*e920*/  LDSM.16.M88.4 R140, [R174+0xa800] ;  /* 0x00a80000ae8c783b */ /* 0x000ea80000000200 */
[----:B------:R-:W4:Y:S03]  /*e930*/  LDSM.16.M88.4 R144, [R174+0xb000] ;  /* 0x00b00000ae90783b */ /* 0x000f260000000200 */
[C---:B---3--:R-:W-:Y:S08]  /*e940*/  HMMA.16816.F32.BF16 R4, R116.reuse, R136, R4 ;  /* 0x000000887404723c */ /* 0x048ff00000041804 */
[C---:B------:R-:W-:Y:S01]  /*e950*/  HMMA.16816.F32.BF16 R8, R116.reuse, R138, R8 ;  /* 0x0000008a7408723c */ /* 0x040fe20000041808 */
[----:B------:R-:W3:Y:S01]  /*e960*/  LDSM.16.M88.4 R136, [R174+0xb800] ;  /* 0x00b80000ae88783b */ /* 0x000ee20000000200 */
[----:B------:R-:W-:Y:S04]  /*e970*/  DEPBAR.LE SB0, 0x0 ;  /* 0x000080000000791a */ /* 0x000fe80000000000 */
[----:B------:R-:W-:Y:S02]  /*e980*/  BAR.SYNC.DEFER_BLOCKING 0x0 ;  /* 0x0000000000007b1d */ /* 0x000fe40000010000 */
[C---:B------:R-:W-:Y:S08]  /*e990*/  HMMA.16816.F32.BF16 R12, R116.reuse, R148, R12 ;  /* 0x00000094740c723c */ /* 0x040ff0000004180c */
[C---:B------:R-:W-:Y:S08]  /*e9a0*/  HMMA.16816.F32.BF16 R16, R116.reuse, R150, R16 ;  /* 0x000000967410723c */ /* 0x040ff00000041810 */
[C---:B-1----:R-:W-:Y:S08]  /*e9b0*/  HMMA.16816.F32.BF16 R20, R116.reuse, R152, R20 ;  /* 0x000000987414723c */ /* 0x042ff00000041814 */
[C---:B------:R-:W-:Y:S08]  /*e9c0*/  HMMA.16816.F32.BF16 R24, R116.reuse, R154, R24 ;  /* 0x0000009a7418723c */ /* 0x040ff00000041818 */
[C---:B------:R-:W-:Y:S08]  /*e9d0*/  HMMA.16816.F32.BF16 R28, R116.reuse, R156, R28 ;  /* 0x0000009c741c723c */ /* 0x040ff0000004181c */
[----:B------:R-:W-:Y:S08]  /*e9e0*/  HMMA.16816.F32.BF16 R32, R116, R158, R32 ;  /* 0x0000009e7420723c */ /* 0x000ff00000041820 */
[C---:B------:R-:W-:Y:S08]  /*e9f0*/  HMMA.16816.F32.BF16 R4, R160.reuse, R164, R4 ;  /* 0x000000a4a004723c */ /* 0x040ff00000041804 */
[C---:B------:R-:W-:Y:S08]  /*ea00*/  HMMA.16816.F32.BF16 R8, R160.reuse, R166, R8 ;  /* 0x000000a6a008723c */ /* 0x040ff00000041808 */
[C---:B--2---:R-:W-:Y:S03]  /*ea10*/  HMMA.16816.F32.BF16 R12, R160.reuse, R140, R12 ;  /* 0x0000008ca00c723c */ /* 0x044fe6000004180c */
        /* <DEDUP_REMOVED lines=11> */
[C---:B---3--:R-:W-:Y:S03]  /*ead0*/  HMMA.16816.F32.BF16 R28, R160.reuse, R136, R28 ;  /* 0x00000088a01c723c */ /* 0x048fe6000004181c */
        /* <DEDUP_REMOVED lines=10> */
.L_x_677:
[----:B------:R-:W2:Y:S01]  /*eb80*/  LDL.64 R206, [R1+0x58] ;  /* 0x0000580001ce7983 */ /* 0x000ea20000100a00 */
[----:B------:R-:W-:Y:S01]  /*eb90*/  IMAD.SHL.U32 R149, R192, 0x2, RZ ;  /* 0x00000002c0957824 */ /* 0x000fe200078e00ff */
[----:B------:R-:W-:Y:S01]  /*eba0*/  SHF.R.U32.HI R167, RZ, 0x5, R186 ;  /* 0x00000005ffa77819 */ /* 0x000fe200000116ba */
[C---:B------:R-:W-:Y:S02]  /*ebb0*/  VIADD R156, R203.reuse, 0x76cf5d0a ;  /* 0x76cf5d0acb9c7836 */ /* 0x040fe40000000000 */
[C---:B------:R-:W-:Y:S01]  /*ebc0*/  VIADD R150, R203.reuse, 0x32370b8f ;  /* 0x32370b8fcb967836 */ /* 0x040fe20000000000 */
[----:B------:R-:W3:Y:S01]  /*ebd0*/  LDL R180, [R1+0x50] ;  /* 0x0000500001b47983 */ /* 0x000ee20000100800 */
[----:B------:R-:W-:Y:S03]  /*ebe0*/  VIADD R157, R203, 0xa9066899 ;  /* 0xa9066899cb9d7836 */ /* 0x000fe60000000000 */
[----:B------:R-:W4:Y:S04]  /*ebf0*/  LDL R166, [R1+0x4c] ;  /* 0x00004c0001a67983 */ /* 0x000f280000100800 */
[----:B------:R-:W5:Y:S06]  /*ec00*/  LDL.64 R204, [R1+0x60] ;  /* 0x0000600001cc7983 */ /* 0x000f6c0000100a00 */
[----:B------:R-:W5:Y:S04]  /*ec10*/  LDL R177, [R1+0x48] ;  /* 0x0000480001b17983 */ /* 0x000f680000100800 */
[----:B------:R-:W5:Y:S04]  /*ec20*/  LDL R168, [R1+0x44] ;  /* 0x0000440001a87983 */ /* 0x000f680000100800 */
[----:B------:R-:W5:Y:S04]  /*ec30*/  LDL R179, [R1+0x34] ;  /* 0x0000340001b37983 */ /* 0x000f680000100800 */
[----:B------:R-:W1:Y:S08]  /*ec40*/  SHFL.BFLY PT, R3, R142, 0x2, 0x1f ;  /* 0x0c401f008e037f89 */ /* 0x000e7000000e0000 */
[----:B-1----:R-:W1:Y:S01]  /*ec50*/  SHFL.BFLY PT, R118, R143, 0x2, 0x1f ;  /* 0x0c401f008f767f89 */ /* 0x002e6200000e0000 */
[----:B------:R-:W1:Y:S07]  /*ec60*/  S2R R198, SR_CTAID.X ;  /* 0x0000000000c67919 */ /* 0x000e6e0000002500 */
[----:B------:R-:W5:Y:S04]  /*ec70*/  LDL R158, [R1+0x68] ;  /* 0x00006800019e7983 */ /* 0x000f680000100800 */
[----:B------:R-:W-:Y:S01]  /*ec80*/  LDSM.16.MT88.4 R144, [R178+0xc000] ;  /* 0x00c00000b290783b */ /* 0x000fe20000004200 */
[----:B------:R-:W-:Y:S02]  /*ec90*/  FMNMX.FTZ R3, R142, R3, !PT ;  /* 0x000000038e037209 */ /* 0x000fe40007810000 */
[----:B-1----:R-:W-:Y:S05]  /*eca0*/  FMNMX.FTZ R118, R143, R118, !PT ;  /* 0x000000768f767209 */ /* 0x002fea0007810000 */
[----:B------:R-:W1:Y:S08]  /*ecb0*/  SHFL.BFLY PT, R137, R3, 0x1, 0x1f ;  /* 0x0c201f0003897f89 */ /* 0x000e7000000e0000 */
[----:B------:R-:W1:Y:S08]  /*ecc0*/  SHFL.BFLY PT, R138, R118, 0x1, 0x1f ;  /* 0x0c201f00768a7f89 */ /* 0x000e7000000e0000 */
[----:B------:R-:W5:Y:S01]  /*ecd0*/  LDSM.16.MT88.4 R140, [R176+0xc000] ;  /* 0x00c00000b08c783b */ /* 0x000f620000004200 */
[----:B------:R-:W-:Y:S04]  /*ece0*/  IMAD R198, R198, 0x4, R167 ;  /* 0x00000004c6c67824 */ /* 0x000fe800078e02a7 */
[----:B------:R-:W-:Y:S06]  /*ecf0*/  IMAD.WIDE.U32 R198, R198, -0x326172a9, RZ ;  /* 0xcd9e8d57c6c67825 */ /* 0x000fec00078e00ff */
[----:B------:R1:W5:Y:S01]  /*ed00*/  LDL.S16 R199, [R1+0x18] ;  /* 0x0000180001c77983 */ /* 0x0003620000100600 */
[----:B--2---:R-:W-:Y:S01]  /*ed10*/  LOP3.LUT R116, R149, R207, R203, 0x96, !PT ;  /* 0x000000cf95747212 */ /* 0x004fe200078e96cb */
[----:B------:R-:W2:Y:S04]  /*ed20*/  LDC R206, c[0x0][0x448] ;  /* 0x00011200ffce7b82 */ /* 0x000ea80000000800 */
[----:B------:R-:W-:Y:S05]  /*ed30*/  IMAD.WIDE.U32 R116, R116, -0x326172a9, RZ ;  /* 0xcd9e8d5774747825 */ /* 0x000fea00078e00ff */
[----:B---3--:R-:W-:Y:S02]  /*ed40*/  LOP3.LUT R136, R198, R180, R117, 0x96, !PT ;  /* 0x000000b4c6887212 */ /* 0x008fe400078e9675 */
[----:B----4-:R-:W-:Y:S02]  /*ed50*/  LOP3.LUT R119, R219, R166, R116, 0x96, !PT ;  /* 0x000000a6db777212 */ /* 0x010fe400078e9674 */
[----:B-1----:R-:W-:Y:S01]  /*ed60*/  FMNMX.FTZ R117, R3, R137, !PT ;  /* 0x0000008903757209 */ /* 0x002fe20007810000 */
[----:B------:R-:W-:Y:S01]  /*ed70*/  IMAD.WIDE.U32 R136, R136, -0x2daee0ad, RZ ;  /* 0xd2511f5388887825 */ /* 0x000fe200078e00ff */
[----:B------:R-:W-:Y:S02]  /*ed80*/  FMNMX.FTZ R116, R118, R138, !PT ;  /* 0x0000008a76747209 */ /* 0x000fe40007810000 */
[----:B------:R-:W-:Y:S01]  /*ed90*/  FSETP.NEU.FTZ.AND P2, PT, R117, -INF , PT ;  /* 0xff8000007500780b */ /* 0x000fe20003f5d000 */
[----:B------:R-:W-:Y:S01]  /*eda0*/  IMAD.WIDE.U32 R138, R119, -0x2daee0ad, RZ ;  /* 0xd2511f53778a7825 */ /* 0x000fe200078e00ff */
[----:B-----5:R-:W-:Y:S03]  /*edb0*/  LOP3.LUT R3, R204, R156, R137, 0x96, !PT ;  /* 0x0000009ccc037212 */ /* 0x020fe600078e9689 */
[----:B------:R-:W-:Y:S01]  /*edc0*/  FMUL.FTZ R148, R117, UR4 ;  /* 0x0000000475947c20 */ /* 0x000fe20008410000 */
[----:B------:R-:W-:Y:S01]  /*edd0*/  FMUL.FTZ R163, R116, UR4 ;  /* 0x0000000474a37c20 */ /* 0x000fe20008410000 */
[----:B------:R-:W-:Y:S01]  /*ede0*/  LOP3.LUT R118, R150, R136, R139, 0x96, !PT ;  /* 0x0000008896767212 */ /* 0x000fe200078e968b */
[----:B------:R-:W-:Y:S04]  /*edf0*/  IMAD.WIDE.U32 R136, R3, -0x326172a9, RZ ;  /* 0xcd9e8d5703887825 */ /* 0x000fe800078e00ff */
[----:B------:R-:W-:Y:S01]  /*ee00*/  FADD.FTZ R0, -R116, R0 ;  /* 0x0000000074007221 */ /* 0x000fe20000010100 */
[----:B------:R-:W-:Y:S01]  /*ee10*/  FSEL R148, R148, RZ, P2 ;  /* 0x000000ff94947208 */ /* 0x000fe20001000000 */
[----:B------:R-:W-:Y:S01]  /*ee20*/  IMAD.WIDE.U32 R164, R118, -0x326172a9, RZ ;  /* 0xcd9e8d5776a47825 */ /* 0x000fe200078e00ff */
[----:B------:R-:W-:Y:S02]  /*ee30*/  LOP3.LUT R118, R218, R177, R137, 0x96, !PT ;  /* 0x000000b1da767212 */ /* 0x000fe400078e9689 */
[----:B------:R-:W-:Y:S01]  /*ee40*/  FSETP.NEU.FTZ.AND P2, PT, R116, -INF , PT ;  /* 0xff8000007400780b */ /* 0x000fe20003f5d000 */
[--C-:B------:R-:W-:Y:S01]  /*ee50*/  FFMA.FTZ R4, R4, UR4, -R148.reuse ;  /* 0x0000000404047c23 */ /* 0x100fe20008010894 */
[----:B------:R-:W-:Y:S01]  /*ee60*/  LOP3.LUT R3, R168, R136, R165, 0x96, !PT ;  /* 0x00000088a8037212 */ /* 0x000fe200078e96a5 */
[----:B------:R-:W-:Y:S02]  /*ee70*/  VIADD R165, R203, 0xed9eba14 ;  /* 0xed9eba14cba57836 */ /* 0x000fe40000000000 */
[--C-:B------:R-:W-:Y:S01]  /*ee80*/  FFMA.FTZ R5, R5, UR4, -R148.reuse ;  /* 0x0000000405057c23 */ /* 0x100fe20008010894 */
[----:B------:R-:W-:Y:S01]  /*ee90*/  IMAD.WIDE.U32 R118, R118, -0x2daee0ad, RZ ;  /* 0xd2511f5376767825 */ /* 0x000fe200078e00ff */
[----:B------:R1:W-:Y:S02]  /*eea0*/  MUFU.EX2 R175, R4 ;  /* 0x0000000400af7308 */ /* 0x0003e40000000800 */
[----:B------:R-:W-:Y:S01]  /*eeb0*/  FSEL R163, R163, RZ, P2 ;  /* 0x000000ffa3a37208 */ /* 0x000fe20001000000 */
[----:B------:R-:W-:Y:S01]  /*eec0*/  IMAD.WIDE.U32 R172, R3, -0x2daee0ad, RZ ;  /* 0xd2511f5303ac7825 */ /* 0x000fe200078e00ff */
[----:B------:R-:W-:Y:S06]  /*eed0*/  LOP3.LUT R3, R165, R138, R119, 0x96, !PT ;  /* 0x0000008aa5037212 */ /* 0x000fec00078e9677 */
[----:B------:R-:W3:Y:S01]  /*eee0*/  MUFU.EX2 R228, R5 ;  /* 0x0000000500e47308 */ /* 0x000ee20000000800 */
[--C-:B------:R-:W-:Y:S01]  /*eef0*/  FFMA.FTZ R8, R8, UR4, -R148.reuse ;  /* 0x0000000408087c23 */ /* 0x100fe20008010894 */
[----:B------:R-:W-:Y:S01]  /*ef00*/  FFMA.FTZ R6, R6, UR4, -R163 ;  /* 0x0000000406067c23 */ /* 0x000fe200080108a3 */
[----:B------:R-:W-:Y:S01]  /*ef10*/  LOP3.LUT R118, R157, R118, R173, 0x96, !PT ;  /* 0x000000769d767212 */ /* 0x000fe200078e96ad */
[----:B------:R-:W-:Y:S04]  /*ef20*/  IMAD.WIDE.U32 R154, R3, -0x326172a9, RZ ;  /* 0xcd9e8d57039a7825 */ /* 0x000fe800078e00ff */
[--C-:B------:R-:W-:Y:S02]  /*ef30*/  FFMA.FTZ R7, R7, UR4, -R163.reuse ;  /* 0x0000000407077c23 */ /* 0x100fe400080108a3 */
[----:B------:R-:W-:Y:S01]  /*ef40*/  MUFU.EX2 R174, R6 ;  /* 0x0000000600ae7308 */ /* 0x000fe20000000800 */
[----:B------:R-:W-:Y:S01]  /*ef50*/  FFMA.FTZ R9, R9, UR4, -R148 ;  /* 0x0000000409097c23 */ /* 0x000fe20008010894 */
[----:B------:R-:W-:Y:S04]  /*ef60*/  IMAD.WIDE.U32 R118, R118, -0x326172a9, RZ ;  /* 0xcd9e8d5776767825 */ /* 0x000fe800078e00ff */
[--C-:B------:R-:W-:Y:S04]  /*ef70*/  FFMA.FTZ R10, R10, UR4, -R163.reuse ;  /* 0x000000040a0a7c23 */ /* 0x100fe800080108a3 */
[----:B------:R-:W4:Y:S01]  /*ef80*/  MUFU.EX2 R223, R7 ;  /* 0x0000000700df7308 */ /* 0x000f220000000800 */
[----:B------:R-:W-:Y:S01]  /*ef90*/  FFMA.FTZ R11, R11, UR4, -R163 ;  /* 0x000000040b0b7c23 */ /* 0x000fe200080108a3 */
[----:B------:R-:W-:Y:S01]  /*efa0*/  FADD.FTZ R2, -R117, R2 ;  /* 0x0000000275027221 */ /* 0x000fe20000010100 */
[----:B-1----:R-:W-:Y:S07]  /*efb0*/  LOP3.LUT R4, R179, R154, R119, 0x96, !PT ;  /* 0x0000009ab3047212 */ /* 0x002fee00078e9677 */
[----:B------:R-:W-:Y:S01]  /*efc0*/  MUFU.EX2 R225, R8 ;  /* 0x0000000800e17308 */ /* 0x000fe20000000800 */
[----:B---3--:R-:W-:Y:S01]  /*efd0*/  F2FP.BF16.F32.PACK_AB R119, R228, R175 ;  /* 0x000000afe477723e */ /* 0x008fe200000010ff */
[--C-:B------:R-:W-:Y:S01]  /*efe0*/  FFMA.FTZ R16, R16, UR4, -R148.reuse ;  /* 0x0000000410107c23 */ /* 0x100fe20008010894 */
[C---:B------:R-:W-:Y:S07]  /*eff0*/  LOP3.LUT R3, R4.reuse, 0xffff, RZ, 0xc0, !PT ;  /* 0x0000ffff04037812 */ /* 0x040fee00078ec0ff */
[----:B------:R-:W1:Y:S01]  /*f000*/  MUFU.EX2 R229, R9 ;  /* 0x0000000900e57308 */ /* 0x000e620000000800 */
[----:B------:R-:W-:Y:S01]  /*f010*/  LOP3.LUT R154, R4, 0xff, RZ, 0xc0, !PT ;  /* 0x000000ff049a7812 */ /* 0x000fe200078ec0ff */
[--C-:B------:R-:W-:Y:S01]  /*f020*/  FFMA.FTZ R12, R12, UR4, -R148.reuse ;  /* 0x000000040c0c7c23 */ /* 0x100fe20008010894 */
[----:B------:R-:W-:Y:S07]  /*f030*/  SHF.R.U32.HI R169, RZ, 0x8, R3 ;  /* 0x00000008ffa97819 */ /* 0x000fee0000011603 */
[----:B------:R-:W-:Y:S01]  /*f040*/  MUFU.EX2 R222, R10 ;  /* 0x0000000a00de7308 */ /* 0x000fe20000000800 */
[----:B------:R-:W-:Y:S01]  /*f050*/  PRMT R151, R119, 0x7632, R151 ;  /* 0x0000763277977816 */ /* 0x000fe20000000097 */
[----:B------:R-:W-:Y:S01]  /*f060*/  FFMA.FTZ R13, R13, UR4, -R148 ;  /* 0x000000040d0d7c23 */ /* 0x000fe20008010894 */
[----:B------:R-:W-:Y:S07]  /*f070*/  PRMT R136, R154, 0x5410, R169 ;  /* 0x000054109a887816 */ /* 0x000fee00000000a9 */
[----:B------:R-:W3:Y:S01]  /*f080*/  MUFU.EX2 R224, R11 ;  /* 0x0000000b00e07308 */ /* 0x000ee20000000800 */
[----:B------:R-:W-:Y:S01]  /*f090*/  PRMT R3, R119, 0x5410, R151 ;  /* 0x0000541077037816 */ /* 0x000fe20000000097 */
[----:B------:R-:W-:Y:S01]  /*f0a0*/  FFMA.FTZ R14, R14, UR4, -R163 ;  /* 0x000000040e0e7c23 */ /* 0x000fe200080108a3 */
[----:B------:R-:W-:Y:S07]  /*f0b0*/  PRMT R5, R4, 0x7632, R5 ;  /* 0x0000763204057816 */ /* 0x000fee0000000005 */
[----:B------:R5:W-:Y:S01]  /*f0c0*/  MUFU.EX2 R212, R16 ;  /* 0x0000001000d47308 */ /* 0x000be20000000800 */
[--C-:B------:R-:W-:Y:S01]  /*f0d0*/  HSET2.LE.AND R136, R136, R190.reuse, PT ;  /* 0x000000be88887233 */ /* 0x100fe20003803000 */
[----:B------:R-:W-:Y:S01]  /*f0e0*/  FFMA.FTZ R15, R15, UR4, -R163 ;  /* 0x000000040f0f7c23 */ /* 0x000fe200080108a3 */
[----:B------:R-:W-:Y:S07]  /*f0f0*/  SHF.R.U32.HI R171, RZ, 0x18, R4 ;  /* 0x00000018ffab7819 */ /* 0x000fee0000011604 */
[----:B------:R-:W-:Y:S01]  /*f100*/  MUFU.EX2 R209, R13 ;  /* 0x0000000d00d17308 */ /* 0x000fe20000000800 */
[----:B------:R-:W-:Y:S01]  /*f110*/  LOP3.LUT R170, R5, 0xff, RZ, 0xc0, !PT ;  /* 0x000000ff05aa7812 */ /* 0x000fe200078ec0ff */
[----:B------:R-:W-:Y:S01]  /*f120*/  FFMA.FTZ R17, R17, UR4, -R148 ;  /* 0x0000000411117c23 */ /* 0x000fe20008010894 */
[----:B------:R-:W-:Y:S01]  /*f130*/  LOP3.LUT R136, R3, R136, RZ, 0xc0, !PT ;  /* 0x0000008803887212 */ /* 0x000fe200078ec0ff */
[----:B------:R-:W-:Y:S01]  /*f140*/  IMAD.MOV.U32 R3, RZ, RZ, R118 ;  /* 0x000000ffff037224 */ /* 0x000fe200078e0076 */
[----:B----4-:R-:W-:Y:S05]  /*f150*/  F2FP.BF16.F32.PACK_AB R152, R223, R174 ;  /* 0x000000aedf98723e */ /* 0x010fea00000010ff */
[----:B------:R-:W-:Y:S01]  /*f160*/  MUFU.EX2 R208, R15 ;  /* 0x0000000f00d07308 */ /* 0x000fe20000000800 */
[----:B------:R-:W-:Y:S01]  /*f170*/  PRMT R137, R170, 0x5410, R171 ;  /* 0x00005410aa897816 */ /* 0x000fe200000000ab */
[--C-:B------:R-:W-:Y:S01]  /*f180*/  FFMA.FTZ R21, R21, UR4, -R148.reuse ;  /* 0x0000000415157c23 */ /* 0x100fe20008010894 */
[----:B------:R-:W-:Y:S01]  /*f190*/  PRMT R197, R118, 0x7771, RZ ;  /* 0x0000777176c57816 */ /* 0x000fe200000000ff */
[----:B-----5:R-:W-:Y:S01]  /*f1a0*/  FFMA.FTZ R16, R18, UR4, -R163 ;  /* 0x0000000412107c23 */ /* 0x020fe200080108a3 */
[----:B------:R-:W-:Y:S01]  /*f1b0*/  LOP3.LUT R138, R3, 0xff, RZ, 0xc0, !PT ;  /* 0x000000ff038a7812 */ /* 0x000fe200078ec0ff */
[----:B------:R-:W-:Y:S01]  /*f1c0*/  FMUL.FTZ R3, R0, UR4 ;  /* 0x0000000400037c20 */ /* 0x000fe20008410000 */
[----:B------:R-:W-:Y:S01]  /*f1d0*/  PRMT R153, R152, 0x7632, R153 ;  /* 0x0000763298997816 */ /* 0x000fe20000000099 */
[----:B------:R-:W-:Y:S01]  /*f1e0*/  FMUL.FTZ R0, R2, UR4 ;  /* 0x0000000402007c20 */ /* 0x000fe20008410000 */
[C---:B------:R-:W-:Y:S01]  /*f1f0*/  PRMT R200, R118.reuse, 0x7773, RZ ;  /* 0x0000777376c87816 */ /* 0x040fe200000000ff */
[----:B------:R-:W-:Y:S01]  /*f200*/  MUFU.EX2 R216, R17 ;  /* 0x0000001100d87308 */ /* 0x000fe20000000800 */
[----:B------:R-:W-:Y:S01]  /*f210*/  PRMT R201, R118, 0x7772, RZ ;  /* 0x0000777276c97816 */ /* 0x000fe200000000ff */
[----:B------:R-:W-:Y:S01]  /*f220*/  FFMA.FTZ R22, R22, UR4, -R163 ;  /* 0x0000000416167c23 */ /* 0x000fe200080108a3 */
[----:B-1----:R-:W-:Y:S07]  /*f230*/  F2FP.BF16.F32.PACK_AB R160, R229, R225 ;  /* 0x000000e1e5a0723e */ /* 0x002fee00000010ff */
[----:B------:R-:W1:Y:S01]  /*f240*/  MUFU.EX2 R3, R3 ;  /* 0x0000000300037308 */ /* 0x000e620000000800 */
[--C-:B------:R-:W-:Y:S01]  /*f250*/  HSET2.LE.AND R137, R137, R190.reuse, PT ;  /* 0x000000be89897233 */ /* 0x100fe20003803000 */
[----:B------:R-:W-:Y:S01]  /*f260*/  FFMA.FTZ R25, R25, UR4, -R148 ;  /* 0x0000000419197c23 */ /* 0x000fe20008010894 */
[----:B------:R-:W-:Y:S07]  /*f270*/  PRMT R138, R138, 0x5410, R197 ;  /* 0x000054108a8a7816 */ /* 0x000fee00000000c5 */
[----:B------:R-:W4:Y:S01]  /*f280*/  MUFU.EX2 R0, R0 ;  /* 0x0000000000007308 */ /* 0x000f220000000800 */
[----:B------:R-:W-:Y:S01]  /*f290*/  PRMT R2, R152, 0x5410, R153 ;  /* 0x0000541098027816 */ /* 0x000fe20000000099 */
[----:B--2---:R-:W-:Y:S01]  /*f2a0*/  IMAD.SHL.U32 R206, R206, 0x8, RZ ;  /* 0x00000008cece7824 */ /* 0x004fe200078e00ff */
[----:B------:R-:W-:Y:S07]  /*f2b0*/  PRMT R4, R201, 0x5410, R200 ;  /* 0x00005410c9047816 */ /* 0x000fee00000000c8 */
[----:B------:R2:W-:Y:S01]  /*f2c0*/  MUFU.EX2 R211, R16 ;  /* 0x0000001000d37308 */ /* 0x0005e20000000800 */
[----:B------:R-:W-:Y:S02]  /*f2d0*/  PRMT R159, R160, 0x7632, R159 ;  /* 0x00007632a09f7816 */ /* 0x000fe4000000009f */
[----:B---3--:R-:W-:Y:S07]  /*f2e0*/  F2FP.BF16.F32.PACK_AB R162, R224, R222 ;  /* 0x000000dee0a2723e */ /* 0x008fee00000010ff */
[----:B------:R-:W-:Y:S01]  /*f2f0*/  MUFU.EX2 R210, R21 ;  /* 0x0000001500d27308 */ /* 0x000fe20000000800 */
[----:B------:R-:W-:Y:S01]  /*f300*/  LOP3.LUT R4, R4, 0xff00ff, RZ, 0xc0, !PT ;  /* 0x00ff00ff04047812 */ /* 0x000fe200078ec0ff */
[C---:B-1----:R-:W-:Y:S01]  /*f310*/  FMUL.FTZ R6, R3.reuse, R122 ;  /* 0x0000007a03067220 */ /* 0x042fe20000410000 */
[----:B------:R-:W-:Y:S01]  /*f320*/  LOP3.LUT R137, R2, R137, RZ, 0xc0, !PT ;  /* 0x0000008902897212 */ /* 0x000fe200078ec0ff */
[C---:B------:R-:W-:Y:S01]  /*f330*/  FMUL.FTZ R7, R3.reuse, R123 ;  /* 0x0000007b03077220 */ /* 0x040fe20000410000 */
[--C-:B------:R-:W-:Y:S01]  /*f340*/  HSET2.LE.AND R138, R138, R190.reuse, PT ;  /* 0x000000be8a8a7233 */ /* 0x100fe20003803000 */
[----:B----4-:R-:W-:Y:S01]  /*f350*/  FMUL.FTZ R5, R0, R121 ;  /* 0x0000007900057220 */ /* 0x010fe20000410000 */
[----:B------:R-:W-:Y:S01]  /*f360*/  PRMT R2, R160, 0x5410, R159 ;  /* 0x00005410a0027816 */ /* 0x000fe2000000009f */
[C---:B------:R-:W-:Y:S01]  /*f370*/  FMUL.FTZ R10, R3.reuse, R126 ;  /* 0x0000007e030a7220 */ /* 0x040fe20000410000 */
[----:B------:R-:W-:Y:S01]  /*f380*/  PRMT R161, R162, 0x7632, R161 ;  /* 0x00007632a2a17816 */ /* 0x000fe200000000a1 */
[C---:B------:R-:W-:Y:S01]  /*f390*/  FMUL.FTZ R11, R3.reuse, R127 ;  /* 0x0000007f030b7220 */ /* 0x040fe20000410000 */
[--C-:B------:R-:W-:Y:S01]  /*f3a0*/  HSET2.LE.AND R139, R4, R190.reuse, PT ;  /* 0x000000be048b7233 */ /* 0x100fe20003803000 */
[----:B------:R-:W-:Y:S01]  /*f3b0*/  FMUL.FTZ R4, R0, R120 ;  /* 0x0000007800047220 */ /* 0x000fe20000410000 */
[----:B------:R-:W-:Y:S01]  /*f3c0*/  LOP3.LUT R138, R2, R138, RZ, 0xc0, !PT ;  /* 0x0000008a028a7212 */ /* 0x000fe200078ec0ff */
[----:B------:R-:W-:Y:S01]  /*f3d0*/  FMUL.FTZ R8, R0, R124 ;  /* 0x0000007c00087220 */ /* 0x000fe20000410000 */
[----:B------:R-:W-:Y:S01]  /*f3e0*/  PRMT R2, R162, 0x5410, R161 ;  /* 0x00005410a2027816 */ /* 0x000fe200000000a1 */
[----:B------:R-:W-:Y:S01]  /*f3f0*/  FMUL.FTZ R9, R0, R125 ;  /* 0x0000007d00097220 */ /* 0x000fe20000410000 */
[C---:B------:R-:W-:Y:S01]  /*f400*/  FMUL.FTZ R38, R3.reuse, R38 ;  /* 0x0000002603267220 */ /* 0x040fe20000410000 */
[C---:B------:R-:W-:Y:S01]  /*f410*/  FMUL.FTZ R39, R3.reuse, R39 ;  /* 0x0000002703277220 */ /* 0x040fe20000410000 */
[----:B------:R-:W-:Y:S01]  /*f420*/  LOP3.LUT R139, R2, R139, RZ, 0xc0, !PT ;  /* 0x0000008b028b7212 */ /* 0x000fe200078ec0ff */
[C---:B------:R-:W-:Y:S01]  /*f430*/  FMUL.FTZ R15, R3.reuse, R131 ;  /* 0x00000083030f7220 */ /* 0x040fe20000410000 */
[----:B------:R1:W3:Y:S01]  /*f440*/  LDL R2, [R1+0x54] ;  /* 0x0000540001027983 */ /* 0x0002e20000100800 */
[C---:B------:R-:W-:Y:S01]  /*f450*/  FMUL.FTZ R13, R0.reuse, R129 ;  /* 0x00000081000d7220 */ /* 0x040fe20000410000 */
[C---:B------:R-:W-:Y:S01]  /*f460*/  FMUL.FTZ R18, R3.reuse, R134 ;  /* 0x0000008603127220 */ /* 0x040fe20000410000 */
[C---:B--2---:R-:W-:Y:S01]  /*f470*/  FMUL.FTZ R16, R0.reuse, R132 ;  /* 0x0000008400107220 */ /* 0x044fe20000410000 */
[----:B------:R-:W-:Y:S01]  /*f480*/  FMUL.FTZ R17, R0, R133 ;  /* 0x0000008500117220 */ /* 0x000fe20000410000 */
[C---:B------:R-:W-:Y:S01]  /*f490*/  HMMA.16816.F32.BF16 R4, R136.reuse, R140, R4 ;  /* 0x0000008c8804723c */ /* 0x040fe20000041804 */
[----:B------:R-:W-:Y:S04]  /*f4a0*/  MUFU.EX2 R214, R25 ;  /* 0x0000001900d67308 */ /* 0x000fe80000000800 */
[----:B------:R-:W-:Y:S01]  /*f4b0*/  ISETP.LE.U32.AND P6, PT, R154, UR6, PT ;  /* 0x000000069a007c0c */ /* 0x000fe2000bfc3070 */
[C---:B------:R-:W-:Y:S01]  /*f4c0*/  FMUL.FTZ R46, R3.reuse, R46 ;  /* 0x0000002e032e7220 */ /* 0x040fe20000410000 */
[C---:B------:R-:W-:Y:S01]  /*f4d0*/  FMUL.FTZ R47, R3.reuse, R47 ;  /* 0x0000002f032f7220 */ /* 0x040fe20000410000 */
[C---:B------:R-:W-:Y:S01]  /*f4e0*/  HMMA.16816.F32.BF16 R8, R136.reuse, R142, R8 ;  /* 0x0000008e8808723c */ /* 0x040fe20000041808 */
[----:B------:R-:W-:Y:S02]  /*f4f0*/  LDSM.16.MT88.4 R140, [R176+0xe000] ;  /* 0x00e00000b08c783b */ /* 0x000fe40000004200 */
[C---:B------:R-:W-:Y:S01]  /*f500*/  FMUL.FTZ R36, R0.reuse, R36 ;  /* 0x0000002400247220 */ /* 0x040fe20000410000 */
[C---:B------:R-:W-:Y:S01]  /*f510*/  FMUL.FTZ R37, R0.reuse, R37 ;  /* 0x0000002500257220 */ /* 0x040fe20000410000 */
[C---:B------:R-:W-:Y:S01]  /*f520*/  FMUL.FTZ R44, R0.reuse, R44 ;  /* 0x0000002c002c7220 */ /* 0x040fe20000410000 */
[C---:B------:R-:W-:Y:S01]  /*f530*/  FMUL.FTZ R45, R0.reuse, R45 ;  /* 0x0000002d002d7220 */ /* 0x040fe20000410000 */
[C---:B------:R-:W-:Y:S01]  /*f540*/  FMUL.FTZ R50, R3.reuse, R50 ;  /* 0x0000003203327220 */ /* 0x040fe20000410000 */
[C---:B------:R-:W-:Y:S01]  /*f550*/  FMUL.FTZ R51, R3.reuse, R51 ;  /* 0x0000003303337220 */ /* 0x040fe20000410000 */
[C---:B------:R-:W-:Y:S01]  /*f560*/  FMUL.FTZ R48, R0.reuse, R48 ;  /* 0x0000003000307220 */ /* 0x040fe20000410000 */
[----:B------:R-:W-:Y:S01]  /*f570*/  @!P6 HFMA2.BF16_V2 R199, -RZ.H0_H0, RZ.H0_H0, -R119.H0_H0 ;  /* 0x200000ffffc7e231 */ /* 0x000fe20000340977 */
[C---:B------:R-:W-:Y:S03]  /*f580*/  HMMA.16816.F32.BF16 R36, R136.reuse, R144, R36 ;  /* 0x000000908824723c */ /* 0x040fe60000041824 */
        /* <DEDUP_REMOVED lines=66> */
[----:B------:R-:W-:Y:S01]  /*f9b0*/  PRMT R118, R118, 0x7770, RZ ;  /* 0x0000777076767816 */ /* 0x000fe200000000ff */
[C---:B------:R-:W-:Y:S01]  /*f9c0*/  FMUL.FTZ R114, R3.reuse, R114 ;  /* 0x0000007203727220 */ /* 0x040fe20000410000 */
[----:B------:R-:W-:Y:S01]  /*f9d0*/  FMUL.FTZ R115, R3, R115 ;  /* 0x0000007303737220 */ /* 0x000fe20000410000 */
[----:B------:R-:W-:Y:S01]  /*f9e0*/  FMUL.FTZ R112, R0, R112 ;  /* 0x0000007000707220 */ /* 0x000fe20000410000 */
[----:B------:R-:W-:Y:S01]  /*f9f0*/  ISETP.LE.U32.AND P4, PT, R118, UR6, PT ;  /* 0x0000000676007c0c */ /* 0x000fe2000bf83070 */
[----:B------:R-:W-:Y:S01]  /*fa00*/  FFMA.FTZ R118, R19, UR4, -R163 ;  /* 0x0000000413767c23 */ /* 0x000fe200080108a3 */
[----:B------:R-:W-:Y:S01]  /*fa10*/  FMUL.FTZ R19, R3, R135 ;  /* 0x0000008703137220 */ /* 0x000fe20000410000 */
[----:B------:R-:W-:Y:S01]  /*fa20*/  FMUL.FTZ R113, R0, R113 ;  /* 0x0000007100717220 */ /* 0x000fe20000410000 */
[----:B------:R-:W-:Y:S01]  /*fa30*/  LDSM.16.MT88.4 R132, [R178+0xe800] ;  /* 0x00e80000b284783b */ /* 0x000fe20000004200 */
[----:B------:R-:W-:Y:S01]  /*fa40*/  MUFU.EX2 R213, R118 ;  /* 0x0000007600d57308 */ /* 0x000fe20000000800 */
[----:B---3--:R-:W-:Y:S04]  /*fa50*/  @P0 VIADD R2, R158, 0xffffffc0 ;  /* 0xffffffc09e020836 */ /* 0x008fe80000000000 */
[----:B------:R-:W-:Y:S02]  /*fa60*/  IMAD.IADD R158, R185, 0x1, R2 ;  /* 0x00000001b99e7824 */ /* 0x000fe400078e0202 */
[----:B------:R-:W2:Y:S08]  /*fa70*/  LDSM.16.MT88.4 R120, [R2] ;  /* 0x000000000278783b */ /* 0x000eb00000004200 */
[----:B------:R-:W3:Y:S01]  /*fa80*/  LDSM.16.MT88.4 R124, [R158] ;  /* 0x000000009e7c783b */ /* 0x000ee20000004200 */
        /* <DEDUP_REMOVED lines=9> */
[C---:B--2---:R-:W-:Y:S08]  /*fb20*/  HMMA.16816.F32.BF16 R68, R136.reuse, R120, R68 ;  /* 0x000000788844723c */ /* 0x044ff00000041844 */
[C---:B------:R-:W-:Y:S01]  /*fb30*/  HMMA.16816.F32.BF16 R72, R136.reuse, R122, R72 ;  /* 0x0000007a8848723c */ /* 0x040fe20000041848 */
[----:B------:R-:W2:Y:S07]  /*fb40*/  LDSM.16.MT88.4 R120, [R176+0x10000] ;  /* 0x01000000b078783b */ /* 0x000eae0000004200 */
[C---:B---3--:R-:W-:Y:S03]  /*fb50*/  HMMA.16816.F32.BF16 R76, R136.reuse, R124, R76 ;  /* 0x0000007c884c723c */ /* 0x048fe6000004184c */
[----:B------:R-:W-:Y:S05]  /*fb60*/  VIADD R124, R149, 0x1 ;  /* 0x00000001957c7836 */ /* 0x000fea0000000000 */
[C---:B------:R-:W-:Y:S08]  /*fb70*/  HMMA.16816.F32.BF16 R80, R136.reuse, R126, R80 ;  /* 0x0000007e8850723c */ /* 0x040ff00000041850 */
[C---:B----4-:R-:W-:Y:S03]  /*fb80*/  HMMA.16816.F32.BF16 R84, R136.reuse, R140, R84 ;  /* 0x0000008c8854723c */ /* 0x050fe60000041854 */
[----:B------:R-:W-:Y:S02]  /*fb90*/  LOP3.LUT R140, R207, R203, R124, 0x96, !PT ;  /* 0x000000cbcf8c7212 */ /* 0x000fe400078e967c */
[----:B------:R-:W3:Y:S01]  /*fba0*/  LDSM.16.MT88.4 R124, [R178+0x10000] ;  /* 0x01000000b27c783b */ /* 0x000ee20000004200 */
[----:B------:R4:W5:Y:S02]  /*fbb0*/  MUFU.EX2 R207, R12 ;  /* 0x0000000c00cf7308 */ /* 0x0009640000000800 */
[C---:B------:R-:W-:Y:S03]  /*fbc0*/  HMMA.16816.F32.BF16 R88, R136.reuse, R142, R88 ;  /* 0x0000008e8858723c */ /* 0x040fe60000041858 */
[----:B------:R-:W-:Y:S05]  /*fbd0*/  IMAD.WIDE.U32 R140, R140, -0x326172a9, RZ ;  /* 0xcd9e8d578c8c7825 */ /* 0x000fea00078e00ff */
[----:B------:R-:W-:Y:S01]  /*fbe0*/  LOP3.LUT R141, R198, R180, R141, 0x96, !PT ;  /* 0x000000b4c68d7212 */ /* 0x000fe200078e968d */
[C---:B--2---:R-:W-:Y:S01]  /*fbf0*/  HMMA.16816.F32.BF16 R92, R136.reuse, R120, R92 ;  /* 0x00000078885c723c */ /* 0x044fe2000004185c */
[----:B------:R-:W2:Y:S02]  /*fc00*/  LDL R198, [R1+0x40] ;  /* 0x0000400001c67983 */ /* 0x000ea40000100800 */
[----:B------:R-:W-:Y:S01]  /*fc10*/  LOP3.LUT R140, R219, R166, R140, 0x96, !PT ;  /* 0x000000a6db8c7212 */ /* 0x000fe200078e968c */
[----:B------:R-:W-:Y:S01]  /*fc20*/  IMAD.WIDE.U32 R120, R141, -0x2daee0ad, RZ ;  /* 0xd2511f538d787825 */ /* 0x000fe200078e00ff */
[----:B------:R1:W2:Y:S03]  /*fc30*/  LDL.S16 R180, [R1+0x20] ;  /* 0x0000200001b47983 */ /* 0x0002a60000100600 */
[----:B----4-:R-:W-:Y:S01]  /*fc40*/  FMUL.FTZ R12, R0, R128 ;  /* 0x00000080000c7220 */ /* 0x010fe20000410000 */
[C---:B------:R-:W-:Y:S03]  /*fc50*/  HMMA.16816.F32.BF16 R96, R136.reuse, R122, R96 ;  /* 0x0000007a8860723c */ /* 0x040fe60000041860 */
[----:B------:R-:W-:Y:S01]  /*fc60*/  IMAD.WIDE.U32 R166, R140, -0x2daee0ad, RZ ;  /* 0xd2511f538ca67825 */ /* 0x000fe200078e00ff */
[----:B------:R-:W-:Y:S01]  /*fc70*/  LOP3.LUT R121, R204, R156, R121, 0x96, !PT ;  /* 0x0000009ccc797212 */ /* 0x000fe200078e9679 */
[----:B------:R-:W4:Y:S01]  /*fc80*/  LDSM.16.MT88.4 R140, [R2+0x4000] ;  /* 0x00400000028c783b */ /* 0x000f220000004200 */
[----:B-----5:R-:W-:Y:S02]  /*fc90*/  F2FP.BF16.F32.PACK_AB R118, R209, R207 ;  /* 0x000000cfd176723e */ /* 0x020fe400000010ff */
[----:B------:R-:W-:Y:S01]  /*fca0*/  LOP3.LUT R120, R150, R120, R167, 0x96, !PT ;  /* 0x0000007896787212 */ /* 0x000fe200078e96a7 */
[----:B------:R-:W-:Y:S04]  /*fcb0*/  IMAD.WIDE.U32 R122, R121, -0x326172a9, RZ ;  /* 0xcd9e8d57797a7825 */ /* 0x000fe800078e00ff */
[----:B------:R-:W-:Y:S01]  /*fcc0*/  IMAD.WIDE.U32 R146, R120, -0x326172a9, RZ ;  /* 0xcd9e8d5778927825 */ /* 0x000fe200078e00ff */
[----:B------:R-:W-:Y:S02]  /*fcd0*/  LOP3.LUT R121, R218, R177, R123, 0x96, !PT ;  /* 0x000000b1da797212 */ /* 0x000fe400078e967b */
[----:B------:R1:W5:Y:S02]  /*fce0*/  LDL.S16 R177, [R1+0x14] ;  /* 0x0000140001b17983 */ /* 0x0003640000100600 */
[----:B------:R-:W-:Y:S01]  /*fcf0*/  LOP3.LUT R120, R168, R122, R147, 0x96, !PT ;  /* 0x0000007aa8787212 */ /* 0x000fe200078e9693 */
[----:B------:R-:W-:Y:S01]  /*fd00*/  IMAD.WIDE.U32 R144, R121, -0x2daee0ad, RZ ;  /* 0xd2511f5379907825 */ /* 0x000fe200078e00ff */
[C---:B---3--:R-:W-:Y:S03]  /*fd10*/  HMMA.16816.F32.BF16 R100, R136.reuse, R124, R100 ;  /* 0x0000007c8864723c */ /* 0x048fe60000041864 */
[----:B------:R-:W-:Y:S01]  /*fd20*/  IMAD.WIDE.U32 R204, R120, -0x2daee0ad, RZ ;  /* 0xd2511f5378cc7825 */ /* 0x000fe200078e00ff */
[----:B------:R-:W-:Y:S03]  /*fd30*/  LOP3.LUT R145, R165, R166, R145, 0x96, !PT ;  /* 0x000000a6a5917212 */ /* 0x000fe600078e9691 */
[----:B------:R-:W-:Y:S01]  /*fd40*/  IMAD.MOV.U32 R165, RZ, RZ, R193 ;  /* 0x000000ffffa57224 */ /* 0x000fe200078e00c1 */
[C---:B------:R-:W-:Y:S03]  /*fd50*/  HMMA.16816.F32.BF16 R104, R136.reuse, R126, R104 ;  /* 0x0000007e8868723c */ /* 0x040fe60000041868 */
[----:B------:R-:W-:Y:S01]  /*fd60*/  LOP3.LUT R147, R157, R144, R205, 0x96, !PT ;  /* 0x000000909d937212 */ /* 0x000fe200078e96cd */
[----:B------:R-:W-:Y:S01]  /*fd70*/  VIADD R168, R203, 0x646e171e ;  /* 0x646e171ecba87836 */ /* 0x000fe20000000000 */
[----:B------:R3:W1:Y:S01]  /*fd80*/  MUFU.EX2 R205, R14 ;  /* 0x0000000e00cd7308 */ /* 0x0006620000000800 */
[----:B------:R-:W-:Y:S01]  /*fd90*/  F2FP.BF16.F32.PACK_AB R157, R213, R211 ;  /* 0x000000d3d59d723e */ /* 0x000fe200000010ff */
[----:B------:R-:W-:Y:S03]  /*fda0*/  FFMA.FTZ R193, R28, UR4, -R148 ;  /* 0x000000041cc17c23 */ /* 0x000fe60008010894 */
[----:B------:R-:W-:Y:S01]  /*fdb0*/  PRMT R156, R157, 0x7632, R156 ;  /* 0x000076329d9c7816 */ /* 0x000fe2000000009c */
[C---:B----4-:R-:W-:Y:S03]  /*fdc0*/  HMMA.16816.F32.BF16 R108, R136.reuse, R140, R108 ;  /* 0x0000008c886c723c */ /* 0x050fe6000004186c */
[----:B---3--:R-:W-:Y:S01]  /*fdd0*/  FMUL.FTZ R14, R3, R130 ;  /* 0x00000082030e7220 */ /* 0x008fe20000410000 */
[----:B-1----:R-:W-:Y:S01]  /*fde0*/  F2FP.BF16.F32.PACK_AB R149, R208, R205 ;  /* 0x000000cdd095723e */ /* 0x002fe200000010ff */
[----:B------:R-:W-:Y:S03]  /*fdf0*/  LDSM.16.MT88.4 R128, [R178+0xc800] ;  /* 0x00c80000b280783b */ /* 0x000fe60000004200 */
[----:B------:R-:W-:Y:S02]  /*fe00*/  PRMT R150, R149, 0x7632, R150 ;  /* 0x0000763295967816 */ /* 0x000fe40000000096 */
[C---:B------:R-:W-:Y:S03]  /*fe10*/  HMMA.16816.F32.BF16 R12, R136.reuse, R142, R12 ;  /* 0x0000008e880c723c */ /* 0x040fe6000004180c */
[----:B------:R-:W-:Y:S01]  /*fe20*/  FFMA.FTZ R142, R3, R196, R174 ;  /* 0x000000c4038e7223 */ /* 0x000fe200000100ae */
[----:B------:R-:W-:Y:S01]  /*fe30*/  PRMT R143, R118, 0x7632, R143 ;  /* 0x00007632768f7816 */ /* 0x000fe2000000008f */
[----:B------:R-:W-:Y:S06]  /*fe40*/  FFMA.FTZ R196, R32, UR4, -R148 ;  /* 0x0000000420c47c23 */ /* 0x000fec0008010894 */
[----:B------:R-:W-:Y:S01]  /*fe50*/  MUFU.EX2 R196, R196 ;  /* 0x000000c400c47308 */ /* 0x000fe20000000800 */
[----:B--2---:R-:W-:Y:S02]  /*fe60*/  LOP3.LUT R122, R198, R164, R155, 0x96, !PT ;  /* 0x000000a4c67a7212 */ /* 0x004fe400078e969b */
[----:B------:R-:W-:Y:S03]  /*fe70*/  F2FP.BF16.F32.PACK_AB R155, R216, R212 ;  /* 0x000000d4d89b723e */ /* 0x000fe600000010ff */
[----:B------:R-:W-:Y:S01]  /*fe80*/  IMAD.WIDE.U32 R124, R122, -0x2daee0ad, RZ ;  /* 0xd2511f537a7c7825 */ /* 0x000fe200078e00ff */
[----:B------:R-:W-:Y:S01]  /*fe90*/  PRMT R154, R155, 0x7632, R154 ;  /* 0x000076329b9a7816 */ /* 0x000fe2000000009a */
[----:B------:R-:W1:Y:S02]  /*fea0*/  LDSM.16.MT88.4 R120, [R158+0x4000] ;  /* 0x004000009e78783b */ /* 0x000e640000004200 */
[----:B------:R-:W-:Y:S01]  /*feb0*/  IMAD.MOV.U32 R141, RZ, RZ, R124 ;  /* 0x000000ffff8d7224 */ /* 0x000fe200078e007c */
[----:B------:R-:W-:Y:S02]  /*fec0*/  LOP3.LUT R144, R168, R172, R125, 0x96, !PT ;  /* 0x000000aca8907212 */ /* 0x000fe400078e967d */
[C---:B------:R-:W-:Y:S02]  /*fed0*/  PRMT R220, R124.reuse, 0x7773, RZ ;  /* 0x000077737cdc7816 */ /* 0x040fe400000000ff */
[C---:B------:R-:W-:Y:S02]  /*fee0*/  PRMT R221, R124.reuse, 0x7772, RZ ;  /* 0x000077727cdd7816 */ /* 0x040fe400000000ff */
[C---:B------:R-:W-:Y:S02]  /*fef0*/  PRMT R217, R124.reuse, 0x7771, RZ ;  /* 0x000077717cd97816 */ /* 0x040fe400000000ff */
[----:B------:R-:W-:Y:S02]  /*ff00*/  PRMT R164, R124, 0x7770, RZ ;  /* 0x000077707ca47816 */ /* 0x000fe400000000ff */
[----:B------:R-:W2:Y:S01]  /*ff10*/  LDSM.16.MT88.4 R124, [R176+0xc800] ;  /* 0x00c80000b07c783b */ /* 0x000ea20000004200 */
[----:B------:R-:W-:Y:S02]  /*ff20*/  LOP3.LUT R172, R144, 0xff, RZ, 0xc0, !PT ;  /* 0x000000ff90ac7812 */ /* 0x000fe400078ec0ff */
[----:B------:R-:W-:Y:S01]  /*ff30*/  ISETP.LE.U32.AND P3, PT, R164, UR6, PT ;  /* 0x00000006a4007c0c */ /* 0x000fe2000bf63070 */
[----:B------:R-:W-:Y:S02]  /*ff40*/  IMAD.MOV.U32 R164, RZ, RZ, R194 ;  /* 0x000000ffffa47224 */ /* 0x000fe400078e00c2 */
[----:B------:R-:W-:Y:S01]  /*ff50*/  FFMA.FTZ R194, R29, UR4, -R148 ;  /* 0x000000041dc27c23 */ /* 0x000fe20008010894 */
[----:B------:R-:W-:Y:S01]  /*ff60*/  FADD.FTZ R29, R223, R142 ;  /* 0x0000008edf1d7221 */ /* 0x000fe20000010000 */
[----:B------:R-:W-:Y:S02]  /*ff70*/  LOP3.LUT R140, R144, 0xffff, RZ, 0xc0, !PT ;  /* 0x0000ffff908c7812 */ /* 0x000fe400078ec0ff */
[----:B------:R-:W-:Y:S01]  /*ff80*/  LEA R166, P2, R206, R164, 0x1 ;  /* 0x000000a4cea67211 */ /* 0x000fe200078408ff */
[----:B------:R-:W-:Y:S01]  /*ff90*/  FADD.FTZ R29, R222, R29 ;  /* 0x0000001dde1d7221 */ /* 0x000fe20000010000 */
[----:B------:R-:W-:Y:S01]  /*ffa0*/  PRMT R3, R144, 0x7632, R3 ;  /* 0x0000763290037816 */ /* 0x000fe20000000003 */
[----:B------:R-:W-:Y:S01]  /*ffb0*/  MUFU.EX2 R194, R194 ;  /* 0x000000c200c27308 */ /* 0x000fe20000000800 */
[----:B------:R-:W-:Y:S01]  /*ffc0*/  LEA.HI.X.SX32 R167, R206, R165, 0x1, P2 ;  /* 0x000000a5cea77211 */ /* 0x000fe200010f0eff */
[----:B------:R-:W-:Y:S01]  /*ffd0*/  FADD.FTZ R29, R224, R29 ;  /* 0x0000001de01d7221 */ /* 0x000fe20000010000 */
[----:B------:R-:W-:Y:S01]  /*ffe0*/  SHF.R.U32.HI R174, RZ, 0x18, R144 ;  /* 0x00000018ffae7819 */ /* 0x000fe20000011690 */
[----:B------:R-:W-:Y:S01]  /*fff0*/  @!P3 HFMA2.BF16_V2 R249, -RZ.H0_H0, RZ.H0_H0, -R155.H0_H0 ;  /* 0x200000fffff9b231 */ /* 0x000fe2000034099b */
[----:B------:R-:W-:Y:S02]  /*10000*/  LOP3.LUT R173, R3, 0xff, RZ, 0xc0, !PT ;  /* 0x000000ff03ad7812 */ /* 0x000fe400078ec0ff */
[----:B------:R-:W-:Y:S02]  /*10010*/  PRMT R3, R118, 0x5410, R143 ;  /* 0x0000541076037816 */ /* 0x000fe4000000008f */
[----:B------:R-:W-:Y:S01]  /*10020*/  SHF.R.U32.HI R140, RZ, 0x8, R140 ;  /* 0x00000008ff8c7819 */ /* 0x000fe2000001168c */
[C---:B-1----:R-:W-:Y:S03]  /*10030*/  HMMA.16816.F32.BF16 R16, R136.reuse, R120, R16 ;  /* 0x000000788810723c */ /* 0x042fe60000041810 */
[----:B------:R-:W-:Y:S02]  /*10040*/  PRMT R121, R173, 0x5410, R174 ;  /* 0x00005410ad797816 */ /* 0x000fe400000000ae */
[----:B------:R-:W-:Y:S02]  /*10050*/  PRMT R120, R172, 0x5410, R140 ;  /* 0x00005410ac787816 */ /* 0x000fe4000000008c */
[----:B------:R-:W-:Y:S01]  /*10060*/  LOP3.LUT R140, R140, 0xffff, RZ, 0xc0, !PT ;  /* 0x0000ffff8c8c7812 */ /* 0x000fe200078ec0ff */
[----:B------:R-:W-:Y:S03]  /*10070*/  HMMA.16816.F32.BF16 R112, R136, R122, R112 ;  /* 0x0000007a8870723c */ /* 0x000fe60000041870 */
[----:B------:R-:W-:Y:S01]  /*10080*/  LOP3.LUT R122, R141, 0xff, RZ, 0xc0, !PT ;  /* 0x000000ff8d7a7812 */ /* 0x000fe200078ec0ff */
[----:B------:R-:W-:Y:S01]  /*10090*/  FFMA.FTZ R141, R0, R195, R175 ;  /* 0x000000c3008d7223 */ /* 0x000fe200000100af */
[--C-:B------:R-:W-:Y:S01]  /*100a0*/  HSET2.LE.AND R120, R120, R190.reuse, PT ;  /* 0x000000be78787233 */ /* 0x100fe20003803000 */
[----:B------:R1:W3:Y:S01]  /*100b0*/  LDL.S16 R175, [R1+0x1c] ;  /* 0x00001c0001af7983 */ /* 0x0002e20000100600 */
[--C-:B------:R-:W-:Y:S01]  /*100c0*/  HSET2.LE.AND R121, R121, R190.reuse, PT ;  /* 0x000000be79797233 */ /* 0x100fe20003803000 */
[----:B------:R-:W-:Y:S01]  /*100d0*/  IMAD.WIDE.U32 R136, R147, -0x326172a9, RZ ;  /* 0xcd9e8d5793887825 */ /* 0x000fe200078e00ff */
[----:B------:R-:W-:Y:S01]  /*100e0*/  PRMT R122, R122, 0x5410, R217 ;  /* 0x000054107a7a7816 */ /* 0x000fe200000000d9 */
[----:B------:R4:W-:Y:S01]  /*100f0*/  @!P6 STL.S16 [R1+0x18], R199 ;  /* 0x000018c70100e387 */ /* 0x0009e20000100600 */
[----:B------:R-:W-:Y:S01]  /*10100*/  LOP3.LUT R120, R3, R120, RZ, 0xc0, !PT ;  /* 0x0000007803787212 */ /* 0x000fe200078ec0ff */
[----:B------:R-:W-:Y:S01]  /*10110*/  FADD.FTZ R28, R228, R141 ;  /* 0x0000008de41c7221 */ /* 0x000fe20000010000 */
[----:B------:R-:W-:Y:S01]  /*10120*/  PRMT R3, R149, 0x5410, R150 ;  /* 0x0000541095037816 */ /* 0x000fe20000000096 */
[----:B------:R-:W-:Y:S01]  /*10130*/  FFMA.FTZ R195, R33, UR4, -R148 ;  /* 0x0000000421c37c23 */ /* 0x000fe20008010894 */
[----:B------:R-:W-:Y:S01]  /*10140*/  PRMT R123, R221, 0x5410, R220 ;  /* 0x00005410dd7b7816 */ /* 0x000fe200000000dc */
[----:B------:R-:W-:Y:S01]  /*10150*/  FADD.FTZ R33, R205, R29 ;  /* 0x0000001dcd217221 */ /* 0x000fe20000010000 */
[----:B------:R-:W-:Y:S01]  /*10160*/  LOP3.LUT R121, R3, R121, RZ, 0xc0, !PT ;  /* 0x0000007903797212 */ /* 0x000fe200078ec0ff */
[----:B------:R-:W-:Y:S01]  /*10170*/  IMAD.WIDE.U32 R138, R145, -0x326172a9, RZ ;  /* 0xcd9e8d57918a7825 */ /* 0x000fe200078e00ff */
[--C-:B------:R-:W-:Y:S01]  /*10180*/  HSET2.LE.AND R122, R122, R190.reuse, PT ;  /* 0x000000be7a7a7233 */ /* 0x100fe20003803000 */
[----:B------:R-:W-:Y:S01]  /*10190*/  MUFU.EX2 R195, R195 ;  /* 0x000000c300c37308 */ /* 0x000fe20000000800 */
[----:B------:R-:W-:Y:S01]  /*101a0*/  LOP3.LUT R123, R123, 0xff00ff, RZ, 0xc0, !PT ;  /* 0x00ff00ff7b7b7812 */ /* 0x000fe200078ec0ff */
[----:B------:R-:W-:Y:S01]  /*101b0*/  FADD.FTZ R28, R225, R28 ;  /* 0x0000001ce11c7221 */ /* 0x000fe20000010000 */
[----:B------:R-:W-:Y:S02]  /*101c0*/  PRMT R3, R155, 0x5410, R154 ;  /* 0x000054109b037816 */ /* 0x000fe4000000009a */
[----:B------:R-:W-:Y:S01]  /*101d0*/  LOP3.LUT R0, R169, 0xffff, RZ, 0xc0, !PT ;  /* 0x0000ffffa9007812 */ /* 0x000fe200078ec0ff */
[----:B------:R-:W-:Y:S01]  /*101e0*/  FADD.FTZ R28, R229, R28 ;  /* 0x0000001ce51c7221 */ /* 0x000fe20000010000 */
[----:B------:R-:W-:Y:S02]  /*101f0*/  LOP3.LUT R122, R3, R122, RZ, 0xc0, !PT ;  /* 0x0000007a037a7212 */ /* 0x000fe400078ec0ff */
[----:B------:R-:W-:Y:S02]  /*10200*/  HSET2.LE.AND R123, R123, R190, PT ;  /* 0x000000be7b7b7233 */ /* 0x000fe40003803000 */
[----:B------:R-:W-:Y:S02]  /*10210*/  PRMT R3, R157, 0x5410, R156 ;  /* 0x000054109d037816 */ /* 0x000fe4000000009c */
[----:B------:R-:W-:Y:S02]  /*10220*/  ISETP.LE.U32.AND P5, PT, R0, UR6, PT ;  /* 0x0000000600007c0c */ /* 0x000fe4000bfa3070 */
[----:B------:R-:W-:Y:S02]  /*10230*/  LOP3.LUT R123, R3, R123, RZ, 0xc0, !PT ;  /* 0x0000007b037b7212 */ /* 0x000fe400078ec0ff */
[----:B------:R-:W-:Y:S02]  /*10240*/  @!P3 PRMT R155, R249, 0x5410, RZ ;  /* 0x00005410f99bb816 */ /* 0x000fe400000000ff */
[----:B------:R-:W-:Y:S02]  /*10250*/  PRMT R0, R199, 0x7610, R0 ;  /* 0x00007610c7007816 */ /* 0x000fe40000000000 */
[----:B------:R-:W-:Y:S01]  /*10260*/  LOP3.LUT R139, R198, R146, R139, 0x96, !PT ;  /* 0x00000092c68b7212 */ /* 0x000fe200078e968b */
[C---:B--2---:R-:W-:Y:S05]  /*10270*/  HMMA.16816.F32.BF16 R4, R120.reuse, R124, R4 ;  /* 0x0000007c7804723c */ /* 0x044fea0000041804 */
[----:B------:R-:W-:Y:S01]  /*10280*/  @!P5 HFMA2.BF16_V2 R180, -RZ.H0_H0, RZ.H0_H0, -R151.H0_H0 ;  /* 0x200000ffffb4d231 */ /* 0x000fe20000340997 */
[----:B------:R-:W-:Y:S01]  /*10290*/  @!P6 PRMT R119, R0, 0x5410, RZ ;  /* 0x000054100077e816 */ /* 0x000fe200000000ff */
[----:B----4-:R-:W-:Y:S01]  /*102a0*/  IMAD.WIDE.U32 R198, R139, -0x2daee0ad, RZ ;  /* 0xd2511f538bc67825 */ /* 0x010fe200078e00ff */
[C---:B------:R-:W-:Y:S01]  /*102b0*/  HMMA.16816.F32.BF16 R8, R120.reuse, R126, R8 ;  /* 0x0000007e7808723c */ /* 0x040fe20000041808 */
[----:B------:R-:W2:Y:S02]  /*102c0*/  LDSM.16.MT88.4 R124, [R2+0x800] ;  /* 0x00080000027c783b */ /* 0x000ea40000004200 */
[----:B------:R-:W-:Y:S01]  /*102d0*/  ISETP.LE.U32.AND P6, PT, R170, UR6, PT ;  /* 0x00000006aa007c0c */ /* 0x000fe2000bfc3070 */
[----:B------:R-:W-:Y:S01]  /*102e0*/  FFMA.FTZ R139, R30, UR4, -R163 ;  /* 0x000000041e8b7c23 */ /* 0x000fe200080108a3 */
[----:B------:R-:W-:Y:S01]  /*102f0*/  LOP3.LUT R0, R179, R138, R137, 0x96, !PT ;  /* 0x0000008ab3007212 */ /* 0x000fe200078e9689 */
[--C-:B------:R-:W-:Y:S01]  /*10300*/  FFMA.FTZ R137, R20, UR4, -R148.reuse ;  /* 0x0000000414897c23 */ /* 0x100fe20008010894 */
[----:B------:R-:W-:Y:S01]  /*10310*/  LOP3.LUT R168, R168, R204, R199, 0x96, !PT ;  /* 0x000000cca8a87212 */ /* 0x000fe200078e96c7 */
[C---:B------:R-:W-:Y:S01]  /*10320*/  HMMA.16816.F32.BF16 R36, R120.reuse, R128, R36 ;  /* 0x000000807824723c */ /* 0x040fe20000041824 */
[----:B------:R-:W-:Y:S01]  /*10330*/  @!P5 STL.S16 [R1+0x20], R180 ;  /* 0x000020b40100d387 */ /* 0x000fe20000100600 */
[----:B------:R-:W-:Y:S01]  /*10340*/  MUFU.EX2 R199, R22 ;  /* 0x0000001600c77308 */ /* 0x000fe20000000800 */
[----:B------:R-:W-:Y:S01]  /*10350*/  ISETP.LE.U32.AND P2, PT, R140, UR6, PT ;  /* 0x000000068c007c0c */ /* 0x000fe2000bf43070 */
[----:B------:R-:W-:Y:S01]  /*10360*/  FFMA.FTZ R138, R24, UR4, -R148 ;  /* 0x00000004188a7c23 */ /* 0x000fe20008010894 */
[----:B------:R4:W-:Y:S07]  /*10370*/  STG.E.U16 desc[UR8][R164.64], R119 ;  /* 0x00000077a4007986 */ /* 0x0009ee000c101508 */
[----:B------:R1:W2:Y:S01]  /*10380*/  MUFU.EX2 R206, R137 ;  /* 0x0000008900ce7308 */ /* 0x0002a20000000800 */
[----:B------:R-:W-:Y:S01]  /*10390*/  ISETP.GT.U32.AND P3, PT, R220, UR6, PT ;  /* 0x00000006dc007c0c */ /* 0x000fe2000bf64070 */
[C---:B------:R-:W-:Y:S01]  /*103a0*/  HMMA.16816.F32.BF16 R40, R120.reuse, R130, R40 ;  /* 0x000000827828723c */ /* 0x040fe20000041828 */
[----:B------:R-:W2:Y:S07]  /*103b0*/  LDSM.16.MT88.4 R128, [R158+0x800] ;  /* 0x000800009e80783b */ /* 0x000eae0000004200 */
[----:B------:R-:W2:Y:S01]  /*103c0*/  MUFU.EX2 R215, R138 ;  /* 0x0000008a00d77308 */ /* 0x000ea20000000800 */
[----:B-----5:R-:W-:Y:S01]  /*103d0*/  @!P6 HFMA2.BF16_V2 R177, -RZ.H0_H0, RZ.H0_H0, -R152.H0_H0 ;  /* 0x200000ffffb1e231 */ /* 0x020fe20000340998 */
[----:B------:R-:W-:Y:S02]  /*103e0*/  LOP3.LUT R3, R0, 0xffff, RZ, 0xc0, !PT ;  /* 0x0000ffff00037812 */ /* 0x000fe400078ec0ff */
[----:B------:R-:W-:Y:S02]  /*103f0*/  PRMT R179, R136, 0x7773, RZ ;  /* 0x0000777388b37816 */ /* 0x000fe400000000ff */
[----:B------:R-:W-:Y:S01]  /*10400*/  SHF.R.U32.HI R3, RZ, 0x8, R3 ;  /* 0x00000008ff037819 */ /* 0x000fe20000011603 */
[----:B------:R5:W-:Y:S01]  /*10410*/  @!P6 STL.S16 [R1+0x14], R177 ;  /* 0x000014b10100e387 */ /* 0x000be20000100600 */
[----:B------:R-:W-:Y:S01]  /*10420*/  PRMT R169, R177, 0x7610, R169 ;  /* 0x00007610b1a97816 */ /* 0x000fe200000000a9 */
[----:B------:R-:W-:Y:S02]  /*10430*/  @!P2 HFMA2.BF16_V2 R252, -RZ.H0_H0, RZ.H0_H0, -R143.H0_H0 ;  /* 0x200000fffffca231 */ /* 0x000fe4000034098f */
[----:B-1----:R-:W-:Y:S01]  /*10440*/  FFMA.FTZ R137, R31, UR4, -R163 ;  /* 0x000000041f897c23 */ /* 0x002fe200080108a3 */
[----:B------:R-:W-:Y:S01]  /*10450*/  LOP3.LUT R20, R3, 0xffff, RZ, 0xc0, !PT ;  /* 0x0000ffff03147812 */ /* 0x000fe200078ec0ff */
[----:B------:R-:W-:Y:S01]  /*10460*/  @P3 HFMA2.BF16_V2 R248, -RZ.H0_H0, RZ.H0_H0, -R156.H0_H0 ;  /* 0x200000fffff83231 */ /* 0x000fe2000034099c */
[----:B------:R-:W-:Y:S02]  /*10470*/  @!P6 PRMT R152, R169, 0x5410, RZ ;  /* 0x00005410a998e816 */ /* 0x000fe400000000ff */
[----:B------:R-:W-:Y:S02]  /*10480*/  @!P2 PRMT R143, R252, 0x5410, RZ ;  /* 0x00005410fc8fa816 */ /* 0x000fe400000000ff */
[----:B------:R-:W-:Y:S02]  /*10490*/  @P3 PRMT R156, R248, 0x5410, RZ ;  /* 0x00005410f89c3816 */ /* 0x000fe400000000ff */
[----:B------:R-:W-:Y:S02]  /*104a0*/  ISETP.LE.U32.AND P6, PT, R20, UR6, PT ;  /* 0x0000000614007c0c */ /* 0x000fe4000bfc3070 */
[----:B------:R-:W-:Y:S01]  /*104b0*/  PRMT R20, R136, 0x7770, RZ ;  /* 0x0000777088147816 */ /* 0x000fe200000000ff */
[----:B----4-:R-:W-:Y:S01]  /*104c0*/  FADD.FTZ R119, R208, R33 ;  /* 0x00000021d0777221 */ /* 0x010fe20000010000 */
[C---:B--2---:R-:W-:Y:S03]  /*104d0*/  HMMA.16816.F32.BF16 R44, R120.reuse, R124, R44 ;  /* 0x0000007c782c723c */ /* 0x044fe6000004182c */
[----:B------:R-:W-:Y:S01]  /*104e0*/  F2FP.BF16.F32.PACK_AB R148, R210, R206 ;  /* 0x000000ced294723e */ /* 0x000fe200000010ff */
[----:B------:R-:W-:Y:S01]  /*104f0*/  FADD.FTZ R119, R211, R119 ;  /* 0x00000077d3777221 */ /* 0x000fe20000010000 */
[----:B------:R-:W-:Y:S02]  /*10500*/  F2FP.BF16.F32.PACK_AB R145, R214, R215 ;  /* 0x000000d7d691723e */ /* 0x000fe400000010ff */
[----:B------:R-:W-:Y:S01]  /*10510*/  PRMT R147, R148, 0x7632, R147 ;  /* 0x0000763294937816 */ /* 0x000fe20000000093 */
[C---:B------:R-:W-:Y:S01]  /*10520*/  HMMA.16816.F32.BF16 R48, R120.reuse, R126, R48 ;  /* 0x0000007e7830723c */ /* 0x040fe20000041830 */
[----:B------:R-:W1:Y:S02]  /*10530*/  LDSM.16.MT88.4 R124, [R176+0xe800] ;  /* 0x00e80000b07c783b */ /* 0x000e640000004200 */
[----:B------:R-:W-:Y:S01]  /*10540*/  PRMT R144, R145, 0x7632, R144 ;  /* 0x0000763291907816 */ /* 0x000fe20000000090 */
[----:B------:R-:W-:Y:S01]  /*10550*/  @!P6 HFMA2.BF16_V2 R244, -RZ.H0_H0, RZ.H0_H0, -R147.H0_H0 ;  /* 0x200000fffff4e231 */ /* 0x000fe20000340993 */
[----:B------:R-:W-:Y:S02]  /*10560*/  LOP3.LUT R169, R0, 0xff, RZ, 0xc0, !PT ;  /* 0x000000ff00a97812 */ /* 0x000fe400078ec0ff */
[----:B-----5:R-:W-:Y:S01]  /*10570*/  PRMT R177, R136, 0x7772, RZ ;  /* 0x0000777288b17816 */ /* 0x020fe200000000ff */
[C---:B------:R-:W-:Y:S03]  /*10580*/  HMMA.16816.F32.BF16 R52, R120.reuse, R128, R52 ;  /* 0x000000807834723c */ /* 0x040fe60000041834 */
[----:B------:R-:W-:Y:S05]  /*10590*/  ISETP.LE.U32.AND P3, PT, R169, UR6, PT ;  /* 0x00000006a9007c0c */ /* 0x000fea000bf63070 */
[C---:B------:R-:W-:Y:S01]  /*105a0*/  HMMA.16816.F32.BF16 R56, R120.reuse, R130, R56 ;  /* 0x000000827838723c */ /* 0x040fe20000041838 */
[----:B------:R-:W2:Y:S07]  /*105b0*/  LDSM.16.MT88.4 R128, [R2+0x2800] ;  /* 0x002800000280783b */ /* 0x000eae0000004200 */
[----:B------:R-:W-:Y:S01]  /*105c0*/  @!P3 HFMA2.BF16_V2 R245, -RZ.H0_H0, RZ.H0_H0, -R148.H0_H0 ;  /* 0x200000fffff5b231 */ /* 0x000fe20000340994 */
[C---:B-1----:R-:W-:Y:S08]  /*105d0*/  HMMA.16816.F32.BF16 R60, R120.reuse, R124, R60 ;  /* 0x0000007c783c723c */ /* 0x042ff0000004183c */
[C---:B------:R-:W-:Y:S01]  /*105e0*/  HMMA.16816.F32.BF16 R64, R120.reuse, R126, R64 ;  /* 0x0000007e7840723c */ /* 0x040fe20000041840 */
[----:B------:R-:W1:Y:S07]  /*105f0*/  LDSM.16.MT88.4 R124, [R158+0x2800] ;  /* 0x002800009e7c783b */ /* 0x000e6e0000004200 */
[C---:B------:R-:W-:Y:S03]  /*10600*/  HMMA.16816.F32.BF16 R68, R120.reuse, R132, R68 ;  /* 0x000000847844723c */ /* 0x040fe60000041844 */
[----:B------:R-:W-:Y:S01]  /*10610*/  PRMT R132, R180, 0x7610, R132 ;  /* 0x00007610b4847816 */ /* 0x000fe20000000084 */
[--C-:B------:R-:W-:Y:S01]  /*10620*/  FFMA.FTZ R180, R34, UR4, -R163.reuse ;  /* 0x0000000422b47c23 */ /* 0x100fe200080108a3 */
[----:B------:R-:W-:Y:S02]  /*10630*/  IMAD.MOV.U32 R34, RZ, RZ, R136 ;  /* 0x000000ffff227224 */ /* 0x000fe400078e0088 */
[----:B------:R-:W-:Y:S01]  /*10640*/  @!P5 PRMT R151, R132, 0x5410, RZ ;  /* 0x000054108497d816 */ /* 0x000fe200000000ff */
[C---:B------:R-:W-:Y:S01]  /*10650*/  HMMA.16816.F32.BF16 R72, R120.reuse, R134, R72 ;  /* 0x000000867848723c */ /* 0x040fe20000041848 */
[----:B------:R-:W4:Y:S01]  /*10660*/  LDSM.16.MT88.4 R132, [R176+0x10800] ;  /* 0x01080000b084783b */ /* 0x000f220000004200 */
[----:B------:R-:W-:Y:S01]  /*10670*/  MUFU.EX2 R180, R180 ;  /* 0x000000b400b47308 */ /* 0x000fe20000000800 */
[----:B------:R-:W-:Y:S02]  /*10680*/  ISETP.LE.U32.AND P5, PT, R171, UR6, PT ;  /* 0x00000006ab007c0c */ /* 0x000fe4000bfa3070 */
[----:B------:R-:W-:Y:S03]  /*10690*/  SHF.R.U32.HI R171, RZ, 0x18, R0 ;  /* 0x00000018ffab7819 */ /* 0x000fe60000011600 */
[C---:B--2---:R-:W-:Y:S01]  /*106a0*/  HMMA.16816.F32.BF16 R76, R120.reuse, R128, R76 ;  /* 0x00000080784c723c */ /* 0x044fe2000004184c */
[----:B------:R2:W-:Y:S04]  /*106b0*/  STG.E.U16 desc[UR8][R164.64+0x2], R151 ;  /* 0x00000297a4007986 */ /* 0x0005e8000c101508 */
[----:B------:R-:W-:Y:S03]  /*106c0*/  STG.E.U16 desc[UR8][R166.64], R152 ;  /* 0x00000098a6007986 */ /* 0x000fe6000c101508 */
[C---:B------:R-:W-:Y:S01]  /*106d0*/  HMMA.16816.F32.BF16 R80, R120.reuse, R130, R80 ;  /* 0x000000827850723c */ /* 0x040fe20000041850 */
[----:B------:R-:W5:Y:S07]  /*106e0*/  LDSM.16.MT88.4 R128, [R178+0x10800] ;  /* 0x01080000b280783b */ /* 0x000f6e0000004200 */
[C---:B-1----:R-:W-:Y:S03]  /*106f0*/  HMMA.16816.F32.BF16 R84, R120.reuse, R124, R84 ;  /* 0x0000007c7854723c */ /* 0x042fe60000041854 */
[--C-:B------:R-:W-:Y:S01]  /*10700*/  FFMA.FTZ R124, R26, UR4, -R163.reuse ;  /* 0x000000041a7c7c23 */ /* 0x100fe200080108a3 */
[--C-:B------:R-:W-:Y:S04]  /*10710*/  FFMA.FTZ R125, R27, UR4, -R163.reuse ;  /* 0x000000041b7d7c23 */ /* 0x100fe800080108a3 */
[C---:B------:R-:W-:Y:S01]  /*10720*/  HMMA.16816.F32.BF16 R88, R120.reuse, R126, R88 ;  /* 0x0000007e7858723c */ /* 0x040fe20000041858 */
[----:B------:R-:W-:Y:S02]  /*10730*/  MUFU.EX2 R205, R125 ;  /* 0x0000007d00cd7308 */ /* 0x000fe40000000800 */
[----:B--2---:R-:W-:Y:S05]  /*10740*/  LOP3.LUT R151, R168, 0xff, RZ, 0xc0, !PT ;  /* 0x000000ffa8977812 */ /* 0x004fea00078ec0ff */
[C---:B----4-:R-:W-:Y:S03]  /*10750*/  HMMA.16816.F32.BF16 R92, R120.reuse, R132, R92 ;  /* 0x00000084785c723c */ /* 0x050fe6000004185c */
[----:B------:R1:W2:Y:S05]  /*10760*/  MUFU.EX2 R132, R124 ;  /* 0x0000007c00847308 */ /* 0x0002aa0000000800 */
[C---:B------:R-:W-:Y:S01]  /*10770*/  HMMA.16816.F32.BF16 R96, R120.reuse, R134, R96 ;  /* 0x000000867860723c */ /* 0x040fe20000041860 */
[----:B-1----:R-:W-:Y:S07]  /*10780*/  LDSM.16.MT88.4 R124, [R2+0x1000] ;  /* 0x00100000027c783b */ /* 0x002fee0000004200 */
[C---:B-----5:R-:W-:Y:S03]  /*10790*/  HMMA.16816.F32.BF16 R100, R120.reuse, R128, R100 ;  /* 0x000000807864723c */ /* 0x060fe60000041864 */
[----:B--2---:R-:W-:Y:S04]  /*107a0*/  F2FP.BF16.F32.PACK_AB R141, R205, R132 ;  /* 0x00000084cd8d723e */ /* 0x004fe800000010ff */
[----:B------:R-:W-:Y:S01]  /*107b0*/  PRMT R140, R141, 0x7632, R140 ;  /* 0x000076328d8c7816 */ /* 0x000fe2000000008c */
[C---:B------:R-:W-:Y:S03]  /*107c0*/  HMMA.16816.F32.BF16 R104, R120.reuse, R130, R104 ;  /* 0x000000827868723c */ /* 0x040fe60000041868 */
[----:B---3--:R-:W-:Y:S05]  /*107d0*/  @!P5 HFMA2.BF16_V2 R175, -RZ.H0_H0, RZ.H0_H0, -R153.H0_H0 ;  /* 0x200000ffffafd231 */ /* 0x008fea0000340999 */
[----:B------:R1:W-:Y:S01]  /*107e0*/  @!P5 STL.S16 [R1+0x1c], R175 ;  /* 0x00001caf0100d387 */ /* 0x0003e20000100600 */
[----:B------:R-:W-:Y:S03]  /*107f0*/  PRMT R24, R175, 0x7610, R24 ;  /* 0x00007610af187816 */ /* 0x000fe60000000018 */
[----:B------:R2:W3:Y:S01]  /*10800*/  LDL.S16 R32, [R1+0xc] ;  /* 0x00000c0001207983 */ /* 0x0004e20000100600 */
[----:B------:R-:W-:Y:S01]  /*10810*/  @!P5 PRMT R153, R24, 0x5410, RZ ;  /* 0x000054101899d816 */ /* 0x000fe200000000ff */
[--C-:B------:R-:W-:Y:S01]  /*10820*/  FFMA.FTZ R24, R23, UR4, -R163.reuse ;  /* 0x0000000417187c23 */ /* 0x100fe200080108a3 */
[----:B------:R-:W-:Y:S01]  /*10830*/  ISETP.LE.U32.AND P5, PT, R20, UR6, PT ;  /* 0x0000000614007c0c */ /* 0x000fe2000bfa3070 */
[----:B------:R2:W4:Y:S01]  /*10840*/  LDL.S16 R134, [R1+0x10] ;  /* 0x0000100001867983 */ /* 0x0005220000100600 */
[----:B------:R-:W-:Y:S01]  /*10850*/  FFMA.FTZ R163, R35, UR4, -R163 ;  /* 0x0000000423a37c23 */ /* 0x000fe200080108a3 */
[----:B------:R-:W5:Y:S02]  /*10860*/  MUFU.EX2 R204, R24 ;  /* 0x0000001800cc7308 */ /* 0x000f640000000800 */
[----:B------:R2:W2:Y:S08]  /*10870*/  LDL.S16 R135, [R1+0x8] ;  /* 0x0000080001877983 */ /* 0x0004b00000100600 */
[----:B------:R-:W-:Y:S01]  /*10880*/  MUFU.EX2 R163, R163 ;  /* 0x000000a300a37308 */ /* 0x000fe20000000800 */
[----:B------:R2:W2:Y:S04]  /*10890*/  LDL.S16 R223, [R1+0x4] ;  /* 0x0000040001df7983 */ /* 0x0004a80000100600 */
[----:B------:R2:W2:Y:S01]  /*108a0*/  LDL.S16 R133, [R1] ;  /* 0x0000000001857983 */ /* 0x0004a20000100600 */
[----:B------:R-:W-:Y:S03]  /*108b0*/  @!P5 HFMA2.BF16_V2 R241, -RZ.H0_H0, RZ.H0_H0, -R145.H0_H0 ;  /* 0x200000fffff1d231 */ /* 0x000fe60000340991 */
[----:B------:R-:W1:Y:S01]  /*108c0*/  LDSM.16.MT88.4 R20, [R2+0x4800] ;  /* 0x004800000214783b */ /* 0x000e620000004200 */
[----:B-----5:R-:W-:Y:S02]  /*108d0*/  F2FP.BF16.F32.PACK_AB R142, R204, R199 ;  /* 0x000000c7cc8e723e */ /* 0x020fe400000010ff */
[----:B-1----:R-:W-:Y:S02]  /*108e0*/  PRMT R175, R136, 0x7771, RZ ;  /* 0x0000777188af7816 */ /* 0x002fe400000000ff */
[----:B------:R-:W-:Y:S03]  /*108f0*/  PRMT R146, R142, 0x7632, R146 ;  /* 0x000076328e927816 */ /* 0x000fe60000000092 */
[----:B------:R-:W1:Y:S08]  /*10900*/  LDSM.16.MT88.4 R24, [R158+0x4800] ;  /* 0x004800009e18783b */ /* 0x000e700000004200 */
[----:B------:R5:W-:Y:S01]  /*10910*/  STG.E.U16 desc[UR8][R166.64+0x2], R153 ;  /* 0x00000299a6007986 */ /* 0x000be2000c101508 */
[C---:B------:R-:W-:Y:S03]  /*10920*/  HMMA.16816.F32.BF16 R108, R120.reuse, R20, R108 ;  /* 0x00000014786c723c */ /* 0x040fe6000004186c */
[----:B------:R-:W-:Y:S01]  /*10930*/  PRMT R20, R169, 0x5410, R3 ;  /* 0x00005410a9147816 */ /* 0x000fe20000000003 */
[----:B-----5:R-:W-:Y:S04]  /*10940*/  IMAD.MOV.U32 R153, RZ, RZ, R198 ;  /* 0x000000ffff997224 */ /* 0x020fe800078e00c6 */
[C---:B------:R-:W-:Y:S03]  /*10950*/  HMMA.16816.F32.BF16 R12, R120.reuse, R22, R12 ;  /* 0x00000016780c723c */ /* 0x040fe6000004180c */
[--C-:B------:R-:W-:Y:S02]  /*10960*/  HSET2.LE.AND R20, R20, R190.reuse, PT ;  /* 0x000000be14147233 */ /* 0x100fe40003803000 */
[----:B------:R-:W-:Y:S02]  /*10970*/  LOP3.LUT R22, R34, 0xff, RZ, 0xc0, !PT ;  /* 0x000000ff22167812 */ /* 0x000fe400078ec0ff */
[----:B------:R-:W-:Y:S01]  /*10980*/  PRMT R23, R177, 0x5410, R179 ;  /* 0x00005410b1177816 */ /* 0x000fe200000000b3 */
[C---:B-1----:R-:W-:Y:S03]  /*10990*/  HMMA.16816.F32.BF16 R16, R120.reuse, R24, R16 ;  /* 0x000000187810723c */ /* 0x042fe60000041810 */
[----:B------:R-:W-:Y:S02]  /*109a0*/  PRMT R22, R22, 0x5410, R175 ;  /* 0x0000541016167816 */ /* 0x000fe400000000af */
[----:B------:R-:W-:Y:S02]  /*109b0*/  LOP3.LUT R23, R23, 0xff00ff, RZ, 0xc0, !PT ;  /* 0x00ff00ff17177812 */ /* 0x000fe400078ec0ff */
[----:B------:R-:W-:Y:S01]  /*109c0*/  LOP3.LUT R153, R153, 0xff, RZ, 0xc0, !PT ;  /* 0x000000ff99997812 */ /* 0x000fe200078ec0ff */
[----:B------:R-:W-:Y:S01]  /*109d0*/  HMMA.16816.F32.BF16 R112, R120, R26, R112 ;  /* 0x0000001a7870723c */ /* 0x000fe20000041870 */
[----:B------:R-:W-:Y:S02]  /*109e0*/  LDSM.16.MT88.4 R24, [R158+0x1000] ;  /* 0x001000009e18783b */ /* 0x000fe40000004200 */
[--C-:B------:R-:W-:Y:S02]  /*109f0*/  HSET2.LE.AND R22, R22, R190.reuse, PT ;  /* 0x000000be16167233 */ /* 0x100fe40003803000 */
[----:B------:R-:W-:Y:S01]  /*10a00*/  HSET2.LE.AND R23, R23, R190, PT ;  /* 0x000000be17177233 */ /* 0x000fe20003803000 */
[----:B---3--:R-:W-:Y:S05]  /*10a10*/  @!P4 HFMA2.BF16_V2 R32, -RZ.H0_H0, RZ.H0_H0, -R160.H0_H0 ;  /* 0x200000ffff20c231 */ /* 0x008fea00003409a0 */
[----:B------:R1:W-:Y:S01]  /*10a20*/  @!P4 STL.S16 [R1+0xc], R32 ;  /* 0x00000c200100c387 */ /* 0x0003e20000100600 */
[----:B------:R-:W-:Y:S04]  /*10a30*/  PRMT R128, R32, 0x7610, R128 ;  /* 0x0000761020807816 */ /* 0x000fe80000000080 */
[----:B------:R-:W-:Y:S02]  /*10a40*/  @!P4 PRMT R160, R128, 0x5410, RZ ;  /* 0x0000541080a0c816 */ /* 0x000fe400000000ff */
[----:B------:R-:W-:Y:S01]  /*10a50*/  ISETP.GT.U32.AND P4, PT, R197, UR6, PT ;  /* 0x00000006c5007c0c */ /* 0x000fe2000bf84070 */
[----:B------:R-:W-:Y:S01]  /*10a60*/  LDSM.16.MT88.4 R128, [R2+0x1800] ;  /* 0x001800000280783b */ /* 0x000fe20000004200 */
[----:B------:R-:W3:Y:S10]  /*10a70*/  MUFU.EX2 R197, R193 ;  /* 0x000000c100c57308 */ /* 0x000ef40000000800 */
[----:B------:R3:W-:Y:S01]  /*10a80*/  MUFU.EX2 R193, R137 ;  /* 0x0000008900c17308 */ /* 0x0007e20000000800 */
[----:B------:R5:W-:Y:S01]  /*10a90*/  STG.E.U16 desc[UR8][R164.64+0x10], R160 ;  /* 0x000010a0a4007986 */ /* 0x000be2000c101508 */
[----:B----4-:R-:W-:Y:S02]  /*10aa0*/  @P4 HFMA2.BF16_V2 R134, -RZ.H0_H0, RZ.H0_H0, -R159.H0_H0 ;  /* 0x200000ffff864231 */ /* 0x010fe4000034099f */
[--C-:B-1----:R-:W-:Y:S01]  /*10ab0*/  FADD.FTZ R32, R207, R28.reuse ;  /* 0x0000001ccf207221 */ /* 0x102fe20000010000 */
[----:B------:R-:W-:Y:S02]  /*10ac0*/  PRMT R28, R0, 0x7632, R28 ;  /* 0x00007632001c7816 */ /* 0x000fe4000000001c */
[----:B------:R-:W-:Y:S01]  /*10ad0*/  @P4 STL.S16 [R1+0x10], R134 ;  /* 0x0000108601004387 */ /* 0x000fe20000100600 */
[----:B------:R-:W-:Y:S01]  /*10ae0*/  PRMT R0, R148, 0x5410, R147 ;  /* 0x0000541094007816 */ /* 0x000fe20000000093 */
[----:B------:R-:W-:Y:S01]  /*10af0*/  FADD.FTZ R3, R209, R32 ;  /* 0x00000020d1037221 */ /* 0x000fe20000010000 */
[----:B------:R-:W-:Y:S01]  /*10b00*/  LOP3.LUT R170, R28, 0xff, RZ, 0xc0, !PT ;  /* 0x000000ff1caa7812 */ /* 0x000fe200078ec0ff */
[----:B------:R-:W-:Y:S01]  /*10b10*/  LDSM.16.MT88.4 R32, [R178+0xd000] ;  /* 0x00d00000b220783b */ /* 0x000fe20000004200 */
[----:B------:R-:W-:Y:S01]  /*10b20*/  LOP3.LUT R20, R0, R20, RZ, 0xc0, !PT ;  /* 0x0000001400147212 */ /* 0x000fe200078ec0ff */
[----:B------:R-:W-:Y:S01]  /*10b30*/  FADD.FTZ R3, R212, R3 ;  /* 0x00000003d4037221 */ /* 0x000fe20000010000 */
[----:B------:R-:W-:Y:S02]  /*10b40*/  PRMT R21, R170, 0x5410, R171 ;  /* 0x00005410aa157816 */ /* 0x000fe400000000ab */
[----:B------:R-:W-:Y:S01]  /*10b50*/  PRMT R0, R142, 0x5410, R146 ;  /* 0x000054108e007816 */ /* 0x000fe20000000092 */
[----:B------:R-:W-:Y:S01]  /*10b60*/  FADD.FTZ R3, R216, R3 ;  /* 0x00000003d8037221 */ /* 0x000fe20000010000 */
[----:B------:R-:W-:Y:S01]  /*10b70*/  PRMT R120, R134, 0x7610, R120 ;  /* 0x0000761086787816 */ /* 0x000fe20000000078 */
[----:B------:R-:W1:Y:S01]  /*10b80*/  LDSM.16.MT88.4 R28, [R176+0xd000] ;  /* 0x00d00000b01c783b */ /* 0x000e620000004200 */
[----:B------:R-:W-:Y:S02]  /*10b90*/  HSET2.LE.AND R21, R21, R190, PT ;  /* 0x000000be15157233 */ /* 0x000fe40003803000 */
[----:B------:R-:W-:Y:S02]  /*10ba0*/  @P4 PRMT R159, R120, 0x5410, RZ ;  /* 0x00005410789f4816 */ /* 0x000fe400000000ff */
[----:B------:R-:W-:Y:S02]  /*10bb0*/  ISETP.GT.U32.AND P4, PT, R200, UR6, PT ;  /* 0x00000006c8007c0c */ /* 0x000fe4000bf84070 */
[----:B------:R-:W-:Y:S01]  /*10bc0*/  LOP3.LUT R21, R0, R21, RZ, 0xc0, !PT ;  /* 0x0000001500157212 */ /* 0x000fe200078ec0ff */
[----:B------:R-:W-:Y:S01]  /*10bd0*/  LDSM.16.MT88.4 R120, [R2+0x3000] ;  /* 0x003000000278783b */ /* 0x000fe20000004200 */
[----:B------:R-:W-:Y:S02]  /*10be0*/  PRMT R0, R145, 0x5410, R144 ;  /* 0x0000541091007816 */ /* 0x000fe40000000090 */
[----:B------:R-:W-:Y:S02]  /*10bf0*/  @!P6 PRMT R147, R244, 0x5410, RZ ;  /* 0x00005410f493e816 */ /* 0x000fe400000000ff */
[----:B------:R-:W-:Y:S02]  /*10c00*/  LOP3.LUT R22, R0, R22, RZ, 0xc0, !PT ;  /* 0x0000001600167212 */ /* 0x000fe400078ec0ff */
[----:B------:R-:W-:Y:S01]  /*10c10*/  PRMT R0, R141, 0x5410, R140 ;  /* 0x000054108d007816 */ /* 0x000fe2000000008c */
[----:B------:R4:W-:Y:S01]  /*10c20*/  STG.E.U16 desc[UR8][R164.64+0x12], R159 ;  /* 0x0000129fa4007986 */ /* 0x0009e2000c101508 */
[----:B------:R-:W-:Y:S01]  /*10c30*/  @!P3 PRMT R148, R245, 0x5410, RZ ;  /* 0x00005410f594b816 */ /* 0x000fe200000000ff */
[----:B--2---:R-:W-:Y:S01]  /*10c40*/  @P4 HFMA2.BF16_V2 R135, -RZ.H0_H0, RZ.H0_H0, -R161.H0_H0 ;  /* 0x200000ffff874231 */ /* 0x004fe200003409a1 */
[----:B------:R-:W-:Y:S02]  /*10c50*/  LOP3.LUT R23, R0, R23, RZ, 0xc0, !PT ;  /* 0x0000001700177212 */ /* 0x000fe400078ec0ff */
[----:B------:R-:W-:Y:S02]  /*10c60*/  @!P5 PRMT R145, R241, 0x5410, RZ ;  /* 0x00005410f191d816 */ /* 0x000fe400000000ff */
[----:B------:R-:W-:Y:S01]  /*10c70*/  @P4 STL.S16 [R1+0x8], R135 ;  /* 0x0000088701004387 */ /* 0x000fe20000100600 */
[----:B---3--:R-:W-:Y:S02]  /*10c80*/  F2FP.BF16.F32.PACK_AB R137, R194, R197 ;  /* 0x000000c5c289723e */ /* 0x008fe400000010ff */
[----:B------:R-:W-:Y:S02]  /*10c90*/  ISETP.GT.U32.AND P6, PT, R175, UR6, PT ;  /* 0x00000006af007c0c */ /* 0x000fe4000bfc4070 */
[----:B------:R-:W-:Y:S02]  /*10ca0*/  PRMT R136, R137, 0x7632, R136 ;  /* 0x0000763289887816 */ /* 0x000fe40000000088 */
[----:B------:R-:W-:Y:S02]  /*10cb0*/  ISETP.LE.U32.AND P3, PT, R171, UR6, PT ;  /* 0x00000006ab007c0c */ /* 0x000fe4000bf63070 */
[----:B------:R-:W-:Y:S02]  /*10cc0*/  ISETP.LE.U32.AND P5, PT, R151, UR6, PT ;  /* 0x0000000697007c0c */ /* 0x000fe4000bfa3070 */
[----:B-----5:R-:W-:Y:S05]  /*10cd0*/  PRMT R160, R198, 0x7773, RZ ;  /* 0x00007773c6a07816 */ /* 0x020fea00000000ff */
[----:B------:R-:W-:Y:S01]  /*10ce0*/  @P6 HFMA2.BF16_V2 R240, -RZ.H0_H0, RZ.H0_H0, -R144.H0_H0 ;  /* 0x200000fffff06231 */ /* 0x000fe20000340990 */
[C---:B-1----:R-:W-:Y:S05]  /*10cf0*/  HMMA.16816.F32.BF16 R4, R20.reuse, R28, R4 ;  /* 0x0000001c1404723c */ /* 0x042fea0000041804 */
[----:B------:R-:W-:Y:S01]  /*10d00*/  @P6 PRMT R144, R240, 0x5410, RZ ;  /* 0x00005410f0906816 */ /* 0x000fe200000000ff */
[----:B------:R-:W-:Y:S01]  /*10d10*/  @!P3 HFMA2.BF16_V2 R242, -RZ.H0_H0, RZ.H0_H0, -R146.H0_H0 ;  /* 0x200000fffff2b231 */ /* 0x000fe20000340992 */
[----:B----4-:R-:W-:Y:S01]  /*10d20*/  PRMT R159, R198, 0x7771, RZ ;  /* 0x00007771c69f7816 */ /* 0x010fe200000000ff */
[C---:B------:R-:W-:Y:S01]  /*10d30*/  HMMA.16816.F32.BF16 R8, R20.reuse, R30, R8 ;  /* 0x0000001e1408723c */ /* 0x040fe20000041808 */
[----:B------:R-:W1:Y:S02]  /*10d40*/  LDSM.16.MT88.4 R28, [R176+0xf000] ;  /* 0x00f00000b01c783b */ /* 0x000e640000004200 */
[----:B------:R-:W-:Y:S01]  /*10d50*/  @!P3 PRMT R146, R242, 0x5410, RZ ;  /* 0x00005410f292b816 */ /* 0x000fe200000000ff */
[----:B------:R-:W-:Y:S01]  /*10d60*/  @!P5 HFMA2.BF16_V2 R238, -RZ.H0_H0, RZ.H0_H0, -R137.H0_H0 ;  /* 0x200000ffffeed231 */ /* 0x000fe20000340989 */
[----:B------:R-:W-:Y:S03]  /*10d70*/  ISETP.GT.U32.AND P3, PT, R179, UR6, PT ;  /* 0x00000006b3007c0c */ /* 0x000fe6000bf64070 */
[C---:B------:R-:W-:Y:S08]  /*10d80*/  HMMA.16816.F32.BF16 R36, R20.reuse, R32, R36 ;  /* 0x000000201424723c */ /* 0x040ff00000041824 */
[C---:B------:R-:W-:Y:S01]  /*10d90*/  HMMA.16816.F32.BF16 R40, R20.reuse, R34, R40 ;  /* 0x000000221428723c */ /* 0x040fe20000041828 */
[----:B------:R-:W2:Y:S02]  /*10da0*/  LDSM.16.MT88.4 R32, [R178+0xf000] ;  /* 0x00f00000b220783b */ /* 0x000ea40000004200 */
[----:B------:R-:W-:Y:S05]  /*10db0*/  @P3 HFMA2.BF16_V2 R235, -RZ.H0_H0, RZ.H0_H0, -R140.H0_H0 ;  /* 0x200000ffffeb3231 */ /* 0x000fea000034098c */
[C---:B------:R-:W-:Y:S03]  /*10dc0*/  HMMA.16816.F32.BF16 R44, R20.reuse, R124, R44 ;  /* 0x0000007c142c723c */ /* 0x040fe6000004182c */
[----:B------:R-:W-:Y:S02]  /*10dd0*/  PRMT R124, R135, 0x7610, R124 ;  /* 0x00007610877c7816 */ /* 0x000fe4000000007c */
[----:B------:R-:W-:Y:S02]  /*10de0*/  @P3 PRMT R140, R235, 0x5410, RZ ;  /* 0x00005410eb8c3816 */ /* 0x000fe400000000ff */
[----:B------:R-:W-:Y:S01]  /*10df0*/  @P4 PRMT R161, R124, 0x5410, RZ ;  /* 0x000054107ca14816 */ /* 0x000fe200000000ff */
[C---:B------:R-:W-:Y:S01]  /*10e00*/  HMMA.16816.F32.BF16 R48, R20.reuse, R126, R48 ;  /* 0x0000007e1430723c */ /* 0x040fe20000041830 */
[----:B------:R-:W-:Y:S02]  /*10e10*/  LDSM.16.MT88.4 R124, [R176+0xd800] ;  /* 0x00d80000b07c783b */ /* 0x000fe40000004200 */
[----:B------:R-:W-:Y:S05]  /*10e20*/  ISETP.GT.U32.AND P4, PT, R201, UR6, PT ;  /* 0x00000006c9007c0c */ /* 0x000fea000bf84070 */
[C---:B------:R-:W-:Y:S01]  /*10e30*/  HMMA.16816.F32.BF16 R52, R20.reuse, R24, R52 ;  /* 0x000000181434723c */ /* 0x040fe20000041834 */
[----:B------:R-:W-:Y:S07]  /*10e40*/  STG.E.U16 desc[UR8][R166.64+0x12], R161 ;  /* 0x000012a1a6007986 */ /* 0x000fee000c101508 */
[C---:B------:R-:W-:Y:S01]  /*10e50*/  HMMA.16816.F32.BF16 R56, R20.reuse, R26, R56 ;  /* 0x0000001a1438723c */ /* 0x040fe20000041838 */
[----:B------:R-:W3:Y:S02]  /*10e60*/  LDSM.16.MT88.4 R24, [R158+0x3000] ;  /* 0x003000009e18783b */ /* 0x000ee40000004200 */
[----:B------:R-:W-:Y:S05]  /*10e70*/  @P4 HFMA2.BF16_V2 R223, -RZ.H0_H0, RZ.H0_H0, -R162.H0_H0 ;  /* 0x200000ffffdf4231 */ /* 0x000fea00003409a2 */
[C---:B-1----:R-:W-:Y:S01]  /*10e80*/  HMMA.16816.F32.BF16 R60, R20.reuse, R28, R60 ;  /* 0x0000001c143c723c */ /* 0x042fe2000004183c */
[----:B------:R-:W-:Y:S02]  /*10e90*/  @P4 STL.S16 [R1+0x4], R223 ;  /* 0x000004df01004387 */ /* 0x000fe40000100600 */
[----:B------:R-:W-:Y:S04]  /*10ea0*/  PRMT R28, R223, 0x7610, R28 ;  /* 0x00007610df1c7816 */ /* 0x000fe8000000001c */
[----:B------:R-:W-:Y:S01]  /*10eb0*/  @P4 PRMT R162, R28, 0x5410, RZ ;  /* 0x000054101ca24816 */ /* 0x000fe200000000ff */
[C---:B------:R-:W-:Y:S01]  /*10ec0*/  HMMA.16816.F32.BF16 R64, R20.reuse, R30, R64 ;  /* 0x0000001e1440723c */ /* 0x040fe20000041840 */
[----:B------:R-:W1:Y:S02]  /*10ed0*/  LDSM.16.MT88.4 R28, [R176+0x11000] ;  /* 0x01100000b01c783b */ /* 0x000e640000004200 */
[----:B------:R-:W-:Y:S02]  /*10ee0*/  ISETP.LE.U32.AND P4, PT, R172, UR6, PT ;  /* 0x00000006ac007c0c */ /* 0x000fe4000bf83070 */
[----:B------:R-:W-:Y:S03]  /*10ef0*/  PRMT R172, R198, 0x7772, RZ ;  /* 0x00007772c6ac7816 */ /* 0x000fe600000000ff */
[C---:B--2---:R-:W-:Y:S01]  /*10f00*/  HMMA.16816.F32.BF16 R68, R20.reuse, R32, R68 ;  /* 0x000000201444723c */ /* 0x044fe20000041844 */
[----:B------:R-:W-:Y:S02]  /*10f10*/  STG.E.U16 desc[UR8][R166.64+0x10], R162 ;  /* 0x000010a2a6007986 */ /* 0x000fe4000c101508 */
[----:B------:R-:W-:Y:S02]  /*10f20*/  ISETP.GT.U32.AND P3, PT, R172, UR6, PT ;  /* 0x00000006ac007c0c */ /* 0x000fe4000bf64070 */
[----:B------:R-:W-:Y:S03]  /*10f30*/  STG.E.U16 desc[UR8][R164.64+0x22], R143 ;  /* 0x0000228fa4007986 */ /* 0x000fe6000c101508 */
[C---:B------:R-:W-:Y:S01]  /*10f40*/  HMMA.16816.F32.BF16 R72, R20.reuse, R34, R72 ;  /* 0x000000221448723c */ /* 0x040fe20000041848 */
[----:B------:R-:W2:Y:S02]  /*10f50*/  LDSM.16.MT88.4 R32, [R178+0x11000] ;  /* 0x01100000b220783b */ /* 0x000ea40000004200 */
[----:B------:R-:W-:Y:S05]  /*10f60*/  @!P4 HFMA2.BF16_V2 R133, -RZ.H0_H0, RZ.H0_H0, -R118.H0_H0 ;  /* 0x200000ffff85c231 */ /* 0x000fea0000340976 */
[C---:B------:R-:W-:Y:S01]  /*10f70*/  HMMA.16816.F32.BF16 R76, R20.reuse, R120, R76 ;  /* 0x00000078144c723c */ /* 0x040fe2000004184c */
[----:B------:R-:W-:Y:S02]  /*10f80*/  @!P4 STL.S16 [R1], R133 ;  /* 0x000000850100c387 */ /* 0x000fe40000100600 */
[----:B------:R-:W-:Y:S01]  /*10f90*/  PRMT R0, R133, 0x7610, R0 ;  /* 0x0000761085007816 */ /* 0x000fe20000000000 */
[----:B------:R-:W-:Y:S01]  /*10fa0*/  FADD.FTZ R121, R206, R3 ;  /* 0x00000003ce797221 */ /* 0x000fe20000010000 */
[----:B------:R-:W-:Y:S02]  /*10fb0*/  F2FP.BF16.F32.PACK_AB R3, R163, R180 ;  /* 0x000000b4a303723e */ /* 0x000fe400000010ff */
[----:B------:R-:W-:Y:S01]  /*10fc0*/  @!P4 PRMT R118, R0, 0x5410, RZ ;  /* 0x000054100076c816 */ /* 0x000fe200000000ff */
[C---:B------:R-:W-:Y:S03]  /*10fd0*/  HMMA.16816.F32.BF16 R80, R20.reuse, R122, R80 ;  /* 0x0000007a1450723c */ /* 0x040fe60000041850 */
[----:B------:R-:W-:Y:S01]  /*10fe0*/  ISETP.LE.U32.AND P4, PT, R173, UR6, PT ;  /* 0x00000006ad007c0c */ /* 0x000fe2000bf83070 */
[----:B------:R4:W-:Y:S01]  /*10ff0*/  STG.E.U16 desc[UR8][R164.64+0x20], R118 ;  /* 0x00002076a4007986 */ /* 0x0009e2000c101508 */
[----:B------:R-:W-:Y:S01]  /*11000*/  FADD.FTZ R152, R210, R121 ;  /* 0x00000079d2987221 */ /* 0x000fe20000010000 */
[----:B------:R-:W-:Y:S01]  /*11010*/  @P3 HFMA2.BF16_V2 R231, -RZ.H0_H0, RZ.H0_H0, -R3.H0_H0 ;  /* 0x200000ffffe73231 */ /* 0x000fe20000340903 */
[----:B------:R-:W-:Y:S01]  /*11020*/  LOP3.LUT R120, R168, 0xffff, RZ, 0xc0, !PT ;  /* 0x0000ffffa8787812 */ /* 0x000fe200078ec0ff */
[C---:B---3--:R-:W-:Y:S01]  /*11030*/  HMMA.16816.F32.BF16 R84, R20.reuse, R24, R84 ;  /* 0x000000181454723c */ /* 0x048fe20000041854 */
[----:B------:R-:W3:Y:S02]  /*11040*/  MUFU.EX2 R173, R139 ;  /* 0x0000008b00ad7308 */ /* 0x000ee40000000800 */
[----:B------:R-:W-:Y:S04]  /*11050*/  SHF.R.U32.HI R120, RZ, 0x8, R120 ;  /* 0x00000008ff787819 */ /* 0x000fe80000011678 */
[----:B------:R-:W-:Y:S01]  /*11060*/  LOP3.LUT R0, R120, 0xffff, RZ, 0xc0, !PT ;  /* 0x0000ffff78007812 */ /* 0x000fe200078ec0ff */
[C---:B------:R-:W-:Y:S01]  /*11070*/  HMMA.16816.F32.BF16 R88, R20.reuse, R26, R88 ;  /* 0x0000001a1458723c */ /* 0x040fe20000041858 */
[----:B------:R-:W5:Y:S02]  /*11080*/  LDSM.16.MT88.4 R24, [R2+0x5000] ;  /* 0x005000000218783b */ /* 0x000f640000004200 */
[----:B------:R-:W-:Y:S01]  /*11090*/  @!P4 HFMA2.BF16_V2 R251, -RZ.H0_H0, RZ.H0_H0, -R149.H0_H0 ;  /* 0x200000fffffbc231 */ /* 0x000fe20000340995 */
[----:B------:R-:W-:Y:S01]  /*110a0*/  ISETP.LE.U32.AND P2, PT, R0, UR6, PT ;  /* 0x0000000600007c0c */ /* 0x000fe2000bf43070 */
[----:B------:R-:W-:Y:S01]  /*110b0*/  FADD.FTZ R0, R213, R119 ;  /* 0x00000077d5007221 */ /* 0x000fe20000010000 */
[----:B------:R-:W-:Y:S02]  /*110c0*/  F2FP.BF16.F32.PACK_AB R119, R195, R196 ;  /* 0x000000c4c377723e */ /* 0x000fe400000010ff */
[C---:B-1----:R-:W-:Y:S03]  /*110d0*/  HMMA.16816.F32.BF16 R92, R20.reuse, R28, R92 ;  /* 0x0000001c145c723c */ /* 0x042fe6000004185c */
[----:B------:R-:W-:Y:S02]  /*110e0*/  @!P4 PRMT R149, R251, 0x5410, RZ ;  /* 0x00005410fb95c816 */ /* 0x000fe400000000ff */
[----:B---3--:R-:W-:Y:S02]  /*110f0*/  F2FP.BF16.F32.PACK_AB R139, R193, R173 ;  /* 0x000000adc18b723e */ /* 0x008fe400000010ff */
[----:B----4-:R-:W-:Y:S01]  /*11100*/  PRMT R118, R119, 0x7632, R118 ;  /* 0x0000763277767816 */ /* 0x010fe20000000076 */
[C---:B------:R-:W-:Y:S01]  /*11110*/  HMMA.16816.F32.BF16 R96, R20.reuse, R30, R96 ;  /* 0x0000001e1460723c */ /* 0x040fe20000041860 */
[----:B------:R-:W1:Y:S02]  /*11120*/  LDSM.16.MT88.4 R28, [R158+0x5000] ;  /* 0x005000009e1c783b */ /* 0x000e640000004200 */
[----:B------:R-:W-:Y:S01]  /*11130*/  PRMT R138, R139, 0x7632, R138 ;  /* 0x000076328b8a7816 */ /* 0x000fe2000000008a */
[----:B------:R-:W-:Y:S01]  /*11140*/  @!P2 HFMA2.BF16_V2 R237, -RZ.H0_H0, RZ.H0_H0, -R136.H0_H0 ;  /* 0x200000ffffeda231 */ /* 0x000fe20000340988 */
[----:B------:R-:W-:Y:S03]  /*11150*/  ISETP.LE.U32.AND P4, PT, R174, UR6, PT ;  /* 0x00000006ae007c0c */ /* 0x000fe6000bf83070 */
[C---:B--2---:R-:W-:Y:S01]  /*11160*/  HMMA.16816.F32.BF16 R100, R20.reuse, R32, R100 ;  /* 0x000000201464723c */ /* 0x044fe20000041864 */
[----:B------:R2:W-:Y:S02]  /*11170*/  STG.E.U16 desc[UR8][R166.64+0x20], R149 ;  /* 0x00002095a6007986 */ /* 0x0005e4000c101508 */
[--C-:B------:R-:W-:Y:S01]  /*11180*/  FADD.FTZ R32, R199, R0.reuse ;  /* 0x00000000c7207221 */ /* 0x100fe20000010000 */
[----:B------:R-:W-:Y:S03]  /*11190*/  PRMT R0, R3, 0x7632, R0 ;  /* 0x0000763203007816 */ /* 0x000fe60000000000 */
[----:B------:R-:W-:Y:S01]  /*111a0*/  FADD.FTZ R122, R204, R32 ;  /* 0x00000020cc7a7221 */ /* 0x000fe20000010000 */
[C---:B------:R-:W-:Y:S01]  /*111b0*/  HMMA.16816.F32.BF16 R104, R20.reuse, R34, R104 ;  /* 0x000000221468723c */ /* 0x040fe20000041868 */
[----:B------:R-:W3:Y:S02]  /*111c0*/  LDSM.16.MT88.4 R32, [R178+0xd800] ;  /* 0x00d80000b220783b */ /* 0x000ee40000004200 */
[----:B------:R-:W-:Y:S05]  /*111d0*/  @!P4 HFMA2.BF16_V2 R250, -RZ.H0_H0, RZ.H0_H0, -R150.H0_H0 ;  /* 0x200000fffffac231 */ /* 0x000fea0000340996 */
[----:B------:R-:W-:Y:S01]  /*111e0*/  @!P4 PRMT R150, R250, 0x5410, RZ ;  /* 0x00005410fa96c816 */ /* 0x000fe200000000ff */
[C---:B-----5:R-:W-:Y:S03]  /*111f0*/  HMMA.16816.F32.BF16 R108, R20.reuse, R24, R108 ;  /* 0x00000018146c723c */ /* 0x060fe6000004186c */
[----:B------:R-:W-:Y:S01]  /*11200*/  PRMT R24, R151, 0x5410, R120 ;  /* 0x0000541097187816 */ /* 0x000fe20000000078 */
[----:B------:R-:W-:Y:S01]  /*11210*/  STG.E.U16 desc[UR8][R166.64+0x22], R150 ;  /* 0x00002296a6007986 */ /* 0x000fe2000c101508 */
[----:B------:R-:W-:Y:S02]  /*11220*/  PRMT R25, R168, 0x7632, R25 ;  /* 0x00007632a8197816 */ /* 0x000fe40000000019 */
[----:B------:R-:W-:Y:S01]  /*11230*/  SHF.R.U32.HI R168, RZ, 0x18, R168 ;  /* 0x00000018ffa87819 */ /* 0x000fe200000116a8 */
[C---:B------:R-:W-:Y:S01]  /*11240*/  HMMA.16816.F32.BF16 R12, R20.reuse, R26, R12 ;  /* 0x0000001a140c723c */ /* 0x040fe2000004180c */
[----:B------:R-:W-:Y:S02]  /*11250*/  STG.E.U16 desc[UR8][R164.64+0x30], R155 ;  /* 0x0000309ba4007986 */ /* 0x000fe4000c101508 */
[--C-:B------:R-:W-:Y:S01]  /*11260*/  HSET2.LE.AND R24, R24, R190.reuse, PT ;  /* 0x000000be18187233 */ /* 0x100fe20003803000 */
[----:B--2---:R-:W-:Y:S01]  /*11270*/  FADD.FTZ R149, R132, R122 ;  /* 0x0000007a84957221 */ /* 0x004fe20000010000 */
[----:B------:R-:W-:Y:S01]  /*11280*/  LOP3.LUT R143, R25, 0xff, RZ, 0xc0, !PT ;  /* 0x000000ff198f7812 */ /* 0x000fe200078ec0ff */
[----:B------:R-:W2:Y:S01]  /*11290*/  LDSM.16.MT88.4 R132, [R158+0x1800] ;  /* 0x001800009e84783b */ /* 0x000ea20000004200 */
[----:B------:R-:W-:Y:S01]  /*112a0*/  PRMT R25, R137, 0x5410, R136 ;  /* 0x0000541089197816 */ /* 0x000fe20000000088 */
[C---:B-1----:R-:W-:Y:S03]  /*112b0*/  HMMA.16816.F32.BF16 R16, R20.reuse, R28, R16 ;  /* 0x0000001c1410723c */ /* 0x042fe60000041810 */
[----:B------:R-:W-:Y:S02]  /*112c0*/  LOP3.LUT R24, R25, R24, RZ, 0xc0, !PT ;  /* 0x0000001819187212 */ /* 0x000fe400078ec0ff */
[----:B------:R-:W-:Y:S02]  /*112d0*/  PRMT R25, R143, 0x5410, R168 ;  /* 0x000054108f197816 */ /* 0x000fe400000000a8 */
[----:B------:R-:W-:Y:S01]  /*112e0*/  PRMT R26, R139, 0x5410, R138 ;  /* 0x000054108b1a7816 */ /* 0x000fe2000000008a */
[----:B------:R-:W-:Y:S03]  /*112f0*/  HMMA.16816.F32.BF16 R112, R20, R30, R112 ;  /* 0x0000001e1470723c */ /* 0x000fe60000041870 */
[--C-:B------:R-:W-:Y:S02]  /*11300*/  HSET2.LE.AND R25, R25, R190.reuse, PT ;  /* 0x000000be19197233 */ /* 0x100fe40003803000 */
[----:B------:R-:W-:Y:S02]  /*11310*/  PRMT R27, R172, 0x5410, R160 ;  /* 0x00005410ac1b7816 */ /* 0x000fe400000000a0 */
[----:B------:R-:W-:Y:S02]  /*11320*/  PRMT R20, R3, 0x5410, R0 ;  /* 0x0000541003147816 */ /* 0x000fe40000000000 */
[----:B------:R-:W-:Y:S02]  /*11330*/  LOP3.LUT R25, R26, R25, RZ, 0xc0, !PT ;  /* 0x000000191a197212 */ /* 0x000fe400078ec0ff */
[----:B------:R-:W-:Y:S02]  /*11340*/  PRMT R26, R153, 0x5410, R159 ;  /* 0x00005410991a7816 */ /* 0x000fe4000000009f */
[----:B------:R-:W-:Y:S02]  /*11350*/  LOP3.LUT R28, R27, 0xff00ff, RZ, 0xc0, !PT ;  /* 0x00ff00ff1b1c7812 */ /* 0x000fe400078ec0ff */
[----:B------:R-:W-:Y:S02]  /*11360*/  PRMT R27, R119, 0x5410, R118 ;  /* 0x00005410771b7816 */ /* 0x000fe40000000076 */
[--C-:B------:R-:W-:Y:S02]  /*11370*/  HSET2.LE.AND R26, R26, R190.reuse, PT ;  /* 0x000000be1a1a7233 */ /* 0x100fe40003803000 */
[----:B------:R-:W-:Y:S02]  /*11380*/  @!P5 PRMT R137, R238, 0x5410, RZ ;  /* 0x00005410ee89d816 */ /* 0x000fe400000000ff */
[----:B------:R-:W-:Y:S02]  /*11390*/  @!P2 PRMT R136, R237, 0x5410, RZ ;  /* 0x00005410ed88a816 */ /* 0x000fe400000000ff */
[----:B------:R-:W-:Y:S02]  /*113a0*/  LOP3.LUT R26, R27, R26, RZ, 0xc0, !PT ;  /* 0x0000001a1b1a7212 */ /* 0x000fe400078ec0ff */
[----:B------:R-:W-:Y:S02]  /*113b0*/  HSET2.LE.AND R27, R28, R190, PT ;  /* 0x000000be1c1b7233 */ /* 0x000fe40003803000 */
[----:B------:R-:W-:Y:S01]  /*113c0*/  LDSM.16.MT88.4 R28, [R158+0x3800] ;  /* 0x003800009e1c783b */ /* 0x000fe20000004200 */
[----:B------:R-:W-:Y:S02]  /*113d0*/  @P3 PRMT R3, R231, 0x5410, RZ ;  /* 0x00005410e7033816 */ /* 0x000fe400000000ff */
[----:B------:R-:W-:Y:S02]  /*113e0*/  LOP3.LUT R27, R20, R27, RZ, 0xc0, !PT ;  /* 0x0000001b141b7212 */ /* 0x000fe400078ec0ff */
[----:B------:R-:W-:Y:S02]  /*113f0*/  ISETP.GT.U32.AND P4, PT, R217, UR6, PT ;  /* 0x00000006d9007c0c */ /* 0x000fe4000bf84070 */
[----:B------:R-:W-:Y:S01]  /*11400*/  ISETP.LE.U32.AND P6, PT, R143, UR6, PT ;  /* 0x000000068f007c0c */ /* 0x000fe2000bfc3070 */
[----:B------:R-:W-:Y:S01]  /*11410*/  LDSM.16.MT88.4 R20, [R2+0x3800] ;  /* 0x003800000214783b */ /* 0x000fe20000004200 */
[----:B------:R-:W-:Y:S01]  /*11420*/  ISETP.LE.U32.AND P5, PT, R168, UR6, PT ;  /* 0x00000006a8007c0c */ /* 0x000fe2000bfa3070 */
[C---:B------:R-:W-:Y:S05]  /*11430*/  HMMA.16816.F32.BF16 R120, R24.reuse, R124, R4 ;  /* 0x0000007c1878723c */ /* 0x040fea0000041804 */
[----:B------:R-:W-:Y:S01]  /*11440*/  ISETP.LE.U32.AND P2, PT, R153, UR6, PT ;  /* 0x0000000699007c0c */ /* 0x000fe2000bf43070 */
[----:B------:R-:W1:Y:S01]  /*11450*/  LDSM.16.MT88.4 R4, [R176+0xf800] ;  /* 0x00f80000b004783b */ /* 0x000e620000004200 */
[C---:B------:R-:W-:Y:S01]  /*11460*/  ISETP.NE.AND P3, PT, R192.reuse, RZ, PT ;  /* 0x000000ffc000720c */ /* 0x040fe20003f65270 */
[C---:B------:R-:W-:Y:S03]  /*11470*/  HMMA.16816.F32.BF16 R124, R24.reuse, R126, R8 ;  /* 0x0000007e187c723c */ /* 0x040fe60000041808 */
[----:B------:R-:W-:Y:S02]  /*11480*/  @P4 HFMA2.BF16_V2 R247, -RZ.H0_H0, RZ.H0_H0, -R154.H0_H0 ;  /* 0x200000fffff74231 */ /* 0x000fe4000034099a */
[----:B------:R-:W-:Y:S02]  /*11490*/  VIADD R192, R192, 0xffffffff ;  /* 0xffffffffc0c07836 */ /* 0x000fe40000000000 */
[----:B------:R-:W-:Y:S01]  /*114a0*/  @!P6 HFMA2.BF16_V2 R236, -RZ.H0_H0, RZ.H0_H0, -R139.H0_H0 ;  /* 0x200000ffffece231 */ /* 0x000fe2000034098b */
[----:B------:R-:W4:Y:S01]  /*114b0*/  LDSM.16.MT88.4 R8, [R178+0xf800] ;  /* 0x00f80000b208783b */ /* 0x000f220000004200 */
[----:B------:R-:W-:Y:S01]  /*114c0*/  @!P5 HFMA2.BF16_V2 R234, -RZ.H0_H0, RZ.H0_H0, -R138.H0_H0 ;  /* 0x200000ffffead231 */ /* 0x000fe2000034098a */
[C---:B---3--:R-:W-:Y:S03]  /*114d0*/  HMMA.16816.F32.BF16 R36, R24.reuse, R32, R36 ;  /* 0x000000201824723c */ /* 0x048fe60000041824 */
[----:B------:R-:W-:Y:S01]  /*114e0*/  @P4 PRMT R154, R247, 0x5410, RZ ;  /* 0x00005410f79a4816 */ /* 0x000fe200000000ff */
[----:B------:R-:W-:Y:S01]  /*114f0*/  @!P2 HFMA2.BF16_V2 R233, -RZ.H0_H0, RZ.H0_H0, -R119.H0_H0 ;  /* 0x200000ffffe9a231 */ /* 0x000fe20000340977 */
[----:B------:R-:W-:Y:S02]  /*11500*/  @!P6 PRMT R139, R236, 0x5410, RZ ;  /* 0x00005410ec8be816 */ /* 0x000fe400000000ff */
[----:B------:R-:W-:Y:S01]  /*11510*/  @!P5 PRMT R138, R234, 0x5410, RZ ;  /* 0x00005410ea8ad816 */ /* 0x000fe200000000ff */
[C---:B------:R-:W-:Y:S01]  /*11520*/  HMMA.16816.F32.BF16 R40, R24.reuse, R34, R40 ;  /* 0x000000221828723c */ /* 0x040fe20000041828 */
[----:B------:R-:W-:Y:S02]  /*11530*/  STG.E.U16 desc[UR8][R164.64+0x32], R154 ;  /* 0x0000329aa4007986 */ /* 0x000fe4000c101508 */
[----:B------:R-:W-:Y:S02]  /*11540*/  @!P2 PRMT R119, R233, 0x5410, RZ ;  /* 0x00005410e977a816 */ /* 0x000fe400000000ff */
[----:B------:R-:W-:Y:S01]  /*11550*/  STG.E.U16 desc[UR8][R166.64+0x32], R156 ;  /* 0x0000329ca6007986 */ /* 0x000fe2000c101508 */
[----:B------:R-:W-:Y:S02]  /*11560*/  ISETP.GT.U32.AND P4, PT, R221, UR6, PT ;  /* 0x00000006dd007c0c */ /* 0x000fe4000bf84070 */
[C---:B------:R-:W-:Y:S03]  /*11570*/  HMMA.16816.F32.BF16 R44, R24.reuse, R128, R44 ;  /* 0x00000080182c723c */ /* 0x040fe6000004182c */
[----:B------:R-:W-:Y:S05]  /*11580*/  ISETP.GT.U32.AND P6, PT, R160, UR6, PT ;  /* 0x00000006a0007c0c */ /* 0x000fea000bfc4070 */
[C---:B------:R-:W-:Y:S01]  /*11590*/  HMMA.16816.F32.BF16 R48, R24.reuse, R130, R48 ;  /* 0x000000821830723c */ /* 0x040fe20000041830 */
[----:B------:R3:W-:Y:S02]  /*115a0*/  LDSM.16.MT88.4 R128, [R2+0x5800] ;  /* 0x005800000280783b */ /* 0x0007e40000004200 */
[----:B------:R-:W-:Y:S05]  /*115b0*/  @P4 HFMA2.BF16_V2 R246, -RZ.H0_H0, RZ.H0_H0, -R157.H0_H0 ;  /* 0x200000fffff64231 */ /* 0x000fea000034099d */
[C---:B--2---:R-:W-:Y:S03]  /*115c0*/  HMMA.16816.F32.BF16 R52, R24.reuse, R132, R52 ;  /* 0x000000841834723c */ /* 0x044fe60000041834 */
[----:B------:R-:W-:Y:S01]  /*115d0*/  @P4 PRMT R157, R246, 0x5410, RZ ;  /* 0x00005410f69d4816 */ /* 0x000fe200000000ff */
[----:B------:R-:W-:Y:S01]  /*115e0*/  @P6 HFMA2.BF16_V2 R230, -RZ.H0_H0, RZ.H0_H0, -R0.H0_H0 ;  /* 0x200000ffffe66231 */ /* 0x000fe20000340900 */
[----:B------:R-:W-:Y:S03]  /*115f0*/  ISETP.LE.U32.AND P4, PT, R170, UR6, PT ;  /* 0x00000006aa007c0c */ /* 0x000fe6000bf83070 */
[C---:B------:R-:W-:Y:S01]  /*11600*/  HMMA.16816.F32.BF16 R56, R24.reuse, R134, R56 ;  /* 0x000000861838723c */ /* 0x040fe20000041838 */
[----:B------:R-:W-:Y:S02]  /*11610*/  STG.E.U16 desc[UR8][R166.64+0x30], R157 ;  /* 0x0000309da6007986 */ /* 0x000fe4000c101508 */
[----:B------:R-:W-:Y:S02]  /*11620*/  @P6 PRMT R0, R230, 0x5410, RZ ;  /* 0x00005410e6006816 */ /* 0x000fe400000000ff */
[----:B------:R-:W-:Y:S03]  /*11630*/  STG.E.U16 desc[UR8][R164.64+0x40], R148 ;  /* 0x00004094a4007986 */ /* 0x000fe6000c101508 */
[C---:B-1----:R-:W-:Y:S01]  /*11640*/  HMMA.16816.F32.BF16 R60, R24.reuse, R4, R60 ;  /* 0x00000004183c723c */ /* 0x042fe2000004183c */
[----:B------:R-:W-:Y:S02]  /*11650*/  STG.E.U16 desc[UR8][R164.64+0x42], R147 ;  /* 0x00004293a4007986 */ /* 0x000fe4000c101508 */
[----:B------:R-:W-:Y:S02]  /*11660*/  @!P4 HFMA2.BF16_V2 R243, -RZ.H0_H0, RZ.H0_H0, -R142.H0_H0 ;  /* 0x200000fffff3c231 */ /* 0x000fe4000034098e */
[----:B---3--:R-:W-:Y:S01]  /*11670*/  FADD.FTZ R2, R215, R152 ;  /* 0x00000098d7027221 */ /* 0x008fe20000010000 */
[----:B------:R-:W-:Y:S02]  /*11680*/  STG.E.U16 desc[UR8][R166.64+0x42], R146 ;  /* 0x00004292a6007986 */ /* 0x000fe4000c101508 */
[C---:B------:R-:W-:Y:S02]  /*11690*/  HMMA.16816.F32.BF16 R64, R24.reuse, R6, R64 ;  /* 0x000000061840723c */ /* 0x040fe40000041840 */
[----:B------:R-:W1:Y:S01]  /*116a0*/  LDSM.16.MT88.4 R4, [R176+0x11800] ;  /* 0x01180000b004783b */ /* 0x000e620000004200 */
[----:B------:R-:W-:Y:S01]  /*116b0*/  @!P4 PRMT R142, R243, 0x5410, RZ ;  /* 0x00005410f38ec816 */ /* 0x000fe200000000ff */
[----:B------:R-:W-:Y:S01]  /*116c0*/  FADD.FTZ R2, R214, R2 ;  /* 0x00000002d6027221 */ /* 0x000fe20000010000 */
[----:B------:R-:W-:Y:S03]  /*116d0*/  ISETP.GT.U32.AND P4, PT, R177, UR6, PT ;  /* 0x00000006b1007c0c */ /* 0x000fe6000bf84070 */
[C---:B----4-:R-:W-:Y:S02]  /*116e0*/  HMMA.16816.F32.BF16 R68, R24.reuse, R8, R68 ;  /* 0x000000081844723c */ /* 0x050fe40000041844 */
[----:B------:R-:W-:Y:S01]  /*116f0*/  STG.E.U16 desc[UR8][R166.64+0x40], R142 ;  /* 0x0000408ea6007986 */ /* 0x000fe2000c101508 */
[----:B------:R-:W-:Y:S03]  /*11700*/  FADD.FTZ R2, R197, R2 ;  /* 0x00000002c5027221 */ /* 0x000fe60000010000 */
[----:B------:R-:W-:Y:S01]  /*11710*/  STG.E.U16 desc[UR8][R164.64+0x50], R145 ;  /* 0x00005091a4007986 */ /* 0x000fe2000c101508 */
[----:B------:R-:W-:Y:S01]  /*11720*/  FADD.FTZ R2, R194, R2 ;  /* 0x00000002c2027221 */ /* 0x000fe20000010000 */
[C---:B------:R-:W-:Y:S02]  /*11730*/  HMMA.16816.F32.BF16 R72, R24.reuse, R10, R72 ;  /* 0x0000000a1848723c */ /* 0x040fe40000041848 */
[----:B------:R-:W2:Y:S01]  /*11740*/  LDSM.16.MT88.4 R8, [R178+0x11800] ;  /* 0x01180000b208783b */ /* 0x000ea20000004200 */
[----:B------:R-:W-:Y:S02]  /*11750*/  @P4 HFMA2.BF16_V2 R239, -RZ.H0_H0, RZ.H0_H0, -R141.H0_H0 ;  /* 0x200000ffffef4231 */ /* 0x000fe4000034098d */
[----:B------:R-:W-:Y:S01]  /*11760*/  FADD.FTZ R2, R196, R2 ;  /* 0x00000002c4027221 */ /* 0x000fe20000010000 */
[----:B------:R-:W-:Y:S02]  /*11770*/  IADD3 R194, P2, PT, R164, -0x80, RZ ;  /* 0xffffff80a4c27810 */ /* 0x000fe40007f5e0ff */
[C---:B------:R-:W-:Y:S02]  /*11780*/  HMMA.16816.F32.BF16 R76, R24.reuse, R20, R76 ;  /* 0x00000014184c723c */ /* 0x040fe4000004184c */
[----:B------:R-:W-:Y:S01]  /*11790*/  STG.E.U16 desc[UR8][R164.64+0x52], R144 ;  /* 0x00005290a4007986 */ /* 0x000fe2000c101508 */
[----:B------:R-:W-:Y:S01]  /*117a0*/  @P4 PRMT R141, R239, 0x5410, RZ ;  /* 0x00005410ef8d4816 */ /* 0x000fe200000000ff */
[----:B------:R-:W-:Y:S02]  /*117b0*/  FADD.FTZ R195, R195, R2 ;  /* 0x00000002c3c37221 */ /* 0x000fe40000010000 */
[----:B------:R-:W-:Y:S01]  /*117c0*/  STG.E.U16 desc[UR8][R166.64+0x52], R140 ;  /* 0x0000528ca6007986 */ /* 0x000fe2000c101508 */
[----:B------:R-:W-:Y:S01]  /*117d0*/  ISETP.GT.U32.AND P4, PT, R159, UR6, PT ;  /* 0x000000069f007c0c */ /* 0x000fe2000bf84070 */
[----:B------:R-:W-:Y:S01]  /*117e0*/  IMAD.MOV.U32 R2, RZ, RZ, R117 ;  /* 0x000000ffff027224 */ /* 0x000fe200078e0075 */
[C---:B------:R-:W-:Y:S01]  /*117f0*/  HMMA.16816.F32.BF16 R80, R24.reuse, R22, R80 ;  /* 0x000000161850723c */ /* 0x040fe20000041850 */
[----:B------:R-:W-:Y:S04]  /*11800*/  STG.E.U16 desc[UR8][R166.64+0x50], R141 ;  /* 0x0000508da6007986 */ /* 0x000fe8000c101508 */
[----:B------:R-:W-:Y:S03]  /*11810*/  STG.E.U16 desc[UR8][R164.64+0x60], R137 ;  /* 0x00006089a4007986 */ /* 0x000fe6000c101508 */
[C---:B------:R-:W-:Y:S01]  /*11820*/  HMMA.16816.F32.BF16 R84, R24.reuse, R28, R84 ;  /* 0x0000001c1854723c */ /* 0x040fe20000041854 */
[----:B------:R-:W-:Y:S02]  /*11830*/  STG.E.U16 desc[UR8][R164.64+0x62], R136 ;  /* 0x00006288a4007986 */ /* 0x000fe4000c101508 */
[----:B------:R-:W-:Y:S02]  /*11840*/  @P4 HFMA2.BF16_V2 R232, -RZ.H0_H0, RZ.H0_H0, -R118.H0_H0 ;  /* 0x200000ffffe84231 */ /* 0x000fe40000340976 */
[----:B------:R-:W-:Y:S03]  /*11850*/  STG.E.U16 desc[UR8][R166.64+0x60], R139 ;  /* 0x0000608ba6007986 */ /* 0x000fe6000c101508 */
[C---:B------:R-:W-:Y:S01]  /*11860*/  HMMA.16816.F32.BF16 R88, R24.reuse, R30, R88 ;  /* 0x0000001e1858723c */ /* 0x040fe20000041858 */
[----:B------:R-:W-:Y:S02]  /*11870*/  STG.E.U16 desc[UR8][R166.64+0x62], R138 ;  /* 0x0000628aa6007986 */ /* 0x000fe4000c101508 */
[----:B------:R-:W-:Y:S02]  /*11880*/  @P4 PRMT R118, R232, 0x5410, RZ ;  /* 0x00005410e8764816 */ /* 0x000fe400000000ff */
[----:B------:R-:W-:Y:S03]  /*11890*/  STG.E.U16 desc[UR8][R164.64+0x70], R119 ;  /* 0x00007077a4007986 */ /* 0x000fe6000c101508 */
[C---:B-1----:R-:W-:Y:S01]  /*118a0*/  HMMA.16816.F32.BF16 R92, R24.reuse, R4, R92 ;  /* 0x00000004185c723c */ /* 0x042fe2000004185c */
[----:B------:R-:W-:Y:S04]  /*118b0*/  STG.E.U16 desc[UR8][R164.64+0x72], R118 ;  /* 0x00007276a4007986 */ /* 0x000fe8000c101508 */
[----:B------:R1:W-:Y:S03]  /*118c0*/  STG.E.U16 desc[UR8][R166.64+0x72], R0 ;  /* 0x00007200a6007986 */ /* 0x0003e6000c101508 */
[C---:B------:R-:W-:Y:S01]  /*118d0*/  HMMA.16816.F32.BF16 R96, R24.reuse, R6, R96 ;  /* 0x000000061860723c */ /* 0x040fe20000041860 */
[----:B------:R-:W3:Y:S07]  /*118e0*/  LDSM.16.MT88.4 R4, [R158+0x5800] ;  /* 0x005800009e04783b */ /* 0x000eee0000004200 */
[C---:B--2---:R-:W-:Y:S01]  /*118f0*/  HMMA.16816.F32.BF16 R100, R24.reuse, R8, R100 ;  /* 0x000000081864723c */ /* 0x044fe20000041864 */
[----:B------:R2:W-:Y:S02]  /*11900*/  STG.E.U16 desc[UR8][R166.64+0x70], R3 ;  /* 0x00007003a6007986 */ /* 0x0005e4000c101508 */
[----:B------:R-:W-:Y:S05]  /*11910*/  FADD.FTZ R8, R205, R149 ;  /* 0x00000095cd087221 */ /* 0x000fea0000010000 */
[C---:B------:R-:W-:Y:S08]  /*11920*/  HMMA.16816.F32.BF16 R104, R24.reuse, R10, R104 ;  /* 0x0000000a1868723c */ /* 0x040ff00000041868 */
[C---:B------:R-:W-:Y:S03]  /*11930*/  HMMA.16816.F32.BF16 R108, R24.reuse, R128, R108 ;  /* 0x00000080186c723c */ /* 0x040fe6000004186c */
[----:B-1----:R-:W-:Y:S04]  /*11940*/  FADD.FTZ R0, R173, R8 ;  /* 0x00000008ad007221 */ /* 0x002fe80000010000 */
[----:B------:R-:W-:Y:S01]  /*11950*/  FADD.FTZ R0, R193, R0 ;  /* 0x00000000c1007221 */ /* 0x000fe20000010000 */
[C---:B------:R-:W-:Y:S03]  /*11960*/  HMMA.16816.F32.BF16 R128, R24.reuse, R130, R12 ;  /* 0x000000821880723c */ /* 0x040fe6000004180c */
[----:B------:R-:W-:Y:S01]  /*11970*/  FADD.FTZ R0, R180, R0 ;  /* 0x00000000b4007221 */ /* 0x000fe20000010000 */
[----:B------:R-:W-:Y:S03]  /*11980*/  IADD3.X R193, PT, PT, R165, -0x1, RZ, P2, !PT ;  /* 0xffffffffa5c17810 */ /* 0x000fe600017fe4ff */
[----:B------:R-:W-:Y:S01]  /*11990*/  FADD.FTZ R196, R163, R0 ;  /* 0x00000000a3c47221 */ /* 0x000fe20000010000 */
[----:B------:R-:W-:Y:S01]  /*119a0*/  IMAD.MOV.U32 R0, RZ, RZ, R116 ;  /* 0x000000ffff007224 */ /* 0x000fe200078e0074 */
[C---:B---3--:R-:W-:Y:S08]  /*119b0*/  HMMA.16816.F32.BF16 R132, R24.reuse, R4, R16 ;  /* 0x000000041884723c */ /* 0x048ff00000041810 */
[----:B------:R-:W-:Y:S01]  /*119c0*/  HMMA.16816.F32.BF16 R112, R24, R6, R112 ;  /* 0x000000061870723c */ /* 0x000fe20000041870 */
[----:B------:R-:W-:Y:S08]  /*119d0*/  @!UPT UIADD3 URZ, UPT, UPT, URZ, URZ, URZ ;  /* 0x000000fffffff290 */ /* 0x000ff0000fffe0ff */
[----:B--2---:R-:W-:Y:S11]  /*119e0*/  @P3 BRA `(.L_x_676) ;  /* 0xffffffbc00e83947 */ /* 0x004ff6000383ffff */
.L_x_675:
[----:B------:R-:W2:Y:S01]  /*119f0*/  LDL R140, [R1+0x6c] ;  /* 0x00006c00018c7983 */ /* 0x000ea20000100800 */
[----:B------:R-:W1:Y:S01]  /*11a00*/  LDCU UR4, c[0x0][0x4fc] ;  /* 0x00009f80ff0477ac */ /* 0x000e620008000800 */
[C---:B------:R-:W-:Y:S02]  /*11a10*/  LOP3.LUT P4, RZ, R186.reuse, 0x8, RZ, 0xc0, !PT ;  /* 0x00000008baff7812 */ /* 0x040fe4000788c0ff */
[----:B------:R-:W3:Y:S01]  /*11a20*/  SHFL.BFLY PT, R2, R195, 0x2, 0x1f ;  /* 0x0c401f00c3027f89 */ /* 0x000ee200000e0000 */
[----:B------:R-:W-:Y:S02]  /*11a30*/  LOP3.LUT P3, RZ, R186, 0x10, RZ, 0xc0, !PT ;  /* 0x00000010baff7812 */ /* 0x000fe4000786c0ff */
[----:B------:R-:W-:Y:S01]  /*11a40*/  SEL R184, R184, 0xffffffe0, !P4 ;  /* 0xffffffe0b8b87807 */ /* 0x000fe20006000000 */
[----:B------:R-:W4:Y:S01]  /*11a50*/  SHFL.BFLY PT, R0, R196, 0x2, 0x1f ;  /* 0x0c401f00c4007f89 */ /* 0x000f2200000e0000 */
[----:B---3--:R-:W-:Y:S01]  /*11a60*/  FADD.FTZ R2, R2, R195 ;  /* 0x000000c302027221 */ /* 0x008fe20000010000 */
[----:B----4-:R-:W-:-:S04]  /*11a70*/  FADD.FTZ R0, R0, R196 ;  /* 0x000000c400007221 */ /* 0x010fc80000010000 */
[----:B------:R-:W3:Y:S04]  /*11a80*/  SHFL.BFLY PT, R3, R2, 0x1, 0x1f ;  /* 0x0c201f0002037f89 */ /* 0x000ee800000e0000 */
[----:B------:R-:W4:Y:S01]  /*11a90*/  SHFL.BFLY PT, R4, R0, 0x1, 0x1f ;  /* 0x0c201f0000047f89 */ /* 0x000f2200000e0000 */
[----:B---3--:R-:W-:Y:S01]  /*11aa0*/  FADD.FTZ R118, R2, R3 ;  /* 0x0000000302767221 */ /* 0x008fe20000010000 */
[----:B------:R-:W-:-:S03]  /*11ab0*/  SHF.L.U32 R3, R186, 0x1, RZ ;  /* 0x00000001ba037819 */ /* 0x000fc600000006ff */
[----:B------:R-:W3:Y:S01]  /*11ac0*/  MUFU.RCP R2, R118 ;  /* 0x0000007600027308 */ /* 0x000ee20000001000 */
[----:B----4-:R-:W-:Y:S01]  /*11ad0*/  FADD.FTZ R119, R0, R4 ;  /* 0x0000000400777221 */ /* 0x010fe20000010000 */
[----:B------:R-:W-:Y:S02]  /*11ae0*/  FSETP.NE.FTZ.AND P2, PT, R118, RZ, PT ;  /* 0x000000ff7600720b */ /* 0x000fe40003f55000 */
[----:B------:R-:W-:Y:S02]  /*11af0*/  SHF.L.U32 R4, R186, 0x4, RZ ;  /* 0x00000004ba047819 */ /* 0x000fe400000006ff */
[----:B------:R-:W-:Y:S02]  /*11b00*/  FSETP.NE.FTZ.AND P1, PT, R119, RZ, PT ;  /* 0x000000ff7700720b */ /* 0x000fe40003f35000 */
[----:B------:R-:W4:Y:S01]  /*11b10*/  MUFU.RCP R0, R119 ;  /* 0x0000007700007308 */ /* 0x000f220000001000 */
[----:B------:R-:W-:Y:S02]  /*11b20*/  LOP3.LUT R4, R4, 0x1c0, RZ, 0xc0, !PT ;  /* 0x000001c004047812 */ /* 0x000fe400078ec0ff */
[----:B------:R-:W-:-:S02]  /*11b30*/  LOP3.LUT R183, R183, 0x6, R3, 0xf8, !PT ;  /* 0x00000006b7b77812 */ /* 0x000fc400078ef803 */
[----:B------:R-:W-:-:S04]  /*11b40*/  LOP3.LUT R3, R4, 0x38, R3, 0xf8, !PT ;  /* 0x0000003804037812 */ /* 0x000fc800078ef803 */
[----:B------:R-:W-:Y:S02]  /*11b50*/  LOP3.LUT R183, R183, R3, RZ, 0xfc, !PT ;  /* 0x00000003b7b77212 */ /* 0x000fe400078efcff */
[----:B---3--:R-:W-:-:S05]  /*11b60*/  FSEL R2, R2, 1, P2 ;  /* 0x3f80000002027808 */ /* 0x008fca0001000000 */
[----:B-1----:R-:W-:Y:S01]  /*11b70*/  FMUL.FTZ R2, R2, UR4 ;  /* 0x0000000402027c20 */ /* 0x002fe20008410000 */
[----:B----4-:R-:W-:-:S03]  /*11b80*/  FSEL R0, R0, 1, P1 ;  /* 0x3f80000000007808 */ /* 0x010fc60000800000 */
        /* <DEDUP_REMOVED lines=8> */
[----:B------:R-:W-:Y:S01]  /*11c10*/  FMUL.FTZ R13, R0, R47 ;  /* 0x0000002f000d7220 */ /* 0x000fe20000410000 */
[C---:B------:R-:W-:Y:S01]  /*11c20*/  FMUL.FTZ R4, R2.reuse, R125 ;  /* 0x0000007d02047220 */ /* 0x040fe20000410000 */
[----:B------:R-:W-:Y:S01]  /*11c30*/  F2FP.BF16.F32.PACK_AB R45, R45, R48 ;  /* 0x000000302d2d723e */ /* 0x000fe200000010ff */
[C---:B------:R-:W-:Y:S01]  /*11c40*/  FMUL.FTZ R9, R2.reuse, R37 ;  /* 0x0000002502097220 */ /* 0x040fe20000410000 */
[----:B------:R-:W-:Y:S01]  /*11c50*/  MOV R48, 0x10 ;  /* 0x0000001000307802 */ /* 0x000fe20000000f00 */
        /* <DEDUP_REMOVED lines=48> */
[----:B------:R-:W-:Y:S01]  /*11f60*/  F2FP.BF16.F32.PACK_AB R13, R13, R5 ;  /* 0x000000050d0d723e */ /* 0x000fe200000010ff */
[----:B------:R-:W-:Y:S01]  /*11f70*/  FMUL.FTZ R7, R0, R38 ;  /* 0x0000002600077220 */ /* 0x000fe20000410000 */
[----:B------:R-:W-:Y:S01]  /*11f80*/  SEL R48, R48, 0xfffffff0, !P0 ;  /* 0xfffffff030307807 */ /* 0x000fe20004000000 */
[C---:B------:R-:W-:Y:S01]  /*11f90*/  FMUL.FTZ R8, R0.reuse, R39 ;  /* 0x0000002700087220 */ /* 0x040fe20000410000 */
[----:B------:R-:W-:Y:S01]  /*11fa0*/  LEA R5, R183, UR5, 0x1 ;  /* 0x00000005b7057c11 */ /* 0x000fe2000f8e08ff */
        /* <DEDUP_REMOVED lines=36> */
[----:B------:R-:W-:-:S02]  /*121f0*/  F2FP.BF16.F32.PACK_AB R0, R121, R139 ;  /* 0x0000008b7900723e */ /* 0x000fc400000010ff */
[----:B------:R-:W-:Y:S02]  /*12200*/  F2FP.BF16.F32.PACK_AB R3, R3, R122 ;  /* 0x0000007a0303723e */ /* 0x000fe400000010ff */
[----:B------:R-:W-:Y:S01]  /*12210*/  F2FP.BF16.F32.PACK_AB R11, R11, R6 ;  /* 0x000000060b0b723e */ /* 0x000fe200000010ff */
[----:B------:R1:W-:Y:S01]  /*12220*/  STS [R5], R0 ;  /* 0x0000000005007388 */ /* 0x0003e20000000800 */
[----:B------:R-:W-:Y:S02]  /*12230*/  F2FP.BF16.F32.PACK_AB R4, R4, R138 ;  /* 0x0000008a0404723e */ /* 0x000fe400000010ff */
[----:B------:R-:W-:Y:S01]  /*12240*/  F2FP.BF16.F32.PACK_AB R10, R10, R126 ;  /* 0x0000007e0a0a723e */ /* 0x000fe200000010ff */
[----:B------:R-:W-:Y:S01]  /*12250*/  STS [R5+0x400], R3 ;  /* 0x0004000305007388 */ /* 0x000fe20000000800 */
[----:B------:R-:W-:Y:S02]  /*12260*/  F2FP.BF16.F32.PACK_AB R46, R46, R2 ;  /* 0x000000022e2e723e */ /* 0x000fe400000010ff */
[----:B------:R-:W-:-:S02]  /*12270*/  IADD3 R6, PT, PT, R5, R48, RZ ;  /* 0x0000003005067210 */ /* 0x000fc40007ffe0ff */
[----:B------:R-:W-:Y:S02]  /*12280*/  F2FP.BF16.F32.PACK_AB R9, R9, R137 ;  /* 0x000000890909723e */ /* 0x000fe400000010ff */
[----:B------:R-:W-:Y:S01]  /*12290*/  IADD3 R2, PT, PT, R5, R184, RZ ;  /* 0x000000b805027210 */ /* 0x000fe20007ffe0ff */
[----:B------:R3:W-:Y:S01]  /*122a0*/  STS [R6], R4 ;  /* 0x0000000406007388 */ /* 0x0007e20000000800 */
[----:B------:R-:W-:Y:S02]  /*122b0*/  F2FP.BF16.F32.PACK_AB R8, R8, R7 ;  /* 0x000000070808723e */ /* 0x000fe400000010ff */
[----:B------:R-:W-:Y:S01]  /*122c0*/  F2FP.BF16.F32.PACK_AB R7, R120, R136 ;  /* 0x000000887807723e */ /* 0x000fe200000010ff */
[----:B------:R-:W-:Y:S01]  /*122d0*/  STS [R6+0x400], R10 ;  /* 0x0004000a06007388 */ /* 0x000fe20000000800 */
[----:B------:R-:W-:Y:S02]  /*122e0*/  F2FP.BF16.F32.PACK_AB R14, R14, R125 ;  /* 0x0000007d0e0e723e */ /* 0x000fe400000010ff */
[----:B------:R-:W-:Y:S01]  /*122f0*/  F2FP.BF16.F32.PACK_AB R12, R12, R124 ;  /* 0x0000007c0c0c723e */ /* 0x000fe200000010ff */
[----:B------:R4:W-:Y:S01]  /*12300*/  STS [R2], R9 ;  /* 0x0000000902007388 */ /* 0x0009e20000000800 */
[----:B------:R-:W-:-:S02]  /*12310*/  F2FP.BF16.F32.PACK_AB R44, R44, R54 ;  /* 0x000000362c2c723e */ /* 0x000fc400000010ff */
[----:B------:R-:W-:Y:S01]  /*12320*/  F2FP.BF16.F32.PACK_AB R43, R57, R56 ;  /* 0x00000038392b723e */ /* 0x000fe200000010ff */
[----:B------:R5:W-:Y:S01]  /*12330*/  STS [R2+0x400], R8 ;  /* 0x0004000802007388 */ /* 0x000be20000000800 */
[C---:B-1----:R-:W-:Y:S02]  /*12340*/  IADD3 R0, PT, PT, R5.reuse, 0x40, RZ ;  /* 0x0000004005007810 */ /* 0x042fe40007ffe0ff */
[----:B------:R-:W-:Y:S02]  /*12350*/  @P3 IADD3 R0, PT, PT, R5, -0x40, RZ ;  /* 0xffffffc005003810 */ /* 0x000fe40007ffe0ff */
[----:B------:R-:W-:Y:S02]  /*12360*/  F2FP.BF16.F32.PACK_AB R42, R42, R58 ;  /* 0x0000003a2a2a723e */ /* 0x000fe400000010ff */
[----:B------:R-:W-:Y:S02]  /*12370*/  F2FP.BF16.F32.PACK_AB R41, R41, R60 ;  /* 0x0000003c2929723e */ /* 0x000fe400000010ff */
[----:B------:R-:W-:-:S02]  /*12380*/  F2FP.BF16.F32.PACK_AB R40, R40, R62 ;  /* 0x0000003e2828723e */ /* 0x000fc400000010ff */
[----:B------:R-:W-:Y:S02]  /*12390*/  F2FP.BF16.F32.PACK_AB R39, R65, R64 ;  /* 0x000000404127723e */ /* 0x000fe400000010ff */
[----:B---3--:R-:W-:Y:S02]  /*123a0*/  IADD3 R4, PT, PT, R48, R2, RZ ;  /* 0x0000000230047210 */ /* 0x008fe40007ffe0ff */
[----:B------:R-:W-:Y:S02]  /*123b0*/  F2FP.BF16.F32.PACK_AB R38, R38, R66 ;  /* 0x000000422626723e */ /* 0x000fe400000010ff */
[----:B------:R-:W-:Y:S01]  /*123c0*/  F2FP.BF16.F32.PACK_AB R37, R37, R68 ;  /* 0x000000442525723e */ /* 0x000fe200000010ff */
[----:B------:R1:W-:Y:S01]  /*123d0*/  STS [R4], R7 ;  /* 0x0000000704007388 */ /* 0x0003e20000000800 */
[----:B------:R-:W-:Y:S01]  /*123e0*/  F2FP.BF16.F32.PACK_AB R36, R36, R70 ;  /* 0x000000462424723e */ /* 0x000fe200000010ff */
[----:B----4-:R-:W3:Y:S02]  /*123f0*/  LDC.U8 R9, c[0x0][0x549] ;  /* 0x00015240ff097b82 */ /* 0x010ee40000000000 */
[----:B------:R4:W-:Y:S01]  /*12400*/  STS [R4+0x400], R11 ;  /* 0x0004000b04007388 */ /* 0x0009e20000000800 */
[----:B------:R-:W-:-:S02]  /*12410*/  F2FP.BF16.F32.PACK_AB R35, R35, R72 ;  /* 0x000000482323723e */ /* 0x000fc400000010ff */
[----:B-----5:R-:W-:Y:S01]  /*12420*/  IADD3 R8, PT, PT, R184, R0, RZ ;  /* 0x00000000b8087210 */ /* 0x020fe20007ffe0ff */
[----:B------:R-:W-:Y:S01]  /*12430*/  STS [R0], R14 ;  /* 0x0000000e00007388 */ /* 0x000fe20000000800 */
[----:B------:R-:W-:Y:S02]  /*12440*/  F2FP.BF16.F32.PACK_AB R34, R34, R74 ;  /* 0x0000004a2222723e */ /* 0x000fe400000010ff */
[----:B------:R-:W-:Y:S01]  /*12450*/  IADD3 R3, PT, PT, R48, R8, RZ ;  /* 0x0000000830037210 */ /* 0x000fe20007ffe0ff */
[----:B------:R-:W-:Y:S01]  /*12460*/  STS [R0+0x400], R13 ;  /* 0x0004000d00007388 */ /* 0x000fe20000000800 */
[----:B------:R-:W-:Y:S02]  /*12470*/  F2FP.BF16.F32.PACK_AB R33, R33, R76 ;  /* 0x0000004c2121723e */ /* 0x000fe400000010ff */
[----:B------:R-:W-:Y:S02]  /*12480*/  F2FP.BF16.F32.PACK_AB R32, R32, R78 ;  /* 0x0000004e2020723e */ /* 0x000fe400000010ff */
[----:B------:R-:W-:-:S02]  /*12490*/  F2FP.BF16.F32.PACK_AB R31, R31, R80 ;  /* 0x000000501f1f723e */ /* 0x000fc400000010ff */
[----:B------:R-:W-:Y:S02]  /*124a0*/  F2FP.BF16.F32.PACK_AB R30, R30, R82 ;  /* 0x000000521e1e723e */ /* 0x000fe400000010ff */
[----:B------:R-:W-:Y:S02]  /*124b0*/  F2FP.BF16.F32.PACK_AB R29, R29, R84 ;  /* 0x000000541d1d723e */ /* 0x000fe400000010ff */
[----:B------:R-:W-:Y:S02]  /*124c0*/  F2FP.BF16.F32.PACK_AB R28, R28, R86 ;  /* 0x000000561c1c723e */ /* 0x000fe400000010ff */
[----:B-1----:R-:W-:Y:S02]  /*124d0*/  IADD3 R7, PT, PT, R48, R0, RZ ;  /* 0x0000000030077210 */ /* 0x002fe40007ffe0ff */
[----:B---3--:R-:W-:Y:S02]  /*124e0*/  ISETP.NE.AND P3, PT, R9, RZ, PT ;  /* 0x000000ff0900720c */ /* 0x008fe40003f65270 */
[----:B------:R-:W-:Y:S01]  /*124f0*/  F2FP.BF16.F32.PACK_AB R27, R27, R88 ;  /* 0x000000581b1b723e */ /* 0x000fe200000010ff */
[----:B------:R-:W-:Y:S01]  /*12500*/  STS [R7], R12 ;  /* 0x0000000c07007388 */ /* 0x000fe20000000800 */
[----:B------:R-:W-:Y:S01]  /*12510*/  F2FP.BF16.F32.PACK_AB R26, R26, R90 ;  /* 0x0000005a1a1a723e */ /* 0x000fe200000010ff */
[----:B----4-:R1:W3:Y:S01]  /*12520*/  @P2 MUFU.LG2 R11, R118 ;  /* 0x00000076000b2308 */ /* 0x0102e20000000c00 */
[----:B------:R-:W-:Y:S01]  /*12530*/  F2FP.BF16.F32.PACK_AB R25, R25, R92 ;  /* 0x0000005c1919723e */ /* 0x000fe200000010ff */
[----:B------:R-:W-:Y:S01]  /*12540*/  STS [R7+0x400], R46 ;  /* 0x0004002e07007388 */ /* 0x000fe20000000800 */
[----:B------:R-:W-:-:S02]  /*12550*/  F2FP.BF16.F32.PACK_AB R24, R24, R94 ;  /* 0x0000005e1818723e */ /* 0x000fc400000010ff */
[----:B------:R-:W-:Y:S01]  /*12560*/  F2FP.BF16.F32.PACK_AB R23, R23, R96 ;  /* 0x000000601717723e */ /* 0x000fe200000010ff */
[----:B------:R-:W-:Y:S01]  /*12570*/  STS [R8], R45 ;  /* 0x0000002d08007388 */ /* 0x000fe20000000800 */
[----:B------:R-:W-:Y:S02]  /*12580*/  F2FP.BF16.F32.PACK_AB R22, R22, R98 ;  /* 0x000000621616723e */ /* 0x000fe400000010ff */
[----:B------:R-:W-:Y:S01]  /*12590*/  F2FP.BF16.F32.PACK_AB R21, R21, R100 ;  /* 0x000000641515723e */ /* 0x000fe200000010ff */
[----:B------:R-:W-:Y:S01]  /*125a0*/  STS [R8+0x400], R44 ;  /* 0x0004002c08007388 */ /* 0x000fe20000000800 */
[----:B------:R-:W-:Y:S02]  /*125b0*/  F2FP.BF16.F32.PACK_AB R20, R20, R102 ;  /* 0x000000661414723e */ /* 0x000fe400000010ff */
[----:B------:R-:W-:Y:S01]  /*125c0*/  F2FP.BF16.F32.PACK_AB R19, R19, R104 ;  /* 0x000000681313723e */ /* 0x000fe200000010ff */
[----:B------:R-:W-:Y:S01]  /*125d0*/  STS [R3], R43 ;  /* 0x0000002b03007388 */ /* 0x000fe20000000800 */
        /* <DEDUP_REMOVED lines=12> */
[----:B--2---:R-:W-:Y:S02]  /*126a0*/  ISETP.NE.AND P0, PT, R140, -0x1, PT ;  /* 0xffffffff8c00780c */ /* 0x004fe40003f05270 */
[----:B------:R-:W-:Y:S01]  /*126b0*/  F2FP.BF16.F32.PACK_AB R47, R47, R114 ;  /* 0x000000722f2f723e */ /* 0x000fe200000010ff */
        /* <DEDUP_REMOVED lines=25> */
[----:B--2---:R-:W2:Y:S03]  /*12850*/  LDC R2, c[0x0][0x434] ;  /* 0x00010d00ff027b82 */ /* 0x004ea60000000800 */
[----:B------:R-:W-:Y:S04]  /*12860*/  STS [R8+0x4000], R51 ;  /* 0x0040003308007388 */ /* 0x000fe80000000800 */
[----:B------:R3:W-:Y:S01]  /*12870*/  STS [R8+0x4400], R50 ;  /* 0x0044003208007388 */ /* 0x0007e20000000800 */
[----:B----4-:R-:W2:Y:S01]  /*12880*/  LDC R18, c[0x0][0x434] ;  /* 0x00010d00ff127b82 */ /* 0x010ea20000000800 */
[----:B------:R-:W4:Y:S01]  /*12890*/  S2R R20, SR_CTAID.X ;  /* 0x0000000000147919 */ /* 0x000f220000002500 */
[----:B------:R-:W2:Y:S06]  /*128a0*/  S2R R19, SR_CTAID.Z ;  /* 0x0000000000137919 */ /* 0x000eac0000002700 */
[----:B-----5:R-:W2:Y:S01]  /*128b0*/  @P3 LDC R0, c[0x0][0x430] ;  /* 0x00010c00ff003b82 */ /* 0x020ea20000000800 */
[----:B------:R-:W2:Y:S01]  /*128c0*/  S2R R16, SR_CTAID.Y ;  /* 0x0000000000107919 */ /* 0x000ea20000002600 */
[----:B------:R-:W-:Y:S06]  /*128d0*/  STS [R3+0x4000], R49 ;  /* 0x0040003103007388 */ /* 0x000fec0000000800 */
[----:B-1----:R-:W1:Y:S01]  /*128e0*/  @!P0 LDC.64 R6, c[0x0][0x400] ;  /* 0x00010000ff068b82 */ /* 0x002e620000000a00 */
[----:B------:R5:W-:Y:S07]  /*128f0*/  STS [R3+0x4400], R47 ;  /* 0x0044002f03007388 */ /* 0x000bee0000000800 */
[----:B---3--:R-:W3:Y:S01]  /*12900*/  @P0 LDC.64 R8, c[0x0][0x408] ;  /* 0x00010200ff080b82 */ /* 0x008ee20000000a00 */
[----:B--2---:R-:W-:-:S07]  /*12910*/  @P3 IMAD R2, R0, R18, RZ ;  /* 0x0000001200023224 */ /* 0x004fce00078e02ff */
[----:B------:R-:W2:Y:S08]  /*12920*/  LDC.U8 R4, c[0x0][0x548] ;  /* 0x00015200ff047b82 */ /* 0x000eb00000000000 */
[----:B------:R-:W1:Y:S01]  /*12930*/  @P3 LDC R0, c[0x0][0x430] ;  /* 0x00010c00ff003b82 */ /* 0x000e620000000800 */
[----:B-----5:R-:W-:Y:S01]  /*12940*/  @P3 MOV R3, 0x1 ;  /* 0x0000000100033802 */ /* 0x020fe20000000f00 */
[----:B---34-:R-:W-:Y:S06]  /*12950*/  @P3 BRA `(.L_x_679) ;  /* 0x0000000000203947 */ /* 0x018fec0003800000 */
[----:B--2---:R-:W-:Y:S01]  /*12960*/  ISETP.NE.AND P4, PT, R4, RZ, PT ;  /* 0x000000ff0400720c */ /* 0x004fe20003f85270 */
[----:B------:R-:W2:-:S12]  /*12970*/  LDC R5, c[0x0][0x3e0] ;  /* 0x0000f800ff057b82 */ /* 0x000e980000000800 */
[----:B------:R-:W2:Y:S01]  /*12980*/  @P4 LDC R3, c[0x0][0x454] ;  /* 0x00011500ff034b82 */ /* 0x000ea20000000800 */
[----:B-1----:R-:W-:Y:S02]  /*12990*/  @P4 MOV R0, 0x1 ;  /* 0x0000000100004802 */ /* 0x002fe40000000f00 */
[----:B------:R-:W-:-:S05]  /*129a0*/  @!P4 MOV R0, 0x1 ;  /* 0x000000010000c802 */ /* 0x000fca0000000f00 */
[----:B------:R-:W3:Y:S01]  /*129b0*/  @P4 LDC R2, c[0x0][0x454] ;  /* 0x00011500ff024b82 */ /* 0x000ee20000000800 */
[C---:B--2---:R-:W-:Y:S02]  /*129c0*/  @P4 IMAD R3, R5.reuse, R3, RZ ;  /* 0x0000000305034224 */ /* 0x044fe400078e02ff */
[----:B------:R-:W-:-:S07]  /*129d0*/  @!P4 IMAD R3, R5, R18, RZ ;  /* 0x000000120503c224 */ /* 0x000fce00078e02ff */
.L_x_679:
[----:B------:R-:W-:Y:S01]  /*129e0*/  BAR.SYNC.DEFER_BLOCKING 0x0 ;  /* 0x0000000000007b1d */ /* 0x000fe20000010000 */
[----:B------:R-:W-:Y:S02]  /*129f0*/  ISETP.NE.AND P4, PT, R140, -0x1, PT ;  /* 0xffffffff8c00780c */ /* 0x000fe40003f85270 */
[----:B--2---:R-:W-:-:S05]  /*12a00*/  ISETP.NE.AND P3, PT, R4, RZ, !P3 ;  /* 0x000000ff0400720c */ /* 0x004fca0005f65270 */
[----:B------:R-:W2:Y:S01]  /*12a10*/  @P2 LDC R13, c[0x0][0x458] ;  /* 0x00011600ff0d2b82 */ /* 0x000ea20000000800 */
[----:B------:R-:W4:Y:S01]  /*12a20*/  @P1 MUFU.LG2 R10, R119 ;  /* 0x00000077000a1308 */ /* 0x000f220000000c00 */
[----:B-1----:R-:W-:Y:S01]  /*12a30*/  @!P0 IMAD.WIDE.U32 R4, R16, R6, RZ ;  /* 0x0000000610048225 */ /* 0x002fe200078e00ff */
[----:B------:R1:W5:Y:S01]  /*12a40*/  LDL R21, [R1+0xc0] ;  /* 0x0000c00001157983 */ /* 0x0003620000100800 */
[----:B------:R-:W-:Y:S01]  /*12a50*/  LOP3.LUT P5, RZ, R186, 0x3, RZ, 0xc0, !PT ;  /* 0x00000003baff7812 */ /* 0x000fe200078ac0ff */
[----:B------:R-:W-:Y:S01]  /*12a60*/  BSSY.RECONVERGENT B0, `(.L_x_680) ;  /* 0x000002f000007945 */ /* 0x000fe20003800200 */
[----:B------:R-:W-:-:S04]  /*12a70*/  @P0 IMAD.WIDE.U32 R14, R140, R8, RZ ;  /* 0x000000088c0e0225 */ /* 0x000fc800078e00ff */
[----:B------:R-:W-:Y:S01]  /*12a80*/  @P2 FMUL.FTZ R8, R11, 0.69314718246459960938 ;  /* 0x3f3172180b082820 */ /* 0x000fe20000410000 */
[----:B------:R-:W1:Y:S01]  /*12a90*/  @P1 LDC R12, c[0x0][0x458] ;  /* 0x00011600ff0c1b82 */ /* 0x000e620000000800 */
[----:B---3--:R-:W-:Y:S02]  /*12aa0*/  IMAD R2, R19, R2, RZ ;  /* 0x0000000213027224 */ /* 0x008fe400078e02ff */
[----:B------:R-:W-:Y:S02]  /*12ab0*/  @!P0 IMAD R17, R16, R7, R5 ;  /* 0x0000000710118224 */ /* 0x000fe400078e0205 */
[----:B------:R-:W-:Y:S01]  /*12ac0*/  @P0 IMAD R17, R140, R9, R15 ;  /* 0x000000098c110224 */ /* 0x000fe200078e020f */
[----:B------:R-:W-:Y:S01]  /*12ad0*/  MOV R9, 0x7f800000 ;  /* 0x7f80000000097802 */ /* 0x000fe20000000f00 */
[C---:B------:R-:W-:Y:S01]  /*12ae0*/  @!P4 IMAD R140, R16.reuse, R18, RZ ;  /* 0x00000012108cc224 */ /* 0x040fe200078e02ff */
[----:B------:R3:W1:Y:S01]  /*12af0*/  LDS.128 R24, [R191+0x1800] ;  /* 0x00180000bf187984 */ /* 0x0006620000000c00 */
[----:B------:R-:W-:-:S02]  /*12b00*/  @!P3 IMAD R2, R16, R3, R2 ;  /* 0x000000031002b224 */ /* 0x000fc400078e0202 */
[----:B----4-:R-:W-:Y:S01]  /*12b10*/  @P1 FMUL.FTZ R7, R10, 0.69314718246459960938 ;  /* 0x3f3172180a071820 */ /* 0x010fe20000410000 */
[----:B------:R-:W-:Y:S01]  /*12b20*/  IMAD R3, R20, R0, RZ ;  /* 0x0000000014037224 */ /* 0x000fe200078e02ff */
[----:B------:R-:W-:Y:S01]  /*12b30*/  SHF.R.S32.HI R5, RZ, 0x1f, R140 ;  /* 0x0000001fff057819 */ /* 0x000fe2000001148c */
[----:B------:R3:W-:Y:S01]  /*12b40*/  @!P4 STL [R1+0x6c], R140 ;  /* 0x00006c8c0100c387 */ /* 0x0007e20000100800 */
[----:B------:R-:W-:Y:S02]  /*12b50*/  SEL R6, R140, RZ, P3 ;  /* 0x000000ff8c067207 */ /* 0x000fe40001800000 */
[----:B------:R-:W-:Y:S02]  /*12b60*/  SHF.L.U32 R3, R3, 0x6, RZ ;  /* 0x0000000603037819 */ /* 0x000fe400000006ff */
[----:B------:R-:W-:Y:S02]  /*12b70*/  SEL R5, R5, RZ, P3 ;  /* 0x000000ff05057207 */ /* 0x000fe40001800000 */
[----:B------:R-:W-:-:S02]  /*12b80*/  IADD3 R6, P4, P3, R3, R6, R2 ;  /* 0x0000000603067210 */ /* 0x000fc40007b9e002 */
[----:B------:R-:W-:Y:S01]  /*12b90*/  SHF.R.S32.HI R2, RZ, 0x1f, R2 ;  /* 0x0000001fff027819 */ /* 0x000fe20000011402 */
[----:B-1----:R-:W-:Y:S01]  /*12ba0*/  @P1 FFMA.FTZ R9, R116, R12, R7 ;  /* 0x0000000c74091223 */ /* 0x002fe20000010007 */
[----:B------:R-:W-:Y:S02]  /*12bb0*/  SHF.R.S32.HI R3, RZ, 0x1f, R3 ;  /* 0x0000001fff037819 */ /* 0x000fe40000011403 */
[----:B------:R-:W-:Y:S01]  /*12bc0*/  MOV R16, 0x7f800000 ;  /* 0x7f80000000107802 */ /* 0x000fe20000000f00 */
[----:B--2---:R-:W-:Y:S01]  /*12bd0*/  @P2 FFMA.FTZ R16, R117, R13, R8 ;  /* 0x0000000d75102223 */ /* 0x004fe20000010008 */
[----:B------:R-:W-:Y:S02]  /*12be0*/  @!P0 MOV R8, R4 ;  /* 0x0000000400088202 */ /* 0x000fe40000000f00 */
[----:B------:R-:W-:Y:S01]  /*12bf0*/  IADD3.X R5, PT, PT, R3, R5, R2, P4, P3 ;  /* 0x0000000503057210 */ /* 0x000fe200027e6402 */
[----:B---3--:R-:W-:Y:S06]  /*12c00*/  @P5 BRA `(.L_x_681) ;  /* 0x0000000000505947 */ /* 0x008fec0003800000 */
[----:B------:R-:W-:Y:S02]  /*12c10*/  LOP3.LUT R2, R182, 0x30, RZ, 0xc0, !PT ;  /* 0x00000030b6027812 */ /* 0x000fe400078ec0ff */
[----:B------:R-:W-:-:S04]  /*12c20*/  LOP3.LUT R3, R186, 0x1f, RZ, 0xc0, !PT ;  /* 0x0000001fba037812 */ /* 0x000fc800078ec0ff */
[----:B------:R-:W-:-:S04]  /*12c30*/  LEA.HI R2, R3, R2, RZ, 0x1e ;  /* 0x0000000203027211 */ /* 0x000fc800078ff0ff */
[C---:B-----5:R-:W-:Y:S01]  /*12c40*/  ISETP.GE.AND P4, PT, R2.reuse, R21, PT ;  /* 0x000000150200720c */ /* 0x060fe20003f86270 */
[----:B------:R-:W-:-:S05]  /*12c50*/  VIADD R3, R2, 0x8 ;  /* 0x0000000802037836 */ /* 0x000fca0000000000 */
[----:B------:R-:W-:-:S07]  /*12c60*/  ISETP.GE.AND P3, PT, R3, R21, PT ;  /* 0x000000150300720c */ /* 0x000fce0003f66270 */
[----:B------:R-:W1:Y:S01]  /*12c70*/  @!P4 LDC.64 R10, c[0x0][0x420] ;  /* 0x00010800ff0acb82 */ /* 0x000e620000000a00 */
[----:B------:R-:W-:-:S05]  /*12c80*/  @!P4 IMAD R2, R2, R0, RZ ;  /* 0x000000000202c224 */ /* 0x000fca00078e02ff */
[----:B------:R-:W-:Y:S01]  /*12c90*/  @!P3 IMAD R0, R3, R0, RZ ;  /* 0x000000000300b224 */ /* 0x000fe200078e02ff */
[-C--:B------:R-:W-:Y:S01]  /*12ca0*/  @!P4 IADD3 R3, P2, PT, R2, R6.reuse, RZ ;  /* 0x000000060203c210 */ /* 0x080fe20007f5e0ff */
[----:B------:R-:W2:Y:S03]  /*12cb0*/  @!P3 LDC.64 R12, c[0x0][0x420] ;  /* 0x00010800ff0cbb82 */ /* 0x000ea60000000a00 */
        /* <DEDUP_REMOVED lines=9> */
.L_x_681:
[----:B------:R-:W-:Y:S05]  /*12d50*/  BSYNC.RECONVERGENT B0 ;  /* 0x0000000000007941 */ /* 0x000fea0003800200 */
.L_x_680:
[----:B------:R2:W5:Y:S01]  /*12d60*/  LDL R29, [R1+0x38] ;  /* 0x00003800011d7983 */ /* 0x0005620000100800 */
[----:B------:R-:W3:Y:S03]  /*12d70*/  LDCU.64 UR4, c[0x0][0x410] ;  /* 0x00008200ff0477ac */ /* 0x000ee60008000a00 */
[----:B------:R2:W5:Y:S01]  /*12d80*/  LDL R28, [R1+0x3c] ;  /* 0x00003c00011c7983 */ /* 0x0005620000100800 */
[----:B------:R-:W-:Y:S01]  /*12d90*/  @P0 IMAD.MOV.U32 R8, RZ, RZ, R14 ;  /* 0x000000ffff080224 */ /* 0x000fe200078e000e */
[----:B-1----:R-:W-:Y:S01]  /*12da0*/  SHF.R.U32.HI R2, RZ, 0x3, R186 ;  /* 0x00000003ff027819 */ /* 0x002fe200000116ba */
[----:B------:R-:W-:Y:S01]  /*12db0*/  BSSY.RECONVERGENT B0, `(.L_x_682) ;  /* 0x0000022000007945 */ /* 0x000fe20003800200 */
[----:B------:R2:W1:Y:S02]  /*12dc0*/  LDS.128 R12, [R191+0x4000] ;  /* 0x00400000bf0c7984 */ /* 0x0004640000000c00 */
[----:B------:R-:W-:Y:S01]  /*12dd0*/  IADD3 R4, P0, PT, R181, R8, RZ ;  /* 0x00000008b5047210 */ /* 0x000fe20007f1e0ff */
[C---:B------:R-:W-:Y:S01]  /*12de0*/  VIADD R6, R2.reuse, 0x10 ;  /* 0x0000001002067836 */ /* 0x040fe20000000000 */
[C---:B------:R-:W-:Y:S01]  /*12df0*/  IADD3 R3, PT, PT, R2.reuse, 0x20, RZ ;  /* 0x0000002002037810 */ /* 0x040fe20007ffe0ff */
[----:B------:R-:W-:Y:S01]  /*12e00*/  VIADD R0, R2, 0x30 ;  /* 0x0000003002007836 */ /* 0x000fe20000000000 */
[----:B------:R-:W-:-:S02]  /*12e10*/  IADD3.X R5, PT, PT, RZ, R17, RZ, P0, !PT ;  /* 0x00000011ff057210 */ /* 0x000fc400007fe4ff */
[-C--:B-----5:R-:W-:Y:S01]  /*12e20*/  ISETP.GE.AND P1, PT, R3, R21.reuse, PT ;  /* 0x000000150300720c */ /* 0x0a0fe20003f26270 */
[----:B------:R-:W-:Y:S01]  /*12e30*/  IMAD.MOV.U32 R3, RZ, RZ, RZ ;  /* 0x000000ffff037224 */ /* 0x000fe200078e00ff */
[-C--:B------:R-:W-:Y:S01]  /*12e40*/  ISETP.GE.AND P3, PT, R2, R21.reuse, PT ;  /* 0x000000150200720c */ /* 0x080fe20003f66270 */
[C---:B---3--:R-:W-:Y:S01]  /*12e50*/  IMAD.WIDE.U32 R10, R19.reuse, UR4, R4 ;  /* 0x00000004130a7c25 */ /* 0x048fe2000f8e0004 */
[-C--:B------:R-:W-:Y:S02]  /*12e60*/  ISETP.GE.AND P2, PT, R6, R21.reuse, PT ;  /* 0x000000150600720c */ /* 0x080fe40003f46270 */
[----:B------:R-:W-:Y:S01]  /*12e70*/  ISETP.GE.AND P0, PT, R0, R21, PT ;  /* 0x000000150000720c */ /* 0x000fe20003f06270 */
[----:B------:R-:W-:Y:S02]  /*12e80*/  IMAD.WIDE.U32 R2, R20, 0x40, R2 ;  /* 0x0000004014027825 */ /* 0x000fe400078e0002 */
[----:B------:R2:W3:Y:S02]  /*12e90*/  LDS.128 R20, [R191] ;  /* 0x00000000bf147984 */ /* 0x0004e40000000c00 */
[----:B------:R-:W-:-:S02]  /*12ea0*/  IMAD R9, R19, UR5, R11 ;  /* 0x0000000513097c24 */ /* 0x000fc4000f8e020b */
[----:B------:R2:W4:Y:S02]  /*12eb0*/  LDS.128 R16, [R191+0x2000] ;  /* 0x00200000bf107984 */ /* 0x0005240000000c00 */
[----:B------:R-:W-:Y:S05]  /*12ec0*/  @P3 BRA `(.L_x_683) ;  /* 0x0000000000403947 */ /* 0x000fea0003800000 */
[----:B------:R-:W5:Y:S01]  /*12ed0*/  LDCU.64 UR6, c[0x0][0x408] ;  /* 0x00008100ff0677ac */ /* 0x000f620008000a00 */
[----:B------:R-:W-:Y:S01]  /*12ee0*/  IMAD.MOV.U32 R8, RZ, RZ, R10 ;  /* 0x000000ffff087224 */ /* 0x000fe200078e000a */
[----:B------:R-:W1:Y:S01]  /*12ef0*/  LDCU UR10, c[0x0][0x440] ;  /* 0x00008800ff0a77ac */ /* 0x000e620008000800 */
[----:B------:R-:W2:Y:S01]  /*12f00*/  LDCU.64 UR4, c[0x0][0x3f0] ;  /* 0x00007e00ff0477ac */ /* 0x000ea20008000a00 */
[----:B-----5:R-:W-:Y:S02]  /*12f10*/  IMAD R0, R3, UR6, RZ ;  /* 0x0000000603007c24 */ /* 0x020fe4000f8e02ff */
        /* <DEDUP_REMOVED lines=8> */
[----:B---3--:R1:W-:Y:S04]  /*12fa0*/  @!P5 STG.E.128 desc[UR8][R4.64], R20 ;  /* 0x000000140400d986 */ /* 0x0083e8000c101d08 */
[----:B----4-:R1:W-:Y:S04]  /*12fb0*/  @!P4 STG.E.128 desc[UR8][R4.64+0x80], R16 ;  /* 0x000080100400c986 */ /* 0x0103e8000c101d08 */
[----:B------:R1:W-:Y:S02]  /*12fc0*/  @!P3 STG.E.128 desc[UR8][R4.64+0x100], R12 ;  /* 0x0001000c0400b986 */ /* 0x0003e4000c101d08 */
.L_x_683:
[----:B------:R-:W-:Y:S05]  /*12fd0*/  BSYNC.RECONVERGENT B0 ;  /* 0x0000000000007941 */ /* 0x000fea0003800200 */
.L_x_682:
[----:B-1-3--:R1:W3:Y:S01]  /*12fe0*/  LDS.128 R20, [R191+0x800] ;  /* 0x00080000bf147984 */ /* 0x00a2e20000000c00 */
[----:B------:R-:W-:Y:S03]  /*12ff0*/  BSSY.RECONVERGENT B0, `(.L_x_684) ;  /* 0x0000017000007945 */ /* 0x000fe60003800200 */
[----:B----4-:R1:W4:Y:S04]  /*13000*/  LDS.128 R16, [R191+0x2800] ;  /* 0x00280000bf107984 */ /* 0x0103280000000c00 */
[----:B------:R1:W1:Y:S01]  /*13010*/  LDS.128 R12, [R191+0x4800] ;  /* 0x00480000bf0c7984 */ /* 0x0002620000000c00 */
[----:B------:R-:W-:Y:S05]  /*13020*/  @P2 BRA `(.L_x_685) ;  /* 0x00000000004c2947 */ /* 0x000fea0003800000 */
[----:B------:R-:W5:Y:S01]  /*13030*/  LDCU.64 UR6, c[0x0][0x408] ;  /* 0x00008100ff0677ac */ /* 0x000f620008000a00 */
[----:B------:R-:W-:Y:S01]  /*13040*/  IADD3 R0, P2, PT, R2, 0x10, RZ ;  /* 0x0000001002007810 */ /* 0x000fe20007f5e0ff */
[----:B------:R-:W-:Y:S01]  /*13050*/  IMAD.MOV.U32 R6, RZ, RZ, R10 ;  /* 0x000000ffff067224 */ /* 0x000fe200078e000a */
[----:B------:R-:W-:Y:S01]  /*13060*/  MOV R7, R9 ;  /* 0x0000000900077202 */ /* 0x000fe20000000f00 */
[----:B------:R-:W2:Y:S02]  /*13070*/  LDCU UR10, c[0x0][0x440] ;  /* 0x00008800ff0a77ac */ /* 0x000ea40008000800 */
[----:B------:R-:W-:Y:S01]  /*13080*/  IMAD.X R4, RZ, RZ, R3, P2 ;  /* 0x000000ffff047224 */ /* 0x000fe200010e0603 */
[----:B------:R-:W3:Y:S03]  /*13090*/  LDCU.64 UR4, c[0x0][0x3f0] ;  /* 0x00007e00ff0477ac */ /* 0x000ee60008000a00 */
[----:B-----5:R-:W-:-:S02]  /*130a0*/  IMAD R4, R4, UR6, RZ ;  /* 0x0000000604047c24 */ /* 0x020fc4000f8e02ff */
        /* <DEDUP_REMOVED lines=10> */
[----:B-1----:R2:W-:Y:S02]  /*13150*/  @!P2 STG.E.128 desc[UR8][R4.64+0x100], R12 ;  /* 0x0001000c0400a986 */ /* 0x0025e4000c101d08 */
.L_x_685:
[----:B------:R-:W-:Y:S05]  /*13160*/  BSYNC.RECONVERGENT B0 ;  /* 0x0000000000007941 */ /* 0x000fea0003800200 */
.L_x_684:
[----:B--23--:R2:W3:Y:S01]  /*13170*/  LDS.128 R20, [R191+0x1000] ;  /* 0x00100000bf147984 */ /* 0x00c4e20000000c00 */
[----:B------:R-:W-:Y:S03]  /*13180*/  BSSY.RECONVERGENT B0, `(.L_x_686) ;  /* 0x0000017000007945 */ /* 0x000fe60003800200 */
[----:B----4-:R2:W4:Y:S04]  /*13190*/  LDS.128 R16, [R191+0x3000] ;  /* 0x00300000bf107984 */ /* 0x0105280000000c00 */
[----:B-1----:R2:W1:Y:S01]  /*131a0*/  LDS.128 R12, [R191+0x5000] ;  /* 0x00500000bf0c7984 */ /* 0x0024620000000c00 */
        /* <DEDUP_REMOVED lines=20> */
.L_x_687:
[----:B------:R-:W-:Y:S05]  /*132f0*/  BSYNC.RECONVERGENT B0 ;  /* 0x0000000000007941 */ /* 0x000fea0003800200 */
.L_x_686:
[----:B--2-4-:R2:W4:Y:S01]  /*13300*/  LDS.128 R16, [R191+0x3800] ;  /* 0x00380000bf107984 */ /* 0x0145220000000c00 */
[----:B------:R-:W-:Y:S05]  /*13310*/  @P0 EXIT ;  /* 0x000000000000094d */ /* 0x000fea0003800000 */
[----:B------:R-:W5:Y:S01]  /*13320*/  LDCU.64 UR6, c[0x0][0x408] ;  /* 0x00008100ff0677ac */ /* 0x000f620008000a00 */
[----:B-1----:R1:W1:Y:S01]  /*13330*/  LDS.128 R12, [R191+0x5800] ;  /* 0x00580000bf0c7984 */ /* 0x0022620000000c00 */
[----:B------:R-:W-:Y:S01]  /*13340*/  IADD3 R0, P0, PT, R2, 0x30, RZ ;  /* 0x0000003002007810 */ /* 0x000fe20007f1e0ff */
[----:B------:R-:W3:Y:S04]  /*13350*/  LDCU UR10, c[0x0][0x440] ;  /* 0x00008800ff0a77ac */ /* 0x000ee80008000800 */
[----:B------:R-:W-:Y:S01]  /*13360*/  IMAD.X R2, RZ, RZ, R3, P0 ;  /* 0x000000ffff027224 */ /* 0x000fe200000e0603 */
[----:B------:R-:W2:Y:S01]  /*13370*/  LDCU.64 UR4, c[0x0][0x3f0] ;  /* 0x00007e00ff0477ac */ /* 0x000ea20008000a00 */
[----:B------:R-:W-:Y:S02]  /*13380*/  MOV R3, R9 ;  /* 0x0000000900037202 */ /* 0x000fe40000000f00 */
[----:B-----5:R-:W-:-:S02]  /*13390*/  IMAD R6, R2, UR6, RZ ;  /* 0x0000000602067c24 */ /* 0x020fc4000f8e02ff */
[----:B------:R-:W-:Y:S01]  /*133a0*/  IMAD.MOV.U32 R2, RZ, RZ, R10 ;  /* 0x000000ffff027224 */ /* 0x000fe200078e000a */
[----:B---3--:R-:W-:-:S03]  /*133b0*/  ISETP.GE.AND P2, PT, R181, UR10, PT ;  /* 0x0000000ab5007c0c */ /* 0x008fc6000bf46270 */
[----:B------:R-:W-:Y:S01]  /*133c0*/  IMAD.WIDE.U32 R4, R0, UR6, R2 ;  /* 0x0000000600047c25 */ /* 0x000fe2000f8e0002 */
[----:B------:R-:W-:Y:S02]  /*133d0*/  ISETP.GE.AND P1, PT, R29, UR10, PT ;  /* 0x0000000a1d007c0c */ /* 0x000fe4000bf26270 */
[----:B------:R-:W-:Y:S01]  /*133e0*/  ISETP.GE.AND P0, PT, R28, UR10, PT ;  /* 0x0000000a1c007c0c */ /* 0x000fe2000bf06270 */
[----:B------:R-:W-:Y:S01]  /*133f0*/  IMAD R0, R0, UR7, R6 ;  /* 0x0000000700007c24 */ /* 0x000fe2000f8e0206 */
[----:B--2---:R-:W-:-:S03]  /*13400*/  LEA R2, P3, R4, UR4, 0x1 ;  /* 0x0000000404027c11 */ /* 0x004fc6000f8608ff */
[----:B------:R-:W-:-:S05]  /*13410*/  IMAD.IADD R0, R0, 0x1, R5 ;  /* 0x0000000100007824 */ /* 0x000fca00078e0205 */
[----:B------:R-:W-:-:S05]  /*13420*/  LEA.HI.X R3, R4, UR5, R0, 0x1, P3 ;  /* 0x0000000504037c11 */ /* 0x000fca00098f0c00 */
[----:B------:R2:W-:Y:S04]  /*13430*/  @!P2 STG.E.128 desc[UR8][R2.64], R24 ;  /* 0x000000180200a986 */ /* 0x0005e8000c101d08 */
[----:B----4-:R2:W-:Y:S01]  /*13440*/  @!P1 STG.E.128 desc[UR8][R2.64+0x80], R16 ;  /* 0x0000801002009986 */ /* 0x0105e2000c101d08 */
[----:B-1----:R-:W-:Y:S05]  /*13450*/  @P0 EXIT ;  /* 0x000000000000094d */ /* 0x002fea0003800000 */
[----:B------:R-:W-:Y:S01]  /*13460*/  STG.E.128 desc[UR8][R2.64+0x100], R12 ;  /* 0x0001000c02007986 */ /* 0x000fe2000c101d08 */
[----:B------:R-:W-:Y:S05]  /*13470*/  EXIT ;  /* 0x000000000000794d */ /* 0x000fea0003800000 */
.L_x_688:
        /* <DEDUP_REMOVED lines=16> */
.L_x_942:


//--------------------- .text._ZN5flash16flash_fwd_kernelI23Flash_fwd_kernel_traitsILi192ELi64ELi64ELi4ELb0ELb0EN7cutlass10bfloat16_tE19Flash_kernel_traitsILi192ELi64ELi64ELi4ES3_EELb0ELb1ELb0ELb0ELb0ELb0ELb1ELb0EEEvNS_16Flash_fwd_paramsE --------------------------
	.section	.text._ZN5flash16flash_fwd_kernelI23Flash_fwd_kernel_traitsILi192ELi64ELi64ELi4ELb0ELb0EN7cutlass10bfloat16_tE19Flash_kernel_traitsILi192ELi64ELi64ELi4ES3_EELb0ELb1ELb0ELb0ELb0ELb0ELb1ELb0EEEvNS_16Flash_fwd_paramsE,"ax",@progbits
	.align	128
        .global         _ZN5flash16flash_fwd_kernelI23Flash_fwd_kernel_traitsILi192ELi64ELi64ELi4ELb0ELb0EN7cutlass10bfloat16_tE19Flash_kernel_traitsILi192ELi64ELi64ELi4ES3_EELb0ELb1ELb0ELb0ELb0ELb0ELb1ELb0EEEvNS_16Flash_fwd_paramsE
        .type           _ZN5flash16flash_fwd_kernelI23Flash_fwd_kernel_traitsILi192ELi64ELi64ELi4ELb0ELb0EN7cutlass10bfloat16_tE19Flash_kernel_traitsILi192ELi64ELi64ELi4ES3_EELb0ELb1ELb0ELb0ELb0ELb0ELb1ELb0EEEvNS_16Flash_fwd_paramsE,@function
        .size           _ZN5flash16flash_fwd_kernelI23Flash_fwd_kernel_traitsILi192ELi64ELi64ELi4ELb0ELb0EN7cutlass10bfloat16_tE19Flash_kernel_traitsILi192ELi64ELi64ELi4ES3_EELb0ELb1ELb0ELb0ELb0ELb0ELb1ELb0EEEvNS_16Flash_fwd_paramsE,(.L_x_943 - _ZN5flash16flash_fwd_kernelI23Flash_fwd_kernel_traitsILi192ELi64ELi64ELi4ELb0ELb0EN7cutlass10bfloat16_tE19Flash_kernel_traitsILi192ELi64ELi64ELi4ES3_EELb0ELb1ELb0ELb0ELb0ELb0ELb1ELb0EEEvNS_16Flash_fwd_paramsE)
        .other          _ZN5flash16flash_fwd_kernelI23Flash_fwd_kernel_traitsILi192ELi64ELi64ELi4ELb0ELb0EN7cutlass10bfloat16_tE19Flash_kernel_traitsILi192ELi64ELi64ELi4ES3_EELb0ELb1ELb0ELb0ELb0ELb0ELb1ELb0EEEvNS_16Flash_fwd_paramsE,@"STO_CUDA_ENTRY STV_DEFAULT"
_ZN5flash16flash_fwd_kernelI23Flash_fwd_kernel_traitsILi192ELi64ELi64ELi4ELb0ELb0EN7cutlass10bfloat16_tE19Flash_kernel_traitsILi192ELi64ELi64ELi4ES3_EELb0ELb1ELb0ELb0ELb0ELb0ELb1ELb0EEEvNS_16Flash_fwd_paramsE:
.text._ZN5flash16flash_fwd_kernelI23Flash_fwd_kernel_traitsILi192ELi64ELi64ELi4ELb0ELb0EN7cutlass10bfloat16_tE19Flash_kernel_traitsILi192ELi64ELi64ELi4ES3_EELb0ELb1ELb0ELb0ELb0ELb0ELb1ELb0EEEvNS_16Flash_fwd_paramsE:
        /* <DEDUP_REMOVED lines=51> */
.L_x_689:
        /* <DEDUP_REMOVED lines=23> */
[----:B------:R-:W-:Y:S02]  /*04a0*/  ISETP.NE.AND P1, PT, R207, -0x1, PT ;  /* 0xffffffffcf00780c */ /* 0x000fe40003f25270 */
[----:B------:R-:W-:-:S11]  /*04b0*/  SHF.L.U32 R12, R192, 0x3, RZ ;  /* 0x00000003c00c7819 */ /* 0x000fd600000006ff */
[----:B------:R-:W1:Y:S08]  /*04c0*/  @!P1 LDC.64 R8, c[0x0][0x400] ;  /* 0x00010000ff089b82 */ /* 0x000e700000000a00 */
[----:B------:R-:W3:Y:S01]  /*04d0*/  @P1 LDC.64 R4, c[0x0][0x408] ;  /* 0x00010200ff041b82 */ /* 0x000ee20000000a00 */
[----:B--2---:R-:W-:-:S13]  /*04e0*/  ISETP.NE.AND P6, PT, R0, RZ, PT ;  /* 0x000000ff0000720c */ /* 0x004fda0003fc5270 */
[----:B------:R-:W2:Y:S01]  /*04f0*/  @P6 LDC.64 R2, c[0x0][0x430] ;  /* 0x00010c00ff026b82 */ /* 0x000ea20000000a00 */
[----:B-1----:R-:W-:-:S03]  /*0500*/  @!P1 IMAD.WIDE.U32 R10, R6, R8, RZ ;  /* 0x00000008060a9225 */ /* 0x002fc600078e00ff */
[----:B------:R-:W-:-:S04]  /*0510*/  @!P1 MOV R7, R10 ;  /* 0x0000000a00079202 */ /* 0x000fc80000000f00 */
[----:B------:R-:W1:Y:S01]  /*0520*/  LDC.U8 R8, c[0x0][0x548] ;  /* 0x00015200ff087b82 */ /* 0x000e620000000000 */
[----:B---3--:R-:W-:-:S07]  /*0530*/  @P1 IMAD.WIDE.U32 R16, R207, R4, RZ ;  /* 0x00000004cf101225 */ /* 0x008fce00078e00ff */
        /* <DEDUP_REMOVED lines=14> */
.L_x_691:
        /* <DEDUP_REMOVED lines=11> */
[----:B------:R-:W-:Y:S01]  /*06d0*/  IMAD.MOV.U32 R193, RZ, RZ, RZ ;  /* 0x000000ffffc17224 */ /* 0x000fe200078e00ff */
[----:B-1----:R-:W-:Y:S01]  /*06e0*/  ISETP.NE.AND P6, PT, R8, RZ, !P6 ;  /* 0x000000ff0800720c */ /* 0x002fe200077c5270 */
[C---:B------:R-:W-:Y:S01]  /*06f0*/  VIADD R7, R192.reuse, 0x10 ;  /* 0x00000010c0077836 */ /* 0x040fe20000000000 */
[----:B------:R-:W-:Y:S01]  /*0700*/  ISETP.GE.AND P0, PT, R192, R14, PT ;  /* 0x0000000ec000720c */ /* 0x000fe20003f06270 */
[----:B------:R-:W-:Y:S01]  /*0710*/  IMAD.WIDE.U32 R22, R21, 0x40, R192 ;  /* 0x0000004015167825 */ /* 0x000fe200078e00c0 */
[----:B------:R-:W-:-:S02]  /*0720*/  ISETP.NE.AND P1, PT, R207, -0x1, PT ;  /* 0xffffffffcf00780c */ /* 0x000fc40003f25270 */
[----:B------:R-:W-:Y:S01]  /*0730*/  ISETP.GE.AND P2, PT, R7, R14, PT ;  /* 0x0000000e0700720c */ /* 0x000fe20003f46270 */
[C---:B--2---:R-:W-:Y:S01]  /*0740*/  IMAD.WIDE.U32 R16, R19.reuse, UR4, R16 ;  /* 0x0000000413107c25 */ /* 0x044fe2000f8e0010 */
[----:B------:R-:W-:Y:S02]  /*0750*/  IADD3 R11, PT, PT, R192, 0x20, RZ ;  /* 0x00000020c00b7810 */ /* 0x000fe40007ffe0ff */
[C---:B------:R-:W-:Y:S01]  /*0760*/  LOP3.LUT R10, R4.reuse, 0x40, RZ, 0xfc, !PT ;  /* 0x00000040040a7812 */ /* 0x040fe200078efcff */
[----:B------:R-:W-:Y:S01]  /*0770*/  IMAD R21, R19, UR5, R17 ;  /* 0x0000000513157c24 */ /* 0x000fe2000f8e0211 */
[----:B------:R-:W-:-:S03]  /*0780*/  LOP3.LUT R8, R4, 0x80, RZ, 0xfc, !PT ;  /* 0x0000008004087812 */ /* 0x000fc600078efcff */
        /* <DEDUP_REMOVED lines=17> */
.L_x_693:
[----:B------:R-:W-:Y:S05]  /*08a0*/  BSYNC.RECONVERGENT B0 ;  /* 0x0000000000007941 */ /* 0x000fea0003800200 */
.L_x_692:
        /* <DEDUP_REMOVED lines=22> */
.L_x_695:
[----:B------:R-:W-:Y:S05]  /*0a10*/  BSYNC.RECONVERGENT B0 ;  /* 0x0000000000007941 */ /* 0x000fea0003800200 */
.L_x_694:
[----:B------:R-:W-:Y:S01]  /*0a20*/  BSSY.RECONVERGENT B0, `(.L_x_696) ;  /* 0x0000018000007945 */ /* 0x000fe20003800200 */
[----:B------:R-:W-:Y:S01]  /*0a30*/  ISETP.NE.AND P2, PT, R4, RZ, PT ;  /* 0x000000ff0400720c */ /* 0x000fe20003f45270 */
[----:B---3--:R-:W-:Y:S01]  /*0a40*/  IMAD R18, R6, R5, RZ ;  /* 0x0000000506127224 */ /* 0x008fe200078e02ff */
[----:B------:R-:W-:Y:S01]  /*0a50*/  IADD3 R9, PT, PT, R192, 0x30, RZ ;  /* 0x00000030c0097810 */ /* 0x000fe20007ffe0ff */
[----:B------:R-:W-:Y:S10]  /*0a60*/  @P0 BRA `(.L_x_697) ;  /* 0x00000000004c0947 */ /* 0x000ff40003800000 */
[----:B------:R-:W3:Y:S01]  /*0a70*/  LDCU.64 UR6, c[0x0][0x408] ;  /* 0x00008100ff0677ac */ /* 0x000ee20008000a00 */
[----:B------:R-:W-:Y:S01]  /*0a80*/  IADD3 R12, P0, PT, R22, 0x20, RZ ;  /* 0x00000020160c7810 */ /* 0x000fe20007f1e0ff */
[----:B------:R-:W-:Y:S01]  /*0a90*/  IMAD.MOV.U32 R24, RZ, RZ, R16 ;  /* 0x000000ffff187224 */ /* 0x000fe200078e0010 */
[----:B------:R-:W-:Y:S01]  /*0aa0*/  MOV R25, R21 ;  /* 0x0000001500197202 */ /* 0x000fe20000000f00 */
[----:B------:R-:W5:Y:S02]  /*0ab0*/  LDCU UR8, c[0x0][0x440] ;  /* 0x00008800ff0877ac */ /* 0x000f640008000800 */
[----:B------:R-:W-:Y:S01]  /*0ac0*/  IMAD.X R5, RZ, RZ, R23, P0 ;  /* 0x000000ffff057224 */ /* 0x000fe200000e0617 */
[----:B------:R-:W1:Y:S03]  /*0ad0*/  LDCU.64 UR4, c[0x0][0x3f0] ;  /* 0x00007e00ff0477ac */ /* 0x000e660008000a00 */
[----:B---3--:R-:W-:-:S02]  /*0ae0*/  IMAD R5, R5, UR6, RZ ;  /* 0x0000000605057c24 */ /* 0x008fc4000f8e02ff */
[----:B------:R-:W-:Y:S01]  /*0af0*/  IMAD.WIDE.U32 R24, R12, UR6, R24 ;  /* 0x000000060c187c25 */ /* 0x000fe2000f8e0018 */
[----:B-----5:R-:W-:-:S03]  /*0b00*/  ISETP.GE.AND P4, PT, R4, UR8, PT ;  /* 0x0000000804007c0c */ /* 0x020fc6000bf86270 */
        /* <DEDUP_REMOVED lines=9> */
.L_x_697:
[----:B------:R-:W-:Y:S05]  /*0ba0*/  BSYNC.RECONVERGENT B0 ;  /* 0x0000000000007941 */ /* 0x000fea0003800200 */
.L_x_696:
        /* <DEDUP_REMOVED lines=13> */
[----:B------:R-:W4:Y:S01]  /*0c80*/  LDCU.64 UR6, c[0x0][0x408] ;  /* 0x00008100ff0677ac */ /* 0x000f220008000a00 */
[----:B------:R-:W-:Y:S01]  /*0c90*/  IADD3 R6, P0, PT, R22, 0x30, RZ ;  /* 0x0000003016067810 */ /* 0x000fe20007f1e0ff */
[----:B------:R-:W-:Y:S01]  /*0ca0*/  IMAD.MOV.U32 R17, RZ, RZ, R21 ;  /* 0x000000ffff117224 */ /* 0x000fe200078e0015 */
[----:B------:R-:W5:Y:S03]  /*0cb0*/  LDCU UR8, c[0x0][0x440] ;  /* 0x00008800ff0877ac */ /* 0x000f660008000800 */
[----:B------:R-:W-:Y:S01]  /*0cc0*/  IMAD.X R15, RZ, RZ, R23, P0 ;  /* 0x000000ffff0f7224 */ /* 0x000fe200000e0617 */
[----:B------:R-:W1:Y:S03]  /*0cd0*/  LDCU.64 UR4, c[0x0][0x3f0] ;  /* 0x00007e00ff0477ac */ /* 0x000e660008000a00 */
[----:B----4-:R-:W-:-:S02]  /*0ce0*/  IMAD R15, R15, UR6, RZ ;  /* 0x000000060f0f7c24 */ /* 0x010fc4000f8e02ff */
[----:B------:R-:W-:Y:S01]  /*0cf0*/  IMAD.WIDE.U32 R16, R6, UR6, R16 ;  /* 0x0000000606107c25 */ /* 0x000fe2000f8e0010 */
[----:B-----5:R-:W-:-:S03]  /*0d00*/  ISETP.GE.AND P0, PT, R4, UR8, PT ;  /* 0x0000000804007c0c */ /* 0x020fc6000bf06270 */
        /* <DEDUP_REMOVED lines=9> */
.L_x_699:
[----:B------:R-:W-:Y:S05]  /*0da0*/  BSYNC.RECONVERGENT B0 ;  /* 0x0000000000007941 */ /* 0x000fea0003800200 */
.L_x_698:
[--C-:B------:R-:W-:Y:S01]  /*0db0*/  IADD3 R5, P1, P0, R13, R5, R2.reuse ;  /* 0x000000050d057210 */ /* 0x100fe2000783e002 */
[----:B------:R-:W-:Y:S01]  /*0dc0*/  BSSY.RECONVERGENT B0, `(.L_x_700) ;  /* 0x000000e000007945 */ /* 0x000fe20003800200 */
[----:B------:R-:W-:Y:S02]  /*0dd0*/  SEL R3, R3, RZ, P6 ;  /* 0x000000ff03037207 */ /* 0x000fe40003000000 */
[----:B------:R-:W-:Y:S02]  /*0de0*/  SHF.R.S32.HI R4, RZ, 0x1f, R13 ;  /* 0x0000001fff047819 */ /* 0x000fe4000001140d */
[----:B------:R-:W-:-:S04]  /*0df0*/  SHF.R.S32.HI R2, RZ, 0x1f, R2 ;  /* 0x0000001fff027819 */ /* 0x000fc80000011402 */
[----:B------:R-:W-:Y:S01]  /*0e00*/  IADD3.X R2, PT, PT, R4, R3, R2, P1, P0 ;  /* 0x0000000304027210 */ /* 0x000fe20000fe0402 */
[----:B------:R-:W-:Y:S06]  /*0e10*/  @P5 BRA `(.L_x_701) ;  /* 0x0000000000205947 */ /* 0x000fec0003800000 */
        /* <DEDUP_REMOVED lines=8> */
.L_x_701:
[----:B------:R-:W-:Y:S05]  /*0ea0*/  BSYNC.RECONVERGENT B0 ;  /* 0x0000000000007941 */ /* 0x000fea0003800200 */
.L_x_700:
        /* <DEDUP_REMOVED lines=10> */
.L_x_703:
[----:B------:R-:W-:Y:S05]  /*0f50*/  BSYNC.RECONVERGENT B0 ;  /* 0x0000000000007941 */ /* 0x000fea0003800200 */
.L_x_702:
        /* <DEDUP_REMOVED lines=10> */
.L_x_705:
[----:B------:R-:W-:Y:S05]  /*1000*/  BSYNC.RECONVERGENT B0 ;  /* 0x0000000000007941 */ /* 0x000fea0003800200 */
.L_x_704:
[----:B------:R-:W-:Y:S05]  /*1010*/  @P2 EXIT ;  /* 0x000000000000294d */ /* 0x000fea0003800000 */
[----:B------:R-:W5:Y:S01]  /*1020*/  LDCU.64 UR4, c[0x0][0x420] ;  /* 0x00008400ff0477ac */ /* 0x000f620008000a00 */
[----:B------:R-:W-:-:S05]  /*1030*/  IMAD R0, R9, R0, RZ ;  /* 0x0000000009007224 */ /* 0x000fca00078e02ff */
[----:B------:R-:W-:-:S04]  /*1040*/  IADD3 R5, P0, PT, R0, R5, RZ ;  /* 0x0000000500057210 */ /* 0x000fc80007f1e0ff */
[----:B------:R-:W-:Y:S02]  /*1050*/  LEA.HI.X.SX32 R0, R0, R2, 0x1, P0 ;  /* 0x0000000200007211 */ /* 0x000fe400000f0eff */
[----:B-----5:R-:W-:-:S04]  /*1060*/  LEA R2, P0, R5, UR4, 0x2 ;  /* 0x0000000405027c11 */ /* 0x020fc8000f8010ff */
[----:B-1----:R-:W-:Y:S01]  /*1070*/  LEA.HI.X R3, R5, UR5, R0, 0x2, P0 ;  /* 0x0000000505037c11 */ /* 0x002fe200080f1400 */
[----:B------:R-:W-:-:S05]  /*1080*/  IMAD.MOV.U32 R5, RZ, RZ, 0x7f800000 ;  /* 0x7f800000ff057424 */ /* 0x000fca00078e00ff */
[----:B------:R-:W-:Y:S01]  /*1090*/  STG.E desc[UR12][R2.64], R5 ;  /* 0x0000000502007986 */ /* 0x000fe2000c10190c */
[----:B------:R-:W-:Y:S05]  /*10a0*/  EXIT ;  /* 0x000000000000794d */ /* 0x000fea0003800000 */
.L_x_690:
        /* <DEDUP_REMOVED lines=22> */
.L_x_706:
[----:B------:R-:W1:Y:S01]  /*1210*/  LDC.64 R134, c[0x0][0x3b8] ;  /* 0x0000ee00ff867b82 */ /* 0x000e620000000a00 */
[----:B------:R-:W-:-:S05]  /*1220*/  IADD3 R4, PT, PT, R7, R8, RZ ;  /* 0x0000000807047210 */ /* 0x000fca0007ffe0ff */
[C---:B-1----:R-:W-:Y:S02]  /*1230*/  IMAD R3, R4.reuse, R135, RZ ;  /* 0x0000008704037224 */ /* 0x042fe400078e02ff */
[----:B------:R-:W-:-:S05]  /*1240*/  IMAD.WIDE.U32 R4, R4, R134, RZ ;  /* 0x0000008604047225 */ /* 0x000fca00078e00ff */
[----:B------:R-:W-:-:S07]  /*1250*/  IADD3 R3, PT, PT, R5, R3, RZ ;  /* 0x0000000305037210 */ /* 0x000fce0007ffe0ff */
.L_x_707:
        /* <DEDUP_REMOVED lines=39> */
.L_x_708:
[----:B------:R-:W1:Y:S01]  /*14d0*/  LDC.64 R144, c[0x0][0x3c0] ;  /* 0x0000f000ff907b82 */ /* 0x000e620000000a00 */
[----:B------:R-:W-:-:S05]  /*14e0*/  IADD3 R7, PT, PT, R7, R8, RZ ;  /* 0x0000000807077210 */ /* 0x000fca0007ffe0ff */
[C---:B-1----:R-:W-:Y:S02]  /*14f0*/  IMAD R6, R7.reuse, R145, RZ ;  /* 0x0000009107067224 */ /* 0x042fe400078e02ff */
[----:B------:R-:W-:-:S05]  /*1500*/  IMAD.WIDE.U32 R10, R7, R144, RZ ;  /* 0x00000090070a7225 */ /* 0x000fca00078e00ff */
[----:B------:R-:W-:-:S07]  /*1510*/  IADD3 R6, PT, PT, R11, R6, RZ ;  /* 0x000000060b067210 */ /* 0x000fce0007ffe0ff */
.L_x_709:
[----:B------:R-:W-:Y:S01]  /*1520*/  IMAD.SHL.U32 R215, R192, 0x8, RZ ;  /* 0x00000008c0d77824 */ /* 0x000fe200078e00ff */
[----:B------:R-:W1:Y:S01]  /*1530*/  LDCU.128 UR4, c[0x0][0x3d0] ;  /* 0x00007a00ff0477ac */ /* 0x000e620008000c00 */
[----:B------:R-:W-:Y:S01]  /*1540*/  SHF.R.S32.HI R203, RZ, 0x1f, R2 ;  /* 0x0000001fffcb7819 */ /* 0x000fe20000011402 */
[----:B------:R-:W2:Y:S01]  /*1550*/  S2UR UR14, SR_CgaCtaId ;  /* 0x00000000000e79c3 */ /* 0x000ea20000008800 */
[----:B------:R-:W-:Y:S01]  /*1560*/  IMAD.IADD R202, R14, 0x1, -R13 ;  /* 0x000000010eca7824 */ /* 0x000fe200078e0a0d */
[C---:B------:R-:W-:Y:S01]  /*1570*/  LOP3.LUT R191, R215.reuse, 0x38, RZ, 0xc0, !PT ;  /* 0x00000038d7bf7812 */ /* 0x040fe200078ec0ff */
[----:B------:R-:W3:Y:S01]  /*1580*/  LDCU.64 UR8, c[0x0][0x390] ;  /* 0x00007200ff0877ac */ /* 0x000ee20008000a00 */
[----:B------:R-:W-:Y:S01]  /*1590*/  LOP3.LUT R209, R215, 0x1f8, RZ, 0xc0, !PT ;  /* 0x000001f8d7d17812 */ /* 0x000fe200078ec0ff */
[----:B------:R-:W-:Y:S01]  /*15a0*/  IMAD.MOV.U32 R11, RZ, RZ, RZ ;  /* 0x000000ffff0b7224 */ /* 0x000fe200078e00ff */
[C---:B------:R-:W-:Y:S01]  /*15b0*/  IADD3 R8, P1, PT, R191.reuse, R4, RZ ;  /* 0x00000004bf087210 */ /* 0x040fe20007f3e0ff */
[----:B------:R-:W4:Y:S01]  /*15c0*/  LDCU.64 UR10, c[0x0][0x388] ;  /* 0x00007100ff0a77ac */ /* 0x000f220008000a00 */
[----:B------:R-:W-:Y:S01]  /*15d0*/  IADD3 R4, P0, PT, R191, R10, RZ ;  /* 0x0000000abf047210 */ /* 0x000fe20007f1e0ff */
[----:B------:R-:W-:Y:S01]  /*15e0*/  BSSY.RECONVERGENT B0, `(.L_x_710) ;  /* 0x0000047000007945 */ /* 0x000fe20003800200 */
[--C-:B------:R-:W-:Y:S01]  /*15f0*/  SHF.R.U32.HI R10, RZ, 0x3, R192.reuse ;  /* 0x00000003ff0a7819 */ /* 0x100fe200000116c0 */
[----:B------:R-:W-:Y:S01]  /*1600*/  IMAD.X R9, RZ, RZ, R3, P1 ;  /* 0x000000ffff097224 */ /* 0x000fe200008e0603 */
[----:B------:R-:W-:Y:S01]  /*1610*/  LOP3.LUT R209, R209, 0x38, R192, 0x78, !PT ;  /* 0x00000038d1d17812 */ /* 0x000fe200078e78c0 */
[----:B------:R-:W-:Y:S01]  /*1620*/  IMAD.X R5, RZ, RZ, R6, P0 ;  /* 0x000000ffff057224 */ /* 0x000fe200000e0606 */
[----:B------:R-:W-:Y:S01]  /*1630*/  IADD3 R16, P0, PT, R191, R16, RZ ;  /* 0x00000010bf107210 */ /* 0x000fe20007f1e0ff */
[----:B------:R-:W-:Y:S01]  /*1640*/  IMAD.WIDE.U32 R6, R10, R134, R8 ;  /* 0x000000860a067225 */ /* 0x000fe200078e0008 */
[----:B------:R-:W-:-:S02]  /*1650*/  SHF.R.U32.HI R194, RZ, 0x1, R192 ;  /* 0x00000001ffc27819 */ /* 0x000fc400000116c0 */
[C---:B------:R-:W-:Y:S01]  /*1660*/  LOP3.LUT R214, R191.reuse, 0x40, RZ, 0xfc, !PT ;  /* 0x00000040bfd67812 */ /* 0x040fe200078efcff */
[----:B------:R-:W-:Y:S01]  /*1670*/  IMAD.WIDE.U32 R4, R10, R144, R4 ;  /* 0x000000900a047225 */ /* 0x000fe200078e0004 */
[----:B------:R-:W-:-:S03]  /*1680*/  LOP3.LUT R213, R191, 0x80, RZ, 0xfc, !PT ;  /* 0x00000080bfd57812 */ /* 0x000fc600078efcff */
[C---:B-1----:R-:W-:Y:S02]  /*1690*/  IMAD R205, R203.reuse, UR4, RZ ;  /* 0x00000004cbcd7c24 */ /* 0x042fe4000f8e02ff */
[C---:B------:R-:W-:Y:S02]  /*16a0*/  IMAD R7, R10.reuse, R135, R7 ;  /* 0x000000870a077224 */ /* 0x040fe400078e0207 */
[----:B------:R-:W-:Y:S02]  /*16b0*/  IMAD R203, R203, UR6, RZ ;  /* 0x00000006cbcb7c24 */ /* 0x000fe4000f8e02ff */
[----:B------:R-:W-:Y:S02]  /*16c0*/  IMAD R5, R10, R145, R5 ;  /* 0x000000910a057224 */ /* 0x000fe400078e0205 */
[C---:B------:R-:W-:Y:S01]  /*16d0*/  IMAD R205, R2.reuse, UR5, R205 ;  /* 0x0000000502cd7c24 */ /* 0x040fe2000f8e02cd */
[----:B------:R-:W-:Y:S01]  /*16e0*/  UMOV UR5, 0x400 ;  /* 0x0000040000057882 */ /* 0x000fe20000000000 */
[C---:B------:R-:W-:Y:S01]  /*16f0*/  IMAD R203, R2.reuse, UR7, R203 ;  /* 0x0000000702cb7c24 */ /* 0x040fe2000f8e02cb */
[----:B--2---:R-:W-:Y:S01]  /*1700*/  ULEA UR5, UR14, UR5, 0x18 ;  /* 0x000000050e057291 */ /* 0x004fe2000f8ec0ff */
[----:B------:R-:W-:-:S04]  /*1710*/  IMAD.WIDE.U32 R6, R2, UR4, R6 ;  /* 0x0000000402067c25 */ /* 0x000fc8000f8e0006 */
[----:B------:R-:W-:Y:S01]  /*1720*/  IMAD.WIDE.U32 R2, R2, UR6, R4 ;  /* 0x0000000602027c25 */ /* 0x000fe2000f8e0004 */
[----:B------:R-:W1:Y:S01]  /*1730*/  LDCU.64 UR6, c[0x0][0x3c8] ;  /* 0x00007900ff0677ac */ /* 0x000e620008000a00 */
[----:B------:R-:W-:Y:S02]  /*1740*/  LOP3.LUT R4, R215, 0x1e00, RZ, 0xc0, !PT ;  /* 0x00001e00d7047812 */ /* 0x000fe400078ec0ff */
[----:B------:R-:W-:Y:S01]  /*1750*/  IMAD.X R17, RZ, RZ, R0, P0 ;  /* 0x000000ffff117224 */ /* 0x000fe200000e0600 */
[----:B------:R-:W-:Y:S01]  /*1760*/  ISETP.GE.AND P0, PT, R10, R202, PT ;  /* 0x000000ca0a00720c */ /* 0x000fe20003f06270 */
[----:B------:R-:W-:Y:S01]  /*1770*/  IMAD.IADD R203, R3, 0x1, R203 ;  /* 0x0000000103cb7824 */ /* 0x000fe200078e02cb */
[----:B---3--:R-:W-:Y:S01]  /*1780*/  LEA R204, P1, R2, UR8, 0x1 ;  /* 0x0000000802cc7c11 */ /* 0x008fe2000f8208ff */
[----:B------:R-:W-:Y:S01]  /*1790*/  IMAD.IADD R205, R7, 0x1, R205 ;  /* 0x0000000107cd7824 */ /* 0x000fe200078e02cd */
[----:B----4-:R-:W-:Y:S01]  /*17a0*/  LEA R206, P2, R6, UR10, 0x1 ;  /* 0x0000000a06ce7c11 */ /* 0x010fe2000f8408ff */
[----:B------:R-:W-:Y:S01]  /*17b0*/  IMAD.WIDE.U32 R20, R21, 0x40, R10 ;  /* 0x0000004015147825 */ /* 0x000fe200078e000a */
[----:B------:R-:W-:-:S02]  /*17c0*/  LEA.HI.X R203, R2, UR9, R203, 0x1, P1 ;  /* 0x0000000902cb7c11 */ /* 0x000fc400088f0ccb */
[----:B------:R-:W-:Y:S01]  /*17d0*/  LOP3.LUT R209, R209, R4, RZ, 0xfc, !PT ;  /* 0x00000004d1d17212 */ /* 0x000fe200078efcff */
[----:B------:R-:W-:Y:S01]  /*17e0*/  IMAD.SHL.U32 R2, R192, 0x40, RZ ;  /* 0x00000040c0027824 */ /* 0x000fe200078e00ff */
[----:B------:R-:W-:Y:S02]  /*17f0*/  LOP3.LUT R3, R194, 0x8, RZ, 0xc0, !PT ;  /* 0x00000008c2037812 */ /* 0x000fe400078ec0ff */
[----:B------:R-:W-:Y:S01]  /*1800*/  LEA.HI.X R205, R6, UR11, R205, 0x1, P2 ;  /* 0x0000000b06cd7c11 */ /* 0x000fe200090f0ccd */
[----:B-1----:R-:W-:Y:S01]  /*1810*/  IMAD.WIDE.U32 R16, R19, UR6, R16 ;  /* 0x0000000613107c25 */ /* 0x002fe2000f8e0010 */
[----:B------:R-:W-:Y:S02]  /*1820*/  LOP3.LUT R0, R191, 0x1c0, R2, 0xf8, !PT ;  /* 0x000001c0bf007812 */ /* 0x000fe400078ef802 */
[----:B------:R-:W-:Y:S01]  /*1830*/  LEA R209, R209, UR5, 0x1 ;  /* 0x00000005d1d17c11 */ /* 0x000fe2000f8e08ff */
[----:B------:R-:W-:Y:S01]  /*1840*/  IMAD R19, R19, UR7, R17 ;  /* 0x0000000713137c24 */ /* 0x000fe2000f8e0211 */
[----:B------:R-:W-:Y:S01]  /*1850*/  LOP3.LUT R3, R0, R3, RZ, 0x3c, !PT ;  /* 0x0000000300037212 */ /* 0x000fe200078e3cff */
[----:B------:R-:W-:Y:S06]  /*1860*/  @P0 BRA `(.L_x_711) ;  /* 0x0000000000780947 */ /* 0x000fec0003800000 */
        /* <DEDUP_REMOVED lines=29> */
.L_x_712:
[----:B------:R2:W-:Y:S02]  /*1a40*/  STS.128 [R209+0x4000], RZ ;  /* 0x004000ffd1007388 */ /* 0x0005e40000000c00 */
.L_x_711:
[----:B------:R-:W-:Y:S05]  /*1a50*/  BSYNC.RECONVERGENT B0 ;  /* 0x0000000000007941 */ /* 0x000fea0003800200 */
.L_x_710:
[----:B-1-3--:R-:W-:Y:S01]  /*1a60*/  IADD3 R9, PT, PT, R10, 0x10, RZ ;  /* 0x000000100a097810 */ /* 0x00afe20007ffe0ff */
[----:B------:R-:W-:Y:S03]  /*1a70*/  BSSY.RECONVERGENT B0, `(.L_x_713) ;  /* 0x0000024000007945 */ /* 0x000fe60003800200 */
[----:B------:R-:W-:-:S13]  /*1a80*/  ISETP.GE.AND P0, PT, R9, R202, PT ;  /* 0x000000ca0900720c */ /* 0x000fda0003f06270 */
[----:B------:R-:W-:Y:S05]  /*1a90*/  @P0 BRA `(.L_x_714) ;  /* 0x0000000000840947 */ /* 0x000fea0003800000 */
[----:B------:R-:W1:Y:S01]  /*1aa0*/  LDCU.64 UR8, c[0x0][0x3b0] ;  /* 0x00007600ff0877ac */ /* 0x000e620008000a00 */
[----:B------:R-:W-:Y:S01]  /*1ab0*/  IADD3 R5, P0, PT, R20, 0x10, RZ ;  /* 0x0000001014057810 */ /* 0x000fe20007f1e0ff */
[----:B------:R-:W-:Y:S01]  /*1ac0*/  IMAD.MOV.U32 R6, RZ, RZ, R16 ;  /* 0x000000ffff067224 */ /* 0x000fe200078e0010 */
[----:B------:R-:W-:Y:S01]  /*1ad0*/  MOV R7, R19 ;  /* 0x0000001300077202 */ /* 0x000fe20000000f00 */
[----:B------:R-:W3:Y:S02]  /*1ae0*/  LDCU UR4, c[0x0][0x440] ;  /* 0x00008800ff0477ac */ /* 0x000ee40008000800 */
        /* <DEDUP_REMOVED lines=27> */
.L_x_715:
[----:B------:R4:W-:Y:S02]  /*1ca0*/  STS.128 [R209+0x4800], RZ ;  /* 0x004800ffd1007388 */ /* 0x0009e40000000c00 */
.L_x_714:
[----:B------:R-:W-:Y:S05]  /*1cb0*/  BSYNC.RECONVERGENT B0 ;  /* 0x0000000000007941 */ /* 0x000fea0003800200 */
.L_x_713:
[----:B------:R-:W-:Y:S01]  /*1cc0*/  IADD3 R7, PT, PT, R10, 0x20, RZ ;  /* 0x000000200a077810 */ /* 0x000fe20007ffe0ff */
[----:B------:R-:W-:Y:S03]  /*1cd0*/  BSSY.RECONVERGENT B0, `(.L_x_716) ;  /* 0x0000024000007945 */ /* 0x000fe60003800200 */
[----:B------:R-:W-:-:S13]  /*1ce0*/  ISETP.GE.AND P0, PT, R7, R202, PT ;  /* 0x000000ca0700720c */ /* 0x000fda0003f06270 */
[----:B------:R-:W-:Y:S05]  /*1cf0*/  @P0 BRA `(.L_x_717) ;  /* 0x0000000000840947 */ /* 0x000fea0003800000 */
[----:B------:R-:W5:Y:S01]  /*1d00*/  LDCU.64 UR8, c[0x0][0x3b0] ;  /* 0x00007600ff0877ac */ /* 0x000f620008000a00 */
[----:B------:R-:W-:Y:S01]  /*1d10*/  IADD3 R5, P0, PT, R20, 0x20, RZ ;  /* 0x0000002014057810 */ /* 0x000fe20007f1e0ff */
[----:B-1-3--:R-:W-:Y:S01]  /*1d20*/  IMAD.MOV.U32 R22, RZ, RZ, R16 ;  /* 0x000000ffff167224 */ /* 0x00afe200078e0010 */
        /* <DEDUP_REMOVED lines=29> */
.L_x_718:
[----:B------:R3:W-:Y:S02]  /*1f00*/  STS.128 [R209+0x5000], RZ ;  /* 0x005000ffd1007388 */ /* 0x0007e40000000c00 */
.L_x_717:
[----:B------:R-:W-:Y:S05]  /*1f10*/  BSYNC.RECONVERGENT B0 ;  /* 0x0000000000007941 */ /* 0x000fea0003800200 */
.L_x_716:
        /* <DEDUP_REMOVED lines=37> */
.L_x_721:
[----:B------:R2:W-:Y:S02]  /*2170*/  STS.128 [R209+0x5800], RZ ;  /* 0x005800ffd1007388 */ /* 0x0005e40000000c00 */
.L_x_720:
[----:B------:R-:W-:Y:S05]  /*2180*/  BSYNC.RECONVERGENT B0 ;  /* 0x0000000000007941 */ /* 0x000fea0003800200 */
.L_x_719:
[----:B------:R-:W-:Y:S01]  /*2190*/  IADD3 R11, PT, PT, R184, -0x1, RZ ;  /* 0xffffffffb80b7810 */ /* 0x000fe20007ffe0ff */
[----:B------:R-:W-:Y:S04]  /*21a0*/  BSSY.RECONVERGENT B0, `(.L_x_722) ;  /* 0x000001e000007945 */ /* 0x000fe80003800200 */
[----:B------:R-:W-:Y:S02]  /*21b0*/  IMAD R4, R11, -0x40, R80 ;  /* 0xffffffc00b047824 */ /* 0x000fe400078e0250 */
[-C--:B-12---:R-:W-:Y:S02]  /*21c0*/  IMAD R19, R77, R11.reuse, RZ ;  /* 0x0000000b4d137224 */ /* 0x086fe400078e02ff */
        /* <DEDUP_REMOVED lines=26> */
.L_x_724:
[----:B------:R2:W-:Y:S02]  /*2370*/  STS.128 [R209+0xa000], RZ ;  /* 0x00a000ffd1007388 */ /* 0x0005e40000000c00 */
.L_x_723:
[----:B------:R-:W-:Y:S05]  /*2380*/  BSYNC.RECONVERGENT B0 ;  /* 0x0000000000007941 */ /* 0x000fea0003800200 */
.L_x_722:
        /* <DEDUP_REMOVED lines=8> */
[----:B-12---:R-:W-:-:S04]  /*2410*/  LEA R20, P2, R15, R206, 0x1 ;  /* 0x000000ce0f147211 */ /* 0x006fc800078408ff */
        /* <DEDUP_REMOVED lines=20> */
.L_x_727:
[----:B------:R2:W-:Y:S02]  /*2560*/  STS.128 [R209+0xa800], RZ ;  /* 0x00a800ffd1007388 */ /* 0x0005e40000000c00 */
.L_x_726:
[----:B------:R-:W-:Y:S05]  /*2570*/  BSYNC.RECONVERGENT B0 ;  /* 0x0000000000007941 */ /* 0x000fea0003800200 */
.L_x_725:
        /* <DEDUP_REMOVED lines=29> */
.L_x_730:
[----:B------:R2:W-:Y:S02]  /*2750*/  STS.128 [R209+0xb000], RZ ;  /* 0x00b000ffd1007388 */ /* 0x0005e40000000c00 */
.L_x_729:
[----:B------:R-:W-:Y:S05]  /*2760*/  BSYNC.RECONVERGENT B0 ;  /* 0x0000000000007941 */ /* 0x000fea0003800200 */
.L_x_728:
        /* <DEDUP_REMOVED lines=34> */
.L_x_733:
[----:B------:R1:W-:Y:S02]  /*2990*/  STS.128 [R209+0xb800], RZ ;  /* 0x00b800ffd1007388 */ /* 0x0003e40000000c00 */
.L_x_732:
[----:B------:R-:W-:Y:S05]  /*29a0*/  BSYNC.RECONVERGENT B0 ;  /* 0x0000000000007941 */ /* 0x000fea0003800200 */
.L_x_731:
[----:B------:R-:W0:Y:S01]  /*29b0*/  LDGDEPBAR ;  /* 0x00000000000079af */ /* 0x000e220000000000 */
[----:B-1----:R-:W-:Y:S01]  /*29c0*/  LOP3.LUT R16, R194, 0x1f0, RZ, 0xc0, !PT ;  /* 0x000001f0c2107812 */ /* 0x002fe200078ec0ff */
[----:B------:R-:W-:Y:S01]  /*29d0*/  IMAD R10, R10, R11, RZ ;  /* 0x0000000b0a0a7224 */ /* 0x000fe200078e02ff */
[----:B------:R-:W-:Y:S01]  /*29e0*/  SHF.R.U32.HI R8, RZ, 0x2, R192 ;  /* 0x00000002ff087819 */ /* 0x000fe200000116c0 */
[----:B------:R-:W-:Y:S01]  /*29f0*/  BSSY.RECONVERGENT B0, `(.L_x_734) ;  /* 0x0000026000007945 */ /* 0x000fe20003800200 */
[----:B------:R-:W-:Y:S01]  /*2a00*/  IADD3 R13, PT, PT, R16, 0x1, R13 ;  /* 0x00000001100d7810 */ /* 0x000fe20007ffe00d */
[----:B------:R-:W-:Y:S01]  /*2a10*/  IMAD.IADD R6, R3, 0x1, R6 ;  /* 0x0000000103067824 */ /* 0x000fe200078e0206 */
[----:B------:R-:W-:-:S04]  /*2a20*/  LOP3.LUT R8, R8, 0x7, RZ, 0xc0, !PT ;  /* 0x0000000708087812 */ /* 0x000fc800078ec0ff */
[----:B------:R-:W-:Y:S01]  /*2a30*/  IADD3 R8, PT, PT, -R14, R13, R8 ;  /* 0x0000000d0e087210 */ /* 0x000fe20007ffe108 */
[----:B------:R-:W-:-:S03]  /*2a40*/  IMAD.WIDE.U32 R12, R12, R11, RZ ;  /* 0x0000000b0c0c7225 */ /* 0x000fc600078e00ff */
[----:B------:R-:W-:Y:S01]  /*2a50*/  IADD3 R79, PT, PT, R8, R79, R80 ;  /* 0x0000004f084f7210 */ /* 0x000fe20007ffe050 */
[----:B------:R-:W-:Y:S01]  /*2a60*/  IMAD.IADD R11, R13, 0x1, R10 ;  /* 0x000000010d0b7824 */ /* 0x000fe200078e020a */
        /* <DEDUP_REMOVED lines=25> */
.L_x_736:
[----:B------:R1:W-:Y:S01]  /*2c00*/  STS.128 [R209+0x10000], RZ ;  /* 0x010000ffd1007388 */ /* 0x0003e20000000c00 */
[----:B------:R-:W-:Y:S05]  /*2c10*/  BRA `(.L_x_737) ;  /* 0x00000000000c7947 */ /* 0x000fea0003800000 */
.L_x_735:
[----:B------:R1:W-:Y:S04]  /*2c20*/  STS.128 [R209+0xc000], RZ ;  /* 0x00c000ffd1007388 */ /* 0x0003e80000000c00 */
[----:B------:R1:W-:Y:S04]  /*2c30*/  STS.128 [R209+0xe000], RZ ;  /* 0x00e000ffd1007388 */ /* 0x0003e80000000c00 */
[----:B------:R1:W-:Y:S02]  /*2c40*/  STS.128 [R209+0x10000], RZ ;  /* 0x010000ffd1007388 */ /* 0x0003e40000000c00 */
.L_x_737:
[----:B------:R-:W-:Y:S05]  /*2c50*/  BSYNC.RECONVERGENT B0 ;  /* 0x0000000000007941 */ /* 0x000fea0003800200 */
.L_x_734:
        /* <DEDUP_REMOVED lines=30> */
.L_x_740:
[----:B------:R1:W-:Y:S02]  /*2e40*/  STS.128 [R209+0x10800], RZ ;  /* 0x010800ffd1007388 */ /* 0x0003e40000000c00 */
.L_x_739:
[----:B------:R-:W-:Y:S05]  /*2e50*/  BSYNC.RECONVERGENT B0 ;  /* 0x0000000000007941 */ /* 0x000fea0003800200 */
.L_x_738:
        /* <DEDUP_REMOVED lines=32> */
.L_x_743:
[----:B------:R1:W-:Y:S02]  /*3060*/  STS.128 [R209+0x11000], RZ ;  /* 0x011000ffd1007388 */ /* 0x0003e40000000c00 */
.L_x_742:
[----:B------:R-:W-:Y:S05]  /*3070*/  BSYNC.RECONVERGENT B0 ;  /* 0x0000000000007941 */ /* 0x000fea0003800200 */
.L_x_741:
        /* <DEDUP_REMOVED lines=33> */
.L_x_746:
[----:B------:R1:W-:Y:S02]  /*3290*/  STS.128 [R209+0x11800], RZ ;  /* 0x011800ffd1007388 */ /* 0x0003e40000000c00 */
.L_x_745:
[----:B------:R-:W-:Y:S05]  /*32a0*/  BSYNC.RECONVERGENT B0 ;  /* 0x0000000000007941 */ /* 0x000fea0003800200 */
.L_x_744:
[----:B------:R-:W-:Y:S01]  /*32b0*/  LOP3.LUT R5, R0, R5, RZ, 0x3c, !PT ;  /* 0x0000000500057212 */ /* 0x000fe200078e3cff */
[----:B------:R-:W5:Y:S01]  /*32c0*/  LDCU UR4, c[0x0][0x50c] ;  /* 0x0000a180ff0477ac */ /* 0x000f620008000800 */
[----:B------:R-:W-:Y:S01]  /*32d0*/  LOP3.LUT R196, R2, 0x400, RZ, 0xc0, !PT ;  /* 0x0000040002c47812 */ /* 0x000fe200078ec0ff */
[----:B------:R-:W0:Y:S01]  /*32e0*/  LDGDEPBAR ;  /* 0x00000000000079af */ /* 0x000e220000000000 */
[----:B------:R-:W-:Y:S02]  /*32f0*/  LEA R87, R6, UR5, 0x1 ;  /* 0x0000000506577c11 */ /* 0x000fe4000f8e08ff */
[----:B------:R-:W-:Y:S02]  /*3300*/  LEA R196, R5, R196, 0x1 ;  /* 0x000000c405c47211 */ /* 0x000fe400078e08ff */
[----:B------:R-:W-:Y:S01]  /*3310*/  LOP3.LUT P2, RZ, R192, 0x2, RZ, 0xc0, !PT ;  /* 0x00000002c0ff7812 */ /* 0x000fe2000784c0ff */
[----:B------:R-:W-:Y:S01]  /*3320*/  LDSM.16.M88.4 R48, [R87] ;  /* 0x000000005730783b */ /* 0x000fe20000000200 */
[----:B------:R-:W-:-:S02]  /*3330*/  MOV R190, 0x20 ;  /* 0x0000002000be7802 */ /* 0x000fc40000000f00 */
[----:B------:R-:W-:Y:S01]  /*3340*/  IADD3 R83, PT, PT, R196, UR5, RZ ;  /* 0x00000005c4537c10 */ /* 0x000fe2000fffe0ff */
[----:B--23--:R-:W2:Y:S01]  /*3350*/  LDSM.16.M88.4 R20, [R196+UR5+0x6000] ;  /* 0x00600005c414783b */ /* 0x00cea20008000200 */
[----:B------:R-:W-:Y:S02]  /*3360*/  SEL R76, R190, 0xffffffe0, !P2 ;  /* 0xffffffe0be4c7807 */ /* 0x000fe40005000000 */
[----:B------:R-:W-:Y:S01]  /*3370*/  LOP3.LUT P0, RZ, R192, 0x4, RZ, 0xc0, !PT ;  /* 0x00000004c0ff7812 */ /* 0x000fe2000780c0ff */
[----:B-1----:R-:W1:Y:S01]  /*3380*/  LDSM.16.M88.4 R12, [R196+UR5+0x6800] ;  /* 0x00680005c40c783b */ /* 0x002e620008000200 */
[-C--:B------:R-:W-:Y:S02]  /*3390*/  IADD3 R85, PT, PT, R87, R76.reuse, RZ ;  /* 0x0000004c57557210 */ /* 0x080fe40007ffe0ff */
[----:B------:R-:W-:Y:S01]  /*33a0*/  IADD3 R82, PT, PT, R83, R76, RZ ;  /* 0x0000004c53527210 */ /* 0x000fe20007ffe0ff */
[----:B------:R-:W3:Y:S01]  /*33b0*/  LDSM.16.M88.4 R56, [R196+UR5+0x7000] ;  /* 0x00700005c438783b */ /* 0x000ee20008000200 */
[----:B------:R-:W-:-:S02]  /*33c0*/  MOV R156, 0x40 ;  /* 0x00000040009c7802 */ /* 0x000fc40000000f00 */
[----:B------:R-:W-:Y:S01]  /*33d0*/  ISETP.NE.AND P6, PT, R184, 0x1, PT ;  /* 0x00000001b800780c */ /* 0x000fe20003fc5270 */
[----:B------:R-:W4:Y:S01]  /*33e0*/  LDSM.16.M88.4 R28, [R196+UR5+0x7800] ;  /* 0x00780005c41c783b */ /* 0x000f220008000200 */
[----:B------:R-:W-:Y:S02]  /*33f0*/  SEL R156, R156, 0xffffffc0, !P0 ;  /* 0xffffffc09c9c7807 */ /* 0x000fe40004000000 */
[----:B------:R-:W-:Y:S01]  /*3400*/  VIMNMX R186, PT, PT, R79, R80, PT ;  /* 0x000000504fba7248 */ /* 0x000fe20003fe0100 */
[----:B------:R-:W-:Y:S01]  /*3410*/  LDSM.16.M88.4 R64, [R85] ;  /* 0x000000005540783b */ /* 0x000fe20000000200 */
[-C--:B------:R-:W-:Y:S02]  /*3420*/  IADD3 R89, PT, PT, R87, R156.reuse, RZ ;  /* 0x0000009c57597210 */ /* 0x080fe40007ffe0ff */
[----:B------:R-:W-:Y:S01]  /*3430*/  IADD3 R83, PT, PT, R83, R156, RZ ;  /* 0x0000009c53537210 */ /* 0x000fe20007ffe0ff */
[----:B------:R-:W5:Y:S01]  /*3440*/  LDSM.16.M88.4 R32, [R82+0x6000] ;  /* 0x006000005220783b */ /* 0x000f620000000200 */
[----:B------:R-:W-:-:S02]  /*3450*/  IADD3 R84, PT, PT, R76, R89, RZ ;  /* 0x000000594c547210 */ /* 0x000fc40007ffe0ff */
[----:B------:R-:W-:Y:S01]  /*3460*/  IADD3 R81, PT, PT, R76, R83, RZ ;  /* 0x000000534c517210 */ /* 0x000fe20007ffe0ff */
[----:B------:R-:W5:Y:S01]  /*3470*/  LDSM.16.M88.4 R8, [R82+0x6800] ;  /* 0x006800005208783b */ /* 0x000f620000000200 */
[----:B------:R-:W-:-:S03]  /*3480*/  VIADDMNMX R133, R79, 0x8, R80, PT ;  /* 0x000000084f857846 */ /* 0x000fc60003800150 */
[----:B------:R-:W5:Y:S04]  /*3490*/  LDSM.16.M88.4 R4, [R82+0x7000] ;  /* 0x007000005204783b */ /* 0x000f680000000200 */
[----:B------:R-:W5:Y:S04]  /*34a0*/  LDSM.16.M88.4 R68, [R82+0x7800] ;  /* 0x007800005244783b */ /* 0x000f680000000200 */
[----:B------:R-:W-:Y:S01]  /*34b0*/  LDSM.16.M88.4 R44, [R83+0x6000] ;  /* 0x00600000532c783b */ /* 0x000fe20000000200 */
[C---:B--2---:R-:W-:Y:S03]  /*34c0*/  HMMA.16816.F32.BF16 R24, R48.reuse, R20, RZ ;  /* 0x000000143018723c */ /* 0x044fe600000418ff */
[----:B------:R-:W-:Y:S04]  /*34d0*/  LDSM.16.M88.4 R40, [R83+0x6800] ;  /* 0x006800005328783b */ /* 0x000fe80000000200 */
[----:B------:R-:W-:Y:S01]  /*34e0*/  LDSM.16.M88.4 R72, [R84] ;  /* 0x000000005448783b */ /* 0x000fe20000000200 */
[C---:B-1----:R-:W-:Y:S03]  /*34f0*/  HMMA.16816.F32.BF16 R16, R48.reuse, R12, RZ ;  /* 0x0000000c3010723c */ /* 0x042fe600000418ff */
[----:B------:R-:W-:Y:S05]  /*3500*/  LDSM.16.M88.4 R36, [R83+0x7000] ;  /* 0x007000005324783b */ /* 0x000fea0000000200 */
[C---:B---3--:R-:W-:Y:S08]  /*3510*/  HMMA.16816.F32.BF16 R60, R48.reuse, R56, RZ ;  /* 0x00000038303c723c */ /* 0x048ff000000418ff */
[C---:B------:R-:W-:Y:S08]  /*3520*/  HMMA.16816.F32.BF16 R20, R48.reuse, R22, RZ ;  /* 0x000000163014723c */ /* 0x040ff000000418ff */
[C---:B------:R-:W-:Y:S08]  /*3530*/  HMMA.16816.F32.BF16 R12, R48.reuse, R14, RZ ;  /* 0x0000000e300c723c */ /* 0x040ff000000418ff */
[C---:B------:R-:W-:Y:S08]  /*3540*/  HMMA.16816.F32.BF16 R56, R48.reuse, R58, RZ ;  /* 0x0000003a3038723c */ /* 0x040ff000000418ff */
[C---:B----4-:R-:W-:Y:S08]  /*3550*/  HMMA.16816.F32.BF16 R52, R48.reuse, R28, RZ ;  /* 0x0000001c3034723c */ /* 0x050ff000000418ff */
[----:B------:R-:W-:Y:S01]  /*3560*/  HMMA.16816.F32.BF16 R48, R48, R30, RZ ;  /* 0x0000001e3030723c */ /* 0x000fe200000418ff */
[----:B------:R-:W1:Y:S07]  /*3570*/  LDSM.16.M88.4 R28, [R89] ;  /* 0x00000000591c783b */ /* 0x000e6e0000000200 */
[C---:B-----5:R-:W-:Y:S08]  /*3580*/  HMMA.16816.F32.BF16 R24, R64.reuse, R32, R24 ;  /* 0x000000204018723c */ /* 0x060ff00000041818 */
[C---:B------:R-:W-:Y:S01]  /*3590*/  HMMA.16816.F32.BF16 R20, R64.reuse, R34, R20 ;  /* 0x000000224014723c */ /* 0x040fe20000041814 */
[----:B------:R-:W2:Y:S07]  /*35a0*/  LDSM.16.M88.4 R32, [R83+0x7800] ;  /* 0x007800005320783b */ /* 0x000eae0000000200 */
[C---:B------:R-:W-:Y:S08]  /*35b0*/  HMMA.16816.F32.BF16 R16, R64.reuse, R8, R16 ;  /* 0x000000084010723c */ /* 0x040ff00000041810 */
[C---:B------:R-:W-:Y:S01]  /*35c0*/  HMMA.16816.F32.BF16 R12, R64.reuse, R10, R12 ;  /* 0x0000000a400c723c */ /* 0x040fe2000004180c */
[----:B------:R-:W3:Y:S07]  /*35d0*/  LDSM.16.M88.4 R8, [R81+0x6000] ;  /* 0x006000005108783b */ /* 0x000eee0000000200 */
        /* <DEDUP_REMOVED lines=13> */
[C---:B--2---:R-:W-:Y:S08]  /*36b0*/  HMMA.16816.F32.BF16 R52, R28.reuse, R32, R52 ;  /* 0x000000201c34723c */ /* 0x044ff00000041834 */
[----:B------:R-:W-:Y:S01]  /*36c0*/  HMMA.16816.F32.BF16 R48, R28, R34, R48 ;  /* 0x000000221c30723c */ /* 0x000fe20000041830 */
[----:B------:R-:W2:Y:S07]  /*36d0*/  LDSM.16.M88.4 R32, [R196+UR5+0x9000] ;  /* 0x00900005c420783b */ /* 0x000eae0008000200 */
[C---:B---3--:R-:W-:Y:S08]  /*36e0*/  HMMA.16816.F32.BF16 R24, R72.reuse, R8, R24 ;  /* 0x000000084818723c */ /* 0x048ff00000041818 */
[C---:B------:R-:W-:Y:S01]  /*36f0*/  HMMA.16816.F32.BF16 R20, R72.reuse, R10, R20 ;  /* 0x0000000a4814723c */ /* 0x040fe20000041814 */
[----:B------:R-:W-:Y:S07]  /*3700*/  LDSM.16.M88.4 R8, [R85+0x2000] ;  /* 0x002000005508783b */ /* 0x000fee0000000200 */
[C---:B----4-:R-:W-:Y:S08]  /*3710*/  HMMA.16816.F32.BF16 R16, R72.reuse, R4, R16 ;  /* 0x000000044810723c */ /* 0x050ff00000041810 */
[----:B------:R-:W-:Y:S01]  /*3720*/  HMMA.16816.F32.BF16 R12, R72, R6, R12 ;  /* 0x00000006480c723c */ /* 0x000fe2000004180c */
[----:B------:R-:W3:Y:S07]  /*3730*/  LDSM.16.M88.4 R4, [R82+0x8000] ;  /* 0x008000005204783b */ /* 0x000eee0000000200 */
        /* <DEDUP_REMOVED lines=13> */
[C---:B--2---:R-:W-:Y:S08]  /*3810*/  HMMA.16816.F32.BF16 R60, R44.reuse, R32, R60 ;  /* 0x000000202c3c723c */ /* 0x044ff0000004183c */
[----:B------:R-:W-:Y:S01]  /*3820*/  HMMA.16816.F32.BF16 R56, R44, R34, R56 ;  /* 0x000000222c38723c */ /* 0x000fe20000041838 */
[----:B------:R-:W-:Y:S07]  /*3830*/  LDSM.16.M88.4 R32, [R89+0x2000] ;  /* 0x002000005920783b */ /* 0x000fee0000000200 */
[C---:B---3--:R-:W-:Y:S08]  /*3840*/  HMMA.16816.F32.BF16 R24, R8.reuse, R4, R24 ;  /* 0x000000040818723c */ /* 0x048ff00000041818 */
        /* <DEDUP_REMOVED lines=27> */
[----:B------:R-:W-:Y:S04]  /*3a00*/  LDSM.16.M88.4 R36, [R85+0x4000] ;  /* 0x004000005524783b */ /* 0x000fe80000000200 */
[----:B------:R-:W-:Y:S03]  /*3a10*/  LDSM.16.M88.4 R84, [R84+0x4000] ;  /* 0x004000005454783b */ /* 0x000fe60000000200 */
        /* <DEDUP_REMOVED lines=13> */
[----:B-----5:R-:W-:Y:S01]  /*3af0*/  HMMA.16816.F32.BF16 R72, R60, R48, R44 ;  /* 0x000000303c48723c */ /* 0x020fe2000004182c */
[----:B------:R-:W3:Y:S07]  /*3b00*/  LDSM.16.M88.4 R44, [R89+0x4000] ;  /* 0x00400000592c783b */ /* 0x000eee0000000200 */
[C---:B----4-:R-:W-:Y:S08]  /*3b10*/  HMMA.16816.F32.BF16 R52, R40.reuse, R32, R52 ;  /* 0x000000202834723c */ /* 0x050ff00000041834 */
[----:B------:R-:W-:Y:S01]  /*3b20*/  HMMA.16816.F32.BF16 R64, R40, R34, R64 ;  /* 0x000000222840723c */ /* 0x000fe20000041840 */
[----:B------:R-:W4:Y:S04]  /*3b30*/  LDSM.16.M88.4 R40, [R82+0xa800] ;  /* 0x00a800005228783b */ /* 0x000f280000000200 */
[----:B------:R-:W5:Y:S03]  /*3b40*/  LDSM.16.M88.4 R32, [R81+0xa000] ;  /* 0x00a000005120783b */ /* 0x000f660000000200 */
[----:B------:R-:W-:Y:S08]  /*3b50*/  HMMA.16816.F32.BF16 R20, R60, R50, R20 ;  /* 0x000000323c14723c */ /* 0x000ff00000041814 */
[----:B-1----:R-:W-:Y:S08]  /*3b60*/  HMMA.16816.F32.BF16 R72, R36, R24, R72 ;  /* 0x000000182448723c */ /* 0x002ff00000041848 */
[----:B------:R-:W-:Y:S08]  /*3b70*/  HMMA.16816.F32.BF16 R16, R60, R8, R16 ;  /* 0x000000083c10723c */ /* 0x000ff00000041810 */
[----:B------:R-:W-:Y:S01]  /*3b80*/  HMMA.16816.F32.BF16 R20, R36, R26, R20 ;  /* 0x0000001a2414723c */ /* 0x000fe20000041814 */
[----:B------:R-:W-:Y:S07]  /*3b90*/  LDSM.16.M88.4 R24, [R196+UR5+0xb800] ;  /* 0x00b80005c418783b */ /* 0x000fee0008000200 */
[C---:B------:R-:W-:Y:S01]  /*3ba0*/  HMMA.16816.F32.BF16 R12, R60.reuse, R10, R12 ;  /* 0x0000000a3c0c723c */ /* 0x040fe2000004180c */
[----:B------:R-:W1:Y:S07]  /*3bb0*/  LDSM.16.M88.4 R8, [R83+0xa800] ;  /* 0x00a800005308783b */ /* 0x000e6e0000000200 */
[C---:B--2---:R-:W-:Y:S08]  /*3bc0*/  HMMA.16816.F32.BF16 R68, R60.reuse, R4, R68 ;  /* 0x000000043c44723c */ /* 0x044ff00000041844 */
[----:B------:R-:W-:Y:S01]  /*3bd0*/  HMMA.16816.F32.BF16 R56, R60, R6, R56 ;  /* 0x000000063c38723c */ /* 0x000fe20000041838 */
[----:B------:R-:W2:Y:S07]  /*3be0*/  LDSM.16.M88.4 R4, [R82+0xb000] ;  /* 0x00b000005204783b */ /* 0x000eae0000000200 */
[C---:B---3--:R-:W-:Y:S08]  /*3bf0*/  HMMA.16816.F32.BF16 R72, R44.reuse, R28, R72 ;  /* 0x0000001c2c48723c */ /* 0x048ff00000041848 */
[----:B------:R-:W-:Y:S08]  /*3c00*/  HMMA.16816.F32.BF16 R20, R44, R30, R20 ;  /* 0x0000001e2c14723c */ /* 0x000ff00000041814 */
[C---:B----4-:R-:W-:Y:S01]  /*3c10*/  HMMA.16816.F32.BF16 R28, R36.reuse, R40, R16 ;  /* 0x00000028241c723c */ /* 0x050fe20000041810 */
[----:B------:R-:W3:Y:S07]  /*3c20*/  LDSM.16.M88.4 R16, [R81+0xa800] ;  /* 0x00a800005110783b */ /* 0x000eee0000000200 */
[----:B------:R-:W-:Y:S01]  /*3c30*/  HMMA.16816.F32.BF16 R12, R36, R42, R12 ;  /* 0x0000002a240c723c */ /* 0x000fe2000004180c */
[----:B------:R-:W4:Y:S07]  /*3c40*/  LDSM.16.M88.4 R40, [R82+0xb800] ;  /* 0x00b800005228783b */ /* 0x000f2e0000000200 */
[C---:B-----5:R-:W-:Y:S08]  /*3c50*/  HMMA.16816.F32.BF16 R72, R84.reuse, R32, R72 ;  /* 0x000000205448723c */ /* 0x060ff00000041848 */
[----:B------:R-:W-:Y:S01]  /*3c60*/  HMMA.16816.F32.BF16 R20, R84, R34, R20 ;  /* 0x000000225414723c */ /* 0x000fe20000041814 */
[----:B------:R-:W5:Y:S07]  /*3c70*/  LDSM.16.M88.4 R32, [R83+0xb000] ;  /* 0x00b000005320783b */ /* 0x000f6e0000000200 */
        /* <DEDUP_REMOVED lines=25> */
[----:B------:R-:W1:Y:S01]  /*3e10*/  MUFU.TANH R22, R22 ;  /* 0x0000001600167308 */ /* 0x000e620000002400 */
[----:B------:R-:W-:-:S05]  /*3e20*/  DEPBAR.LE SB0, 0x0 ;  /* 0x000080000000791a */ /* 0x000fca0000000000 */
[C---:B----4-:R-:W-:Y:S02]  /*3e30*/  HMMA.16816.F32.BF16 R52, R36.reuse, R40, R52 ;  /* 0x000000282434723c */ /* 0x050fe40000041834 */
[----:B------:R-:W4:Y:S01]  /*3e40*/  MUFU.TANH R23, R23 ;  /* 0x0000001700177308 */ /* 0x000f220000002400 */
[----:B------:R-:W-:Y:S01]  /*3e50*/  FMUL.FTZ R24, R28, UR4 ;  /* 0x000000041c187c20 */ /* 0x000fe20008410000 */
[----:B------:R-:W-:Y:S01]  /*3e60*/  FMUL.FTZ R25, R29, UR4 ;  /* 0x000000041d197c20 */ /* 0x000fe20008410000 */
[----:B------:R-:W-:Y:S01]  /*3e70*/  FMUL.FTZ R28, R30, UR4 ;  /* 0x000000041e1c7c20 */ /* 0x000fe20008410000 */
[----:B------:R-:W-:Y:S02]  /*3e80*/  FMUL.FTZ R29, R31, UR4 ;  /* 0x000000041f1d7c20 */ /* 0x000fe40008410000 */
[----:B------:R-:W-:Y:S02]  /*3e90*/  HMMA.16816.F32.BF16 R64, R36, R42, R64 ;  /* 0x0000002a2440723c */ /* 0x000fe40000041840 */
[----:B------:R-:W1:Y:S01]  /*3ea0*/  MUFU.TANH R24, R24 ;  /* 0x0000001800187308 */ /* 0x000e620000002400 */
[----:B------:R-:W-:-:S05]  /*3eb0*/  FMUL.FTZ R12, R12, UR4 ;  /* 0x000000040c0c7c20 */ /* 0x000fca0008410000 */
[C---:B-----5:R-:W-:Y:S02]  /*3ec0*/  HMMA.16816.F32.BF16 R68, R44.reuse, R32, R68 ;  /* 0x000000202c44723c */ /* 0x060fe40000041844 */
[----:B------:R-:W2:Y:S06]  /*3ed0*/  MUFU.TANH R25, R25 ;  /* 0x0000001900197308 */ /* 0x000eac0000002400 */
[C---:B------:R-:W-:Y:S02]  /*3ee0*/  HMMA.16816.F32.BF16 R56, R44.reuse, R34, R56 ;  /* 0x000000222c38723c */ /* 0x040fe40000041838 */
[----:B------:R-:W2:Y:S06]  /*3ef0*/  MUFU.TANH R28, R28 ;  /* 0x0000001c001c7308 */ /* 0x000eac0000002400 */
[C---:B-1----:R-:W-:Y:S01]  /*3f00*/  HMMA.16816.F32.BF16 R52, R44.reuse, R4, R52 ;  /* 0x000000042c34723c */ /* 0x042fe20000041834 */
[----:B------:R-:W-:Y:S01]  /*3f10*/  FMUL.FTZ R4, R15, UR4 ;  /* 0x000000040f047c20 */ /* 0x000fe20008410000 */
[----:B------:R-:W1:Y:S06]  /*3f20*/  MUFU.TANH R29, R29 ;  /* 0x0000001d001d7308 */ /* 0x000e6c0000002400 */
[----:B------:R-:W-:Y:S02]  /*3f30*/  HMMA.16816.F32.BF16 R64, R44, R6, R64 ;  /* 0x000000062c40723c */ /* 0x000fe40000041840 */
[----:B------:R1:W1:Y:S06]  /*3f40*/  MUFU.TANH R30, R12 ;  /* 0x0000000c001e7308 */ /* 0x00026c0000002400 */
[C---:B------:R-:W-:Y:S01]  /*3f50*/  HMMA.16816.F32.BF16 R68, R84.reuse, R8, R68 ;  /* 0x000000085444723c */ /* 0x040fe20000041844 */
[----:B------:R-:W-:Y:S01]  /*3f60*/  FMUL.FTZ R8, R13, UR4 ;  /* 0x000000040d087c20 */ /* 0x000fe20008410000 */
[----:B------:R-:W-:Y:S01]  /*3f70*/  FMUL.FTZ R9, R14, UR4 ;  /* 0x000000040e097c20 */ /* 0x000fe20008410000 */
[----:B------:R-:W1:Y:S05]  /*3f80*/  MUFU.TANH R4, R4 ;  /* 0x0000000400047308 */ /* 0x000e6a0000002400 */
[C---:B------:R-:W-:Y:S03]  /*3f90*/  HMMA.16816.F32.BF16 R56, R84.reuse, R10, R56 ;  /* 0x0000000a5438723c */ /* 0x040fe60000041838 */
[----:B------:R-:W1:Y:S05]  /*3fa0*/  MUFU.TANH R8, R8 ;  /* 0x0000000800087308 */ /* 0x000e6a0000002400 */
        /* <DEDUP_REMOVED lines=36> */
[----:B--234-:R-:W-:Y:S05]  /*41f0*/  @!P6 BRA `(.L_x_747) ;  /* 0x00000004005ce947 */ /* 0x01cfea0003800000 */
[----:B------:R-:W-:Y:S01]  /*4200*/  VIADD R79, R184, 0xfffffffe ;  /* 0xfffffffeb84f7836 */ /* 0x000fe20000000000 */
[----:B------:R-:W2:Y:S01]  /*4210*/  LDCU UR4, c[0x0][0x440] ;  /* 0x00008800ff0477ac */ /* 0x000ea20008000800 */
        /* <DEDUP_REMOVED lines=11> */
[----:B-1----:R-:W-:Y:S02]  /*42d0*/  LEA R12, P1, R7, R206, 0x1 ;  /* 0x000000ce070c7211 */ /* 0x002fe400078208ff */
[----:B--2---:R-:W-:Y:S02]  /*42e0*/  ISETP.GE.AND P4, PT, R191, UR4, PT ;  /* 0x00000004bf007c0c */ /* 0x004fe4000bf86270 */
        /* <DEDUP_REMOVED lines=69> */
.L_x_749:
[----:B------:R3:W-:Y:S02]  /*4740*/  STS.128 [R209+0xb800], RZ ;  /* 0x00b800ffd1007388 */ /* 0x0007e40000000c00 */
.L_x_750:
[----:B------:R-:W-:Y:S05]  /*4750*/  BSYNC.RECONVERGENT B0 ;  /* 0x0000000000007941 */ /* 0x000fea0003800200 */
.L_x_748:
[----:B------:R-:W0:Y:S02]  /*4760*/  LDGDEPBAR ;  /* 0x00000000000079af */ /* 0x000e240000000000 */
.L_x_747:
[----:B------:R-:W-:Y:S01]  /*4770*/  IMAD.SHL.U32 R5, R192, 0x2, RZ ;  /* 0x00000002c0057824 */ /* 0x000fe200078e00ff */
[----:B------:R-:W4:Y:S01]  /*4780*/  LDCU UR4, c[0x0][0x45c] ;  /* 0x00008b80ff0477ac */ /* 0x000f220008000800 */
[----:B------:R-:W-:-:S03]  /*4790*/  LOP3.LUT R185, R3, 0x200, R2, 0xf8, !PT ;  /* 0x0000020003b97812 */ /* 0x000fc600078ef802 */
        /* <DEDUP_REMOVED lines=8> */
[C---:B-12---:R-:W-:Y:S01]  /*4820*/  VIADD R10, R5.reuse, 0xffffffd8 ;  /* 0xffffffd8050a7836 */ /* 0x046fe20000000000 */
[CC--:B------:R-:W-:Y:S01]  /*4830*/  ISETP.GE.AND P4, PT, R6.reuse, R186.reuse, PT ;  /* 0x000000ba0600720c */ /* 0x0c0fe20003f86270 */
[C---:B------:R-:W-:Y:S01]  /*4840*/  VIADD R11, R5.reuse, 0xffffffe0 ;  /* 0xffffffe0050b7836 */ /* 0x040fe20000000000 */
[-C--:B------:R-:W-:Y:S01]  /*4850*/  ISETP.GE.AND P1, PT, R6, R133.reuse, PT ;  /* 0x000000850600720c */ /* 0x080fe20003f26270 */
[----:B------:R-:W-:Y:S01]  /*4860*/  VIADD R6, R5, 0xffffffc8 ;  /* 0xffffffc805067836 */ /* 0x000fe20000000000 */
[CC--:B------:R-:W-:Y:S01]  /*4870*/  ISETP.GE.AND P5, PT, R7.reuse, R186.reuse, PT ;  /* 0x000000ba0700720c */ /* 0x0c0fe20003fa6270 */
[----:B------:R-:W-:Y:S01]  /*4880*/  IMAD.IADD R168, R156, 0x1, R185 ;  /* 0x000000019ca87824 */ /* 0x000fe200078e02b9 */
[----:B------:R-:W-:Y:S01]  /*4890*/  ISETP.GE.AND P3, PT, R7, R133, PT ;  /* 0x000000850700720c */ /* 0x000fe20003f66270 */
[----:B------:R-:W-:Y:S01]  /*48a0*/  VIADD R7, R5, 0xffffffc9 ;  /* 0xffffffc905077836 */ /* 0x000fe20000000000 */
[----:B------:R-:W-:Y:S01]  /*48b0*/  FSEL R48, R48, -INF , !P4 ;  /* 0xff80000030307808 */ /* 0x000fe20006000000 */
[----:B------:R-:W-:Y:S01]  /*48c0*/  IMAD.IADD R167, R76, 0x1, R168 ;  /* 0x000000014ca77824 */ /* 0x000fe200078e02a8 */
[----:B------:R-:W-:Y:S01]  /*48d0*/  FSEL R34, R50, -INF , !P1 ;  /* 0xff80000032227808 */ /* 0x000fe20004800000 */
[----:B------:R-:W-:Y:S01]  /*48e0*/  LDSM.16.MT88.4 R80, [R171+0x10000] ;  /* 0x01000000ab50783b */ /* 0x000fe20000004200 */
[----:B------:R-:W-:-:S02]  /*48f0*/  ISETP.GE.AND P4, PT, R6, R186, PT ;  /* 0x000000ba0600720c */ /* 0x000fc40003f86270 */
[-C--:B------:R-:W-:Y:S01]  /*4900*/  ISETP.GE.AND P1, PT, R6, R133.reuse, PT ;  /* 0x000000850600720c */ /* 0x080fe20003f26270 */
[----:B------:R-:W-:Y:S01]  /*4910*/  VIADD R6, R5, 0xffffffd0 ;  /* 0xffffffd005067836 */ /* 0x000fe20000000000 */
[----:B------:R-:W-:Y:S01]  /*4920*/  FSEL R38, R49, -INF , !P5 ;  /* 0xff80000031267808 */ /* 0x000fe20006800000 */
[----:B------:R-:W-:Y:S01]  /*4930*/  LDSM.16.MT88.4 R108, [R168+0xc000] ;  /* 0x00c00000a86c783b */ /* 0x000fe20000004200 */
[----:B------:R-:W-:Y:S02]  /*4940*/  FSEL R32, R51, -INF , !P3 ;  /* 0xff80000033207808 */ /* 0x000fe40005800000 */
[C---:B------:R-:W-:Y:S01]  /*4950*/  ISETP.GE.AND P5, PT, R7.reuse, R186, PT ;  /* 0x000000ba0700720c */ /* 0x040fe20003fa6270 */
[----:B------:R-:W-:Y:S01]  /*4960*/  LDSM.16.MT88.4 R100, [R167+0xc000] ;  /* 0x00c00000a764783b */ /* 0x000fe20000004200 */
[----:B------:R-:W-:Y:S01]  /*4970*/  ISETP.GE.AND P3, PT, R7, R133, PT ;  /* 0x000000850700720c */ /* 0x000fe20003f66270 */
[----:B------:R-:W-:Y:S01]  /*4980*/  VIADD R7, R5, 0xffffffd1 ;  /* 0xffffffd105077836 */ /* 0x000fe20000000000 */
[----:B------:R-:W-:Y:S01]  /*4990*/  FSEL R40, R20, -INF , !P4 ;  /* 0xff80000014287808 */ /* 0x000fe20006000000 */
[----:B------:R-:W-:Y:S01]  /*49a0*/  LDSM.16.MT88.4 R72, [R185+0x10000] ;  /* 0x01000000b948783b */ /* 0x000fe20000004200 */
[----:B------:R-:W-:-:S02]  /*49b0*/  FSEL R26, R22, -INF , !P1 ;  /* 0xff800000161a7808 */ /* 0x000fc40004800000 */
[CC--:B------:R-:W-:Y:S01]  /*49c0*/  ISETP.GE.AND P4, PT, R6.reuse, R186.reuse, PT ;  /* 0x000000ba0600720c */ /* 0x0c0fe20003f86270 */
[----:B------:R-:W-:Y:S01]  /*49d0*/  LDSM.16.MT88.4 R56, [R168+0xe000] ;  /* 0x00e00000a838783b */ /* 0x000fe20000004200 */
[-C--:B------:R-:W-:Y:S02]  /*49e0*/  ISETP.GE.AND P1, PT, R6, R133.reuse, PT ;  /* 0x000000850600720c */ /* 0x080fe40003f26270 */
        /* <DEDUP_REMOVED lines=16> */
[C---:B------:R-:W-:Y:S02]  /*4af0*/  ISETP.GE.AND P5, PT, R7.reuse, R186, PT ;  /* 0x000000ba0700720c */ /* 0x040fe40003fa6270 */
[----:B------:R-:W-:Y:S01]  /*4b00*/  ISETP.GE.AND P3, PT, R7, R133, PT ;  /* 0x000000850700720c */ /* 0x000fe20003f66270 */
[----:B------:R-:W-:Y:S01]  /*4b10*/  VIADD R7, R5, 0xffffffe1 ;  /* 0xffffffe105077836 */ /* 0x000fe20000000000 */
[----:B------:R-:W-:-:S02]  /*4b20*/  FSEL R22, R30, -INF , !P4 ;  /* 0xff8000001e167808 */ /* 0x000fc40006000000 */
[----:B------:R-:W-:Y:S01]  /*4b30*/  FSEL R10, R9, -INF , !P1 ;  /* 0xff800000090a7808 */ /* 0x000fe20004800000 */
[----:B------:R-:W-:Y:S01]  /*4b40*/  VIADD R9, R5, 0xffffffe8 ;  /* 0xffffffe805097836 */ /* 0x000fe20000000000 */
[C---:B------:R-:W-:Y:S01]  /*4b50*/  ISETP.GE.AND P4, PT, R11.reuse, R186, PT ;  /* 0x000000ba0b00720c */ /* 0x040fe20003f86270 */
[----:B------:R-:W-:Y:S01]  /*4b60*/  LDSM.16.MT88.4 R28, [R185+0xe800] ;  /* 0x00e80000b91c783b */ /* 0x000fe20000004200 */
[----:B------:R-:W-:Y:S02]  /*4b70*/  ISETP.GE.AND P1, PT, R11, R133, PT ;  /* 0x000000850b00720c */ /* 0x000fe40003f26270 */
[----:B------:R-:W-:Y:S02]  /*4b80*/  FSEL R20, R8, -INF , !P5 ;  /* 0xff80000008147808 */ /* 0x000fe40006800000 */
[----:B------:R-:W-:Y:S01]  /*4b90*/  FSEL R8, R4, -INF , !P3 ;  /* 0xff80000004087808 */ /* 0x000fe20005800000 */
[----:B------:R-:W-:Y:S01]  /*4ba0*/  VIADD R4, R5, 0xfffffff0 ;  /* 0xfffffff005047836 */ /* 0x000fe20000000000 */
[----:B------:R-:W-:-:S02]  /*4bb0*/  FSEL R222, R222, -INF , !P4 ;  /* 0xff800000dede7808 */ /* 0x000fc40006000000 */
[----:B------:R-:W-:Y:S02]  /*4bc0*/  FSEL R218, R218, -INF , !P1 ;  /* 0xff800000dada7808 */ /* 0x000fe40004800000 */
[CC--:B------:R-:W-:Y:S02]  /*4bd0*/  ISETP.GE.AND P5, PT, R7.reuse, R186.reuse, PT ;  /* 0x000000ba0700720c */ /* 0x0c0fe40003fa6270 */
[-C--:B------:R-:W-:Y:S01]  /*4be0*/  ISETP.GE.AND P3, PT, R7, R133.reuse, PT ;  /* 0x000000850700720c */ /* 0x080fe20003f66270 */
[----:B------:R-:W-:Y:S01]  /*4bf0*/  VIADD R7, R5, 0xffffffe9 ;  /* 0xffffffe905077836 */ /* 0x000fe20000000000 */
[C---:B------:R-:W-:Y:S02]  /*4c00*/  ISETP.GE.AND P4, PT, R9.reuse, R186, PT ;  /* 0x000000ba0900720c */ /* 0x040fe40003f86270 */
[----:B------:R-:W-:Y:S02]  /*4c10*/  ISETP.GE.AND P1, PT, R9, R133, PT ;  /* 0x000000850900720c */ /* 0x000fe40003f26270 */
[----:B------:R-:W-:-:S02]  /*4c20*/  FMNMX3.FTZ R11, R48, R38, R40, !PT ;  /* 0x00000026300b7276 */ /* 0x000fc40007810028 */
[----:B------:R-:W-:Y:S02]  /*4c30*/  FSEL R208, R208, -INF , !P4 ;  /* 0xff800000d0d07808 */ /* 0x000fe40006000000 */
[----:B------:R-:W-:Y:S02]  /*4c40*/  FSEL R216, R216, -INF , !P1 ;  /* 0xff800000d8d87808 */ /* 0x000fe40004800000 */
[----:B------:R-:W-:Y:S02]  /*4c50*/  FMNMX3.FTZ R11, R11, R36, R18, !PT ;  /* 0x000000240b0b7276 */ /* 0x000fe40007810012 */
[----:B------:R-:W-:Y:S02]  /*4c60*/  FSEL R210, R210, -INF , !P3 ;  /* 0xff800000d2d27808 */ /* 0x000fe40005800000 */
[C---:B------:R-:W-:Y:S02]  /*4c70*/  ISETP.GE.AND P4, PT, R4.reuse, R186, PT ;  /* 0x000000ba0400720c */ /* 0x040fe40003f86270 */
[----:B------:R-:W-:Y:S01]  /*4c80*/  ISETP.GE.AND P1, PT, R4, R133, PT ;  /* 0x000000850400720c */ /* 0x000fe20003f26270 */
[----:B------:R-:W-:Y:S01]  /*4c90*/  VIADD R4, R5, 0xfffffff8 ;  /* 0xfffffff805047836 */ /* 0x000fe20000000000 */
[----:B------:R-:W-:-:S02]  /*4ca0*/  FMNMX3.FTZ R9, R34, R32, R26, !PT ;  /* 0x0000002022097276 */ /* 0x000fc4000781001a */
[----:B------:R-:W-:Y:S02]  /*4cb0*/  ISETP.GE.AND P3, PT, R7, R133, PT ;  /* 0x000000850700720c */ /* 0x000fe40003f66270 */
[----:B------:R-:W-:Y:S02]  /*4cc0*/  FSEL R220, R220, -INF , !P5 ;  /* 0xff800000dcdc7808 */ /* 0x000fe40006800000 */
[----:B------:R-:W-:Y:S02]  /*4cd0*/  FMNMX3.FTZ R11, R11, R16, R22, !PT ;  /* 0x000000100b0b7276 */ /* 0x000fe40007810016 */
[----:B------:R-:W-:Y:S01]  /*4ce0*/  ISETP.GE.AND P5, PT, R7, R186, PT ;  /* 0x000000ba0700720c */ /* 0x000fe20003fa6270 */
[----:B------:R-:W-:Y:S01]  /*4cf0*/  VIADD R7, R5, 0xfffffff1 ;  /* 0xfffffff105077836 */ /* 0x000fe20000000000 */
[----:B------:R-:W-:Y:S01]  /*4d00*/  FMNMX3.FTZ R9, R9, R6, R14, !PT ;  /* 0x0000000609097276 */ /* 0x000fe2000781000e */
[----:B------:R-:W-:Y:S01]  /*4d10*/  VIADD R5, R5, 0xfffffff9 ;  /* 0xfffffff905057836 */ /* 0x000fe20000000000 */
[----:B------:R-:W-:-:S02]  /*4d20*/  FSEL R212, R212, -INF , !P3 ;  /* 0xff800000d4d47808 */ /* 0x000fc40005800000 */
[----:B------:R-:W-:Y:S02]  /*4d30*/  ISETP.GE.AND P3, PT, R4, R186, PT ;  /* 0x000000ba0400720c */ /* 0x000fe40003f66270 */
[----:B------:R-:W-:Y:S02]  /*4d40*/  FMNMX3.FTZ R11, R11, R20, R222, !PT ;  /* 0x000000140b0b7276 */ /* 0x000fe400078100de */
[----:B------:R-:W-:Y:S02]  /*4d50*/  FMNMX3.FTZ R9, R9, R12, R10, !PT ;  /* 0x0000000c09097276 */ /* 0x000fe4000781000a */
[----:B------:R-:W-:Y:S02]  /*4d60*/  FSEL R180, R180, -INF , !P5 ;  /* 0xff800000b4b47808 */ /* 0x000fe40006800000 */
[----:B------:R-:W-:Y:S02]  /*4d70*/  FSEL R200, R200, -INF , !P4 ;  /* 0xff800000c8c87808 */ /* 0x000fe40006000000 */
[----:B------:R-:W-:-:S02]  /*4d80*/  FSEL R182, R182, -INF , !P3 ;  /* 0xff800000b6b67808 */ /* 0x000fc40005800000 */
[-C--:B------:R-:W-:Y:S02]  /*4d90*/  ISETP.GE.AND P5, PT, R7, R186.reuse, PT ;  /* 0x000000ba0700720c */ /* 0x080fe40003fa6270 */
[----:B------:R-:W-:Y:S02]  /*4da0*/  ISETP.GE.AND P4, PT, R5, R186, PT ;  /* 0x000000ba0500720c */ /* 0x000fe40003f86270 */
[----:B------:R-:W-:Y:S02]  /*4db0*/  FMNMX3.FTZ R11, R11, R220, R208, !PT ;  /* 0x000000dc0b0b7276 */ /* 0x000fe400078100d0 */
[----:B------:R-:W-:Y:S02]  /*4dc0*/  ISETP.GE.AND P3, PT, R7, R133, PT ;  /* 0x000000850700720c */ /* 0x000fe40003f66270 */
[----:B------:R-:W-:Y:S02]  /*4dd0*/  FMNMX3.FTZ R7, R9, R8, R218, !PT ;  /* 0x0000000809077276 */ /* 0x000fe400078100da */
[----:B------:R-:W-:-:S02]  /*4de0*/  FSEL R198, R198, -INF , !P5 ;  /* 0xff800000c6c67808 */ /* 0x000fc40006800000 */
[----:B------:R-:W-:Y:S02]  /*4df0*/  FMNMX3.FTZ R11, R11, R180, R200, !PT ;  /* 0x000000b40b0b7276 */ /* 0x000fe400078100c8 */
[----:B------:R-:W-:Y:S02]  /*4e00*/  FSEL R178, R178, -INF , !P4 ;  /* 0xff800000b2b27808 */ /* 0x000fe40006000000 */
[----:B------:R-:W-:Y:S02]  /*4e10*/  ISETP.GE.AND P4, PT, R4, R133, PT ;  /* 0x000000850400720c */ /* 0x000fe40003f86270 */
[----:B------:R-:W-:Y:S02]  /*4e20*/  FSEL R176, R176, -INF , !P1 ;  /* 0xff800000b0b07808 */ /* 0x000fe40004800000 */
[----:B------:R-:W-:Y:S02]  /*4e30*/  FMNMX3.FTZ R7, R7, R210, R216, !PT ;  /* 0x000000d207077276 */ /* 0x000fe400078100d8 */
        /* <DEDUP_REMOVED lines=24> */
[----:B------:R-:W1:Y:S01]  /*4fc0*/  LDSM.16.MT88.4 R48, [R171+0xe000] ;  /* 0x00e00000ab30783b */ /* 0x000e620000004200 */
[----:B------:R-:W-:Y:S01]  /*4fd0*/  FSEL R169, R169, RZ, P1 ;  /* 0x000000ffa9a97208 */ /* 0x000fe20000800000 */
[--C-:B------:R-:W-:Y:S01]  /*4fe0*/  FFMA.FTZ R165, R38, UR4, -R173.reuse ;  /* 0x0000000426a57c23 */ /* 0x100fe200080108ad */
[----:B------:R-:W-:Y:S01]  /*4ff0*/  FFMA.FTZ R161, R36, UR4, -R173 ;  /* 0x0000000424a17c23 */ /* 0x000fe200080108ad */
[----:B------:R-:W2:Y:S01]  /*5000*/  LDSM.16.MT88.4 R40, [R185+0xe000] ;  /* 0x00e00000b928783b */ /* 0x000ea20000004200 */
[----:B------:R-:W-:Y:S01]  /*5010*/  MUFU.EX2 R166, R166 ;  /* 0x000000a600a67308 */ /* 0x000fe20000000800 */
[--C-:B------:R-:W-:Y:S01]  /*5020*/  FFMA.FTZ R159, R6, UR4, -R169.reuse ;  /* 0x00000004069f7c23 */ /* 0x100fe200080108a9 */
[--C-:B------:R-:W-:Y:S01]  /*5030*/  FFMA.FTZ R164, R34, UR4, -R169.reuse ;  /* 0x0000000422a47c23 */ /* 0x100fe200080108a9 */
[----:B------:R-:W4:Y:S01]  /*5040*/  LDSM.16.MT88.4 R4, [R167+0x10000] ;  /* 0x01000000a704783b */ /* 0x000f220000004200 */
[--C-:B------:R-:W-:Y:S01]  /*5050*/  FFMA.FTZ R163, R32, UR4, -R169.reuse ;  /* 0x0000000420a37c23 */ /* 0x100fe200080108a9 */
[----:B------:R-:W-:Y:S01]  /*5060*/  FFMA.FTZ R160, R26, UR4, -R169 ;  /* 0x000000041aa07c23 */ /* 0x000fe200080108a9 */
[----:B------:R-:W5:Y:S01]  /*5070*/  MUFU.EX2 R165, R165 ;  /* 0x000000a500a57308 */ /* 0x000f620000000800 */
[--C-:B------:R-:W-:Y:S01]  /*5080*/  FFMA.FTZ R158, R18, UR4, -R173.reuse ;  /* 0x00000004129e7c23 */ /* 0x100fe200080108ad */
[--C-:B------:R-:W-:Y:S01]  /*5090*/  FFMA.FTZ R157, R16, UR4, -R173.reuse ;  /* 0x00000004109d7c23 */ /* 0x100fe200080108ad */
[--C-:B------:R-:W-:Y:S01]  /*50a0*/  FFMA.FTZ R153, R22, UR4, -R173.reuse ;  /* 0x0000000416997c23 */ /* 0x100fe200080108ad */
[----:B------:R-:W-:Y:S01]  /*50b0*/  MUFU.EX2 R162, R162 ;  /* 0x000000a200a27308 */ /* 0x000fe20000000800 */
[----:B------:R-:W3:Y:S01]  /*50c0*/  LDSM.16.MT88.4 R16, [R171+0xc800] ;  /* 0x00c80000ab10783b */ /* 0x000ee20000004200 */
[----:B------:R-:W-:Y:S01]  /*50d0*/  FFMA.FTZ R152, R20, UR4, -R173 ;  /* 0x0000000414987c23 */ /* 0x000fe200080108ad */
[--C-:B------:R-:W-:Y:S01]  /*50e0*/  FFMA.FTZ R155, R14, UR4, -R169.reuse ;  /* 0x000000040e9b7c23 */ /* 0x100fe200080108a9 */
[----:B------:R-:W1:Y:S01]  /*50f0*/  MUFU.EX2 R161, R161 ;  /* 0x000000a100a17308 */ /* 0x000e620000000800 */
[--C-:B------:R-:W-:Y:S01]  /*5100*/  FFMA.FTZ R154, R12, UR4, -R169.reuse ;  /* 0x000000040c9a7c23 */ /* 0x100fe200080108a9 */
[--C-:B------:R-:W-:Y:S01]  /*5110*/  FFMA.FTZ R147, R10, UR4, -R169.reuse ;  /* 0x000000040a937c23 */ /* 0x100fe200080108a9 */
[----:B------:R-:W-:Y:S01]  /*5120*/  FFMA.FTZ R146, R8, UR4, -R169 ;  /* 0x0000000408927c23 */ /* 0x000fe200080108a9 */
[----:B------:R-:W-:Y:S01]  /*5130*/  MUFU.EX2 R164, R164 ;  /* 0x000000a400a47308 */ /* 0x000fe20000000800 */
[----:B------:R-:W3:Y:S01]  /*5140*/  LDSM.16.MT88.4 R12, [R168+0xc800] ;  /* 0x00c80000a80c783b */ /* 0x000ee20000004200 */
[----:B-----5:R-:W-:Y:S01]  /*5150*/  F2FP.BF16.F32.PACK_AB R96, R165, R166 ;  /* 0x000000a6a560723e */ /* 0x020fe200000010ff */
[--C-:B------:R-:W-:Y:S01]  /*5160*/  FFMA.FTZ R175, R222, UR4, -R173.reuse ;  /* 0x00000004deaf7c23 */ /* 0x100fe200080108ad */
[----:B------:R-:W5:Y:S01]  /*5170*/  MUFU.EX2 R163, R163 ;  /* 0x000000a300a37308 */ /* 0x000f620000000800 */
[----:B------:R-:W3:Y:S01]  /*5180*/  LDSM.16.MT88.4 R8, [R185+0x10800] ;  /* 0x01080000b908783b */ /* 0x000ee20000004200 */
[----:B------:R-:W-:Y:S01]  /*5190*/  FFMA.FTZ R177, R180, UR4, -R173 ;  /* 0x00000004b4b17c23 */ /* 0x000fe200080108ad */
[--C-:B------:R-:W-:Y:S01]  /*51a0*/  FFMA.FTZ R181, R210, UR4, -R169.reuse ;  /* 0x00000004d2b57c23 */ /* 0x100fe200080108a9 */
[----:B------:R-:W-:Y:S01]  /*51b0*/  MUFU.EX2 R160, R160 ;  /* 0x000000a000a07308 */ /* 0x000fe20000000800 */
[----:B------:R-:W-:Y:S01]  /*51c0*/  LDSM.16.MT88.4 R32, [R167+0xc800] ;  /* 0x00c80000a720783b */ /* 0x000fe20000004200 */
[----:B-1----:R-:W-:Y:S01]  /*51d0*/  F2FP.BF16.F32.PACK_AB R98, R161, R162 ;  /* 0x000000a2a162723e */ /* 0x002fe200000010ff */
[--C-:B------:R-:W-:Y:S01]  /*51e0*/  FFMA.FTZ R179, R216, UR4, -R169.reuse ;  /* 0x00000004d8b37c23 */ /* 0x100fe200080108a9 */
[----:B------:R-:W1:Y:S01]  /*51f0*/  MUFU.EX2 R159, R159 ;  /* 0x0000009f009f7308 */ /* 0x000e620000000800 */
[----:B------:R-:W-:Y:S01]  /*5200*/  LDSM.16.MT88.4 R24, [R168+0xe800] ;  /* 0x00e80000a818783b */ /* 0x000fe20000004200 */
[----:B------:R-:W-:Y:S01]  /*5210*/  FFMA.FTZ R212, R212, UR4, -R169 ;  /* 0x00000004d4d47c23 */ /* 0x000fe200080108a9 */
[----:B------:R-:W-:Y:S01]  /*5220*/  FFMA.FTZ R220, R220, UR4, -R173 ;  /* 0x00000004dcdc7c23 */ /* 0x000fe200080108ad */
[----:B------:R-:W-:Y:S01]  /*5230*/  MUFU.EX2 R158, R158 ;  /* 0x0000009e009e7308 */ /* 0x000fe20000000800 */
[----:B------:R-:W-:Y:S01]  /*5240*/  LDSM.16.MT88.4 R20, [R167+0xe800] ;  /* 0x00e80000a714783b */ /* 0x000fe20000004200 */
[----:B-----5:R-:W-:Y:S01]  /*5250*/  F2FP.BF16.F32.PACK_AB R97, R163, R164 ;  /* 0x000000a4a361723e */ /* 0x020fe200000010ff */
[----:B------:R-:W-:Y:S01]  /*5260*/  FFMA.FTZ R218, R218, UR4, -R169 ;  /* 0x00000004dada7c23 */ /* 0x000fe200080108a9 */
[----:B------:R-:W5:Y:S01]  /*5270*/  MUFU.EX2 R157, R157 ;  /* 0x0000009d009d7308 */ /* 0x000f620000000800 */
[----:B------:R-:W-:Y:S01]  /*5280*/  FFMA.FTZ R219, R178, UR4, -R173 ;  /* 0x00000004b2db7c23 */ /* 0x000fe200080108ad */
[--C-:B------:R-:W-:Y:S01]  /*5290*/  FFMA.FTZ R170, R170, UR4, -R169.reuse ;  /* 0x00000004aaaa7c23 */ /* 0x100fe200080108a9 */
[----:B------:R-:W-:Y:S01]  /*52a0*/  FFMA.FTZ R174, R174, UR4, -R169 ;  /* 0x00000004aeae7c23 */ /* 0x000fe200080108a9 */
[----:B------:R-:W-:Y:S01]  /*52b0*/  MUFU.EX2 R153, R153 ;  /* 0x0000009900997308 */ /* 0x000fe20000000800 */
[----:B------:R-:W-:Y:S01]  /*52c0*/  FADD.FTZ R165, R166, R165 ;  /* 0x000000a5a6a57221 */ /* 0x000fe20000010000 */
[----:B-1----:R-:W-:Y:S01]  /*52d0*/  F2FP.BF16.F32.PACK_AB R99, R159, R160 ;  /* 0x000000a09f63723e */ /* 0x002fe200000010ff */
[----:B------:R-:W-:Y:S01]  /*52e0*/  FADD.FTZ R163, R164, R163 ;  /* 0x000000a3a4a37221 */ /* 0x000fe20000010000 */
[----:B------:R-:W-:Y:S01]  /*52f0*/  MUFU.EX2 R152, R152 ;  /* 0x0000009800987308 */ /* 0x000fe20000000800 */
[----:B------:R-:W-:-:S03]  /*5300*/  FADD.FTZ R162, R162, R165 ;  /* 0x000000a5a2a27221 */ /* 0x000fc60000010000 */
[----:B------:R-:W-:Y:S01]  /*5310*/  MUFU.EX2 R155, R155 ;  /* 0x0000009b009b7308 */ /* 0x000fe20000000800 */
[C---:B------:R-:W-:Y:S01]  /*5320*/  HMMA.16816.F32.BF16 R120, R96.reuse, R116, RZ ;  /* 0x000000746078723c */ /* 0x040fe200000418ff */
[----:B------:R-:W-:Y:S02]  /*5330*/  FADD.FTZ R161, R161, R162 ;  /* 0x000000a2a1a17221 */ /* 0x000fe40000010000 */
[----:B------:R-:W1:Y:S04]  /*5340*/  MUFU.EX2 R154, R154 ;  /* 0x0000009a009a7308 */ /* 0x000e680000000800 */
        /* <DEDUP_REMOVED lines=31> */
[----:B----4-:R-:W-:Y:S01]  /*5540*/  HMMA.16816.F32.BF16 R92, R96, R4, RZ ;  /* 0x00000004605c723c */ /* 0x010fe200000418ff */
[----:B-----5:R-:W-:Y:S01]  /*5550*/  F2FP.BF16.F32.PACK_AB R4, R157, R158 ;  /* 0x0000009e9d04723e */ /* 0x020fe200000010ff */
[----:B------:R-:W-:Y:S01]  /*5560*/  FADD.FTZ R158, R158, R161 ;  /* 0x000000a19e9e7221 */ /* 0x000fe20000010000 */
[----:B-1----:R-:W-:-:S05]  /*5570*/  F2FP.BF16.F32.PACK_AB R5, R154, R155 ;  /* 0x0000009b9a05723e */ /* 0x002fca00000010ff */
[----:B------:R-:W-:Y:S01]  /*5580*/  HMMA.16816.F32.BF16 R96, R96, R6, RZ ;  /* 0x000000066060723c */ /* 0x000fe200000418ff */
[----:B------:R-:W-:Y:S02]  /*5590*/  F2FP.BF16.F32.PACK_AB R6, R152, R153 ;  /* 0x000000999806723e */ /* 0x000fe400000010ff */
[----:B---3--:R-:W-:-:S07]  /*55a0*/  F2FP.BF16.F32.PACK_AB R7, R146, R147 ;  /* 0x000000939207723e */ /* 0x008fce00000010ff */
[C---:B------:R-:W-:Y:S08]  /*55b0*/  HMMA.16816.F32.BF16 R120, R4.reuse, R16, R120 ;  /* 0x000000100478723c */ /* 0x040ff00000041878 */
        /* <DEDUP_REMOVED lines=115> */
[C---:B------:R-:W-:Y:S01]  /*5cf0*/  HMMA.16816.F32.BF16 R76, R4.reuse, R136, R76 ;  /* 0x00000088044c723c */ /* 0x040fe2000004184c */
[----:B------:R-:W-:Y:S01]  /*5d00*/  FADD.FTZ R8, R210, R9 ;  /* 0x00000009d2087221 */ /* 0x000fe20000010000 */
[----:B------:R-:W-:Y:S01]  /*5d10*/  FADD.FTZ R9, R208, R175 ;  /* 0x000000afd0097221 */ /* 0x000fe20000010000 */
[----:B------:R-:W-:Y:S02]  /*5d20*/  IMAD.MOV.U32 R208, RZ, RZ, -0x1 ;  /* 0xffffffffffd07424 */ /* 0x000fe400078e00ff */
        /* <DEDUP_REMOVED lines=56> */
[----:B------:R-:W-:Y:S01]  /*60b0*/  ISETP.GE.AND P1, PT, R213, UR4, PT ;  /* 0x00000004d5007c0c */ /* 0x000fe2000bf26270 */
[----:B------:R-:W1:Y:S01]  /*60c0*/  LDCU UR4, c[0x0][0x50c] ;  /* 0x0000a180ff0477ac */ /* 0x000e620008000800 */
        /* <DEDUP_REMOVED lines=77> */
[----:B------:R-:W1:Y:S04]  /*65a0*/  LDSM.16.M88.4 R28, [R196+UR5+0x7000] ;  /* 0x00700005c41c783b */ /* 0x000e680008000200 */
[----:B------:R-:W1:Y:S04]  /*65b0*/  LDSM.16.M88.4 R164, [R196+UR5+0x7800] ;  /* 0x00780005c4a4783b */ /* 0x000e680008000200 */
[----:B--2---:R-:W-:Y:S04]  /*65c0*/  LDSM.16.M88.4 R8, [R200] ;  /* 0x00000000c808783b */ /* 0x004fe80000000200 */
[----:B------:R-:W2:Y:S04]  /*65d0*/  LDSM.16.M88.4 R160, [R195+0x6000] ;  /* 0x00600000c3a0783b */ /* 0x000ea80000000200 */
[----:B------:R-:W2:Y:S04]  /*65e0*/  LDSM.16.M88.4 R152, [R195+0x6800] ;  /* 0x00680000c398783b */ /* 0x000ea80000000200 */
[----:B------:R-:W2:Y:S04]  /*65f0*/  LDSM.16.M88.4 R20, [R195+0x7000] ;  /* 0x00700000c314783b */ /* 0x000ea80000000200 */
[----:B---3--:R-:W3:Y:S04]  /*6600*/  LDSM.16.M88.4 R12, [R195+0x7800] ;  /* 0x00780000c30c783b */ /* 0x008ee80000000200 */
[----:B------:R-:W-:Y:S01]  /*6610*/  LDSM.16.M88.4 R16, [R198] ;  /* 0x00000000c610783b */ /* 0x000fe20000000200 */
[C---:B----4-:R-:W-:Y:S03]  /*6620*/  HMMA.16816.F32.BF16 R148, R172.reuse, R144, RZ ;  /* 0x00000090ac94723c */ /* 0x050fe600000418ff */
[----:B------:R-:W4:Y:S04]  /*6630*/  LDSM.16.M88.4 R4, [R189+0x6000] ;  /* 0x00600000bd04783b */ /* 0x000f280000000200 */
[----:B------:R-:W4:Y:S01]  /*6640*/  LDSM.16.M88.4 R156, [R189+0x6800] ;  /* 0x00680000bd9c783b */ /* 0x000f220000000200 */
[C---:B-----5:R-:W-:Y:S03]  /*6650*/  HMMA.16816.F32.BF16 R140, R172.reuse, R136, RZ ;  /* 0x00000088ac8c723c */ /* 0x060fe600000418ff */
[----:B------:R-:W-:Y:S04]  /*6660*/  LDSM.16.M88.4 R176, [R199] ;  /* 0x00000000c7b0783b */ /* 0x000fe80000000200 */
[----:B------:R-:W-:Y:S01]  /*6670*/  LDSM.16.M88.4 R180, [R197+0x7800] ;  /* 0x00780000c5b4783b */ /* 0x000fe20000000200 */
[C---:B------:R-:W-:Y:S03]  /*6680*/  HMMA.16816.F32.BF16 R144, R172.reuse, R146, RZ ;  /* 0x00000092ac90723c */ /* 0x040fe600000418ff */
[----:B------:R-:W-:Y:S04]  /*6690*/  LDSM.16.M88.4 R168, [R201+0x2000] ;  /* 0x00200000c9a8783b */ /* 0x000fe80000000200 */
[----:B------:R-:W0:Y:S01]  /*66a0*/  LDGDEPBAR ;  /* 0x00000000000079af */ /* 0x000e220000000000 */
[C---:B------:R-:W-:Y:S08]  /*66b0*/  HMMA.16816.F32.BF16 R136, R172.reuse, R138, RZ ;  /* 0x0000008aac88723c */ /* 0x040ff000000418ff */
[C---:B-1----:R-:W-:Y:S08]  /*66c0*/  HMMA.16816.F32.BF16 R32, R172.reuse, R28, RZ ;  /* 0x0000001cac20723c */ /* 0x042ff000000418ff */
[C---:B------:R-:W-:Y:S08]  /*66d0*/  HMMA.16816.F32.BF16 R28, R172.reuse, R30, RZ ;  /* 0x0000001eac1c723c */ /* 0x040ff000000418ff */
[C---:B------:R-:W-:Y:S08]  /*66e0*/  HMMA.16816.F32.BF16 R24, R172.reuse, R164, RZ ;  /* 0x000000a4ac18723c */ /* 0x040ff000000418ff */
[----:B------:R-:W-:Y:S01]  /*66f0*/  HMMA.16816.F32.BF16 R172, R172, R166, RZ ;  /* 0x000000a6acac723c */ /* 0x000fe200000418ff */
[----:B------:R-:W-:Y:S07]  /*6700*/  LDSM.16.M88.4 R164, [R196+UR5+0x8000] ;  /* 0x00800005c4a4783b */ /* 0x000fee0008000200 */
[C---:B--2---:R-:W-:Y:S08]  /*6710*/  HMMA.16816.F32.BF16 R148, R8.reuse, R160, R148 ;  /* 0x000000a00894723c */ /* 0x044ff00000041894 */
[C---:B------:R-:W-:Y:S01]  /*6720*/  HMMA.16816.F32.BF16 R144, R8.reuse, R162, R144 ;  /* 0x000000a20890723c */ /* 0x040fe20000041890 */
[----:B------:R-:W-:Y:S07]  /*6730*/  LDSM.16.M88.4 R160, [R196+UR5+0x8800] ;  /* 0x00880005c4a0783b */ /* 0x000fee0008000200 */
[C---:B------:R-:W-:Y:S08]  /*6740*/  HMMA.16816.F32.BF16 R140, R8.reuse, R152, R140 ;  /* 0x00000098088c723c */ /* 0x040ff0000004188c */
[C---:B------:R-:W-:Y:S01]  /*6750*/  HMMA.16816.F32.BF16 R136, R8.reuse, R154, R136 ;  /* 0x0000009a0888723c */ /* 0x040fe20000041888 */
[----:B------:R-:W1:Y:S07]  /*6760*/  LDSM.16.M88.4 R152, [R189+0x7000] ;  /* 0x00700000bd98783b */ /* 0x000e6e0000000200 */
[C---:B------:R-:W-:Y:S08]  /*6770*/  HMMA.16816.F32.BF16 R32, R8.reuse, R20, R32 ;  /* 0x000000140820723c */ /* 0x040ff00000041820 */
[C---:B------:R-:W-:Y:S01]  /*6780*/  HMMA.16816.F32.BF16 R28, R8.reuse, R22, R28 ;  /* 0x00000016081c723c */ /* 0x040fe2000004181c */
[----:B------:R-:W2:Y:S07]  /*6790*/  LDSM.16.M88.4 R20, [R189+0x7800] ;  /* 0x00780000bd14783b */ /* 0x000eae0000000200 */
[C---:B---3--:R-:W-:Y:S08]  /*67a0*/  HMMA.16816.F32.BF16 R24, R8.reuse, R12, R24 ;  /* 0x0000000c0818723c */ /* 0x048ff00000041818 */
[----:B------:R-:W-:Y:S01]  /*67b0*/  HMMA.16816.F32.BF16 R172, R8, R14, R172 ;  /* 0x0000000e08ac723c */ /* 0x000fe200000418ac */
[----:B------:R-:W3:Y:S04]  /*67c0*/  LDSM.16.M88.4 R12, [R197+0x6000] ;  /* 0x00600000c50c783b */ /* 0x000ee80000000200 */
[----:B------:R-:W5:Y:S03]  /*67d0*/  LDSM.16.M88.4 R8, [R197+0x6800] ;  /* 0x00680000c508783b */ /* 0x000f660000000200 */
[C---:B----4-:R-:W-:Y:S08]  /*67e0*/  HMMA.16816.F32.BF16 R148, R16.reuse, R4, R148 ;  /* 0x000000041094723c */ /* 0x050ff00000041894 */
[C---:B------:R-:W-:Y:S01]  /*67f0*/  HMMA.16816.F32.BF16 R144, R16.reuse, R6, R144 ;  /* 0x000000061090723c */ /* 0x040fe20000041890 */
[----:B------:R-:W4:Y:S07]  /*6800*/  LDSM.16.M88.4 R4, [R197+0x7000] ;  /* 0x00700000c504783b */ /* 0x000f2e0000000200 */
[C---:B------:R-:W-:Y:S08]  /*6810*/  HMMA.16816.F32.BF16 R140, R16.reuse, R156, R140 ;  /* 0x0000009c108c723c */ /* 0x040ff0000004188c */
[C---:B------:R-:W-:Y:S01]  /*6820*/  HMMA.16816.F32.BF16 R136, R16.reuse, R158, R136 ;  /* 0x0000009e1088723c */ /* 0x040fe20000041888 */
[----:B------:R-:W4:Y:S07]  /*6830*/  LDSM.16.M88.4 R156, [R196+UR5+0x9000] ;  /* 0x00900005c49c783b */ /* 0x000f2e0008000200 */
[C---:B-1----:R-:W-:Y:S08]  /*6840*/  HMMA.16816.F32.BF16 R32, R16.reuse, R152, R32 ;  /* 0x000000981020723c */ /* 0x042ff00000041820 */
[C---:B------:R-:W-:Y:S01]  /*6850*/  HMMA.16816.F32.BF16 R28, R16.reuse, R154, R28 ;  /* 0x0000009a101c723c */ /* 0x040fe2000004181c */
[----:B------:R-:W1:Y:S07]  /*6860*/  LDSM.16.M88.4 R152, [R196+UR5+0x9800] ;  /* 0x00980005c498783b */ /* 0x000e6e0008000200 */
[C---:B--2---:R-:W-:Y:S08]  /*6870*/  HMMA.16816.F32.BF16 R24, R16.reuse, R20, R24 ;  /* 0x000000141018723c */ /* 0x044ff00000041818 */
[----:B------:R-:W-:Y:S01]  /*6880*/  HMMA.16816.F32.BF16 R172, R16, R22, R172 ;  /* 0x0000001610ac723c */ /* 0x000fe200000418ac */
[----:B------:R-:W-:Y:S04]  /*6890*/  LDSM.16.M88.4 R20, [R200+0x2000] ;  /* 0x00200000c814783b */ /* 0x000fe80000000200 */
[----:B------:R-:W-:Y:S03]  /*68a0*/  LDSM.16.M88.4 R16, [R195+0x8000] ;  /* 0x00800000c310783b */ /* 0x000fe60000000200 */
[C---:B---3--:R-:W-:Y:S08]  /*68b0*/  HMMA.16816.F32.BF16 R148, R176.reuse, R12, R148 ;  /* 0x0000000cb094723c */ /* 0x048ff00000041894 */
[C---:B------:R-:W-:Y:S01]  /*68c0*/  HMMA.16816.F32.BF16 R144, R176.reuse, R14, R144 ;  /* 0x0000000eb090723c */ /* 0x040fe20000041890 */
[----:B------:R-:W2:Y:S07]  /*68d0*/  LDSM.16.M88.4 R12, [R195+0x8800] ;  /* 0x00880000c30c783b */ /* 0x000eae0000000200 */
[C---:B-----5:R-:W-:Y:S08]  /*68e0*/  HMMA.16816.F32.BF16 R140, R176.reuse, R8, R140 ;  /* 0x00000008b08c723c */ /* 0x060ff0000004188c */
[C---:B------:R-:W-:Y:S01]  /*68f0*/  HMMA.16816.F32.BF16 R136, R176.reuse, R10, R136 ;  /* 0x0000000ab088723c */ /* 0x040fe20000041888 */
[----:B------:R-:W3:Y:S07]  /*6900*/  LDSM.16.M88.4 R8, [R195+0x9000] ;  /* 0x00900000c308783b */ /* 0x000eee0000000200 */
[C---:B----4-:R-:W-:Y:S08]  /*6910*/  HMMA.16816.F32.BF16 R32, R176.reuse, R4, R32 ;  /* 0x00000004b020723c */ /* 0x050ff00000041820 */
[C---:B------:R-:W-:Y:S01]  /*6920*/  HMMA.16816.F32.BF16 R28, R176.reuse, R6, R28 ;  /* 0x00000006b01c723c */ /* 0x040fe2000004181c */
[----:B------:R-:W4:Y:S07]  /*6930*/  LDSM.16.M88.4 R4, [R195+0x9800] ;  /* 0x00980000c304783b */ /* 0x000f2e0000000200 */
        /* <DEDUP_REMOVED lines=69> */
[C---:B------:R-:W-:Y:S08]  /*6d90*/  HMMA.16816.F32.BF16 R176, R152.reuse, R24, R176 ;  /* 0x0000001898b0723c */ /* 0x040ff000000418b0 */
[----:B------:R-:W-:Y:S01]  /*6da0*/  HMMA.16816.F32.BF16 R144, R152, R26, R144 ;  /* 0x0000001a9890723c */ /* 0x000fe20000041890 */
[----:B------:R-:W4:Y:S04]  /*6db0*/  LDSM.16.M88.4 R24, [R196+UR5+0xb800] ;  /* 0x00b80005c418783b */ /* 0x000f280008000200 */
[----:B------:R-:W-:Y:S03]  /*6dc0*/  LDSM.16.M88.4 R196, [R197+0xb800] ;  /* 0x00b80000c5c4783b */ /* 0x000fe60000000200 */
[----:B--2---:R-:W-:Y:S03]  /*6dd0*/  HMMA.16816.F32.BF16 R140, R16, R8, R140 ;  /* 0x00000008108c723c */ /* 0x004fe6000004188c */
[----:B------:R-:W-:Y:S01]  /*6de0*/  FMUL.FTZ R168, R176, UR4 ;  /* 0x00000004b0a87c20 */ /* 0x000fe20008410000 */
[----:B------:R-:W-:Y:S01]  /*6df0*/  FMUL.FTZ R170, R178, UR4 ;  /* 0x00000004b2aa7c20 */ /* 0x000fe20008410000 */
[----:B------:R-:W-:Y:S01]  /*6e00*/  FMUL.FTZ R169, R177, UR4 ;  /* 0x00000004b1a97c20 */ /* 0x000fe20008410000 */
[----:B------:R-:W-:-:S02]  /*6e10*/  FMUL.FTZ R171, R179, UR4 ;  /* 0x00000004b3ab7c20 */ /* 0x000fc40008410000 */
[----:B---3--:R-:W-:Y:S01]  /*6e20*/  HMMA.16816.F32.BF16 R32, R28, R4, R32 ;  /* 0x000000041c20723c */ /* 0x008fe20000041820 */
[----:B------:R-:W2:Y:S02]  /*6e30*/  MUFU.TANH R168, R168 ;  /* 0x000000a800a87308 */ /* 0x000ea40000002400 */
[----:B------:R-:W-:-:S05]  /*6e40*/  FMUL.FTZ R144, R144, UR4 ;  /* 0x0000000490907c20 */ /* 0x000fca0008410000 */
[----:B------:R-:W-:Y:S01]  /*6e50*/  HMMA.16816.F32.BF16 R160, R28, R6, R160 ;  /* 0x000000061ca0723c */ /* 0x000fe200000418a0 */
[----:B------:R-:W3:Y:S01]  /*6e60*/  LDSM.16.M88.4 R4, [R195+0xb800] ;  /* 0x00b80000c304783b */ /* 0x000ee20000000200 */
[----:B------:R-:W5:Y:S06]  /*6e70*/  MUFU.TANH R170, R170 ;  /* 0x000000aa00aa7308 */ /* 0x000f6c0000002400 */
[----:B------:R-:W-:Y:S01]  /*6e80*/  HMMA.16816.F32.BF16 R136, R16, R10, R136 ;  /* 0x0000000a1088723c */ /* 0x000fe20000041888 */
[----:B------:R-:W2:Y:S01]  /*6e90*/  LDSM.16.M88.4 R8, [R189+0xb000] ;  /* 0x00b00000bd08783b */ /* 0x000ea20000000200 */
[----:B------:R-:W5:Y:S06]  /*6ea0*/  MUFU.TANH R169, R169 ;  /* 0x000000a900a97308 */ /* 0x000f6c0000002400 */
[C---:B-1----:R-:W-:Y:S02]  /*6eb0*/  HMMA.16816.F32.BF16 R32, R148.reuse, R12, R32 ;  /* 0x0000000c9420723c */ /* 0x042fe40000041820 */
[----:B------:R-:W1:Y:S06]  /*6ec0*/  MUFU.TANH R171, R171 ;  /* 0x000000ab00ab7308 */ /* 0x000e6c0000002400 */
[----:B------:R-:W-:Y:S01]  /*6ed0*/  HMMA.16816.F32.BF16 R160, R148, R14, R160 ;  /* 0x0000000e94a0723c */ /* 0x000fe200000418a0 */
[----:B------:R-:W5:Y:S01]  /*6ee0*/  LDSM.16.M88.4 R12, [R189+0xb800] ;  /* 0x00b80000bd0c783b */ /* 0x000f620000000200 */
[----:B------:R-:W1:Y:S01]  /*6ef0*/  MUFU.TANH R144, R144 ;  /* 0x0000009000907308 */ /* 0x000e620000002400 */
[----:B------:R-:W-:-:S05]  /*6f00*/  DEPBAR.LE SB0, 0x0 ;  /* 0x000080000000791a */ /* 0x000fca0000000000 */
[C---:B----4-:R-:W-:Y:S08]  /*6f10*/  HMMA.16816.F32.BF16 R164, R28.reuse, R24, R164 ;  /* 0x000000181ca4723c */ /* 0x050ff000000418a4 */
[----:B------:R-:W-:Y:S08]  /*6f20*/  HMMA.16816.F32.BF16 R172, R28, R26, R172 ;  /* 0x0000001a1cac723c */ /* 0x000ff000000418ac */
[----:B------:R-:W-:Y:S01]  /*6f30*/  HMMA.16816.F32.BF16 R140, R152, R20, R140 ;  /* 0x00000014988c723c */ /* 0x000fe2000004188c */
[----:B------:R-:W-:Y:S01]  /*6f40*/  FMUL.FTZ R21, R146, UR4 ;  /* 0x0000000492157c20 */ /* 0x000fe20008410000 */
[----:B------:R-:W-:Y:S01]  /*6f50*/  FMUL.FTZ R20, R145, UR4 ;  /* 0x0000000491147c20 */ /* 0x000fe20008410000 */
[----:B------:R-:W-:-:S04]  /*6f60*/  FMUL.FTZ R145, R147, UR4 ;  /* 0x0000000493917c20 */ /* 0x000fc80008410000 */
[----:B------:R-:W4:Y:S01]  /*6f70*/  MUFU.TANH R21, R21 ;  /* 0x0000001500157308 */ /* 0x000f220000002400 */
[----:B---3--:R-:W-:Y:S01]  /*6f80*/  HMMA.16816.F32.BF16 R164, R148, R4, R164 ;  /* 0x0000000494a4723c */ /* 0x008fe200000418a4 */
[----:B------:R-:W-:-:S05]  /*6f90*/  IMAD.SHL.U32 R5, R192, 0x2, RZ ;  /* 0x00000002c0057824 */ /* 0x000fca00078e00ff */
[----:B------:R-:W-:Y:S01]  /*6fa0*/  LOP3.LUT R5, R5, 0x6, RZ, 0xc0, !PT ;  /* 0x0000000605057812 */ /* 0x000fe200078ec0ff */
[----:B------:R-:W3:Y:S01]  /*6fb0*/  MUFU.TANH R20, R20 ;  /* 0x0000001400147308 */ /* 0x000ee20000002400 */
[----:B--2---:R-:W-:Y:S03]  /*6fc0*/  HMMA.16816.F32.BF16 R32, R16, R8, R32 ;  /* 0x000000081020723c */ /* 0x004fe60000041820 */
[----:B------:R-:W-:Y:S02]  /*6fd0*/  IMAD R5, R184, 0x40, R5 ;  /* 0x00000040b8057824 */ /* 0x000fe400078e0205 */
[----:B------:R-:W-:Y:S01]  /*6fe0*/  FMUL.FTZ R8, R142, UR4 ;  /* 0x000000048e087c20 */ /* 0x000fe20008410000 */
[----:B------:R-:W-:Y:S01]  /*6ff0*/  FMUL.FTZ R140, R140, UR4 ;  /* 0x000000048c8c7c20 */ /* 0x000fe20008410000 */
[----:B------:R-:W-:Y:S01]  /*7000*/  FMUL.FTZ R9, R143, UR4 ;  /* 0x000000048f097c20 */ /* 0x000fe20008410000 */
[----:B------:R-:W2:Y:S01]  /*7010*/  MUFU.TANH R145, R145 ;  /* 0x0000009100917308 */ /* 0x000ea20000002400 */
[----:B------:R-:W-:Y:S01]  /*7020*/  HMMA.16816.F32.BF16 R136, R152, R22, R136 ;  /* 0x000000169888723c */ /* 0x000fe20000041888 */
[----:B------:R-:W-:-:S06]  /*7030*/  FMUL.FTZ R141, R141, UR4 ;  /* 0x000000048d8d7c20 */ /* 0x000fcc0008410000 */
[----:B------:R-:W2:Y:S01]  /*7040*/  MUFU.TANH R200, R140 ;  /* 0x0000008c00c87308 */ /* 0x000ea20000002400 */
[----:B-----5:R-:W-:Y:S01]  /*7050*/  HMMA.16816.F32.BF16 R164, R16, R12, R164 ;  /* 0x0000000c10a4723c */ /* 0x020fe200000418a4 */
[C---:B------:R-:W-:Y:S02]  /*7060*/  VIADD R12, R5.reuse, 0xffffff80 ;  /* 0xffffff80050c7836 */ /* 0x040fe40000000000 */
[----:B------:R-:W-:-:S03]  /*7070*/  VIADD R13, R5, 0xffffff90 ;  /* 0xffffff90050d7836 */ /* 0x000fc60000000000 */
[CC--:B------:R-:W-:Y:S01]  /*7080*/  ISETP.GE.AND P5, PT, R12.reuse, R186.reuse, PT ;  /* 0x000000ba0c00720c */ /* 0x0c0fe20003fa6270 */
[----:B------:R-:W5:Y:S01]  /*7090*/  MUFU.TANH R8, R8 ;  /* 0x0000000800087308 */ /* 0x000f620000002400 */
[----:B------:R-:W-:Y:S01]  /*70a0*/  HMMA.16816.F32.BF16 R172, R148, R6, R172 ;  /* 0x0000000694ac723c */ /* 0x000fe200000418ac */
[-C--:B------:R-:W-:Y:S01]  /*70b0*/  ISETP.GE.AND P6, PT, R12, R133.reuse, PT ;  /* 0x000000850c00720c */ /* 0x080fe20003fc6270 */
[C---:B------:R-:W-:Y:S01]  /*70c0*/  VIADD R6, R5.reuse, 0xffffff81 ;  /* 0xffffff8105067836 */ /* 0x040fe20000000000 */
[----:B------:R-:W-:Y:S01]  /*70d0*/  FSEL R24, R168, -INF , !P5 ;  /* 0xff800000a8187808 */ /* 0x000fe20006800000 */
[----:B------:R-:W-:Y:S01]  /*70e0*/  VIADD R7, R5, 0xffffff88 ;  /* 0xffffff8805077836 */ /* 0x000fe20000000000 */
[----:B------:R-:W-:Y:S01]  /*70f0*/  FSEL R12, R170, -INF , !P6 ;  /* 0xff800000aa0c7808 */ /* 0x000fe20007000000 */
[----:B------:R-:W-:Y:S01]  /*7100*/  FMUL.FTZ R22, R136, UR4 ;  /* 0x0000000488167c20 */ /* 0x000fe20008410000 */
[CC--:B------:R-:W-:Y:S01]  /*7110*/  ISETP.GE.AND P5, PT, R6.reuse, R186.reuse, PT ;  /* 0x000000ba0600720c */ /* 0x0c0fe20003fa6270 */
[----:B------:R-:W-:Y:S01]  /*7120*/  HMMA.16816.F32.BF16 R160, R16, R10, R160 ;  /* 0x0000000a10a0723c */ /* 0x000fe200000418a0 */
[-C--:B------:R-:W-:Y:S01]  /*7130*/  ISETP.GE.AND P6, PT, R6, R133.reuse, PT ;  /* 0x000000850600720c */ /* 0x080fe20003fc6270 */
[----:B------:R-:W-:Y:S01]  /*7140*/  FMUL.FTZ R136, R138, UR4 ;  /* 0x000000048a887c20 */ /* 0x000fe20008410000 */
[----:B------:R-:W-:Y:S01]  /*7150*/  FSEL R26, R169, -INF , !P5 ;  /* 0xff800000a91a7808 */ /* 0x000fe20006800000 */
[----:B------:R-:W5:Y:S01]  /*7160*/  MUFU.TANH R208, R141 ;  /* 0x0000008d00d07308 */ /* 0x000f620000002400 */
[----:B-1----:R-:W-:Y:S01]  /*7170*/  FSEL R6, R171, -INF , !P6 ;  /* 0xff800000ab067808 */ /* 0x002fe20007000000 */
[----:B------:R-:W-:Y:S01]  /*7180*/  FMUL.FTZ R4, R139, UR4 ;  /* 0x000000048b047c20 */ /* 0x000fe20008410000 */
[CC--:B------:R-:W-:Y:S01]  /*7190*/  ISETP.GE.AND P5, PT, R7.reuse, R186.reuse, PT ;  /* 0x000000ba0700720c */ /* 0x0c0fe20003fa6270 */
[----:B------:R-:W-:Y:S01]  /*71a0*/  HMMA.16816.F32.BF16 R32, R152, R156, R32 ;  /* 0x0000009c9820723c */ /* 0x000fe20000041820 */
[-C--:B------:R-:W-:Y:S01]  /*71b0*/  ISETP.GE.AND P6, PT, R7, R133.reuse, PT ;  /* 0x000000850700720c */ /* 0x080fe20003fc6270 */
[----:B------:R-:W-:Y:S01]  /*71c0*/  VIADD R7, R5, 0xffffff89 ;  /* 0xffffff8905077836 */ /* 0x000fe20000000000 */
[----:B------:R-:W-:Y:S01]  /*71d0*/  FSEL R30, R144, -INF , !P5 ;  /* 0xff800000901e7808 */ /* 0x000fe20006800000 */
[----:B------:R-:W1:Y:S01]  /*71e0*/  MUFU.TANH R9, R9 ;  /* 0x0000000900097308 */ /* 0x000e620000002400 */
[----:B----4-:R-:W-:Y:S01]  /*71f0*/  FSEL R28, R21, -INF , !P6 ;  /* 0xff800000151c7808 */ /* 0x010fe20007000000 */
[----:B------:R-:W-:Y:S01]  /*7200*/  FMUL.FTZ R137, R137, UR4 ;  /* 0x0000000489897c20 */ /* 0x000fe20008410000 */
[C---:B------:R-:W-:Y:S01]  /*7210*/  ISETP.GE.AND P5, PT, R7.reuse, R186, PT ;  /* 0x000000ba0700720c */ /* 0x040fe20003fa6270 */
[----:B------:R-:W-:Y:S01]  /*7220*/  HMMA.16816.F32.BF16 R172, R16, R14, R172 ;  /* 0x0000000e10ac723c */ /* 0x000fe200000418ac */
[----:B------:R-:W-:Y:S01]  /*7230*/  ISETP.GE.AND P6, PT, R7, R133, PT ;  /* 0x000000850700720c */ /* 0x000fe20003fc6270 */
[----:B------:R-:W-:-:S02]  /*7240*/  VIADD R21, R5, 0xffffff91 ;  /* 0xffffff9105157836 */ /* 0x000fc40000000000 */
[----:B------:R-:W4:Y:S01]  /*7250*/  MUFU.TANH R22, R22 ;  /* 0x0000001600167308 */ /* 0x000f220000002400 */
[----:B------:R-:W-:-:S03]  /*7260*/  VIADD R14, R5, 0xffffff98 ;  /* 0xffffff98050e7836 */ /* 0x000fc60000000000 */
[C---:B------:R-:W-:Y:S03]  /*7270*/  HMMA.16816.F32.BF16 R160, R152.reuse, R158, R160 ;  /* 0x0000009e98a0723c */ /* 0x040fe600000418a0 */
[----:B------:R-:W-:Y:S01]  /*7280*/  FMUL.FTZ R10, R32, UR4 ;  /* 0x00000004200a7c20 */ /* 0x000fe20008410000 */
[----:B------:R-:W4:Y:S01]  /*7290*/  MUFU.TANH R136, R136 ;  /* 0x0000008800887308 */ /* 0x000f220000002400 */
[----:B---3--:R-:W-:Y:S01]  /*72a0*/  FSEL R32, R20, -INF , !P5 ;  /* 0xff80000014207808 */ /* 0x008fe20006800000 */
[----:B------:R-:W-:Y:S01]  /*72b0*/  FMUL.FTZ R34, R34, UR4 ;  /* 0x0000000422227c20 */ /* 0x000fe20008410000 */
[----:B--2---:R-:W-:Y:S01]  /*72c0*/  FSEL R20, R145, -INF , !P6 ;  /* 0xff80000091147808 */ /* 0x004fe20007000000 */
[C---:B------:R-:W-:Y:S01]  /*72d0*/  HMMA.16816.F32.BF16 R164, R152.reuse, R196, R164 ;  /* 0x000000c498a4723c */ /* 0x040fe200000418a4 */
[-C--:B------:R-:W-:Y:S01]  /*72e0*/  ISETP.GE.AND P5, PT, R13, R186.reuse, PT ;  /* 0x000000ba0d00720c */ /* 0x080fe20003fa6270 */
[----:B------:R-:W-:Y:S01]  /*72f0*/  FMUL.FTZ R11, R33, UR4 ;  /* 0x00000004210b7c20 */ /* 0x000fe20008410000 */
[-C--:B------:R-:W-:Y:S01]  /*7300*/  ISETP.GE.AND P6, PT, R13, R133.reuse, PT ;  /* 0x000000850d00720c */ /* 0x080fe20003fc6270 */
[----:B------:R-:W2:Y:S01]  /*7310*/  MUFU.TANH R210, R137 ;  /* 0x0000008900d27308 */ /* 0x000ea20000002400 */
[----:B------:R-:W-:Y:S01]  /*7320*/  FSEL R200, R200, -INF , !P5 ;  /* 0xff800000c8c87808 */ /* 0x000fe20006800000 */
[----:B------:R-:W-:Y:S01]  /*7330*/  FMUL.FTZ R35, R35, UR4 ;  /* 0x0000000423237c20 */ /* 0x000fe20008410000 */
[----:B-----5:R-:W-:Y:S01]  /*7340*/  FSEL R170, R8, -INF , !P6 ;  /* 0xff80000008aa7808 */ /* 0x020fe20007000000 */
[----:B------:R-:W-:Y:S01]  /*7350*/  VIADD R8, R5, 0xffffff99 ;  /* 0xffffff9905087836 */ /* 0x000fe20000000000 */
[CC--:B------:R-:W-:Y:S01]  /*7360*/  ISETP.GE.AND P5, PT, R21.reuse, R186.reuse, PT ;  /* 0x000000ba1500720c */ /* 0x0c0fe20003fa6270 */
[----:B------:R-:W-:Y:S01]  /*7370*/  HMMA.16816.F32.BF16 R152, R152, R198, R172 ;  /* 0x000000c69898723c */ /* 0x000fe200000418ac */
[-C--:B------:R-:W-:Y:S01]  /*7380*/  ISETP.GE.AND P6, PT, R21, R133.reuse, PT ;  /* 0x000000851500720c */ /* 0x080fe20003fc6270 */
[----:B------:R-:W3:Y:S01]  /*7390*/  MUFU.TANH R4, R4 ;  /* 0x0000000400047308 */ /* 0x000ee20000002400 */
[----:B------:R-:W-:Y:S01]  /*73a0*/  FSEL R208, R208, -INF , !P5 ;  /* 0xff800000d0d07808 */ /* 0x000fe20006800000 */
[----:B------:R-:W-:Y:S01]  /*73b0*/  FMUL.FTZ R160, R160, UR4 ;  /* 0x00000004a0a07c20 */ /* 0x000fe20008410000 */
[----:B-1----:R-:W-:Y:S01]  /*73c0*/  FSEL R138, R9, -INF , !P6 ;  /* 0xff800000098a7808 */ /* 0x002fe20007000000 */
[----:B------:R-:W-:Y:S01]  /*73d0*/  FMUL.FTZ R162, R162, UR4 ;  /* 0x00000004a2a27c20 */ /* 0x000fe20008410000 */
[CC--:B------:R-:W-:Y:S01]  /*73e0*/  ISETP.GE.AND P5, PT, R14.reuse, R186.reuse, PT ;  /* 0x000000ba0e00720c */ /* 0x0c0fe20003fa6270 */
[----:B------:R-:W-:Y:S01]  /*73f0*/  FMUL.FTZ R13, R163, UR4 ;  /* 0x00000004a30d7c20 */ /* 0x000fe20008410000 */
[-C--:B------:R-:W-:Y:S01]  /*7400*/  ISETP.GE.AND P6, PT, R14, R133.reuse, PT ;  /* 0x000000850e00720c */ /* 0x080fe20003fc6270 */
[----:B------:R-:W1:Y:S01]  /*7410*/  MUFU.TANH R10, R10 ;  /* 0x0000000a000a7308 */ /* 0x000e620000002400 */
[----:B------:R-:W-:Y:S01]  /*7420*/  FMUL.FTZ R146, R164, UR4 ;  /* 0x00000004a4927c20 */ /* 0x000fe20008410000 */
[----:B----4-:R-:W-:Y:S01]  /*7430*/  FSEL R164, R22, -INF , !P5 ;  /* 0xff80000016a47808 */ /* 0x010fe20006800000 */
[----:B------:R-:W-:Y:S01]  /*7440*/  FMUL.FTZ R161, R161, UR4 ;  /* 0x00000004a1a17c20 */ /* 0x000fe20008410000 */
[----:B------:R-:W-:Y:S01]  /*7450*/  FSEL R136, R136, -INF , !P6 ;  /* 0xff80000088887808 */ /* 0x000fe20007000000 */
[----:B------:R-:W-:Y:S01]  /*7460*/  FMUL.FTZ R142, R166, UR4 ;  /* 0x00000004a68e7c20 */ /* 0x000fe20008410000 */
[CC--:B------:R-:W-:Y:S01]  /*7470*/  ISETP.GE.AND P5, PT, R8.reuse, R186.reuse, PT ;  /* 0x000000ba0800720c */ /* 0x0c0fe20003fa6270 */
[----:B------:R-:W-:Y:S01]  /*7480*/  FMUL.FTZ R143, R165, UR4 ;  /* 0x00000004a58f7c20 */ /* 0x000fe20008410000 */
[----:B------:R-:W4:Y:S01]  /*7490*/  MUFU.TANH R178, R34 ;  /* 0x0000002200b27308 */ /* 0x000f220000002400 */
[-C--:B------:R-:W-:Y:S01]  /*74a0*/  ISETP.GE.AND P6, PT, R8, R133.reuse, PT ;  /* 0x000000850800720c */ /* 0x080fe20003fc6270 */
[C---:B------:R-:W-:Y:S01]  /*74b0*/  VIADD R8, R5.reuse, 0xffffffa0 ;  /* 0xffffffa005087836 */ /* 0x040fe20000000000 */
[----:B--2---:R-:W-:Y:S01]  /*74c0*/  FSEL R210, R210, -INF , !P5 ;  /* 0xff800000d2d27808 */ /* 0x004fe20006800000 */
[----:B------:R-:W-:Y:S01]  /*74d0*/  FMUL.FTZ R145, R152, UR4 ;  /* 0x0000000498917c20 */ /* 0x000fe20008410000 */
[----:B---3--:R-:W-:Y:S01]  /*74e0*/  FSEL R168, R4, -INF , !P6 ;  /* 0xff80000004a87808 */ /* 0x008fe20007000000 */
[C---:B------:R-:W-:Y:S01]  /*74f0*/  VIADD R4, R5.reuse, 0xffffffa1 ;  /* 0xffffffa105047836 */ /* 0x040fe20000000000 */
[CC--:B------:R-:W-:Y:S01]  /*7500*/  ISETP.GE.AND P5, PT, R8.reuse, R186.reuse, PT ;  /* 0x000000ba0800720c */ /* 0x0c0fe20003fa6270 */
[----:B------:R-:W2:Y:S01]  /*7510*/  MUFU.TANH R11, R11 ;  /* 0x0000000b000b7308 */ /* 0x000ea20000002400 */
[----:B------:R-:W-:Y:S01]  /*7520*/  ISETP.GE.AND P6, PT, R8, R133, PT ;  /* 0x000000850800720c */ /* 0x000fe20003fc6270 */
[----:B------:R-:W-:Y:S01]  /*7530*/  VIADD R8, R5, 0xffffffa8 ;  /* 0xffffffa805087836 */ /* 0x000fe20000000000 */
[----:B-1----:R-:W-:Y:S01]  /*7540*/  FSEL R198, R10, -INF , !P5 ;  /* 0xff8000000ac67808 */ /* 0x002fe20006800000 */
[----:B------:R-:W-:Y:S01]  /*7550*/  FMUL.FTZ R141, R154, UR4 ;  /* 0x000000049a8d7c20 */ /* 0x000fe20008410000 */
[----:B------:R-:W-:Y:S01]  /*7560*/  ISETP.GE.AND P5, PT, R4, R186, PT ;  /* 0x000000ba0400720c */ /* 0x000fe20003fa6270 */
[----:B------:R-:W-:Y:S01]  /*7570*/  FMUL.FTZ R140, R167, UR4 ;  /* 0x00000004a78c7c20 */ /* 0x000fe20008410000 */
[----:B------:R-:W-:Y:S01]  /*7580*/  FMUL.FTZ R144, R153, UR4 ;  /* 0x0000000499907c20 */ /* 0x000fe20008410000 */
[----:B------:R-:W1:Y:S01]  /*7590*/  MUFU.TANH R176, R35 ;  /* 0x0000002300b07308 */ /* 0x000e620000002400 */
[----:B------:R-:W-:Y:S01]  /*75a0*/  FMUL.FTZ R155, R155, UR4 ;  /* 0x000000049b9b7c20 */ /* 0x000fe20008410000 */
[----:B----4-:R-:W-:-:S02]  /*75b0*/  FSEL R178, R178, -INF , !P6 ;  /* 0xff800000b2b27808 */ /* 0x010fc40007000000 */
[----:B------:R-:W-:Y:S01]  /*75c0*/  ISETP.GE.AND P6, PT, R4, R133, PT ;  /* 0x000000850400720c */ /* 0x000fe20003fc6270 */
[----:B------:R-:W-:-:S03]  /*75d0*/  VIADD R4, R5, 0xffffffa9 ;  /* 0xffffffa905047836 */ /* 0x000fc60000000000 */
[----:B------:R-:W3:Y:S01]  /*75e0*/  MUFU.TANH R182, R160 ;  /* 0x000000a000b67308 */ /* 0x000ee20000002400 */
[----:B--2---:R-:W-:Y:S02]  /*75f0*/  FSEL R196, R11, -INF , !P5 ;  /* 0xff8000000bc47808 */ /* 0x004fe40006800000 */
[----:B------:R-:W-:-:S05]  /*7600*/  ISETP.GE.AND P5, PT, R8, R186, PT ;  /* 0x000000ba0800720c */ /* 0x000fca0003fa6270 */
[----:B------:R-:W2:Y:S01]  /*7610*/  MUFU.TANH R7, R162 ;  /* 0x000000a200077308 */ /* 0x000ea20000002400 */
[----:B-1----:R-:W-:Y:S02]  /*7620*/  FSEL R176, R176, -INF , !P6 ;  /* 0xff800000b0b07808 */ /* 0x002fe40007000000 */
[----:B------:R-:W-:-:S05]  /*7630*/  ISETP.GE.AND P6, PT, R8, R133, PT ;  /* 0x000000850800720c */ /* 0x000fca0003fc6270 */
[----:B------:R-:W1:Y:S01]  /*7640*/  MUFU.TANH R180, R161 ;  /* 0x000000a100b47308 */ /* 0x000e620000002400 */
[----:B---3--:R-:W-:Y:S02]  /*7650*/  FSEL R182, R182, -INF , !P5 ;  /* 0xff800000b6b67808 */ /* 0x008fe40006800000 */
[----:B------:R-:W-:-:S05]  /*7660*/  ISETP.GE.AND P5, PT, R4, R186, PT ;  /* 0x000000ba0400720c */ /* 0x000fca0003fa6270 */
[----:B------:R-:W3:Y:S01]  /*7670*/  MUFU.TANH R13, R13 ;  /* 0x0000000d000d7308 */ /* 0x000ee20000002400 */
[----:B--2---:R-:W-:Y:S01]  /*7680*/  FSEL R174, R7, -INF , !P6 ;  /* 0xff80000007ae7808 */ /* 0x004fe20007000000 */
[C---:B------:R-:W-:Y:S01]  /*7690*/  VIADD R7, R5.reuse, 0xffffffb0 ;  /* 0xffffffb005077836 */ /* 0x040fe20000000000 */
[----:B------:R-:W-:Y:S01]  /*76a0*/  ISETP.GE.AND P6, PT, R4, R133, PT ;  /* 0x000000850400720c */ /* 0x000fe20003fc6270 */
[----:B------:R-:W-:-:S04]  /*76b0*/  VIADD R4, R5, 0xffffffb1 ;  /* 0xffffffb105047836 */ /* 0x000fc80000000000 */
        /* <DEDUP_REMOVED lines=8> */
[----:B------:R-:W-:Y:S01]  /*7740*/  BAR.SYNC.DEFER_BLOCKING 0x0 ;  /* 0x0000000000007b1d */ /* 0x000fe20000010000 */
[----:B------:R-:W-:-:S05]  /*7750*/  ISETP.GE.AND P5, PT, R4, R186, PT ;  /* 0x000000ba0400720c */ /* 0x000fca0003fa6270 */
[----:B------:R-:W2:Y:S01]  /*7760*/  MUFU.TANH R145, R145 ;  /* 0x0000009100917308 */ /* 0x000ea20000002400 */
[----:B-1----:R-:W-:Y:S02]  /*7770*/  FSEL R142, R142, -INF , !P6 ;  /* 0xff8000008e8e7808 */ /* 0x002fe40007000000 */
[----:B------:R-:W-:Y:S01]  /*7780*/  ISETP.GE.AND P6, PT, R4, R133, PT ;  /* 0x000000850400720c */ /* 0x000fe20003fc6270 */
[C---:B------:R-:W-:Y:S02]  /*7790*/  VIADD R4, R5.reuse, 0xffffffb8 ;  /* 0xffffffb805047836 */ /* 0x040fe40000000000 */
[----:B------:R-:W-:Y:S02]  /*77a0*/  VIADD R5, R5, 0xffffffb9 ;  /* 0xffffffb905057836 */ /* 0x000fe40000000000 */
[----:B------:R-:W1:Y:S01]  /*77b0*/  MUFU.TANH R141, R141 ;  /* 0x0000008d008d7308 */ /* 0x000e620000002400 */
[----:B---3--:R-:W-:Y:S02]  /*77c0*/  FSEL R143, R143, -INF , !P5 ;  /* 0xff8000008f8f7808 */ /* 0x008fe40006800000 */
[----:B------:R-:W-:-:S05]  /*77d0*/  ISETP.GE.AND P5, PT, R4, R186, PT ;  /* 0x000000ba0400720c */ /* 0x000fca0003fa6270 */
[----:B------:R-:W3:Y:S01]  /*77e0*/  MUFU.TANH R140, R140 ;  /* 0x0000008c008c7308 */ /* 0x000ee20000002400 */
[----:B--2---:R-:W-:Y:S02]  /*77f0*/  FSEL R145, R145, -INF , !P5 ;  /* 0xff80000091917808 */ /* 0x004fe40006800000 */
[----:B------:R-:W-:-:S05]  /*7800*/  ISETP.GE.AND P5, PT, R4, R133, PT ;  /* 0x000000850400720c */ /* 0x000fca0003fa6270 */
[----:B------:R-:W2:Y:S01]  /*7810*/  MUFU.TANH R144, R144 ;  /* 0x0000009000907308 */ /* 0x000ea20000002400 */
[----:B-1----:R-:W-:Y:S02]  /*7820*/  FSEL R141, R141, -INF , !P5 ;  /* 0xff8000008d8d7808 */ /* 0x002fe40006800000 */
[----:B------:R-:W-:-:S05]  /*7830*/  ISETP.GE.U32.AND P5, PT, R184, 0x3, PT ;  /* 0x00000003b800780c */ /* 0x000fca0003fa6070 */
[----:B------:R-:W1:Y:S01]  /*7840*/  MUFU.TANH R162, R155 ;  /* 0x0000009b00a27308 */ /* 0x000e620000002400 */
[----:B---3--:R-:W-:Y:S02]  /*7850*/  FSEL R140, R140, -INF , !P6 ;  /* 0xff8000008c8c7808 */ /* 0x008fe40007000000 */
[----:B------:R-:W-:-:S04]  /*7860*/  ISETP.GE.AND P6, PT, R5, R186, PT ;  /* 0x000000ba0500720c */ /* 0x000fc80003fc6270 */
[----:B--2---:R-:W-:Y:S02]  /*7870*/  FSEL R144, R144, -INF , !P6 ;  /* 0xff80000090907808 */ /* 0x004fe40007000000 */
[----:B------:R-:W-:-:S04]  /*7880*/  ISETP.GE.AND P6, PT, R5, R133, PT ;  /* 0x000000850500720c */ /* 0x000fc80003fc6270 */
[----:B-1----:R-:W-:Y:S01]  /*7890*/  FSEL R162, R162, -INF , !P6 ;  /* 0xff800000a2a27808 */ /* 0x002fe20007000000 */
[----:B------:R-:W-:Y:S08]  /*78a0*/  @!P5 BRA `(.L_x_752) ;  /* 0x000000040050d947 */ /* 0x000ff00003800000 */
        /* <DEDUP_REMOVED lines=19> */
[----:B------:R-:W-:Y:S01]  /*79e0*/  LEA R14, P6, R188, R206, 0x1 ;  /* 0x000000cebc0e7211 */ /* 0x000fe200078c08ff */
[----:B------:R-:W-:Y:S01]  /*79f0*/  @!PT LDS RZ, [RZ] ;  /* 0x00000000fffff984 */ /* 0x000fe20000000800 */
[----:B------:R-:W-:Y:S01]  /*7a00*/  @!PT LDS RZ, [RZ] ;  /* 0x00000000fffff984 */ /* 0x000fe20000000800 */
[----:B------:R-:W-:Y:S01]  /*7a10*/  @!PT LDS RZ, [RZ] ;  /* 0x00000000fffff984 */ /* 0x000fe20000000800 */
[----:B------:R1:W-:Y:S01]  /*7a20*/  @!P3 LDGSTS.E.BYPASS.LTC128B.128 [R209+0x8000], desc[UR12][R8.64+0x80] ;  /* 0x0800008008d1bfae */ /* 0x0003e2000b981a0c */
[----:B------:R-:W-:Y:S02]  /*7a30*/  LEA R7, P5, R134, R5, 0x5 ;  /* 0x0000000586077211 */ /* 0x000fe400078a28ff */
        /* <DEDUP_REMOVED lines=56> */
.L_x_754:
[----:B------:R2:W-:Y:S02]  /*7dc0*/  STS.128 [R209+0xb800], RZ ;  /* 0x00b800ffd1007388 */ /* 0x0005e40000000c00 */
.L_x_755:
[----:B------:R-:W-:Y:S05]  /*7dd0*/  BSYNC.RECONVERGENT B0 ;  /* 0x0000000000007941 */ /* 0x000fea0003800200 */
.L_x_753:
[----:B------:R-:W0:Y:S02]  /*7de0*/  LDGDEPBAR ;  /* 0x00000000000079af */ /* 0x000e240000000000 */
.L_x_752:
[----:B------:R-:W-:Y:S01]  /*7df0*/  FMNMX3.FTZ R7, R132, R24, R26, !PT ;  /* 0x0000001884077276 */ /* 0x000fe2000781001a */
[----:B------:R-:W4:Y:S01]  /*7e00*/  LDCU UR4, c[0x0][0x45c] ;  /* 0x00008b80ff0477ac */ /* 0x000f220008000800 */
        /* <DEDUP_REMOVED lines=15> */
[C---:B---3--:R-:W-:Y:S01]  /*7f00*/  IADD3 R16, PT, PT, R185.reuse, 0xc000, RZ ;  /* 0x0000c000b9107810 */ /* 0x048fe20007ffe0ff */
[----:B------:R-:W1:Y:S01]  /*7f10*/  SHFL.BFLY PT, R4, R7, 0x2, 0x1f ;  /* 0x0c401f0007047f89 */ /* 0x000e6200000e0000 */
[----:B------:R-:W-:-:S02]  /*7f20*/  IADD3 R160, PT, PT, R185, 0xc040, RZ ;  /* 0x0000c040b9a07810 */ /* 0x000fc40007ffe0ff */
[----:B------:R-:W-:Y:S01]  /*7f30*/  @P0 IADD3 R160, PT, PT, R16, -0x40, RZ ;  /* 0xffffffc010a00810 */ /* 0x000fe20007ffe0ff */
[----:B------:R-:W3:Y:S01]  /*7f40*/  SHFL.BFLY PT, R5, R8, 0x2, 0x1f ;  /* 0x0c401f0008057f89 */ /* 0x000ee200000e0000 */
[----:B------:R-:W-:-:S04]  /*7f50*/  SEL R159, R190, 0xffffffe0, !P2 ;  /* 0xffffffe0be9f7807 */ /* 0x000fc80005000000 */
[C---:B------:R-:W-:Y:S02]  /*7f60*/  IADD3 R161, PT, PT, R159.reuse, R185, RZ ;  /* 0x000000b99fa17210 */ /* 0x040fe40007ffe0ff */
[----:B------:R-:W-:Y:S02]  /*7f70*/  IADD3 R159, PT, PT, R159, R160, RZ ;  /* 0x000000a09f9f7210 */ /* 0x000fe40007ffe0ff */
[----:B-1----:R-:W-:Y:S02]  /*7f80*/  FMNMX.FTZ R4, R7, R4, !PT ;  /* 0x0000000407047209 */ /* 0x002fe40007810000 */
[----:B---3--:R-:W-:-:S03]  /*7f90*/  FMNMX.FTZ R5, R8, R5, !PT ;  /* 0x0000000508057209 */ /* 0x008fc60007810000 */
[----:B------:R-:W1:Y:S04]  /*7fa0*/  SHFL.BFLY PT, R149, R4, 0x1, 0x1f ;  /* 0x0c201f0004957f89 */ /* 0x000e6800000e0000 */
[----:B------:R-:W3:Y:S01]  /*7fb0*/  SHFL.BFLY PT, R148, R5, 0x1, 0x1f ;  /* 0x0c201f0005947f89 */ /* 0x000ee200000e0000 */
[----:B-1----:R-:W-:Y:S02]  /*7fc0*/  FMNMX.FTZ R149, R4, R149, !PT ;  /* 0x0000009504957209 */ /* 0x002fe40007810000 */
[----:B---3--:R-:W-:-:S03]  /*7fd0*/  FMNMX.FTZ R148, R5, R148, !PT ;  /* 0x0000009405947209 */ /* 0x008fc60007810000 */
[C---:B----4-:R-:W-:Y:S01]  /*7fe0*/  FMUL.FTZ R147, R149.reuse, UR4 ;  /* 0x0000000495937c20 */ /* 0x050fe20008410000 */
[----:B------:R-:W-:Y:S02]  /*7ff0*/  FSETP.NEU.FTZ.AND P3, PT, R149, -INF , PT ;  /* 0xff8000009500780b */ /* 0x000fe40003f7d000 */
[C---:B------:R-:W-:Y:S01]  /*8000*/  FSETP.NEU.FTZ.AND P1, PT, R148.reuse, -INF , PT ;  /* 0xff8000009400780b */ /* 0x040fe20003f3d000 */
[----:B------:R-:W-:Y:S01]  /*8010*/  FMUL.FTZ R163, R148, UR4 ;  /* 0x0000000494a37c20 */ /* 0x000fe20008410000 */
[----:B------:R-:W-:Y:S02]  /*8020*/  FSEL R147, R147, RZ, P3 ;  /* 0x000000ff93937208 */ /* 0x000fe40001800000 */
[----:B------:R-:W-:Y:S02]  /*8030*/  FSEL R5, R149, RZ, P3 ;  /* 0x000000ff95057208 */ /* 0x000fe40001800000 */
[----:B------:R-:W-:Y:S01]  /*8040*/  FSEL R163, R163, RZ, P1 ;  /* 0x000000ffa3a37208 */ /* 0x000fe20000800000 */
[----:B------:R-:W-:Y:S01]  /*8050*/  FFMA.FTZ R152, R30, UR4, -R147 ;  /* 0x000000041e987c23 */ /* 0x000fe20008010893 */
[----:B------:R-:W-:Y:S01]  /*8060*/  FSEL R4, R148, RZ, P1 ;  /* 0x000000ff94047208 */ /* 0x000fe20000800000 */
[----:B------:R-:W-:Y:S01]  /*8070*/  FADD.FTZ R5, R132, -R5 ;  /* 0x8000000584057221 */ /* 0x000fe20000010000 */
[----:B------:R-:W-:Y:S01]  /*8080*/  FFMA.FTZ R158, R24, UR4, -R147 ;  /* 0x00000004189e7c23 */ /* 0x000fe20008010893 */
[----:B------:R-:W-:Y:S01]  /*8090*/  FFMA.FTZ R154, R28, UR4, -R163 ;  /* 0x000000041c9a7c23 */ /* 0x000fe200080108a3 */
[--C-:B------:R-:W-:Y:S01]  /*80a0*/  FFMA.FTZ R153, R26, UR4, -R147.reuse ;  /* 0x000000041a997c23 */ /* 0x100fe20008010893 */
[----:B------:R-:W1:Y:S01]  /*80b0*/  LDSM.16.MT88.4 R28, [R160] ;  /* 0x00000000a01c783b */ /* 0x000e620000004200 */
[----:B------:R-:W-:Y:S01]  /*80c0*/  FADD.FTZ R4, R3, -R4 ;  /* 0x8000000403047221 */ /* 0x000fe20000010000 */
[----:B------:R-:W-:Y:S01]  /*80d0*/  FMUL.FTZ R157, R5, UR4 ;  /* 0x00000004059d7c20 */ /* 0x000fe20008410000 */
[----:B------:R-:W-:Y:S01]  /*80e0*/  FFMA.FTZ R151, R32, UR4, -R147 ;  /* 0x0000000420977c23 */ /* 0x000fe20008010893 */
[--C-:B------:R-:W-:Y:S01]  /*80f0*/  FFMA.FTZ R156, R12, UR4, -R163.reuse ;  /* 0x000000040c9c7c23 */ /* 0x100fe200080108a3 */
[----:B------:R-:W-:Y:S01]  /*8100*/  FMUL.FTZ R155, R4, UR4 ;  /* 0x00000004049b7c20 */ /* 0x000fe20008410000 */
[--C-:B------:R-:W-:Y:S01]  /*8110*/  FFMA.FTZ R150, R6, UR4, -R163.reuse ;  /* 0x0000000406967c23 */ /* 0x100fe200080108a3 */
[----:B------:R-:W-:Y:S01]  /*8120*/  FFMA.FTZ R8, R20, UR4, -R163 ;  /* 0x0000000414087c23 */ /* 0x000fe200080108a3 */
[----:B------:R-:W3:Y:S01]  /*8130*/  MUFU.EX2 R157, R157 ;  /* 0x0000009d009d7308 */ /* 0x000ee20000000800 */
[----:B------:R-:W-:Y:S01]  /*8140*/  LDSM.16.MT88.4 R20, [R161+0xc000] ;  /* 0x00c00000a114783b */ /* 0x000fe20000004200 */
[--C-:B------:R-:W-:Y:S01]  /*8150*/  FFMA.FTZ R167, R164, UR4, -R147.reuse ;  /* 0x00000004a4a77c23 */ /* 0x100fe20008010893 */
[--C-:B------:R-:W-:Y:S01]  /*8160*/  FFMA.FTZ R165, R200, UR4, -R147.reuse ;  /* 0x00000004c8a57c23 */ /* 0x100fe20008010893 */
[----:B------:R-:W4:Y:S01]  /*8170*/  MUFU.EX2 R155, R155 ;  /* 0x0000009b009b7308 */ /* 0x000f220000000800 */
[----:B------:R-:W-:Y:S01]  /*8180*/  LDSM.16.MT88.4 R12, [R185+0xc000] ;  /* 0x00c00000b90c783b */ /* 0x000fe20000004200 */
[--C-:B------:R-:W-:Y:S01]  /*8190*/  FFMA.FTZ R166, R208, UR4, -R147.reuse ;  /* 0x00000004d0a67c23 */ /* 0x100fe20008010893 */
[----:B------:R-:W-:Y:S01]  /*81a0*/  FFMA.FTZ R164, R210, UR4, -R147 ;  /* 0x00000004d2a47c23 */ /* 0x000fe20008010893 */
[----:B------:R-:W-:Y:S01]  /*81b0*/  MUFU.EX2 R158, R158 ;  /* 0x0000009e009e7308 */ /* 0x000fe20000000800 */
[--C-:B------:R-:W-:Y:S01]  /*81c0*/  FFMA.FTZ R170, R170, UR4, -R163.reuse ;  /* 0x00000004aaaa7c23 */ /* 0x100fe200080108a3 */
[--C-:B------:R-:W-:Y:S01]  /*81d0*/  FFMA.FTZ R169, R138, UR4, -R163.reuse ;  /* 0x000000048aa97c23 */ /* 0x100fe200080108a3 */
[----:B------:R-:W-:Y:S01]  /*81e0*/  FFMA.FTZ R171, R168, UR4, -R163 ;  /* 0x00000004a8ab7c23 */ /* 0x000fe200080108a3 */
[----:B------:R-:W5:Y:S01]  /*81f0*/  MUFU.EX2 R153, R153 ;  /* 0x0000009900997308 */ /* 0x000f620000000800 */
[----:B------:R-:W-:Y:S01]  /*8200*/  LDSM.16.MT88.4 R132, [R159+0x800] ;  /* 0x000800009f84783b */ /* 0x000fe20000004200 */
[-C--:B---3--:R-:W-:Y:S01]  /*8210*/  FMUL.FTZ R32, R104, R157.reuse ;  /* 0x0000009d68207220 */ /* 0x088fe20000410000 */
[-C--:B------:R-:W-:Y:S01]  /*8220*/  FMUL.FTZ R33, R105, R157.reuse ;  /* 0x0000009d69217220 */ /* 0x080fe20000410000 */
[----:B------:R-:W-:Y:S01]  /*8230*/  MUFU.EX2 R152, R152 ;  /* 0x0000009800987308 */ /* 0x000fe20000000800 */
[----:B------:R-:W-:Y:S01]  /*8240*/  FMUL.FTZ R24, R112, R157 ;  /* 0x0000009d70187220 */ /* 0x000fe20000410000 */
[-C--:B----4-:R-:W-:Y:S01]  /*8250*/  FMUL.FTZ R34, R106, R155.reuse ;  /* 0x0000009b6a227220 */ /* 0x090fe20000410000 */
[----:B------:R-:W-:Y:S01]  /*8260*/  FMUL.FTZ R35, R107, R155 ;  /* 0x0000009b6b237220 */ /* 0x000fe20000410000 */
[----:B------:R-:W3:Y:S01]  /*8270*/  MUFU.EX2 R151, R151 ;  /* 0x0000009700977308 */ /* 0x000ee20000000800 */
[----:B------:R-:W-:Y:S01]  /*8280*/  FMUL.FTZ R25, R113, R157 ;  /* 0x0000009d71197220 */ /* 0x000fe20000410000 */
[-C--:B------:R-:W-:Y:S01]  /*8290*/  FMUL.FTZ R26, R114, R155.reuse ;  /* 0x0000009b721a7220 */ /* 0x080fe20000410000 */
[----:B------:R-:W-:Y:S01]  /*82a0*/  FMUL.FTZ R27, R115, R155 ;  /* 0x0000009b731b7220 */ /* 0x000fe20000410000 */
[----:B------:R-:W-:Y:S01]  /*82b0*/  MUFU.EX2 R156, R156 ;  /* 0x0000009c009c7308 */ /* 0x000fe20000000800 */
[----:B------:R-:W4:Y:S01]  /*82c0*/  LDSM.16.MT88.4 R104, [R161+0xe000] ;  /* 0x00e00000a168783b */ /* 0x000f220000004200 */
[----:B-----5:R-:W-:Y:S01]  /*82d0*/  F2FP.BF16.F32.PACK_AB R4, R153, R158 ;  /* 0x0000009e9904723e */ /* 0x020fe200000010ff */
[-C--:B------:R-:W-:Y:S01]  /*82e0*/  FMUL.FTZ R108, R108, R157.reuse ;  /* 0x0000009d6c6c7220 */ /* 0x080fe20000410000 */
[----:B------:R-:W5:Y:S01]  /*82f0*/  MUFU.EX2 R150, R150 ;  /* 0x0000009600967308 */ /* 0x000f620000000800 */
[----:B------:R-:W-:Y:S01]  /*8300*/  FMUL.FTZ R109, R109, R157 ;  /* 0x0000009d6d6d7220 */ /* 0x000fe20000410000 */
[-C--:B------:R-:W-:Y:S01]  /*8310*/  FMUL.FTZ R110, R110, R155.reuse ;  /* 0x0000009b6e6e7220 */ /* 0x080fe20000410000 */
[----:B------:R-:W-:Y:S01]  /*8320*/  FMUL.FTZ R111, R111, R155 ;  /* 0x0000009b6f6f7220 */ /* 0x000fe20000410000 */
[----:B------:R-:W-:Y:S01]  /*8330*/  MUFU.EX2 R154, R154 ;  /* 0x0000009a009a7308 */ /* 0x000fe20000000800 */
[----:B------:R-:W2:Y:S01]  /*8340*/  LDSM.16.MT88.4 R112, [R160+0x2000] ;  /* 0x00200000a070783b */ /* 0x000ea20000004200 */
[----:B---3--:R-:W-:Y:S01]  /*8350*/  F2FP.BF16.F32.PACK_AB R6, R151, R152 ;  /* 0x000000989706723e */ /* 0x008fe200000010ff */
[-C--:B------:R-:W-:Y:S01]  /*8360*/  FMUL.FTZ R44, R44, R157.reuse ;  /* 0x0000009d2c2c7220 */ /* 0x080fe20000410000 */
[----:B------:R-:W3:Y:S01]  /*8370*/  MUFU.EX2 R3, R8 ;  /* 0x0000000800037308 */ /* 0x000ee20000000800 */
        /* <DEDUP_REMOVED lines=13> */
[----:B---3--:R-:W-:Y:S01]  /*8450*/  F2FP.BF16.F32.PACK_AB R7, R3, R154 ;  /* 0x0000009a0307723e */ /* 0x008fe200000010ff */
        /* <DEDUP_REMOVED lines=19> */
[----:B------:R-:W-:Y:S01]  /*8590*/  LDSM.16.MT88.4 R120, [R159] ;  /* 0x000000009f78783b */ /* 0x000fe20000004200 */
        /* <DEDUP_REMOVED lines=57> */
[----:B------:R-:W-:Y:S01]  /*8930*/  MUFU.EX2 R165, R165 ;  /* 0x000000a500a57308 */ /* 0x000fe20000000800 */
[C---:B------:R-:W-:Y:S01]  /*8940*/  HMMA.16816.F32.BF16 R20, R4.reuse, R22, R116 ;  /* 0x000000160414723c */ /* 0x040fe20000041874 */
[----:B------:R-:W4:Y:S01]  /*8950*/  LDSM.16.MT88.4 R116, [R185+0xe000] ;  /* 0x00e00000b974783b */ /* 0x000f220000004200 */
[-C--:B------:R-:W-:Y:S01]  /*8960*/  FMUL.FTZ R92, R92, R157.reuse ;  /* 0x0000009d5c5c7220 */ /* 0x080fe20000410000 */
[----:B------:R-:W5:Y:S01]  /*8970*/  MUFU.EX2 R166, R166 ;  /* 0x000000a600a67308 */ /* 0x000f620000000800 */
[----:B------:R-:W-:Y:S01]  /*8980*/  FMUL.FTZ R93, R93, R157 ;  /* 0x0000009d5d5d7220 */ /* 0x000fe20000410000 */
[-C--:B------:R-:W-:Y:S01]  /*8990*/  FMUL.FTZ R94, R94, R155.reuse ;  /* 0x0000009b5e5e7220 */ /* 0x080fe20000410000 */
[----:B------:R-:W-:Y:S01]  /*89a0*/  FMUL.FTZ R95, R95, R155 ;  /* 0x0000009b5f5f7220 */ /* 0x000fe20000410000 */
[----:B------:R-:W-:Y:S01]  /*89b0*/  MUFU.EX2 R167, R167 ;  /* 0x000000a700a77308 */ /* 0x000fe20000000800 */
[C---:B---3--:R-:W-:Y:S01]  /*89c0*/  HMMA.16816.F32.BF16 R68, R4.reuse, R104, R68 ;  /* 0x000000680444723c */ /* 0x048fe20000041844 */
[-C--:B------:R-:W-:Y:S01]  /*89d0*/  FMUL.FTZ R96, R96, R157.reuse ;  /* 0x0000009d60607220 */ /* 0x080fe20000410000 */
[----:B------:R-:W-:Y:S01]  /*89e0*/  FMUL.FTZ R97, R97, R157 ;  /* 0x0000009d61617220 */ /* 0x000fe20000410000 */
[----:B------:R-:W-:Y:S01]  /*89f0*/  MUFU.EX2 R164, R164 ;  /* 0x000000a400a47308 */ /* 0x000fe20000000800 */
[-C--:B------:R-:W-:Y:S01]  /*8a00*/  FMUL.FTZ R98, R98, R155.reuse ;  /* 0x0000009b62627220 */ /* 0x080fe20000410000 */
[----:B------:R-:W-:Y:S01]  /*8a10*/  FMUL.FTZ R99, R99, R155 ;  /* 0x0000009b63637220 */ /* 0x000fe20000410000 */
[----:B------:R-:W-:Y:S01]  /*8a20*/  LDSM.16.MT88.4 R128, [R161+0xe800] ;  /* 0x00e80000a180783b */ /* 0x000fe20000004200 */
[----:B------:R-:W-:Y:S01]  /*8a30*/  MUFU.EX2 R170, R170 ;  /* 0x000000aa00aa7308 */ /* 0x000fe20000000800 */
[C---:B------:R-:W-:Y:S01]  /*8a40*/  HMMA.16816.F32.BF16 R72, R4.reuse, R106, R72 ;  /* 0x0000006a0448723c */ /* 0x040fe20000041848 */
[--C-:B------:R-:W-:Y:S01]  /*8a50*/  FFMA.FTZ R186, R198, UR4, -R147.reuse ;  /* 0x00000004c6ba7c23 */ /* 0x100fe20008010893 */
[----:B------:R-:W3:Y:S01]  /*8a60*/  LDSM.16.MT88.4 R104, [R159+0x4000] ;  /* 0x004000009f68783b */ /* 0x000ee20000004200 */
[----:B------:R-:W5:Y:S01]  /*8a70*/  MUFU.EX2 R169, R169 ;  /* 0x000000a900a97308 */ /* 0x000f620000000800 */
[--C-:B------:R-:W-:Y:S01]  /*8a80*/  FFMA.FTZ R173, R196, UR4, -R147.reuse ;  /* 0x00000004c4ad7c23 */ /* 0x100fe20008010893 */
[----:B------:R-:W-:Y:S01]  /*8a90*/  FFMA.FTZ R175, R180, UR4, -R147 ;  /* 0x00000004b4af7c23 */ /* 0x000fe20008010893 */
[--C-:B------:R-:W-:Y:S01]  /*8aa0*/  FFMA.FTZ R177, R176, UR4, -R163.reuse ;  /* 0x00000004b0b17c23 */ /* 0x100fe200080108a3 */
[----:B------:R-:W-:Y:S01]  /*8ab0*/  MUFU.EX2 R171, R171 ;  /* 0x000000ab00ab7308 */ /* 0x000fe20000000800 */
[C---:B------:R-:W-:Y:S01]  /*8ac0*/  HMMA.16816.F32.BF16 R32, R4.reuse, R120, R32 ;  /* 0x000000780420723c */ /* 0x040fe20000041820 */
[----:B------:R-:W-:Y:S01]  /*8ad0*/  FFMA.FTZ R179, R172, UR4, -R163 ;  /* 0x00000004acb37c23 */ /* 0x000fe200080108a3 */
[----:B------:R-:W-:Y:S01]  /*8ae0*/  FFMA.FTZ R182, R182, UR4, -R147 ;  /* 0x00000004b6b67c23 */ /* 0x000fe20008010893 */
[--C-:B------:R-:W-:Y:S01]  /*8af0*/  FFMA.FTZ R178, R178, UR4, -R163.reuse ;  /* 0x00000004b2b27c23 */ /* 0x100fe200080108a3 */
[--C-:B------:R-:W-:Y:S01]  /*8b00*/  FFMA.FTZ R174, R174, UR4, -R163.reuse ;  /* 0x00000004aeae7c23 */ /* 0x100fe200080108a3 */
[----:B------:R-:W-:Y:S01]  /*8b10*/  MUFU.EX2 R186, R186 ;  /* 0x000000ba00ba7308 */ /* 0x000fe20000000800 */
[----:B------:R-:W-:Y:S01]  /*8b20*/  FFMA.FTZ R187, R140, UR4, -R163 ;  /* 0x000000048cbb7c23 */ /* 0x000fe200080108a3 */
[--C-:B------:R-:W-:Y:S01]  /*8b30*/  FFMA.FTZ R181, R146, UR4, -R147.reuse ;  /* 0x0000000492b57c23 */ /* 0x100fe20008010893 */
[C---:B------:R-:W-:Y:S01]  /*8b40*/  HMMA.16816.F32.BF16 R100, R4.reuse, R122, R100 ;  /* 0x0000007a0464723c */ /* 0x040fe20000041864 */
[----:B------:R-:W-:Y:S01]  /*8b50*/  LDSM.16.MT88.4 R120, [R185+0xe800] ;  /* 0x00e80000b978783b */ /* 0x000fe20000004200 */
[----:B------:R-:W-:Y:S01]  /*8b60*/  MUFU.EX2 R173, R173 ;  /* 0x000000ad00ad7308 */ /* 0x000fe20000000800 */
[----:B------:R-:W-:Y:S01]  /*8b70*/  FFMA.FTZ R183, R144, UR4, -R147 ;  /* 0x0000000490b77c23 */ /* 0x000fe20008010893 */
[----:B------:R-:W-:Y:S01]  /*8b80*/  FFMA.FTZ R158, R219, R157, R158 ;  /* 0x0000009ddb9e7223 */ /* 0x000fe2000001009e */
[----:B------:R-:W-:Y:S01]  /*8b90*/  FFMA.FTZ R155, R217, R155, R156 ;  /* 0x0000009bd99b7223 */ /* 0x000fe2000001009c */
[----:B------:R1:W-:Y:S01]  /*8ba0*/  MUFU.EX2 R180, R182 ;  /* 0x000000b600b47308 */ /* 0x0003e20000000800 */
[----:B------:R-:W-:Y:S01]  /*8bb0*/  IADD3 R208, PT, PT, R184, -0x3, RZ ;  /* 0xfffffffdb8d07810 */ /* 0x000fe20007ffe0ff */
[----:B--2---:R-:W-:Y:S01]  /*8bc0*/  HMMA.16816.F32.BF16 R76, R4, R112, R76 ;  /* 0x00000070044c723c */ /* 0x004fe2000004184c */
[----:B------:R-:W-:Y:S01]  /*8bd0*/  FADD.FTZ R153, R153, R158 ;  /* 0x0000009e99997221 */ /* 0x000fe20000010000 */
[----:B------:R-:W-:Y:S01]  /*8be0*/  MUFU.EX2 R175, R175 ;  /* 0x000000af00af7308 */ /* 0x000fe20000000800 */
[----:B------:R-:W-:-:S02]  /*8bf0*/  FADD.FTZ R155, R150, R155 ;  /* 0x0000009b969b7221 */ /* 0x000fc40000010000 */
[----:B------:R-:W-:Y:S01]  /*8c00*/  FADD.FTZ R152, R152, R153 ;  /* 0x0000009998987221 */ /* 0x000fe20000010000 */
[----:B------:R2:W-:Y:S01]  /*8c10*/  MUFU.EX2 R176, R178 ;  /* 0x000000b200b07308 */ /* 0x0005e20000000800 */
[----:B------:R-:W-:Y:S01]  /*8c20*/  FADD.FTZ R154, R154, R155 ;  /* 0x0000009b9a9a7221 */ /* 0x000fe20000010000 */
[C---:B------:R-:W-:Y:S01]  /*8c30*/  HMMA.16816.F32.BF16 R80, R4.reuse, R114, R80 ;  /* 0x000000720450723c */ /* 0x040fe20000041850 */
[----:B------:R-:W-:Y:S01]  /*8c40*/  LDSM.16.MT88.4 R112, [R161+0xc800] ;  /* 0x00c80000a170783b */ /* 0x000fe20000004200 */
[----:B------:R-:W-:Y:S01]  /*8c50*/  MUFU.EX2 R177, R177 ;  /* 0x000000b100b17308 */ /* 0x000fe20000000800 */
[----:B------:R-:W-:Y:S01]  /*8c60*/  FADD.FTZ R152, R151, R152 ;  /* 0x0000009897987221 */ /* 0x000fe20000010000 */
[----:B-1----:R-:W-:Y:S01]  /*8c70*/  FFMA.FTZ R182, R142, UR4, -R163 ;  /* 0x000000048eb67c23 */ /* 0x002fe200080108a3 */
[----:B------:R-:W-:Y:S01]  /*8c80*/  FADD.FTZ R3, R3, R154 ;  /* 0x0000009a03037221 */ /* 0x000fe20000010000 */
[----:B------:R1:W-:Y:S02]  /*8c90*/  MUFU.EX2 R172, R174 ;  /* 0x000000ae00ac7308 */ /* 0x0003e40000000800 */
[----:B------:R-:W-:Y:S02]  /*8ca0*/  HMMA.16816.F32.BF16 R84, R4, R108, R84 ;  /* 0x0000006c0454723c */ /* 0x000fe40000041854 */
[----:B------:R-:W-:Y:S01]  /*8cb0*/  MUFU.EX2 R179, R179 ;  /* 0x000000b300b37308 */ /* 0x000fe20000000800 */
[----:B--2---:R-:W-:-:S03]  /*8cc0*/  FFMA.FTZ R178, R145, UR4, -R147 ;  /* 0x0000000491b27c23 */ /* 0x004fc60008010893 */
[----:B------:R-:W-:Y:S02]  /*8cd0*/  MUFU.EX2 R181, R181 ;  /* 0x000000b500b57308 */ /* 0x000fe40000000800 */
[----:B------:R-:W-:Y:S01]  /*8ce0*/  HMMA.16816.F32.BF16 R88, R4, R110, R88 ;  /* 0x0000006e0458723c */ /* 0x000fe20000041858 */
[----:B------:R-:W2:Y:S01]  /*8cf0*/  LDSM.16.MT88.4 R108, [R185+0xc800] ;  /* 0x00c80000b96c783b */ /* 0x000ea20000004200 */
[----:B------:R-:W-:Y:S01]  /*8d00*/  MUFU.EX2 R178, R178 ;  /* 0x000000b200b27308 */ /* 0x000fe20000000800 */
[----:B-1----:R-:W-:-:S03]  /*8d10*/  FFMA.FTZ R174, R143, UR4, -R147 ;  /* 0x000000048fae7c23 */ /* 0x002fc60008010893 */
[----:B------:R-:W-:Y:S01]  /*8d20*/  MUFU.EX2 R183, R183 ;  /* 0x000000b700b77308 */ /* 0x000fe20000000800 */
[----:B------:R-:W-:Y:S01]  /*8d30*/  LDSM.16.MT88.4 R144, [R185+0xf800] ;  /* 0x00f80000b990783b */ /* 0x000fe20000004200 */
[C---:B----4-:R-:W-:Y:S01]  /*8d40*/  HMMA.16816.F32.BF16 R36, R4.reuse, R116, R36 ;  /* 0x000000740424723c */ /* 0x050fe20000041824 */
[----:B------:R-:W-:Y:S01]  /*8d50*/  FFMA.FTZ R116, R136, UR4, -R163 ;  /* 0x0000000488747c23 */ /* 0x000fe200080108a3 */
[----:B------:R-:W-:Y:S01]  /*8d60*/  MUFU.EX2 R174, R174 ;  /* 0x000000ae00ae7308 */ /* 0x000fe20000000800 */
[----:B------:R-:W1:Y:S03]  /*8d70*/  LDSM.16.MT88.4 R136, [R160+0x800] ;  /* 0x00080000a088783b */ /* 0x000e660000004200 */
[----:B------:R4:W5:Y:S02]  /*8d80*/  MUFU.EX2 R168, R116 ;  /* 0x0000007400a87308 */ /* 0x0009640000000800 */
[C---:B------:R-:W-:Y:S02]  /*8d90*/  HMMA.16816.F32.BF16 R8, R4.reuse, R12, R8 ;  /* 0x0000000c0408723c */ /* 0x040fe40000041808 */
[----:B------:R-:W-:Y:S04]  /*8da0*/  MUFU.EX2 R182, R182 ;  /* 0x000000b600b67308 */ /* 0x000fe80000000800 */
[----:B------:R-:W1:Y:S02]  /*8db0*/  MUFU.EX2 R187, R187 ;  /* 0x000000bb00bb7308 */ /* 0x000e640000000800 */
[C---:B------:R-:W-:Y:S01]  /*8dc0*/  HMMA.16816.F32.BF16 R12, R4.reuse, R14, R124 ;  /* 0x0000000e040c723c */ /* 0x040fe2000004187c */
[----:B------:R-:W1:Y:S07]  /*8dd0*/  LDSM.16.MT88.4 R124, [R160+0x2800] ;  /* 0x00280000a07c783b */ /* 0x000e6e0000004200 */
[C---:B------:R-:W-:Y:S01]  /*8de0*/  HMMA.16816.F32.BF16 R40, R4.reuse, R118, R40 ;  /* 0x000000760428723c */ /* 0x040fe20000041828 */
[----:B----4-:R-:W4:Y:S07]  /*8df0*/  LDSM.16.MT88.4 R116, [R159+0x2800] ;  /* 0x002800009f74783b */ /* 0x010f2e0000004200 */
[C---:B---3--:R-:W-:Y:S08]  /*8e00*/  HMMA.16816.F32.BF16 R92, R4.reuse, R104, R92 ;  /* 0x00000068045c723c */ /* 0x048ff0000004185c */
[----:B------:R-:W-:Y:S01]  /*8e10*/  HMMA.16816.F32.BF16 R4, R4, R106, R96 ;  /* 0x0000006a0404723c */ /* 0x000fe20000041860 */
[----:B-----5:R-:W-:Y:S01]  /*8e20*/  F2FP.BF16.F32.PACK_AB R96, R166, R165 ;  /* 0x000000a5a660723e */ /* 0x020fe200000010ff */
[----:B------:R-:W3:Y:S01]  /*8e30*/  LDSM.16.MT88.4 R104, [R185+0x10800] ;  /* 0x01080000b968783b */ /* 0x000ee20000004200 */
[----:B------:R-:W-:Y:S01]  /*8e40*/  F2FP.BF16.F32.PACK_AB R97, R169, R170 ;  /* 0x000000aaa961723e */ /* 0x000fe200000010ff */
        /* <DEDUP_REMOVED lines=8> */
[----:B--2---:R-:W-:Y:S01]  /*8ed0*/  HMMA.16816.F32.BF16 R8, R96, R108, R8 ;  /* 0x0000006c6008723c */ /* 0x004fe20000041808 */
[----:B------:R-:W-:Y:S01]  /*8ee0*/  FADD.FTZ R168, R168, R169 ;  /* 0x000000a9a8a87221 */ /* 0x000fe20000010000 */
[----:B------:R-:W-:-:S03]  /*8ef0*/  FADD.FTZ R167, R164, R167 ;  /* 0x000000a7a4a77221 */ /* 0x000fc60000010000 */
[----:B------:R-:W-:-:S03]  /*8f00*/  FADD.FTZ R171, R171, R168 ;  /* 0x000000a8abab7221 */ /* 0x000fc60000010000 */
[C---:B------:R-:W-:Y:S01]  /*8f10*/  HMMA.16816.F32.BF16 R12, R96.reuse, R110, R12 ;  /* 0x0000006e600c723c */ /* 0x040fe2000004180c */
[----:B------:R-:W2:Y:S07]  /*8f20*/  LDSM.16.MT88.4 R108, [R161+0x10800] ;  /* 0x01080000a16c783b */ /* 0x000eae0000004200 */
[C---:B------:R-:W-:Y:S08]  /*8f30*/  HMMA.16816.F32.BF16 R16, R96.reuse, R112, R16 ;  /* 0x000000706010723c */ /* 0x040ff00000041810 */
[C---:B------:R-:W-:Y:S01]  /*8f40*/  HMMA.16816.F32.BF16 R20, R96.reuse, R114, R20 ;  /* 0x000000726014723c */ /* 0x040fe20000041814 */
[----:B------:R-:W5:Y:S07]  /*8f50*/  LDSM.16.MT88.4 R112, [R160+0x4800] ;  /* 0x00480000a070783b */ /* 0x000f6e0000004200 */
[C---:B------:R-:W-:Y:S08]  /*8f60*/  HMMA.16816.F32.BF16 R36, R96.reuse, R120, R36 ;  /* 0x000000786024723c */ /* 0x040ff00000041824 */
[C---:B------:R-:W-:Y:S01]  /*8f70*/  HMMA.16816.F32.BF16 R40, R96.reuse, R122, R40 ;  /* 0x0000007a6028723c */ /* 0x040fe20000041828 */
[----:B------:R-:W5:Y:S07]  /*8f80*/  LDSM.16.MT88.4 R120, [R159+0x4800] ;  /* 0x004800009f78783b */ /* 0x000f6e0000004200 */
[C---:B-1----:R-:W-:Y:S08]  /*8f90*/  HMMA.16816.F32.BF16 R24, R96.reuse, R136, R24 ;  /* 0x000000886018723c */ /* 0x042ff00000041818 */
        /* <DEDUP_REMOVED lines=14> */
[C---:B---3--:R-:W-:Y:S08]  /*9080*/  HMMA.16816.F32.BF16 R68, R96.reuse, R104, R68 ;  /* 0x000000686044723c */ /* 0x048ff00000041844 */
[C---:B------:R-:W-:Y:S01]  /*9090*/  HMMA.16816.F32.BF16 R72, R96.reuse, R106, R72 ;  /* 0x0000006a6048723c */ /* 0x040fe20000041848 */
[----:B------:R-:W-:Y:S07]  /*90a0*/  LDSM.16.MT88.4 R104, [R185+0x11000] ;  /* 0x01100000b968783b */ /* 0x000fee0000004200 */
[C---:B--2---:R-:W-:Y:S08]  /*90b0*/  HMMA.16816.F32.BF16 R76, R96.reuse, R108, R76 ;  /* 0x0000006c604c723c */ /* 0x044ff0000004184c */
[C---:B------:R-:W-:Y:S01]  /*90c0*/  HMMA.16816.F32.BF16 R80, R96.reuse, R110, R80 ;  /* 0x0000006e6050723c */ /* 0x040fe20000041850 */
[----:B------:R-:W1:Y:S07]  /*90d0*/  LDSM.16.MT88.4 R108, [R185+0xd000] ;  /* 0x00d00000b96c783b */ /* 0x000e6e0000004200 */
[C---:B-----5:R-:W-:Y:S08]  /*90e0*/  HMMA.16816.F32.BF16 R84, R96.reuse, R112, R84 ;  /* 0x000000706054723c */ /* 0x060ff00000041854 */
[C---:B------:R-:W-:Y:S01]  /*90f0*/  HMMA.16816.F32.BF16 R88, R96.reuse, R114, R88 ;  /* 0x000000726058723c */ /* 0x040fe20000041858 */
[----:B------:R-:W2:Y:S07]  /*9100*/  LDSM.16.MT88.4 R112, [R161+0xd000] ;  /* 0x00d00000a170783b */ /* 0x000eae0000004200 */
[C---:B------:R-:W-:Y:S08]  /*9110*/  HMMA.16816.F32.BF16 R92, R96.reuse, R120, R92 ;  /* 0x00000078605c723c */ /* 0x040ff0000004185c */
        /* <DEDUP_REMOVED lines=29> */
[C---:B------:R-:W-:Y:S01]  /*92f0*/  HMMA.16816.F32.BF16 R36, R4.reuse, R128, R36 ;  /* 0x000000800424723c */ /* 0x040fe20000041824 */
[--C-:B------:R-:W-:Y:S01]  /*9300*/  FFMA.FTZ R128, R141, UR4, -R163.reuse ;  /* 0x000000048d807c23 */ /* 0x100fe200080108a3 */
[----:B------:R-:W-:Y:S01]  /*9310*/  FFMA.FTZ R163, R162, UR4, -R163 ;  /* 0x00000004a2a37c23 */ /* 0x000fe200080108a3 */
[----:B------:R-:W-:Y:S02]  /*9320*/  LDSM.16.MT88.4 R140, [R185+0x11800] ;  /* 0x01180000b98c783b */ /* 0x000fe40000004200 */
[----:B------:R-:W-:Y:S03]  /*9330*/  MUFU.EX2 R162, R128 ;  /* 0x0000008000a27308 */ /* 0x000fe60000000800 */
[C---:B------:R-:W-:Y:S01]  /*9340*/  HMMA.16816.F32.BF16 R24, R4.reuse, R132, R24 ;  /* 0x000000840418723c */ /* 0x040fe20000041818 */
[----:B------:R-:W4:Y:S07]  /*9350*/  MUFU.EX2 R163, R163 ;  /* 0x000000a300a37308 */ /* 0x000f2e0000000800 */
        /* <DEDUP_REMOVED lines=8> */
[----:B------:R-:W-:Y:S07]  /*93e0*/  LDSM.16.MT88.4 R104, [R160+0x5800] ;  /* 0x00580000a068783b */ /* 0x000fee0000004200 */
[C---:B-1----:R-:W-:Y:S08]  /*93f0*/  HMMA.16816.F32.BF16 R76, R4.reuse, R108, R76 ;  /* 0x0000006c044c723c */ /* 0x042ff0000004184c */
        /* <DEDUP_REMOVED lines=9> */
[----:B------:R-:W-:Y:S01]  /*9490*/  F2FP.BF16.F32.PACK_AB R5, R187, R182 ;  /* 0x000000b6bb05723e */ /* 0x000fe200000010ff */
[----:B------:R-:W-:Y:S01]  /*94a0*/  FADD.FTZ R182, R182, R179 ;  /* 0x000000b3b6b67221 */ /* 0x000fe20000010000 */
[----:B------:R-:W-:Y:S01]  /*94b0*/  F2FP.BF16.F32.PACK_AB R6, R183, R178 ;  /* 0x000000b2b706723e */ /* 0x000fe200000010ff */
[----:B------:R-:W-:Y:S01]  /*94c0*/  FADD.FTZ R181, R174, R181 ;  /* 0x000000b5aeb57221 */ /* 0x000fe20000010000 */
[----:B----4-:R-:W-:Y:S01]  /*94d0*/  F2FP.BF16.F32.PACK_AB R7, R163, R162 ;  /* 0x000000a2a307723e */ /* 0x010fe200000010ff */
        /* <DEDUP_REMOVED lines=9> */
[C---:B-----5:R-:W-:Y:S01]  /*9570*/  HMMA.16816.F32.BF16 R120, R4.reuse, R116, R16 ;  /* 0x000000740478723c */ /* 0x060fe20000041810 */
        /* <DEDUP_REMOVED lines=21> */
[----:B------:R-:W-:Y:S01]  /*96d0*/  HMMA.16816.F32.BF16 R52, R4, R132, R52 ;  /* 0x000000840434723c */ /* 0x000fe20000041834 */
[----:B------:R-:W-:-:S15]  /*96e0*/  MOV R132, R149 ;  /* 0x0000009500847202 */ /* 0x000fde0000000f00 */
[----:B------:R-:W-:-:S04]  /*96f0*/  NOP ;  /* 0x0000000000007918 */ /* 0x000fc80000000000 */
.L_x_751:
[----:B------:R-:W-:-:S13]  /*9700*/  ISETP.GE.AND P1, PT, R208, RZ, PT ;  /* 0x000000ffd000720c */ /* 0x000fda0003f26270 */
[----:B------:R-:W-:Y:S05]  /*9710*/  @!P1 BRA `(.L_x_756) ;  /* 0x0000003400189947 */ /* 0x000fea0003800000 */
[----:B------:R-:W-:Y:S01]  /*9720*/  SHF.R.U32.HI R5, RZ, 0x1, R192 ;  /* 0x00000001ff057819 */ /* 0x000fe200000116c0 */
[----:B------:R-:W1:Y:S01]  /*9730*/  LDC.64 R198, c[0x0][0x3c0] ;  /* 0x0000f000ffc67b82 */ /* 0x000e620000000a00 */
[----:B------:R-:W2:Y:S01]  /*9740*/  S2R R192, SR_TID.X ;  /* 0x0000000000c07919 */ /* 0x000ea20000002100 */
[----:B------:R-:W3:Y:S01]  /*9750*/  LDCU UR4, c[0x0][0x440] ;  /* 0x00008800ff0477ac */ /* 0x000ee20008000800 */
[----:B------:R-:W-:Y:S01]  /*9760*/  LOP3.LUT R5, R0, 0x8, R5, 0x78, !PT ;  /* 0x0000000800057812 */ /* 0x000fe200078e7805 */
[----:B------:R-:W-:Y:S02]  /*9770*/  IMAD.MOV.U32 R188, RZ, RZ, 0x20 ;  /* 0x00000020ffbc7424 */ /* 0x000fe400078e00ff */
[----:B------:R-:W-:Y:S01]  /*9780*/  IMAD.MOV.U32 R0, RZ, RZ, R3 ;  /* 0x000000ffff007224 */ /* 0x000fe200078e0003 */
[----:B------:R-:W-:Y:S01]  /*9790*/  LOP3.LUT R189, R5, 0x200, R2, 0xf8, !PT ;  /* 0x0000020005bd7812 */ /* 0x000fe200078ef802 */
[----:B------:R-:W4:Y:S01]  /*97a0*/  S2UR UR7, SR_CgaCtaId ;  /* 0x00000000000779c3 */ /* 0x000f220000008800 */
[----:B------:R-:W-:Y:S01]  /*97b0*/  SEL R188, R188, 0xffffffe0, !P2 ;  /* 0xffffffe0bcbc7807 */ /* 0x000fe20005000000 */
[----:B------:R-:W-:Y:S01]  /*97c0*/  IMAD.MOV.U32 R137, RZ, RZ, R132 ;  /* 0x000000ffff897224 */ /* 0x000fe200078e0084 */
[----:B------:R-:W-:Y:S01]  /*97d0*/  LEA R189, R189, UR5, 0x1 ;  /* 0x00000005bdbd7c11 */ /* 0x000fe2000f8e08ff */
[----:B------:R-:W-:Y:S01]  /*97e0*/  IMAD.MOV.U32 R187, RZ, RZ, 0x40 ;  /* 0x00000040ffbb7424 */ /* 0x000fe200078e00ff */
[----:B------:R-:W-:Y:S01]  /*97f0*/  UMOV UR8, 0x400 ;  /* 0x0000040000087882 */ /* 0x000fe20000000000 */
[----:B------:R-:W1:Y:S02]  /*9800*/  LDCU UR9, c[0x0][0x440] ;  /* 0x00008800ff0977ac */ /* 0x000e640008000800 */
[----:B------:R-:W-:-:S02]  /*9810*/  IMAD.IADD R188, R188, 0x1, R189 ;  /* 0x00000001bcbc7824 */ /* 0x000fc400078e02bd */
[C---:B------:R-:W-:Y:S01]  /*9820*/  VIADD R212, R189.reuse, 0xc000 ;  /* 0x0000c000bdd47836 */ /* 0x040fe20000000000 */
[----:B------:R-:W1:Y:S01]  /*9830*/  LDCU UR6, c[0x0][0x50c] ;  /* 0x0000a180ff0677ac */ /* 0x000e620008000800 */
[----:B------:R-:W-:Y:S01]  /*9840*/  VIADD R211, R189, 0xc040 ;  /* 0x0000c040bdd37836 */ /* 0x000fe20000000000 */
[----:B---3--:R-:W-:Y:S01]  /*9850*/  ISETP.GE.AND P1, PT, R191, UR4, PT ;  /* 0x00000004bf007c0c */ /* 0x008fe2000bf26270 */
[----:B------:R-:W3:Y:S01]  /*9860*/  LDCU UR4, c[0x0][0x45c] ;  /* 0x00008b80ff0477ac */ /* 0x000ee20008000800 */
[C---:B-1----:R-:W-:Y:S01]  /*9870*/  SHF.L.U64.HI R201, R198.reuse, 0x4, R199 ;  /* 0x00000004c6c97819 */ /* 0x042fe200000102c7 */
[----:B------:R-:W-:Y:S01]  /*9880*/  IMAD.SHL.U32 R200, R198, 0x10, RZ ;  /* 0x00000010c6c87824 */ /* 0x000fe200078e00ff */
[----:B----4-:R-:W-:Y:S01]  /*9890*/  ULEA UR7, UR7, UR8, 0x18 ;  /* 0x0000000807077291 */ /* 0x010fe2000f8ec0ff */
[C---:B--2---:R-:W-:Y:S01]  /*98a0*/  IMAD.SHL.U32 R186, R192.reuse, 0x40, RZ ;  /* 0x00000040c0ba7824 */ /* 0x044fe200078e00ff */
[C---:B------:R-:W-:Y:S01]  /*98b0*/  LOP3.LUT P0, RZ, R192.reuse, 0x2, RZ, 0xc0, !PT ;  /* 0x00000002c0ff7812 */ /* 0x040fe2000780c0ff */
[----:B------:R-:W-:-:S03]  /*98c0*/  IMAD.SHL.U32 R210, R192, 0x20, RZ ;  /* 0x00000020c0d27824 */ /* 0x000fc600078e00ff */
[----:B------:R-:W-:Y:S02]  /*98d0*/  LOP3.LUT R185, R186, 0x400, RZ, 0xc0, !PT ;  /* 0x00000400bab97812 */ /* 0x000fe400078ec0ff */
[----:B------:R-:W-:Y:S01]  /*98e0*/  SEL R184, R190, 0xffffffe0, !P0 ;  /* 0xffffffe0beb87807 */ /* 0x000fe20004000000 */
[----:B---3--:R-:W-:Y:S06]  /*98f0*/  BRA `(.L_x_757) ;  /* 0x0000000400487947 */ /* 0x008fec0003800000 */
.L_x_759:
        /* <DEDUP_REMOVED lines=14> */
[C---:B------:R-:W-:Y:S01]  /*99e0*/  LEA R8, P6, R9.reuse, R206, 0x1 ;  /* 0x000000ce09087211 */ /* 0x040fe200078c08ff */
[----:B------:R1:W-:Y:S01]  /*99f0*/  @P1 STS.128 [R209+0x6000], RZ ;  /* 0x006000ffd1001388 */ /* 0x0003e20000000c00 */
[-C--:B------:R-:W-:Y:S02]  /*9a00*/  LEA R10, P5, R2, R9.reuse, 0x5 ;  /* 0x00000009020a7211 */ /* 0x080fe400078a28ff */
[----:B------:R-:W-:Y:S01]  /*9a10*/  IADD3 R4, P4, PT, R4, R9, RZ ;  /* 0x0000000904047210 */ /* 0x000fe20007f9e0ff */
[----:B------:R-:W-:Y:S01]  /*9a20*/  @!PT LDS RZ, [RZ] ;  /* 0x00000000fffff984 */ /* 0x000fe20000000800 */
[----:B------:R-:W-:Y:S01]  /*9a30*/  @!PT LDS RZ, [RZ] ;  /* 0x00000000fffff984 */ /* 0x000fe20000000800 */
[----:B------:R-:W-:Y:S01]  /*9a40*/  @!PT LDS RZ, [RZ] ;  /* 0x00000000fffff984 */ /* 0x000fe20000000800 */
[----:B------:R1:W-:Y:S01]  /*9a50*/  @!P3 LDGSTS.E.BYPASS.LTC128B.128 [R209+0x8000], desc[UR12][R12.64+0x80] ;  /* 0x080000800cd1bfae */ /* 0x0003e2000b981a0c */
[-CC-:B------:R-:W-:Y:S02]  /*9a60*/  LEA.HI.X R9, R9, R205.reuse, R6.reuse, 0x1, P6 ;  /* 0x000000cd09097211 */ /* 0x180fe400030f0c06 */
[----:B------:R-:W-:Y:S01]  /*9a70*/  LEA.HI.X R2, R2, R6, R3, 0x5, P5 ;  /* 0x0000000602027211 */ /* 0x000fe200028f2c03 */
[----:B------:R1:W-:Y:S01]  /*9a80*/  @P3 STS.128 [R209+0x8000], RZ ;  /* 0x008000ffd1003388 */ /* 0x0003e20000000c00 */
[-C--:B------:R-:W-:Y:S01]  /*9a90*/  LEA R16, P5, R4, R206.reuse, 0x1 ;  /* 0x000000ce04107211 */ /* 0x080fe200078a08ff */
[----:B------:R-:W-:Y:S01]  /*9aa0*/  IMAD.X R5, R5, 0x1, R6, P4 ;  /* 0x0000000105057824 */ /* 0x000fe200020e0606 */
[----:B------:R-:W-:Y:S01]  /*9ab0*/  LEA R14, P4, R10, R206, 0x1 ;  /* 0x000000ce0a0e7211 */ /* 0x000fe200078808ff */
[----:B------:R-:W-:Y:S01]  /*9ac0*/  @!PT LDS RZ, [RZ] ;  /* 0x00000000fffff984 */ /* 0x000fe20000000800 */
[----:B------:R-:W-:Y:S01]  /*9ad0*/  @!PT LDS RZ, [RZ] ;  /* 0x00000000fffff984 */ /* 0x000fe20000000800 */
[----:B------:R-:W-:Y:S01]  /*9ae0*/  @!PT LDS RZ, [RZ] ;  /* 0x00000000fffff984 */ /* 0x000fe20000000800 */
[----:B------:R1:W-:Y:S03]  /*9af0*/  @!P2 LDGSTS.E.BYPASS.LTC128B.128 [R209+0xa000], desc[UR12][R12.64+0x100] ;  /* 0x0a0001000cd1afae */ /* 0x0003e6000b981a0c */
        /* <DEDUP_REMOVED lines=50> */
.L_x_757:
[----:B------:R-:W-:Y:S04]  /*9e20*/  DEPBAR.LE SB0, 0x0 ;  /* 0x000080000000791a */ /* 0x000fe80000000000 */
[----:B------:R-:W-:Y:S01]  /*9e30*/  BAR.SYNC.DEFER_BLOCKING 0x0 ;  /* 0x0000000000007b1d */ /* 0x000fe20000010000 */
[----:B------:R-:W-:Y:S01]  /*9e40*/  IMAD.SHL.U32 R215, R192, 0x8, RZ ;  /* 0x00000008c0d77824 */ /* 0x000fe200078e00ff */
[----:B------:R-:W-:Y:S01]  /*9e50*/  LOP3.LUT R193, R210, 0x7c00, RZ, 0xc0, !PT ;  /* 0x00007c00d2c17812 */ /* 0x000fe200078ec0ff */
[C---:B------:R-:W-:Y:S01]  /*9e60*/  IMAD.WIDE.U32 R132, R208.reuse, R198, RZ ;  /* 0x000000c6d0847225 */ /* 0x040fe200078e00ff */
[----:B------:R-:W-:Y:S02]  /*9e70*/  SHF.R.U32.HI R194, RZ, 0x1, R192 ;  /* 0x00000001ffc27819 */ /* 0x000fe400000116c0 */
[----:B------:R-:W-:Y:S01]  /*9e80*/  LOP3.LUT R191, R215, 0x38, RZ, 0xc0, !PT ;  /* 0x00000038d7bf7812 */ /* 0x000fe200078ec0ff */
[----:B------:R-:W-:Y:S01]  /*9e90*/  IMAD R216, R208, R199, R133 ;  /* 0x000000c7d0d87224 */ /* 0x000fe200078e0285 */
[C---:B------:R-:W-:Y:S02]  /*9ea0*/  LEA R224, P2, R132.reuse, R204, 0x7 ;  /* 0x000000cc84e07211 */ /* 0x040fe400078438ff */
[C---:B------:R-:W-:Y:S02]  /*9eb0*/  LOP3.LUT R214, R191.reuse, 0x40, RZ, 0xfc, !PT ;  /* 0x00000040bfd67812 */ /* 0x040fe400078efcff */
[--C-:B------:R-:W-:Y:S02]  /*9ec0*/  LEA.HI.X R225, R132, R203, R216.reuse, 0x7, P2 ;  /* 0x000000cb84e17211 */ /* 0x100fe400010f3cd8 */
[----:B------:R-:W-:Y:S02]  /*9ed0*/  ISETP.GE.AND P3, PT, R214, UR9, PT ;  /* 0x00000009d6007c0c */ /* 0x000fe4000bf66270 */
[----:B------:R-:W-:Y:S02]  /*9ee0*/  LOP3.LUT R213, R191, 0x80, RZ, 0xfc, !PT ;  /* 0x00000080bfd57812 */ /* 0x000fe400078efcff */
[C---:B------:R-:W-:Y:S02]  /*9ef0*/  LEA R221, P0, R132.reuse, R200, 0x6 ;  /* 0x000000c884dd7211 */ /* 0x040fe400078030ff */
[----:B------:R-:W-:Y:S02]  /*9f00*/  ISETP.GE.AND P2, PT, R213, UR9, PT ;  /* 0x00000009d5007c0c */ /* 0x000fe4000bf46270 */
[C---:B------:R-:W-:Y:S01]  /*9f10*/  LEA R222, P5, R221.reuse, R204, 0x1 ;  /* 0x000000ccddde7211 */ /* 0x040fe200078a08ff */
[----:B------:R-:W-:Y:S01]  /*9f20*/  @!PT LDS RZ, [RZ] ;  /* 0x00000000fffff984 */ /* 0x000fe20000000800 */
[----:B------:R-:W-:Y:S01]  /*9f30*/  @!PT LDS RZ, [RZ] ;  /* 0x00000000fffff984 */ /* 0x000fe20000000800 */
[----:B------:R-:W-:Y:S01]  /*9f40*/  @!PT LDS RZ, [RZ] ;  /* 0x00000000fffff984 */ /* 0x000fe20000000800 */
[----:B------:R-:W-:Y:S01]  /*9f50*/  @!P1 LDGSTS.E.BYPASS.LTC128B.128 [R209+0xc000], desc[UR12][R224.64] ;  /* 0x0c000000e0d19fae */ /* 0x000fe2000b981a0c */
[----:B------:R-:W-:Y:S01]  /*9f60*/  LEA.HI.X R216, R132, R201, R216, 0x6, P0 ;  /* 0x000000c984d87211 */ /* 0x000fe200000f34d8 */
[----:B------:R-:W-:Y:S01]  /*9f70*/  UMOV UR5, UR7 ;  /* 0x0000000700057c82 */ /* 0x000fe20008000000 */
[----:B------:R-:W-:Y:S02]  /*9f80*/  IADD3 R133, P4, PT, R221, R200, RZ ;  /* 0x000000c8dd857210 */ /* 0x000fe40007f9e0ff */
[----:B------:R-:W-:Y:S01]  /*9f90*/  @P1 STS.128 [R209+0xc000], RZ ;  /* 0x00c000ffd1001388 */ /* 0x000fe20000000c00 */
[----:B------:R-:W-:Y:S02]  /*9fa0*/  ISETP.GE.AND P1, PT, R191, UR9, PT ;  /* 0x00000009bf007c0c */ /* 0x000fe4000bf26270 */
[----:B------:R-:W-:Y:S02]  /*9fb0*/  LEA.HI.X R223, R221, R203, R216, 0x1, P5 ;  /* 0x000000cbdddf7211 */ /* 0x000fe400028f0cd8 */
        /* <DEDUP_REMOVED lines=8> */
[-C--:B------:R-:W-:Y:S02]  /*a040*/  LEA.HI.X R221, R133, R203.reuse, R134, 0x1, P4 ;  /* 0x000000cb85dd7211 */ /* 0x080fe400020f0c86 */
[----:B------:R-:W-:Y:S01]  /*a050*/  @!PT LDS RZ, [RZ] ;  /* 0x00000000fffff984 */ /* 0x000fe20000000800 */
[----:B------:R-:W-:Y:S01]  /*a060*/  @!PT LDS RZ, [RZ] ;  /* 0x00000000fffff984 */ /* 0x000fe20000000800 */
[----:B------:R-:W-:Y:S01]  /*a070*/  @!PT LDS RZ, [RZ] ;  /* 0x00000000fffff984 */ /* 0x000fe20000000800 */
[----:B------:R-:W-:Y:S01]  /*a080*/  @!P2 LDGSTS.E.BYPASS.LTC128B.128 [R209+0x10000], desc[UR12][R224.64+0x100] ;  /* 0x10000100e0d1afae */ /* 0x000fe2000b981a0c */
[----:B------:R-:W-:Y:S02]  /*a090*/  LEA.HI.X R136, R198, R216, R199, 0x5, P0 ;  /* 0x000000d8c6887211 */ /* 0x000fe400000f2cc7 */
[----:B------:R-:W-:Y:S02]  /*a0a0*/  LEA R132, P0, R135, R204, 0x1 ;  /* 0x000000cc87847211 */ /* 0x000fe400078008ff */
[----:B------:R-:W-:Y:S01]  /*a0b0*/  @P2 STS.128 [R209+0x10000], RZ ;  /* 0x010000ffd1002388 */ /* 0x000fe20000000c00 */
[----:B------:R-:W-:Y:S02]  /*a0c0*/  LOP3.LUT R139, R191, 0x1c0, R186, 0xf8, !PT ;  /* 0x000001c0bf8b7812 */ /* 0x000fe400078ef8ba */
[----:B------:R-:W-:Y:S02]  /*a0d0*/  LEA.HI.X R133, R135, R203, R136, 0x1, P0 ;  /* 0x000000cb87857211 */ /* 0x000fe400000f0c88 */
[----:B------:R-:W-:Y:S01]  /*a0e0*/  @!PT LDS RZ, [RZ] ;  /* 0x00000000fffff984 */ /* 0x000fe20000000800 */
[----:B------:R-:W-:Y:S01]  /*a0f0*/  @!PT LDS RZ, [RZ] ;  /* 0x00000000fffff984 */ /* 0x000fe20000000800 */
[----:B------:R-:W-:Y:S01]  /*a100*/  @!PT LDS RZ, [RZ] ;  /* 0x00000000fffff984 */ /* 0x000fe20000000800 */
[----:B------:R-:W-:Y:S01]  /*a110*/  @!P1 LDGSTS.E.BYPASS.LTC128B.128 [R209+0xc800], desc[UR12][R222.64] ;  /* 0x0c800000ded19fae */ /* 0x000fe2000b981a0c */
[----:B------:R-:W-:Y:S02]  /*a120*/  LOP3.LUT R3, R193, 0x200, R186, 0xf8, !PT ;  /* 0x00000200c1037812 */ /* 0x000fe400078ef8ba */
[----:B------:R-:W-:Y:S02]  /*a130*/  LOP3.LUT R2, R194, 0x8, RZ, 0xc0, !PT ;  /* 0x00000008c2027812 */ /* 0x000fe400078ec0ff */
[----:B------:R-:W-:Y:S01]  /*a140*/  @P1 STS.128 [R209+0xc800], RZ ;  /* 0x00c800ffd1001388 */ /* 0x000fe20000000c00 */
[----:B------:R-:W-:Y:S02]  /*a150*/  LOP3.LUT R196, R139, 0x8, R192, 0x78, !PT ;  /* 0x000000088bc47812 */ /* 0x000fe400078e78c0 */
[----:B------:R-:W-:Y:S02]  /*a160*/  LOP3.LUT R2, R3, R139, R2, 0xf6, !PT ;  /* 0x0000008b03027212 */ /* 0x000fe400078ef602 */
[----:B------:R-:W-:Y:S01]  /*a170*/  @!PT LDS RZ, [RZ] ;  /* 0x00000000fffff984 */ /* 0x000fe20000000800 */
[----:B------:R-:W-:Y:S01]  /*a180*/  @!PT LDS RZ, [RZ] ;  /* 0x00000000fffff984 */ /* 0x000fe20000000800 */
[----:B------:R-:W-:Y:S01]  /*a190*/  @!PT LDS RZ, [RZ] ;  /* 0x00000000fffff984 */ /* 0x000fe20000000800 */
[----:B------:R-:W-:Y:S01]  /*a1a0*/  @!P3 LDGSTS.E.BYPASS.LTC128B.128 [R209+0xe800], desc[UR12][R222.64+0x80] ;  /* 0x0e800080ded1bfae */ /* 0x000fe2000b981a0c */
[----:B------:R-:W-:Y:S01]  /*a1b0*/  LOP3.LUT P0, RZ, R192, 0x4, RZ, 0xc0, !PT ;  /* 0x00000004c0ff7812 */ /* 0x000fe2000780c0ff */
[----:B------:R-:W-:Y:S01]  /*a1c0*/  IMAD R196, R196, 0x2, R185 ;  /* 0x00000002c4c47824 */ /* 0x000fe200078e02b9 */
[----:B------:R-:W-:Y:S02]  /*a1d0*/  LEA R197, R2, UR5, 0x1 ;  /* 0x0000000502c57c11 */ /* 0x000fe4000f8e08ff */
[----:B------:R-:W-:Y:S01]  /*a1e0*/  @P3 STS.128 [R209+0xe800], RZ ;  /* 0x00e800ffd1003388 */ /* 0x000fe20000000c00 */
[----:B------:R-:W-:Y:S01]  /*a1f0*/  SEL R2, R187, 0xffffffc0, !P0 ;  /* 0xffffffc0bb027807 */ /* 0x000fe20004000000 */
[----:B------:R-:W-:Y:S01]  /*a200*/  VIADD R3, R196, UR5 ;  /* 0x00000005c4037c36 */ /* 0x000fe20008000000 */
[----:B------:R-:W-:Y:S02]  /*a210*/  ISETP.NE.AND P4, PT, R208, RZ, PT ;  /* 0x000000ffd000720c */ /* 0x000fe40003f85270 */
[----:B------:R-:W-:Y:S01]  /*a220*/  @!PT LDS RZ, [RZ] ;  /* 0x00000000fffff984 */ /* 0x000fe20000000800 */
[----:B------:R-:W-:Y:S01]  /*a230*/  @!PT LDS RZ, [RZ] ;  /* 0x00000000fffff984 */ /* 0x000fe20000000800 */
[----:B------:R-:W-:Y:S01]  /*a240*/  @!PT LDS RZ, [RZ] ;  /* 0x00000000fffff984 */ /* 0x000fe20000000800 */
[----:B------:R-:W-:Y:S01]  /*a250*/  @!P2 LDGSTS.E.BYPASS.LTC128B.128 [R209+0x10800], desc[UR12][R222.64+0x100] ;  /* 0x10800100ded1afae */ /* 0x000fe2000b981a0c */
[--C-:B------:R-:W-:Y:S02]  /*a260*/  IMAD.IADD R195, R184, 0x1, R197.reuse ;  /* 0x00000001b8c37824 */ /* 0x100fe400078e02c5 */
[C---:B------:R-:W-:Y:S02]  /*a270*/  IMAD.IADD R138, R3.reuse, 0x1, R184 ;  /* 0x00000001038a7824 */ /* 0x040fe400078e02b8 */
[----:B------:R-:W-:Y:S01]  /*a280*/  @P2 STS.128 [R209+0x10800], RZ ;  /* 0x010800ffd1002388 */ /* 0x000fe20000000c00 */
[----:B------:R-:W-:Y:S02]  /*a290*/  IMAD.IADD R139, R2, 0x1, R197 ;  /* 0x00000001028b7824 */ /* 0x000fe400078e02c5 */
[----:B------:R-:W-:Y:S02]  /*a2a0*/  IMAD.IADD R3, R3, 0x1, R2 ;  /* 0x0000000103037824 */ /* 0x000fe400078e0202 */
[----:B------:R-:W-:Y:S01]  /*a2b0*/  @!PT LDS RZ, [RZ] ;  /* 0x00000000fffff984 */ /* 0x000fe20000000800 */
[----:B------:R-:W-:Y:S01]  /*a2c0*/  @!PT LDS RZ, [RZ] ;  /* 0x00000000fffff984 */ /* 0x000fe20000000800 */
[----:B------:R-:W-:Y:S01]  /*a2d0*/  @!PT LDS RZ, [RZ] ;  /* 0x00000000fffff984 */ /* 0x000fe20000000800 */
[----:B------:R-:W-:Y:S01]  /*a2e0*/  @!P1 LDGSTS.E.BYPASS.LTC128B.128 [R209+0xd000], desc[UR12][R220.64] ;  /* 0x0d000000dcd19fae */ /* 0x000fe2000b981a0c */
[C---:B------:R-:W-:Y:S02]  /*a2f0*/  IMAD.IADD R136, R184.reuse, 0x1, R139 ;  /* 0x00000001b8887824 */ /* 0x040fe400078e028b */
[----:B------:R-:W-:Y:S02]  /*a300*/  IMAD.IADD R2, R184, 0x1, R3 ;  /* 0x00000001b8027824 */ /* 0x000fe400078e0203 */
        /* <DEDUP_REMOVED lines=34> */
[----:B------:R-:W5:Y:S05]  /*a530*/  LDSM.16.M88.4 R168, [R138+0x6800] ;  /* 0x006800008aa8783b */ /* 0x000f6a0000000200 */
[----:B------:R-:W5:Y:S01]  /*a540*/  LDSM.16.M88.4 R172, [R138+0x7000] ;  /* 0x007000008aac783b */ /* 0x000f620000000200 */
[C---:B--2---:R-:W-:Y:S04]  /*a550*/  HMMA.16816.F32.BF16 R4, R140.reuse, R144, RZ ;  /* 0x000000908c04723c */ /* 0x044fe800000418ff */
[----:B------:R-:W-:Y:S04]  /*a560*/  LDSM.16.M88.4 R176, [R139] ;  /* 0x000000008bb0783b */ /* 0x000fe80000000200 */
[C---:B------:R-:W-:Y:S01]  /*a570*/  HMMA.16816.F32.BF16 R8, R140.reuse, R146, RZ ;  /* 0x000000928c08723c */ /* 0x040fe200000418ff */
[----:B------:R-:W2:Y:S05]  /*a580*/  LDSM.16.M88.4 R144, [R138+0x7800] ;  /* 0x007800008a90783b */ /* 0x000eaa0000000200 */
[----:B------:R-:W2:Y:S02]  /*a590*/  LDSM.16.M88.4 R180, [R3+0x6000] ;  /* 0x0060000003b4783b */ /* 0x000ea40000000200 */
[C---:B---3--:R-:W-:Y:S03]  /*a5a0*/  HMMA.16816.F32.BF16 R12, R140.reuse, R148, RZ ;  /* 0x000000948c0c723c */ /* 0x048fe600000418ff */
[----:B-1----:R-:W-:Y:S05]  /*a5b0*/  LDSM.16.M88.4 R132, [R3+0x7800] ;  /* 0x007800000384783b */ /* 0x002fea0000000200 */
[C---:B------:R-:W-:Y:S01]  /*a5c0*/  HMMA.16816.F32.BF16 R16, R140.reuse, R150, RZ ;  /* 0x000000968c10723c */ /* 0x040fe200000418ff */
[----:B------:R-:W-:Y:S07]  /*a5d0*/  LDSM.16.M88.4 R148, [R3+0x7000] ;  /* 0x007000000394783b */ /* 0x000fee0000000200 */
[C---:B----4-:R-:W-:Y:S08]  /*a5e0*/  HMMA.16816.F32.BF16 R20, R140.reuse, R152, RZ ;  /* 0x000000988c14723c */ /* 0x050ff000000418ff */
[C---:B------:R-:W-:Y:S01]  /*a5f0*/  HMMA.16816.F32.BF16 R24, R140.reuse, R154, RZ ;  /* 0x0000009a8c18723c */ /* 0x040fe200000418ff */
[----:B------:R-:W-:Y:S07]  /*a600*/  LDSM.16.M88.4 R152, [R136] ;  /* 0x000000008898783b */ /* 0x000fee0000000200 */
[C---:B-----5:R-:W-:Y:S08]  /*a610*/  HMMA.16816.F32.BF16 R28, R140.reuse, R156, RZ ;  /* 0x0000009c8c1c723c */ /* 0x060ff000000418ff */
[----:B------:R-:W-:Y:S01]  /*a620*/  HMMA.16816.F32.BF16 R32, R140, R158, RZ ;  /* 0x0000009e8c20723c */ /* 0x000fe200000418ff */
[----:B------:R-:W1:Y:S05]  /*a630*/  LDSM.16.M88.4 R140, [R3+0x6800] ;  /* 0x00680000038c783b */ /* 0x000e6a0000000200 */
[----:B------:R-:W3:Y:S02]  /*a640*/  LDSM.16.M88.4 R156, [R2+0x6000] ;  /* 0x00600000029c783b */ /* 0x000ee40000000200 */
[C---:B------:R-:W-:Y:S08]  /*a650*/  HMMA.16816.F32.BF16 R4, R160.reuse, R164, R4 ;  /* 0x000000a4a004723c */ /* 0x040ff00000041804 */
[C---:B------:R-:W-:Y:S01]  /*a660*/  HMMA.16816.F32.BF16 R8, R160.reuse, R166, R8 ;  /* 0x000000a6a008723c */ /* 0x040fe20000041808 */
[----:B------:R-:W-:Y:S07]  /*a670*/  LDSM.16.M88.4 R164, [R2+0x7800] ;  /* 0x0078000002a4783b */ /* 0x000fee0000000200 */
[C---:B------:R-:W-:Y:S08]  /*a680*/  HMMA.16816.F32.BF16 R12, R160.reuse, R168, R12 ;  /* 0x000000a8a00c723c */ /* 0x040ff0000004180c */
[C---:B------:R-:W-:Y:S01]  /*a690*/  HMMA.16816.F32.BF16 R16, R160.reuse, R170, R16 ;  /* 0x000000aaa010723c */ /* 0x040fe20000041810 */
[----:B------:R-:W-:Y:S07]  /*a6a0*/  LDSM.16.M88.4 R168, [R197+0x2000] ;  /* 0x00200000c5a8783b */ /* 0x000fee0000000200 */
[C---:B------:R-:W-:Y:S08]  /*a6b0*/  HMMA.16816.F32.BF16 R20, R160.reuse, R172, R20 ;  /* 0x000000aca014723c */ /* 0x040ff00000041814 */
[C---:B------:R-:W-:Y:S01]  /*a6c0*/  HMMA.16816.F32.BF16 R24, R160.reuse, R174, R24 ;  /* 0x000000aea018723c */ /* 0x040fe20000041818 */
[----:B------:R-:W-:Y:S07]  /*a6d0*/  LDSM.16.M88.4 R172, [R196+UR5+0x8000] ;  /* 0x00800005c4ac783b */ /* 0x000fee0008000200 */
[C---:B--2---:R-:W-:Y:S08]  /*a6e0*/  HMMA.16816.F32.BF16 R28, R160.reuse, R144, R28 ;  /* 0x00000090a01c723c */ /* 0x044ff0000004181c */
[----:B------:R-:W-:Y:S01]  /*a6f0*/  HMMA.16816.F32.BF16 R32, R160, R146, R32 ;  /* 0x00000092a020723c */ /* 0x000fe20000041820 */
[----:B------:R-:W2:Y:S05]  /*a700*/  LDSM.16.M88.4 R144, [R2+0x6800] ;  /* 0x006800000290783b */ /* 0x000eaa0000000200 */
[----:B------:R-:W4:Y:S02]  /*a710*/  LDSM.16.M88.4 R160, [R2+0x7000] ;  /* 0x0070000002a0783b */ /* 0x000f240000000200 */
[C---:B------:R-:W-:Y:S08]  /*a720*/  HMMA.16816.F32.BF16 R4, R176.reuse, R180, R4 ;  /* 0x000000b4b004723c */ /* 0x040ff00000041804 */
[C---:B------:R-:W-:Y:S01]  /*a730*/  HMMA.16816.F32.BF16 R8, R176.reuse, R182, R8 ;  /* 0x000000b6b008723c */ /* 0x040fe20000041808 */
[----:B------:R-:W-:Y:S07]  /*a740*/  LDSM.16.M88.4 R180, [R138+0x8000] ;  /* 0x008000008ab4783b */ /* 0x000fee0000000200 */
[C---:B-1----:R-:W-:Y:S08]  /*a750*/  HMMA.16816.F32.BF16 R12, R176.reuse, R140, R12 ;  /* 0x0000008cb00c723c */ /* 0x042ff0000004180c */
[C---:B------:R-:W-:Y:S01]  /*a760*/  HMMA.16816.F32.BF16 R16, R176.reuse, R142, R16 ;  /* 0x0000008eb010723c */ /* 0x040fe20000041810 */
[----:B------:R-:W-:Y:S07]  /*a770*/  LDSM.16.M88.4 R140, [R196+UR5+0x9000] ;  /* 0x00900005c48c783b */ /* 0x000fee0008000200 */
[C---:B------:R-:W-:Y:S08]  /*a780*/  HMMA.16816.F32.BF16 R20, R176.reuse, R148, R20 ;  /* 0x00000094b014723c */ /* 0x040ff00000041814 */
[C---:B------:R-:W-:Y:S01]  /*a790*/  HMMA.16816.F32.BF16 R24, R176.reuse, R150, R24 ;  /* 0x00000096b018723c */ /* 0x040fe20000041818 */
[----:B------:R-:W-:Y:S07]  /*a7a0*/  LDSM.16.M88.4 R148, [R196+UR5+0x9800] ;  /* 0x00980005c494783b */ /* 0x000fee0008000200 */
[C---:B------:R-:W-:Y:S08]  /*a7b0*/  HMMA.16816.F32.BF16 R28, R176.reuse, R132, R28 ;  /* 0x00000084b01c723c */ /* 0x040ff0000004181c */
[----:B------:R-:W-:Y:S01]  /*a7c0*/  HMMA.16816.F32.BF16 R32, R176, R134, R32 ;  /* 0x00000086b020723c */ /* 0x000fe20000041820 */
[----:B------:R-:W1:Y:S05]  /*a7d0*/  LDSM.16.M88.4 R132, [R196+UR5+0x8800] ;  /* 0x00880005c484783b */ /* 0x000e6a0008000200 */
[----:B------:R-:W5:Y:S02]  /*a7e0*/  LDSM.16.M88.4 R176, [R195+0x2000] ;  /* 0x00200000c3b0783b */ /* 0x000f640000000200 */
[C---:B---3--:R-:W-:Y:S08]  /*a7f0*/  HMMA.16816.F32.BF16 R4, R152.reuse, R156, R4 ;  /* 0x0000009c9804723c */ /* 0x048ff00000041804 */
[C---:B------:R-:W-:Y:S01]  /*a800*/  HMMA.16816.F32.BF16 R8, R152.reuse, R158, R8 ;  /* 0x0000009e9808723c */ /* 0x040fe20000041808 */
[----:B------:R-:W-:Y:S07]  /*a810*/  LDSM.16.M88.4 R156, [R138+0x9800] ;  /* 0x009800008a9c783b */ /* 0x000fee0000000200 */
[C---:B--2---:R-:W-:Y:S08]  /*a820*/  HMMA.16816.F32.BF16 R12, R152.reuse, R144, R12 ;  /* 0x00000090980c723c */ /* 0x044ff0000004180c */
[C---:B------:R-:W-:Y:S01]  /*a830*/  HMMA.16816.F32.BF16 R16, R152.reuse, R146, R16 ;  /* 0x000000929810723c */ /* 0x040fe20000041810 */
[----:B------:R-:W2:Y:S07]  /*a840*/  LDSM.16.M88.4 R144, [R138+0x8800] ;  /* 0x008800008a90783b */ /* 0x000eae0000000200 */
[C---:B----4-:R-:W-:Y:S08]  /*a850*/  HMMA.16816.F32.BF16 R20, R152.reuse, R160, R20 ;  /* 0x000000a09814723c */ /* 0x050ff00000041814 */
[C---:B------:R-:W-:Y:S01]  /*a860*/  HMMA.16816.F32.BF16 R24, R152.reuse, R162, R24 ;  /* 0x000000a29818723c */ /* 0x040fe20000041818 */
[----:B------:R-:W-:Y:S07]  /*a870*/  LDSM.16.M88.4 R160, [R139+0x2000] ;  /* 0x002000008ba0783b */ /* 0x000fee0000000200 */
[C---:B------:R-:W-:Y:S08]  /*a880*/  HMMA.16816.F32.BF16 R28, R152.reuse, R164, R28 ;  /* 0x000000a4981c723c */ /* 0x040ff0000004181c */
[----:B------:R-:W-:Y:S01]  /*a890*/  HMMA.16816.F32.BF16 R32, R152, R166, R32 ;  /* 0x000000a69820723c */ /* 0x000fe20000041820 */
        /* <DEDUP_REMOVED lines=8> */
[C---:B------:R-:W-:Y:S08]  /*a920*/  HMMA.16816.F32.BF16 R20, R168.reuse, R140, R20 ;  /* 0x0000008ca814723c */ /* 0x040ff00000041814 */
[C---:B------:R-:W-:Y:S01]  /*a930*/  HMMA.16816.F32.BF16 R24, R168.reuse, R142, R24 ;  /* 0x0000008ea818723c */ /* 0x040fe20000041818 */
[----:B------:R-:W1:Y:S07]  /*a940*/  LDSM.16.M88.4 R140, [R3+0x9000] ;  /* 0x00900000038c783b */ /* 0x000e6e0000000200 */
[C---:B------:R-:W-:Y:S08]  /*a950*/  HMMA.16816.F32.BF16 R28, R168.reuse, R148, R28 ;  /* 0x00000094a81c723c */ /* 0x040ff0000004181c */
[----:B------:R-:W-:Y:S01]  /*a960*/  HMMA.16816.F32.BF16 R32, R168, R150, R32 ;  /* 0x00000096a820723c */ /* 0x000fe20000041820 */
[----:B------:R-:W1:Y:S05]  /*a970*/  LDSM.16.M88.4 R148, [R3+0x9800] ;  /* 0x009800000394783b */ /* 0x000e6a0000000200 */
[----:B------:R-:W1:Y:S02]  /*a980*/  LDSM.16.M88.4 R168, [R136+0x2000] ;  /* 0x0020000088a8783b */ /* 0x000e640000000200 */
[C---:B-----5:R-:W-:Y:S08]  /*a990*/  HMMA.16816.F32.BF16 R4, R176.reuse, R180, R4 ;  /* 0x000000b4b004723c */ /* 0x060ff00000041804 */
        /* <DEDUP_REMOVED lines=10> */
[----:B------:R-:W5:Y:S05]  /*aa40*/  LDSM.16.M88.4 R156, [R2+0x9800] ;  /* 0x00980000029c783b */ /* 0x000f6a0000000200 */
[----:B------:R-:W-:Y:S02]  /*aa50*/  LDSM.16.M88.4 R176, [R196+UR5+0xa000] ;  /* 0x00a00005c4b0783b */ /* 0x000fe40008000200 */
[C---:B----4-:R-:W-:Y:S08]  /*aa60*/  HMMA.16816.F32.BF16 R4, R160.reuse, R164, R4 ;  /* 0x000000a4a004723c */ /* 0x050ff00000041804 */
[C---:B------:R-:W-:Y:S01]  /*aa70*/  HMMA.16816.F32.BF16 R8, R160.reuse, R166, R8 ;  /* 0x000000a6a008723c */ /* 0x040fe20000041808 */
[----:B------:R-:W4:Y:S07]  /*aa80*/  LDSM.16.M88.4 R164, [R197+0x4000] ;  /* 0x00400000c5a4783b */ /* 0x000f2e0000000200 */
[C---:B-1----:R-:W-:Y:S08]  /*aa90*/  HMMA.16816.F32.BF16 R12, R160.reuse, R132, R12 ;  /* 0x00000084a00c723c */ /* 0x042ff0000004180c */
[C---:B------:R-:W-:Y:S01]  /*aaa0*/  HMMA.16816.F32.BF16 R16, R160.reuse, R134, R16 ;  /* 0x00000086a010723c */ /* 0x040fe20000041810 */
[----:B------:R-:W1:Y:S07]  /*aab0*/  LDSM.16.M88.4 R132, [R196+UR5+0xa800] ;  /* 0x00a80005c484783b */ /* 0x000e6e0008000200 */
[C---:B------:R-:W-:Y:S08]  /*aac0*/  HMMA.16816.F32.BF16 R20, R160.reuse, R140, R20 ;  /* 0x0000008ca014723c */ /* 0x040ff00000041814 */
[C---:B------:R-:W-:Y:S01]  /*aad0*/  HMMA.16816.F32.BF16 R24, R160.reuse, R142, R24 ;  /* 0x0000008ea018723c */ /* 0x040fe20000041818 */
[----:B------:R-:W1:Y:S07]  /*aae0*/  LDSM.16.M88.4 R140, [R196+UR5+0xb000] ;  /* 0x00b00005c48c783b */ /* 0x000e6e0008000200 */
[C---:B------:R-:W-:Y:S08]  /*aaf0*/  HMMA.16816.F32.BF16 R28, R160.reuse, R148, R28 ;  /* 0x00000094a01c723c */ /* 0x040ff0000004181c */
[----:B------:R-:W-:Y:S01]  /*ab00*/  HMMA.16816.F32.BF16 R32, R160, R150, R32 ;  /* 0x00000096a020723c */ /* 0x000fe20000041820 */
[----:B------:R-:W1:Y:S05]  /*ab10*/  LDSM.16.M88.4 R148, [R196+UR5+0xb800] ;  /* 0x00b80005c494783b */ /* 0x000e6a0008000200 */
[----:B------:R-:W-:Y:S02]  /*ab20*/  LDSM.16.M88.4 R160, [R195+0x4000] ;  /* 0x00400000c3a0783b */ /* 0x000fe40000000200 */
[C---:B------:R-:W-:Y:S08]  /*ab30*/  HMMA.16816.F32.BF16 R4, R168.reuse, R172, R4 ;  /* 0x000000aca804723c */ /* 0x040ff00000041804 */
[C---:B------:R-:W-:Y:S01]  /*ab40*/  HMMA.16816.F32.BF16 R8, R168.reuse, R174, R8 ;  /* 0x000000aea808723c */ /* 0x040fe20000041808 */
[----:B------:R-:W1:Y:S07]  /*ab50*/  LDSM.16.M88.4 R172, [R138+0xa000] ;  /* 0x00a000008aac783b */ /* 0x000e6e0000000200 */
        /* <DEDUP_REMOVED lines=8> */
[----:B------:R-:W5:Y:S05]  /*abe0*/  LDSM.16.M88.4 R156, [R138+0xb800] ;  /* 0x00b800008a9c783b */ /* 0x000f6a0000000200 */
[----:B------:R-:W-:Y:S02]  /*abf0*/  LDSM.16.M88.4 R168, [R139+0x4000] ;  /* 0x004000008ba8783b */ /* 0x000fe40000000200 */
[C---:B----4-:R-:W-:Y:S08]  /*ac00*/  HMMA.16816.F32.BF16 R4, R164.reuse, R176, R4 ;  /* 0x000000b0a404723c */ /* 0x050ff00000041804 */
[C---:B------:R-:W-:Y:S01]  /*ac10*/  HMMA.16816.F32.BF16 R8, R164.reuse, R178, R8 ;  /* 0x000000b2a408723c */ /* 0x040fe20000041808 */
[----:B------:R-:W4:Y:S07]  /*ac20*/  LDSM.16.M88.4 R176, [R3+0xa000] ;  /* 0x00a0000003b0783b */ /* 0x000f2e0000000200 */
        /* <DEDUP_REMOVED lines=10> */
[C---:B------:R-:W-:Y:S08]  /*acd0*/  HMMA.16816.F32.BF16 R4, R160.reuse, R172, R4 ;  /* 0x000000aca004723c */ /* 0x040ff00000041804 */
[C---:B------:R-:W-:Y:S08]  /*ace0*/  HMMA.16816.F32.BF16 R8, R160.reuse, R174, R8 ;  /* 0x000000aea008723c */ /* 0x040ff00000041808 */
[C---:B--2---:R-:W-:Y:S08]  /*acf0*/  HMMA.16816.F32.BF16 R12, R160.reuse, R144, R12 ;  /* 0x00000090a00c723c */ /* 0x044ff0000004180c */
[C---:B------:R-:W-:Y:S08]  /*ad00*/  HMMA.16816.F32.BF16 R16, R160.reuse, R146, R16 ;  /* 0x00000092a010723c */ /* 0x040ff00000041810 */
[C---:B---3--:R-:W-:Y:S08]  /*ad10*/  HMMA.16816.F32.BF16 R20, R160.reuse, R152, R20 ;  /* 0x00000098a014723c */ /* 0x048ff00000041814 */
[C---:B------:R-:W-:Y:S08]  /*ad20*/  HMMA.16816.F32.BF16 R24, R160.reuse, R154, R24 ;  /* 0x0000009aa018723c */ /* 0x040ff00000041818 */
[C---:B-----5:R-:W-:Y:S08]  /*ad30*/  HMMA.16816.F32.BF16 R28, R160.reuse, R156, R28 ;  /* 0x0000009ca01c723c */ /* 0x060ff0000004181c */
[----:B------:R-:W-:Y:S08]  /*ad40*/  HMMA.16816.F32.BF16 R32, R160, R158, R32 ;  /* 0x0000009ea020723c */ /* 0x000ff00000041820 */
[C---:B----4-:R-:W-:Y:S08]  /*ad50*/  HMMA.16816.F32.BF16 R4, R168.reuse, R176, R4 ;  /* 0x000000b0a804723c */ /* 0x050ff00000041804 */
[C---:B------:R-:W-:Y:S08]  /*ad60*/  HMMA.16816.F32.BF16 R8, R168.reuse, R178, R8 ;  /* 0x000000b2a808723c */ /* 0x040ff00000041808 */
[C---:B-1----:R-:W-:Y:S08]  /*ad70*/  HMMA.16816.F32.BF16 R12, R168.reuse, R132, R12 ;  /* 0x00000084a80c723c */ /* 0x042ff0000004180c */
[C---:B------:R-:W-:Y:S01]  /*ad80*/  HMMA.16816.F32.BF16 R16, R168.reuse, R134, R16 ;  /* 0x00000086a810723c */ /* 0x040fe20000041810 */
[----:B------:R-:W1:Y:S07]  /*ad90*/  LDSM.16.M88.4 R132, [R2+0xa800] ;  /* 0x00a800000284783b */ /* 0x000e6e0000000200 */
[C---:B------:R-:W-:Y:S08]  /*ada0*/  HMMA.16816.F32.BF16 R20, R168.reuse, R140, R20 ;  /* 0x0000008ca814723c */ /* 0x040ff00000041814 */
        /* <DEDUP_REMOVED lines=12> */
[----:B------:R-:W-:Y:S01]  /*ae70*/  MUFU.TANH R245, R245 ;  /* 0x000000f500f57308 */ /* 0x000fe20000002400 */
[----:B------:R-:W1:Y:S01]  /*ae80*/  LDSM.16.M88.4 R132, [R2+0xb800] ;  /* 0x00b800000284783b */ /* 0x000e620000000200 */
        /* <DEDUP_REMOVED lines=29> */
[C---:B-1----:R-:W-:Y:S03]  /*b060*/  HMMA.16816.F32.BF16 R28, R164.reuse, R132, R28 ;  /* 0x00000084a41c723c */ /* 0x042fe6000004181c */
[----:B--2---:R-:W-:Y:S02]  /*b070*/  FMNMX3.FTZ R132, R137, R245, R243, !PT ;  /* 0x000000f589847276 */ /* 0x004fe400078100f3 */
        /* <DEDUP_REMOVED lines=50> */
[----:B------:R-:W-:Y:S06]  /*b3a0*/  @P4 BRA `(.L_x_759) ;  /* 0xffffffe400544947 */ /* 0x000fec000383ffff */
.L_x_758:
        /* <DEDUP_REMOVED lines=102> */
[----:B------:R-:W2:Y:S01]  /*ba10*/  MUFU.EX2 R177, R177 ;  /* 0x000000b100b17308 */ /* 0x000ea20000000800 */
[C---:B------:R-:W-:Y:S01]  /*ba20*/  FMUL.FTZ R14, R0.reuse, R122 ;  /* 0x0000007a000e7220 */ /* 0x040fe20000410000 */
[C---:B------:R-:W-:Y:S01]  /*ba30*/  FMUL.FTZ R15, R0.reuse, R123 ;  /* 0x0000007b000f7220 */ /* 0x040fe20000410000 */
[C---:B------:R-:W-:Y:S01]  /*ba40*/  FMUL.FTZ R46, R0.reuse, R46 ;  /* 0x0000002e002e7220 */ /* 0x040fe20000410000 */
[----:B------:R-:W3:Y:S01]  /*ba50*/  LDSM.16.MT88.4 R120, [R164] ;  /* 0x00000000a478783b */ /* 0x000ee20000004200 */
        /* <DEDUP_REMOVED lines=12> */
[----:B------:R-:W4:Y:S01]  /*bb20*/  MUFU.EX2 R174, R174 ;  /* 0x000000ae00ae7308 */ /* 0x000f220000000800 */
[C---:B------:R-:W-:Y:S01]  /*bb30*/  FMUL.FTZ R22, R0.reuse, R114 ;  /* 0x0000007200167220 */ /* 0x040fe20000410000 */
[C---:B------:R-:W-:Y:S01]  /*bb40*/  FMUL.FTZ R23, R0.reuse, R115 ;  /* 0x0000007300177220 */ /* 0x040fe20000410000 */
[C---:B------:R-:W-:Y:S01]  /*bb50*/  FMUL.FTZ R54, R0.reuse, R54 ;  /* 0x0000003600367220 */ /* 0x040fe20000410000 */
[----:B------:R-:W5:Y:S01]  /*bb60*/  LDSM.16.MT88.4 R112, [R189+0xe000] ;  /* 0x00e00000bd70783b */ /* 0x000f620000004200 */
        /* <DEDUP_REMOVED lines=21> */
[C---:B---3--:R-:W-:Y:S01]  /*bcc0*/  HMMA.16816.F32.BF16 R28, R128.reuse, R120, R28 ;  /* 0x00000078801c723c */ /* 0x048fe2000004181c */
        /* <DEDUP_REMOVED lines=8> */
[----:B------:R-:W3:Y:S01]  /*bd50*/  MUFU.EX2 R178, R178 ;  /* 0x000000b200b27308 */ /* 0x000ee20000000800 */
[C---:B------:R-:W-:Y:S01]  /*bd60*/  FMUL.FTZ R72, R2.reuse, R72 ;  /* 0x0000004802487220 */ /* 0x040fe20000410000 */
[----:B------:R-:W-:Y:S01]  /*bd70*/  FMUL.FTZ R73, R2, R73 ;  /* 0x0000004902497220 */ /* 0x000fe20000410000 */
[C---:B------:R-:W-:Y:S01]  /*bd80*/  FMUL.FTZ R74, R0.reuse, R74 ;  /* 0x0000004a004a7220 */ /* 0x040fe20000410000 */
[----:B------:R-:W-:Y:S01]  /*bd90*/  FMUL.FTZ R75, R0, R75 ;  /* 0x0000004b004b7220 */ /* 0x000fe20000410000 */
[C---:B------:R-:W-:Y:S01]  /*bda0*/  FMUL.FTZ R76, R2.reuse, R76 ;  /* 0x0000004c024c7220 */ /* 0x040fe20000410000 */
[C---:B-----5:R-:W-:Y:S04]  /*bdb0*/  HMMA.16816.F32.BF16 R36, R128.reuse, R112, R36 ;  /* 0x000000708024723c */ /* 0x060fe80000041824 */
        /* <DEDUP_REMOVED lines=37> */
[----:B------:R-:W5:Y:S01]  /*c010*/  LDSM.16.MT88.4 R100, [R188+0x10000] ;  /* 0x01000000bc64783b */ /* 0x000f620000004200 */
[----:B------:R-:W-:Y:S01]  /*c020*/  MUFU.EX2 R195, R195 ;  /* 0x000000c300c37308 */ /* 0x000fe20000000800 */
[--C-:B------:R-:W-:Y:S01]  /*c030*/  FFMA.FTZ R222, R222, UR4, -R137.reuse ;  /* 0x00000004dede7c23 */ /* 0x100fe20008010889 */
[----:B------:R-:W-:Y:S01]  /*c040*/  FFMA.FTZ R135, R135, UR4, -R137 ;  /* 0x0000000487877c23 */ /* 0x000fe20008010889 */
[----:B------:R-:W-:Y:S07]  /*c050*/  FFMA.FTZ R216, R216, UR4, -R138 ;  /* 0x00000004d8d87c23 */ /* 0x000fee000801088a */
[----:B------:R2:W-:Y:S01]  /*c060*/  MUFU.EX2 R220, R224 ;  /* 0x000000e000dc7308 */ /* 0x0005e20000000800 */
[----:B------:R-:W-:Y:S01]  /*c070*/  FFMA.FTZ R173, R2, R219, R173 ;  /* 0x000000db02ad7223 */ /* 0x000fe200000100ad */
[C---:B------:R-:W-:Y:S08]  /*c080*/  HMMA.16816.F32.BF16 R60, R128.reuse, R108, R60 ;  /* 0x0000006c803c723c */ /* 0x040ff0000004183c */
[----:B------:R-:W-:Y:S01]  /*c090*/  MUFU.EX2 R196, R196 ;  /* 0x000000c400c47308 */ /* 0x000fe20000000800 */
[----:B------:R-:W-:Y:S01]  /*c0a0*/  IADD3 R208, PT, PT, R208, -0x1, RZ ;  /* 0xffffffffd0d07810 */ /* 0x000fe20007ffe0ff */
[----:B------:R-:W-:Y:S01]  /*c0b0*/  FFMA.FTZ R171, R0, R217, R171 ;  /* 0x000000d900ab7223 */ /* 0x000fe200000100ab */
[----:B------:R-:W-:Y:S07]  /*c0c0*/  FADD.FTZ R173, R172, R173 ;  /* 0x000000adacad7221 */ /* 0x000fee0000010000 */
[----:B------:R-:W-:Y:S01]  /*c0d0*/  MUFU.EX2 R197, R197 ;  /* 0x000000c500c57308 */ /* 0x000fe20000000800 */
[C---:B------:R-:W-:Y:S01]  /*c0e0*/  HMMA.16816.F32.BF16 R64, R128.reuse, R110, R64 ;  /* 0x0000006e8040723c */ /* 0x040fe20000041840 */
[----:B------:R-:W3:Y:S08]  /*c0f0*/  LDSM.16.MT88.4 R108, [R165+0x4000] ;  /* 0x00400000a56c783b */ /* 0x000ef00000004200 */
[----:B------:R4:W-:Y:S01]  /*c100*/  MUFU.EX2 R218, R222 ;  /* 0x000000de00da7308 */ /* 0x0009e20000000800 */
[----:B------:R-:W-:Y:S01]  /*c110*/  FADD.FTZ R168, R168, R171 ;  /* 0x000000aba8a87221 */ /* 0x000fe20000010000 */
[----:B--2---:R-:W-:Y:S01]  /*c120*/  FFMA.FTZ R224, R136, UR4, -R137 ;  /* 0x0000000488e07c23 */ /* 0x004fe20008010889 */
[----:B------:R-:W-:Y:S07]  /*c130*/  FADD.FTZ R170, R170, R173 ;  /* 0x000000adaaaa7221 */ /* 0x000fee0000010000 */
[----:B------:R-:W-:Y:S01]  /*c140*/  MUFU.EX2 R227, R227 ;  /* 0x000000e300e37308 */ /* 0x000fe20000000800 */
[----:B------:R-:W-:Y:S01]  /*c150*/  FADD.FTZ R167, R167, R168 ;  /* 0x000000a8a7a77221 */ /* 0x000fe20000010000 */
[C---:B-1----:R-:W-:Y:S08]  /*c160*/  HMMA.16816.F32.BF16 R68, R128.reuse, R104, R68 ;  /* 0x000000688044723c */ /* 0x042ff00000041844 */
[----:B------:R-:W-:Y:S01]  /*c170*/  MUFU.EX2 R224, R224 ;  /* 0x000000e000e07308 */ /* 0x000fe20000000800 */
[----:B------:R-:W-:Y:S01]  /*c180*/  FADD.FTZ R169, R169, R170 ;  /* 0x000000aaa9a97221 */ /* 0x000fe20000010000 */
[----:B------:R-:W-:Y:S08]  /*c190*/  FADD.FTZ R166, R166, R167 ;  /* 0x000000a7a6a67221 */ /* 0x000ff00000010000 */
[----:B------:R-:W-:Y:S01]  /*c1a0*/  MUFU.EX2 R135, R135 ;  /* 0x0000008700877308 */ /* 0x000fe20000000800 */
[--C-:B----4-:R-:W-:Y:S01]  /*c1b0*/  FFMA.FTZ R222, R223, UR4, -R138.reuse ;  /* 0x00000004dfde7c23 */ /* 0x110fe2000801088a */
[C---:B------:R-:W-:Y:S01]  /*c1c0*/  HMMA.16816.F32.BF16 R72, R128.reuse, R106, R72 ;  /* 0x0000006a8048723c */ /* 0x040fe20000041848 */
[----:B------:R-:W1:Y:S07]  /*c1d0*/  LDSM.16.MT88.4 R104, [R164+0x4000] ;  /* 0x00400000a468783b */ /* 0x000e6e0000004200 */
[----:B------:R-:W-:Y:S01]  /*c1e0*/  MUFU.EX2 R216, R216 ;  /* 0x000000d800d87308 */ /* 0x000fe20000000800 */
[--C-:B------:R-:W-:Y:S01]  /*c1f0*/  FFMA.FTZ R223, R225, UR4, -R138.reuse ;  /* 0x00000004e1df7c23 */ /* 0x100fe2000801088a */
[----:B------:R-:W-:Y:S01]  /*c200*/  FFMA.FTZ R138, R221, UR4, -R138 ;  /* 0x00000004dd8a7c23 */ /* 0x000fe2000801088a */
[----:B------:R-:W-:Y:S07]  /*c210*/  FADD.FTZ R0, R176, R169 ;  /* 0x000000a9b0007221 */ /* 0x000fee0000010000 */
[----:B------:R-:W-:Y:S01]  /*c220*/  MUFU.EX2 R222, R222 ;  /* 0x000000de00de7308 */ /* 0x000fe20000000800 */
[C---:B-----5:R-:W-:Y:S09]  /*c230*/  HMMA.16816.F32.BF16 R76, R128.reuse, R100, R76 ;  /* 0x00000064804c723c */ /* 0x060ff2000004184c */
[----:B------:R-:W2:Y:S01]  /*c240*/  MUFU.EX2 R223, R223 ;  /* 0x000000df00df7308 */ /* 0x000ea20000000800 */
[C---:B------:R-:W-:Y:S01]  /*c250*/  F2FP.BF16.F32.PACK_AB R100, R177.reuse, R176 ;  /* 0x000000b0b164723e */ /* 0x040fe200000010ff */
[----:B------:R-:W-:Y:S01]  /*c260*/  FADD.FTZ R0, R177, R0 ;  /* 0x00000000b1007221 */ /* 0x000fe20000010000 */
[----:B------:R-:W-:Y:S07]  /*c270*/  F2FP.BF16.F32.PACK_AB R101, R174, R179 ;  /* 0x000000b3ae65723e */ /* 0x000fee00000010ff */
[----:B------:R-:W4:Y:S01]  /*c280*/  MUFU.EX2 R221, R138 ;  /* 0x0000008a00dd7308 */ /* 0x000f220000000800 */
[----:B------:R-:W-:Y:S01]  /*c290*/  FADD.FTZ R179, R179, R166 ;  /* 0x000000a6b3b37221 */ /* 0x000fe20000010000 */
[C---:B------:R-:W-:Y:S03]  /*c2a0*/  HMMA.16816.F32.BF16 R80, R128.reuse, R102, R80 ;  /* 0x000000668050723c */ /* 0x040fe60000041850 */
[----:B------:R-:W-:Y:S01]  /*c2b0*/  F2FP.BF16.F32.PACK_AB R102, R180, R175 ;  /* 0x000000afb466723e */ /* 0x000fe200000010ff */
[----:B------:R-:W-:Y:S01]  /*c2c0*/  FADD.FTZ R174, R174, R179 ;  /* 0x000000b3aeae7221 */ /* 0x000fe20000010000 */
[C---:B---3--:R-:W-:Y:S03]  /*c2d0*/  F2FP.BF16.F32.PACK_AB R103, R178.reuse, R181 ;  /* 0x000000b5b267723e */ /* 0x048fe600000010ff */
[C---:B------:R-:W-:Y:S03]  /*c2e0*/  HMMA.16816.F32.BF16 R84, R128.reuse, R108, R84 ;  /* 0x0000006c8054723c */ /* 0x040fe60000041854 */
[----:B--2---:R-:W-:Y:S01]  /*c2f0*/  F2FP.BF16.F32.PACK_AB R136, R223, R222 ;  /* 0x000000dedf88723e */ /* 0x004fe200000010ff */
[----:B------:R-:W-:Y:S01]  /*c300*/  FADD.FTZ R181, R181, R174 ;  /* 0x000000aeb5b57221 */ /* 0x000fe20000010000 */
[----:B----4-:R-:W-:Y:S03]  /*c310*/  F2FP.BF16.F32.PACK_AB R138, R221, R216 ;  /* 0x000000d8dd8a723e */ /* 0x010fe600000010ff */
[C---:B------:R-:W-:Y:S01]  /*c320*/  HMMA.16816.F32.BF16 R88, R128.reuse, R110, R88 ;  /* 0x0000006e8058723c */ /* 0x040fe20000041858 */
[----:B------:R-:W2:Y:S02]  /*c330*/  LDSM.16.MT88.4 R108, [R189+0xc800] ;  /* 0x00c80000bd6c783b */ /* 0x000ea40000004200 */
[----:B------:R-:W-:Y:S05]  /*c340*/  FADD.FTZ R181, R178, R181 ;  /* 0x000000b5b2b57221 */ /* 0x000fea0000010000 */
[C---:B-1----:R-:W-:Y:S08]  /*c350*/  HMMA.16816.F32.BF16 R92, R128.reuse, R104, R92 ;  /* 0x00000068805c723c */ /* 0x042ff0000004185c */
[----:B------:R-:W-:Y:S01]  /*c360*/  HMMA.16816.F32.BF16 R96, R128, R106, R96 ;  /* 0x0000006a8060723c */ /* 0x000fe20000041860 */
[----:B------:R-:W1:Y:S08]  /*c370*/  LDSM.16.MT88.4 R104, [R189+0xe800] ;  /* 0x00e80000bd68783b */ /* 0x000e700000004200 */
[----:B------:R-:W3:Y:S01]  /*c380*/  LDSM.16.MT88.4 R128, [R165+0x2800] ;  /* 0x00280000a580783b */ /* 0x000ee20000004200 */
        /* <DEDUP_REMOVED lines=36> */
[----:B------:R-:W-:Y:S02]  /*c5d0*/  F2FP.BF16.F32.PACK_AB R100, R183, R182 ;  /* 0x000000b6b764723e */ /* 0x000fe400000010ff */
[----:B------:R-:W-:Y:S01]  /*c5e0*/  F2FP.BF16.F32.PACK_AB R101, R195, R220 ;  /* 0x000000dcc365723e */ /* 0x000fe200000010ff */
[----:B------:R-:W-:Y:S01]  /*c5f0*/  FADD.FTZ R220, R220, R181 ;  /* 0x000000b5dcdc7221 */ /* 0x000fe20000010000 */
[----:B------:R-:W-:Y:S02]  /*c600*/  F2FP.BF16.F32.PACK_AB R102, R197, R196 ;  /* 0x000000c4c566723e */ /* 0x000fe400000010ff */
[----:B------:R-:W-:Y:S01]  /*c610*/  F2FP.BF16.F32.PACK_AB R103, R227, R218 ;  /* 0x000000dae367723e */ /* 0x000fe200000010ff */
[----:B------:R-:W-:Y:S04]  /*c620*/  FADD.FTZ R195, R195, R220 ;  /* 0x000000dcc3c37221 */ /* 0x000fe80000010000 */
[----:B------:R-:W-:Y:S02]  /*c630*/  FADD.FTZ R218, R218, R195 ;  /* 0x000000c3dada7221 */ /* 0x000fe40000010000 */
[C---:B--2---:R-:W-:Y:S03]  /*c640*/  HMMA.16816.F32.BF16 R4, R100.reuse, R108, R4 ;  /* 0x0000006c6404723c */ /* 0x044fe60000041804 */
[----:B------:R-:W-:Y:S05]  /*c650*/  FADD.FTZ R227, R227, R218 ;  /* 0x000000dae3e37221 */ /* 0x000fea0000010000 */
        /* <DEDUP_REMOVED lines=63> */
[----:B------:R-:W-:Y:S01]  /*ca50*/  FADD.FTZ R5, R175, R0 ;  /* 0x00000000af057221 */ /* 0x000fe20000010000 */
[----:B------:R-:W-:Y:S03]  /*ca60*/  MOV R0, R3 ;  /* 0x0000000300007202 */ /* 0x000fe60000000f00 */
[----:B------:R-:W-:Y:S01]  /*ca70*/  FADD.FTZ R5, R180, R5 ;  /* 0x00000005b4057221 */ /* 0x000fe20000010000 */
[C---:B------:R-:W-:Y:S03]  /*ca80*/  HMMA.16816.F32.BF16 R80, R136.reuse, R6, R80 ;  /* 0x000000068850723c */ /* 0x040fe60000041850 */
[----:B------:R-:W-:Y:S04]  /*ca90*/  FADD.FTZ R182, R182, R5 ;  /* 0x00000005b6b67221 */ /* 0x000fe80000010000 */
[----:B------:R-:W-:Y:S01]  /*caa0*/  FADD.FTZ R183, R183, R182 ;  /* 0x000000b6b7b77221 */ /* 0x000fe20000010000 */
[C---:B---3--:R-:W-:Y:S03]  /*cab0*/  HMMA.16816.F32.BF16 R84, R136.reuse, R8, R84 ;  /* 0x000000088854723c */ /* 0x048fe60000041854 */
        /* <DEDUP_REMOVED lines=12> */
.L_x_756:
[----:B------:R-:W1:Y:S01]  /*cb80*/  SHFL.BFLY PT, R8, R219, 0x2, 0x1f ;  /* 0x0c401f00db087f89 */ /* 0x000e6200000e0000 */
[C---:B------:R-:W-:Y:S01]  /*cb90*/  LOP3.LUT P3, RZ, R192.reuse, 0x10, RZ, 0xc0, !PT ;  /* 0x00000010c0ff7812 */ /* 0x040fe2000786c0ff */
[----:B------:R-:W2:Y:S01]  /*cba0*/  LDC R12, c[0x0][0x434] ;  /* 0x00010d00ff0c7b82 */ /* 0x000ea20000000800 */
[----:B------:R-:W-:Y:S01]  /*cbb0*/  LOP3.LUT P4, RZ, R192, 0x8, RZ, 0xc0, !PT ;  /* 0x00000008c0ff7812 */ /* 0x000fe2000788c0ff */
[----:B------:R-:W3:Y:S03]  /*cbc0*/  SHFL.BFLY PT, R0, R217, 0x2, 0x1f ;  /* 0x0c401f00d9007f89 */ /* 0x000ee600000e0000 */
[----:B------:R-:W-:-:S03]  /*cbd0*/  SEL R190, R190, 0xffffffe0, !P4 ;  /* 0xffffffe0bebe7807 */ /* 0x000fc60006000000 */
[----:B------:R-:W2:Y:S08]  /*cbe0*/  LDC R14, c[0x0][0x434] ;  /* 0x00010d00ff0e7b82 */ /* 0x000eb00000000800 */
[----:B------:R-:W4:Y:S01]  /*cbf0*/  LDC.U8 R22, c[0x0][0x548] ;  /* 0x00015200ff167b82 */ /* 0x000f220000000000 */
[----:B-1----:R-:W-:Y:S01]  /*cc00*/  FADD.FTZ R8, R8, R219 ;  /* 0x000000db08087221 */ /* 0x002fe20000010000 */
[----:B---3--:R-:W-:-:S04]  /*cc10*/  FADD.FTZ R9, R0, R217 ;  /* 0x000000d900097221 */ /* 0x008fc80000010000 */
[----:B------:R-:W1:Y:S01]  /*cc20*/  SHFL.BFLY PT, R5, R8, 0x1, 0x1f ;  /* 0x0c201f0008057f89 */ /* 0x000e6200000e0000 */
[----:B------:R-:W-:-:S03]  /*cc30*/  SHF.L.U32 R0, R192, 0x1, RZ ;  /* 0x00000001c0007819 */ /* 0x000fc600000006ff */
[----:B------:R-:W3:Y:S01]  /*cc40*/  SHFL.BFLY PT, R2, R9, 0x1, 0x1f ;  /* 0x0c201f0009027f89 */ /* 0x000ee200000e0000 */
[----:B------:R-:W-:Y:S01]  /*cc50*/  LOP3.LUT R193, R193, 0x6, R0, 0xf8, !PT ;  /* 0x00000006c1c17812 */ /* 0x000fe200078ef800 */
[----:B-1----:R-:W-:Y:S01]  /*cc60*/  FADD.FTZ R4, R8, R5 ;  /* 0x0000000508047221 */ /* 0x002fe20000010000 */
[----:B------:R-:W-:Y:S01]  /*cc70*/  SHF.L.U32 R5, R192, 0x4, RZ ;  /* 0x00000004c0057819 */ /* 0x000fe200000006ff */
[----:B---3--:R-:W-:Y:S02]  /*cc80*/  FADD.FTZ R2, R9, R2 ;  /* 0x0000000209027221 */ /* 0x008fe40000010000 */
[----:B------:R-:W1:Y:S01]  /*cc90*/  MUFU.RCP R7, R4 ;  /* 0x0000000400077308 */ /* 0x000e620000001000 */
[----:B------:R-:W-:Y:S02]  /*cca0*/  LOP3.LUT R5, R5, 0x1c0, RZ, 0xc0, !PT ;  /* 0x000001c005057812 */ /* 0x000fe400078ec0ff */
[----:B------:R-:W-:Y:S02]  /*ccb0*/  FSETP.NE.FTZ.AND P2, PT, R4, RZ, PT ;  /* 0x000000ff0400720b */ /* 0x000fe40003f55000 */
[----:B------:R-:W-:-:S02]  /*ccc0*/  LOP3.LUT R0, R5, 0x38, R0, 0xf8, !PT ;  /* 0x0000003805007812 */ /* 0x000fc400078ef800 */
[----:B------:R-:W-:Y:S01]  /*ccd0*/  FSETP.NE.FTZ.AND P1, PT, R2, RZ, PT ;  /* 0x000000ff0200720b */ /* 0x000fe20003f35000 */
[----:B------:R-:W3:Y:S01]  /*cce0*/  MUFU.RCP R6, R2 ;  /* 0x0000000200067308 */ /* 0x000ee20000001000 */
[----:B------:R-:W-:Y:S02]  /*ccf0*/  LOP3.LUT R0, R193, R0, RZ, 0xfc, !PT ;  /* 0x00000000c1007212 */ /* 0x000fe400078efcff */
[----:B------:R-:W-:Y:S02]  /*cd00*/  MOV R5, 0x10 ;  /* 0x0000001000057802 */ /* 0x000fe40000000f00 */
[----:B------:R-:W-:Y:S02]  /*cd10*/  LEA R9, R0, UR5, 0x1 ;  /* 0x0000000500097c11 */ /* 0x000fe4000f8e08ff */
[----:B------:R-:W5:Y:S01]  /*cd20*/  LDC.U8 R0, c[0x0][0x549] ;  /* 0x00015240ff007b82 */ /* 0x000f620000000000 */
[----:B------:R-:W-:Y:S01]  /*cd30*/  SEL R5, R5, 0xfffffff0, !P0 ;  /* 0xfffffff005057807 */ /* 0x000fe20004000000 */
[----:B------:R2:W2:Y:S01]  /*cd40*/  @P2 MUFU.LG2 R18, R4 ;  /* 0x0000000400122308 */ /* 0x0004a20000000c00 */
[----:B-1----:R-:W-:-:S02]  /*cd50*/  FSEL R7, R7, 1, P2 ;  /* 0x3f80000007077808 */ /* 0x002fc40001000000 */
[C---:B------:R-:W-:Y:S02]  /*cd60*/  IADD3 R15, PT, PT, R9.reuse, 0x40, RZ ;  /* 0x00000040090f7810 */ /* 0x040fe40007ffe0ff */
[----:B------:R-:W-:Y:S01]  /*cd70*/  IADD3 R13, PT, PT, R9, R190, RZ ;  /* 0x000000be090d7210 */ /* 0x000fe20007ffe0ff */
[C---:B------:R-:W-:Y:S01]  /*cd80*/  FMUL.FTZ R128, R7.reuse, R128 ;  /* 0x0000008007807220 */ /* 0x040fe20000410000 */
[C---:B------:R-:W-:Y:S01]  /*cd90*/  FMUL.FTZ R129, R7.reuse, R129 ;  /* 0x0000008107817220 */ /* 0x040fe20000410000 */
[C---:B------:R-:W-:Y:S01]  /*cda0*/  FMUL.FTZ R124, R7.reuse, R124 ;  /* 0x0000007c077c7220 */ /* 0x040fe20000410000 */
[----:B---3--:R-:W-:Y:S01]  /*cdb0*/  FSEL R6, R6, 1, P1 ;  /* 0x3f80000006067808 */ /* 0x008fe20000800000 */
        /* <DEDUP_REMOVED lines=17> */
[----:B------:R-:W-:Y:S01]  /*ced0*/  @P3 IADD3 R15, PT, PT, R9, -0x40, RZ ;  /* 0xffffffc0090f3810 */ /* 0x000fe20007ffe0ff */
[C---:B------:R-:W-:Y:S01]  /*cee0*/  FMUL.FTZ R108, R7.reuse, R108 ;  /* 0x0000006c076c7220 */ /* 0x040fe20000410000 */
        /* <DEDUP_REMOVED lines=114> */
[----:B-----5:R-:W-:Y:S01]  /*d610*/  ISETP.NE.AND P3, PT, R0, RZ, PT ;  /* 0x000000ff0000720c */ /* 0x020fe20003f65270 */
[----:B------:R-:W-:Y:S01]  /*d620*/  STS [R11+0x2400], R42 ;  /* 0x0024002a0b007388 */ /* 0x000fe20000000800 */
[----:B------:R-:W-:Y:S01]  /*d630*/  F2FP.BF16.F32.PACK_AB R64, R65, R64 ;  /* 0x000000404140723e */ /* 0x000fe200000010ff */
[----:B------:R-:W-:Y:S01]  /*d640*/  FMUL.FTZ R85, R7, R85 ;  /* 0x0000005507557220 */ /* 0x000fe20000410000 */
[----:B------:R-:W-:Y:S01]  /*d650*/  F2FP.BF16.F32.PACK_AB R66, R67, R66 ;  /* 0x000000424342723e */ /* 0x000fe200000010ff */
[----:B------:R-:W-:Y:S01]  /*d660*/  STS [R13+0x2000], R44 ;  /* 0x0020002c0d007388 */ /* 0x000fe20000000800 */
[----:B------:R-:W-:Y:S01]  /*d670*/  F2FP.BF16.F32.PACK_AB R68, R69, R68 ;  /* 0x000000444544723e */ /* 0x000fe200000010ff */
[C---:B------:R-:W-:Y:S01]  /*d680*/  FMUL.FTZ R86, R6.reuse, R86 ;  /* 0x0000005606567220 */ /* 0x040fe20000410000 */
        /* <DEDUP_REMOVED lines=10> */
[----:B------:R-:W-:Y:S01]  /*d730*/  ISETP.NE.AND P0, PT, R207, -0x1, PT ;  /* 0xffffffffcf00780c */ /* 0x000fe20003f05270 */
[----:B------:R-:W-:Y:S01]  /*d740*/  FMUL.FTZ R89, R7, R89 ;  /* 0x0000005907597220 */ /* 0x000fe20000410000 */
[C---:B------:R-:W-:Y:S01]  /*d750*/  FMUL.FTZ R90, R6.reuse, R90 ;  /* 0x0000005a065a7220 */ /* 0x040fe20000410000 */
[----:B------:R-:W-:Y:S01]  /*d760*/  STS [R15+0x2000], R52 ;  /* 0x002000340f007388 */ /* 0x000fe20000000800 */
[C---:B------:R-:W-:Y:S01]  /*d770*/  FMUL.FTZ R91, R6.reuse, R91 ;  /* 0x0000005b065b7220 */ /* 0x040fe20000410000 */
[----:B------:R-:W-:Y:S01]  /*d780*/  F2FP.BF16.F32.PACK_AB R80, R81, R80 ;  /* 0x000000505150723e */ /* 0x000fe200000010ff */
[----:B------:R-:W-:Y:S01]  /*d790*/  FMUL.FTZ R92, R7, R92 ;  /* 0x0000005c075c7220 */ /* 0x000fe20000410000 */
[----:B------:R-:W-:Y:S01]  /*d7a0*/  STS [R15+0x2400], R54 ;  /* 0x002400360f007388 */ /* 0x000fe20000000800 */
[----:B------:R-:W-:Y:S01]  /*d7b0*/  F2FP.BF16.F32.PACK_AB R82, R83, R82 ;  /* 0x000000525352723e */ /* 0x000fe200000010ff */
[C---:B------:R-:W-:Y:S01]  /*d7c0*/  FMUL.FTZ R93, R7.reuse, R93 ;  /* 0x0000005d075d7220 */ /* 0x040fe20000410000 */
[C---:B------:R-:W-:Y:S01]  /*d7d0*/  FMUL.FTZ R96, R7.reuse, R96 ;  /* 0x0000006007607220 */ /* 0x040fe20000410000 */
[----:B------:R-:W-:Y:S01]  /*d7e0*/  STS [R19+0x2000], R56 ;  /* 0x0020003813007388 */ /* 0x000fe20000000800 */
[C---:B------:R-:W-:Y:S01]  /*d7f0*/  FMUL.FTZ R94, R6.reuse, R94 ;  /* 0x0000005e065e7220 */ /* 0x040fe20000410000 */
        /* <DEDUP_REMOVED lines=8> */
[----:B------:R-:W2:Y:S01]  /*d880*/  @P3 LDC R23, c[0x0][0x430] ;  /* 0x00010c00ff173b82 */ /* 0x000ea20000000800 */
        /* <DEDUP_REMOVED lines=9> */
[----:B------:R-:W-:Y:S01]  /*d920*/  @P3 MOV R20, 0x1 ;  /* 0x0000000100143802 */ /* 0x000fe20000000f00 */
[----:B------:R-:W-:Y:S04]  /*d930*/  STS [R9+0x4000], R68 ;  /* 0x0040004409007388 */ /* 0x000fe80000000800 */
[----:B------:R1:W-:Y:S04]  /*d940*/  STS [R9+0x4400], R70 ;  /* 0x0044004609007388 */ /* 0x0003e80000000800 */
[----:B------:R-:W-:Y:S01]  /*d950*/  STS [R11+0x4000], R72 ;  /* 0x004000480b007388 */ /* 0x000fe20000000800 */
[----:B--2---:R-:W-:-:S03]  /*d960*/  @P3 IMAD R14, R23, R12, RZ ;  /* 0x0000000c170e3224 */ /* 0x004fc600078e02ff */
[----:B------:R2:W-:Y:S04]  /*d970*/  STS [R11+0x4400], R74 ;  /* 0x0044004a0b007388 */ /* 0x0005e80000000800 */
[----:B------:R-:W-:Y:S04]  /*d980*/  STS [R13+0x4000], R76 ;  /* 0x0040004c0d007388 */ /* 0x000fe80000000800 */
[----:B------:R-:W-:Y:S04]  /*d990*/  STS [R13+0x4400], R78 ;  /* 0x0044004e0d007388 */ /* 0x000fe80000000800 */
[----:B------:R-:W-:Y:S04]  /*d9a0*/  STS [R17+0x4000], R80 ;  /* 0x0040005011007388 */ /* 0x000fe80000000800 */
[----:B------:R3:W-:Y:S01]  /*d9b0*/  STS [R17+0x4400], R82 ;  /* 0x0044005211007388 */ /* 0x0007e20000000800 */
[----:B-1----:R-:W1:Y:S03]  /*d9c0*/  @P0 LDC.64 R8, c[0x0][0x408] ;  /* 0x00010200ff080b82 */ /* 0x002e660000000a00 */
[----:B------:R-:W-:Y:S04]  /*d9d0*/  STS [R15+0x4000], R84 ;  /* 0x004000540f007388 */ /* 0x000fe80000000800 */
[----:B------:R5:W-:Y:S01]  /*d9e0*/  STS [R15+0x4400], R86 ;  /* 0x004400560f007388 */ /* 0x000be20000000800 */
[----:B--2---:R-:W2:Y:S03]  /*d9f0*/  @!P0 LDC.64 R10, c[0x0][0x400] ;  /* 0x00010000ff0a8b82 */ /* 0x004ea60000000a00 */
[----:B------:R1:W-:Y:S04]  /*da00*/  STS [R19+0x4000], R88 ;  /* 0x0040005813007388 */ /* 0x0003e80000000800 */
[----:B------:R1:W-:Y:S04]  /*da10*/  STS [R19+0x4400], R90 ;  /* 0x0044005a13007388 */ /* 0x0003e80000000800 */
[----:B------:R1:W-:Y:S04]  /*da20*/  STS [R21+0x4000], R92 ;  /* 0x0040005c15007388 */ /* 0x0003e80000000800 */
[----:B------:R1:W-:Y:S01]  /*da30*/  STS [R21+0x4400], R94 ;  /* 0x0044005e15007388 */ /* 0x0003e20000000800 */
[----:B---3--:R-:W-:Y:S01]  /*da40*/  LOP3.LUT R17, R215, 0x1f8, RZ, 0xc0, !PT ;  /* 0x000001f8d7117812 */ /* 0x008fe200078ec0ff */
[----:B------:R-:W3:Y:S03]  /*da50*/  S2R R0, SR_CTAID.X ;  /* 0x0000000000007919 */ /* 0x000ee60000002500 */
[----:B------:R-:W-:-:S02]  /*da60*/  LOP3.LUT R16, R17, 0x38, R192, 0x78, !PT ;  /* 0x0000003811107812 */ /* 0x000fc400078e78c0 */
[----:B------:R-:W1:Y:S01]  /*da70*/  @P3 LDC R17, c[0x0][0x430] ;  /* 0x00010c00ff113b82 */ /* 0x000e620000000800 */
[----:B------:R-:W1:Y:S01]  /*da80*/  S2R R13, SR_CTAID.Y ;  /* 0x00000000000d7919 */ /* 0x000e620000002600 */
[----:B------:R-:W-:Y:S01]  /*da90*/  LOP3.LUT R16, R16, 0x1e00, R215, 0xf8, !PT ;  /* 0x00001e0010107812 */ /* 0x000fe200078ef8d7 */
[----:B------:R1:W-:Y:S03]  /*daa0*/  STS [R5+0x4000], R7 ;  /* 0x0040000705007388 */ /* 0x0003e60000000800 */
[----:B------:R-:W-:Y:S01]  /*dab0*/  LEA R16, R16, UR5, 0x1 ;  /* 0x0000000510107c11 */ /* 0x000fe2000f8e08ff */
[----:B------:R1:W-:Y:S01]  /*dac0*/  STS [R5+0x4400], R98 ;  /* 0x0044006205007388 */ /* 0x0003e20000000800 */
[----:B-----5:R-:W1:Y:S01]  /*dad0*/  S2R R15, SR_CTAID.Z ;  /* 0x00000000000f7919 */ /* 0x020e620000002700 */
[----:B----4-:R-:W-:Y:S05]  /*dae0*/  @P3 BRA `(.L_x_760) ;  /* 0x0000000000203947 */ /* 0x010fea0003800000 */
[----:B------:R-:W-:Y:S01]  /*daf0*/  ISETP.NE.AND P4, PT, R22, RZ, PT ;  /* 0x000000ff1600720c */ /* 0x000fe20003f85270 */
[----:B-1----:R-:W1:-:S12]  /*db00*/  LDC R5, c[0x0][0x3e0] ;  /* 0x0000f800ff057b82 */ /* 0x002e580000000800 */
[----:B------:R-:W1:Y:S01]  /*db10*/  @P4 LDC R20, c[0x0][0x454] ;  /* 0x00011500ff144b82 */ /* 0x000e620000000800 */
[----:B------:R-:W-:Y:S02]  /*db20*/  @P4 MOV R17, 0x1 ;  /* 0x0000000100114802 */ /* 0x000fe40000000f00 */
[----:B------:R-:W-:-:S05]  /*db30*/  @!P4 MOV R17, 0x1 ;  /* 0x000000010011c802 */ /* 0x000fca0000000f00 */
[----:B------:R-:W4:Y:S01]  /*db40*/  @P4 LDC R14, c[0x0][0x454] ;  /* 0x00011500ff0e4b82 */ /* 0x000f220000000800 */
[-C--:B-1----:R-:W-:Y:S02]  /*db50*/  @P4 IMAD R20, R20, R5.reuse, RZ ;  /* 0x0000000514144224 */ /* 0x082fe400078e02ff */
[----:B------:R-:W-:-:S07]  /*db60*/  @!P4 IMAD R20, R12, R5, RZ ;  /* 0x000000050c14c224 */ /* 0x000fce00078e02ff */
.L_x_760:
[----:B------:R-:W-:Y:S01]  /*db70*/  BAR.SYNC.DEFER_BLOCKING 0x0 ;  /* 0x0000000000007b1d */ /* 0x000fe20000010000 */
[----:B------:R-:W-:Y:S01]  /*db80*/  ISETP.NE.AND P4, PT, R207, -0x1, PT ;  /* 0xffffffffcf00780c */ /* 0x000fe20003f85270 */
[----:B-12---:R-:W-:Y:S01]  /*db90*/  @!P0 IMAD.WIDE.U32 R26, R13, R10, RZ ;  /* 0x0000000a0d1a8225 */ /* 0x006fe200078e00ff */
[----:B------:R-:W-:Y:S02]  /*dba0*/  ISETP.NE.AND P3, PT, R22, RZ, !P3 ;  /* 0x000000ff1600720c */ /* 0x000fe40005f65270 */
[----:B------:R-:W-:-:S03]  /*dbb0*/  LOP3.LUT P5, RZ, R192, 0x3, RZ, 0xc0, !PT ;  /* 0x00000003c0ff7812 */ /* 0x000fc600078ac0ff */
[----:B------:R-:W1:Y:S01]  /*dbc0*/  @P2 LDC R19, c[0x0][0x458] ;  /* 0x00011600ff132b82 */ /* 0x000e620000000800 */
[----:B------:R-:W2:Y:S01]  /*dbd0*/  @P1 MUFU.LG2 R2, R2 ;  /* 0x0000000200021308 */ /* 0x000ea20000000c00 */
[----:B------:R-:W-:Y:S01]  /*dbe0*/  @P0 IMAD.WIDE.U32 R24, R207, R8, RZ ;  /* 0x00000008cf180225 */ /* 0x000fe200078e00ff */
[----:B------:R-:W-:Y:S01]  /*dbf0*/  LOP3.LUT R21, R194, 0x30, RZ, 0xc0, !PT ;  /* 0x00000030c2157812 */ /* 0x000fe200078ec0ff */
[----:B------:R-:W-:Y:S01]  /*dc00*/  BSSY.RECONVERGENT B0, `(.L_x_761) ;  /* 0x000002b000007945 */ /* 0x000fe20003800200 */
[----:B------:R-:W-:Y:S01]  /*dc10*/  SHF.R.U32.HI R10, RZ, 0x2, R192 ;  /* 0x00000002ff0a7819 */ /* 0x000fe200000116c0 */
[----:B------:R-:W-:Y:S02]  /*dc20*/  @!P0 IMAD R11, R13, R11, R27 ;  /* 0x0000000b0d0b8224 */ /* 0x000fe400078e021b */
[----:B------:R-:W5:Y:S01]  /*dc30*/  @P1 LDC R22, c[0x0][0x458] ;  /* 0x00011600ff161b82 */ /* 0x000f620000000800 */
[----:B------:R-:W-:Y:S01]  /*dc40*/  @P0 IMAD R11, R207, R9, R25 ;  /* 0x00000009cf0b0224 */ /* 0x000fe200078e0219 */
[----:B------:R-:W-:Y:S01]  /*dc50*/  LOP3.LUT R10, R21, 0x7, R10, 0xf8, !PT ;  /* 0x00000007150a7812 */ /* 0x000fe200078ef80a */
[----:B------:R-:W-:-:S02]  /*dc60*/  @!P4 IMAD R207, R13, R12, RZ ;  /* 0x0000000c0dcfc224 */ /* 0x000fc400078e02ff */
[----:B------:R-:W-:Y:S01]  /*dc70*/  @P2 FMUL.FTZ R21, R18, 0.69314718246459960938 ;  /* 0x3f31721812152820 */ /* 0x000fe20000410000 */
[----:B----4-:R-:W-:Y:S01]  /*dc80*/  IMAD R14, R15, R14, RZ ;  /* 0x0000000e0f0e7224 */ /* 0x010fe200078e02ff */
[----:B------:R-:W-:Y:S01]  /*dc90*/  MOV R12, 0x7f800000 ;  /* 0x7f800000000c7802 */ /* 0x000fe20000000f00 */
[----:B---3--:R-:W-:Y:S01]  /*dca0*/  IMAD R9, R0, R17, RZ ;  /* 0x0000001100097224 */ /* 0x008fe200078e02ff */
[----:B------:R-:W-:Y:S01]  /*dcb0*/  SHF.R.S32.HI R8, RZ, 0x1f, R207 ;  /* 0x0000001fff087819 */ /* 0x000fe200000114cf */
[----:B------:R-:W-:Y:S01]  /*dcc0*/  @!P3 IMAD R14, R13, R20, R14 ;  /* 0x000000140d0eb224 */ /* 0x000fe200078e020e */
[----:B------:R3:W4:Y:S01]  /*dcd0*/  LDS.128 R4, [R16+0x1800] ;  /* 0x0018000010047984 */ /* 0x0007220000000c00 */
[----:B------:R-:W-:Y:S01]  /*dce0*/  IMAD.SHL.U32 R9, R9, 0x40, RZ ;  /* 0x0000004009097824 */ /* 0x000fe200078e00ff */
[----:B------:R-:W-:Y:S01]  /*dcf0*/  SEL R207, R207, RZ, P3 ;  /* 0x000000ffcfcf7207 */ /* 0x000fe20001800000 */
[----:B--2---:R-:W-:Y:S01]  /*dd00*/  @P1 FMUL.FTZ R2, R2, 0.69314718246459960938 ;  /* 0x3f31721802021820 */ /* 0x004fe20000410000 */
[----:B------:R-:W-:Y:S01]  /*dd10*/  SEL R8, R8, RZ, P3 ;  /* 0x000000ff08087207 */ /* 0x000fe20001800000 */
[----:B------:R-:W-:Y:S01]  /*dd20*/  IMAD.MOV.U32 R13, RZ, RZ, 0x7f800000 ;  /* 0x7f800000ff0d7424 */ /* 0x000fe200078e00ff */
[--C-:B------:R-:W-:Y:S01]  /*dd30*/  IADD3 R18, P4, P3, R9, R207, R14.reuse ;  /* 0x000000cf09127210 */ /* 0x100fe20007b9e00e */
[----:B-1----:R-:W-:Y:S01]  /*dd40*/  @P2 FFMA.FTZ R13, R132, R19, R21 ;  /* 0x00000013840d2223 */ /* 0x002fe20000010015 */
[----:B------:R-:W-:-:S02]  /*dd50*/  SHF.R.S32.HI R23, RZ, 0x1f, R14 ;  /* 0x0000001fff177819 */ /* 0x000fc4000001140e */
[----:B------:R-:W-:Y:S01]  /*dd60*/  SHF.R.S32.HI R9, RZ, 0x1f, R9 ;  /* 0x0000001fff097819 */ /* 0x000fe20000011409 */
[----:B-----5:R-:W-:-:S03]  /*dd70*/  @P1 FFMA.FTZ R12, R3, R22, R2 ;  /* 0x00000016030c1223 */ /* 0x020fc60000010002 */
        /* <DEDUP_REMOVED lines=19> */
.L_x_762:
[----:B------:R-:W-:Y:S05]  /*deb0*/  BSYNC.RECONVERGENT B0 ;  /* 0x0000000000007941 */ /* 0x000fea0003800200 */
.L_x_761:
[----:B------:R-:W2:Y:S01]  /*dec0*/  LDCU.64 UR4, c[0x0][0x410] ;  /* 0x00008200ff0477ac */ /* 0x000ea20008000a00 */
[----:B------:R-:W-:Y:S01]  /*ded0*/  @P0 IMAD.MOV.U32 R26, RZ, RZ, R24 ;  /* 0x000000ffff1a0224 */ /* 0x000fe200078e0018 */
[----:B------:R-:W-:Y:S01]  /*dee0*/  SHF.R.U32.HI R18, RZ, 0x3, R192 ;  /* 0x00000003ff127819 */ /* 0x000fe200000116c0 */
[----:B------:R3:W3:Y:S01]  /*def0*/  LDS.128 R20, [R16] ;  /* 0x0000000010147984 */ /* 0x0006e20000000c00 */
        /* <DEDUP_REMOVED lines=11> */
[----:B------:R1:W2:Y:S01]  /*dfb0*/  LDS.128 R8, [R16+0x4000] ;  /* 0x0040000010087984 */ /* 0x0002a20000000c00 */
[----:B------:R-:W-:Y:S02]  /*dfc0*/  ISETP.GE.AND P3, PT, R18, R202, PT ;  /* 0x000000ca1200720c */ /* 0x000fe40003f66270 */
[----:B------:R-:W-:Y:S02]  /*dfd0*/  IMAD R25, R15, UR5, R3 ;  /* 0x000000050f197c24 */ /* 0x000fe4000f8e0203 */
[----:B------:R1:W1:Y:S01]  /*dfe0*/  LDS.128 R12, [R16+0x2000] ;  /* 0x00200000100c7984 */ /* 0x0002620000000c00 */
        /* <DEDUP_REMOVED lines=16> */
[----:B-1----:R3:W-:Y:S04]  /*e0f0*/  @!P4 STG.E.128 desc[UR12][R28.64+0x80], R12 ;  /* 0x0000800c1c00c986 */ /* 0x0027e8000c101d0c */
[----:B--2---:R3:W-:Y:S02]  /*e100*/  @!P3 STG.E.128 desc[UR12][R28.64+0x100], R8 ;  /* 0x000100081c00b986 */ /* 0x0047e4000c101d0c */
.L_x_764:
[----:B------:R-:W-:Y:S05]  /*e110*/  BSYNC.RECONVERGENT B0 ;  /* 0x0000000000007941 */ /* 0x000fea0003800200 */
.L_x_763:
[----:B---3--:R3:W3:Y:S01]  /*e120*/  LDS.128 R20, [R16+0x800] ;  /* 0x0008000010147984 */ /* 0x0086e20000000c00 */
[----:B------:R-:W-:Y:S03]  /*e130*/  BSSY.RECONVERGENT B0, `(.L_x_765) ;  /* 0x0000017000007945 */ /* 0x000fe60003800200 */
[----:B-1----:R1:W1:Y:S04]  /*e140*/  LDS.128 R12, [R16+0x2800] ;  /* 0x00280000100c7984 */ /* 0x0022680000000c00 */
[----:B--2---:R2:W1:Y:S01]  /*e150*/  LDS.128 R8, [R16+0x4800] ;  /* 0x0048000010087984 */ /* 0x0044620000000c00 */
[----:B------:R-:W-:Y:S05]  /*e160*/  @P2 BRA `(.L_x_766) ;  /* 0x00000000004c2947 */ /* 0x000fea0003800000 */
[----:B------:R-:W5:Y:S01]  /*e170*/  LDCU.64 UR6, c[0x0][0x408] ;  /* 0x00008100ff0677ac */ /* 0x000f620008000a00 */
[----:B------:R-:W-:Y:S01]  /*e180*/  IADD3 R17, P2, PT, R18, 0x10, RZ ;  /* 0x0000001012117810 */ /* 0x000fe20007f5e0ff */
[----:B------:R-:W-:Y:S01]  /*e190*/  IMAD.MOV.U32 R26, RZ, RZ, R2 ;  /* 0x000000ffff1a7224 */ /* 0x000fe200078e0002 */
[----:B------:R-:W-:Y:S01]  /*e1a0*/  MOV R27, R25 ;  /* 0x00000019001b7202 */ /* 0x000fe20000000f00 */
[----:B------:R-:W4:Y:S02]  /*e1b0*/  LDCU UR8, c[0x0][0x440] ;  /* 0x00008800ff0877ac */ /* 0x000f240008000800 */
[----:B------:R-:W-:Y:S01]  /*e1c0*/  IMAD.X R0, RZ, RZ, R19, P2 ;  /* 0x000000ffff007224 */ /* 0x000fe200010e0613 */
[----:B------:R-:W2:Y:S03]  /*e1d0*/  LDCU.64 UR4, c[0x0][0x3f0] ;  /* 0x00007e00ff0477ac */ /* 0x000ea60008000a00 */
        /* <DEDUP_REMOVED lines=9> */
[----:B---3--:R2:W-:Y:S04]  /*e270*/  @!P4 STG.E.128 desc[UR12][R28.64], R20 ;  /* 0x000000141c00c986 */ /* 0x0085e8000c101d0c */
[----:B-1----:R2:W-:Y:S04]  /*e280*/  @!P3 STG.E.128 desc[UR12][R28.64+0x80], R12 ;  /* 0x0000800c1c00b986 */ /* 0x0025e8000c101d0c */
[----:B------:R2:W-:Y:S02]  /*e290*/  @!P2 STG.E.128 desc[UR12][R28.64+0x100], R8 ;  /* 0x000100081c00a986 */ /* 0x0005e4000c101d0c */
.L_x_766:
[----:B------:R-:W-:Y:S05]  /*e2a0*/  BSYNC.RECONVERGENT B0 ;  /* 0x0000000000007941 */ /* 0x000fea0003800200 */
.L_x_765:
[----:B--23--:R2:W3:Y:S01]  /*e2b0*/  LDS.128 R20, [R16+0x1000] ;  /* 0x0010000010147984 */ /* 0x00c4e20000000c00 */
        /* <DEDUP_REMOVED lines=23> */
.L_x_768:
[----:B------:R-:W-:Y:S05]  /*e430*/  BSYNC.RECONVERGENT B0 ;  /* 0x0000000000007941 */ /* 0x000fea0003800200 */
.L_x_767:
[----:B-12---:R1:W2:Y:S01]  /*e440*/  LDS.128 R8, [R16+0x3800] ;  /* 0x0038000010087984 */ /* 0x0062a20000000c00 */
[----:B------:R-:W-:Y:S05]  /*e450*/  @P0 EXIT ;  /* 0x000000000000094d */ /* 0x000fea0003800000 */
[----:B------:R-:W5:Y:S01]  /*e460*/  LDCU.64 UR6, c[0x0][0x408] ;  /* 0x00008100ff0677ac */ /* 0x000f620008000a00 */
[----:B------:R1:W1:Y:S01]  /*e470*/  LDS.128 R12, [R16+0x5800] ;  /* 0x00580000100c7984 */ /* 0x0002620000000c00 */
[----:B------:R-:W-:Y:S01]  /*e480*/  IADD3 R0, P0, PT, R18, 0x30, RZ ;  /* 0x0000003012007810 */ /* 0x000fe20007f1e0ff */
[----:B------:R-:W-:Y:S01]  /*e490*/  IMAD.MOV.U32 R18, RZ, RZ, R2 ;  /* 0x000000ffff127224 */ /* 0x000fe200078e0002 */
[----:B------:R-:W4:Y:S03]  /*e4a0*/  LDCU UR8, c[0x0][0x440] ;  /* 0x00008800ff0877ac */ /* 0x000f260008000800 */
[----:B------:R-:W-:Y:S01]  /*e4b0*/  IMAD.X R3, RZ, RZ, R19, P0 ;  /* 0x000000ffff037224 */ /* 0x000fe200000e0613 */
[----:B------:R-:W3:Y:S01]  /*e4c0*/  LDCU.64 UR4, c[0x0][0x3f0] ;  /* 0x00007e00ff0477ac */ /* 0x000ee20008000a00 */
        /* <DEDUP_REMOVED lines=11> */
[----:B--2---:R3:W-:Y:S01]  /*e580*/  @!P1 STG.E.128 desc[UR12][R2.64+0x80], R8 ;  /* 0x0000800802009986 */ /* 0x0047e2000c101d0c */
[----:B-1----:R-:W-:Y:S05]  /*e590*/  @P0 EXIT ;  /* 0x000000000000094d */ /* 0x002fea0003800000 */
[----:B------:R-:W-:Y:S01]  /*e5a0*/  STG.E.128 desc[UR12][R2.64+0x100], R12 ;  /* 0x0001000c02007986 */ /* 0x000fe2000c101d0c */
[----:B------:R-:W-:Y:S05]  /*e5b0*/  EXIT ;  /* 0x000000000000794d */ /* 0x000fea0003800000 */
.L_x_769:
        /* <DEDUP_REMOVED lines=12> */
.L_x_943:


//--------------------- .text._ZN5flash16flash_fwd_kernelI23Flash_fwd_kernel_traitsILi192ELi64ELi64ELi4ELb0ELb0EN7cutlass10bfloat16_tE19Flash_kernel_traitsILi192ELi64ELi64ELi4ES3_EELb1ELb1ELb0ELb1ELb0ELb0ELb0ELb1EEEvNS_16Flash_fwd_paramsE --------------------------
	.section	.text._ZN5flash16flash_fwd_kernelI23Flash_fwd_kernel_traitsILi192ELi64ELi64ELi4ELb0ELb0EN7cutlass10bfloat16_tE19Flash_kernel_traitsILi192ELi64ELi64ELi4ES3_EELb1ELb1ELb0ELb1ELb0ELb0ELb0ELb1EEEvNS_16Flash_fwd_paramsE,"ax",@progbits
	.align	128
        .global         _ZN5flash16flash_fwd_kernelI23Flash_fwd_kernel_traitsILi192ELi64ELi64ELi4ELb0ELb0EN7cutlass10bfloat16_tE19Flash_kernel_traitsILi192ELi64ELi64ELi4ES3_EELb1ELb1ELb0ELb1ELb0ELb0ELb0ELb1EEEvNS_16Flash_fwd_paramsE
        .type           _ZN5flash16flash_fwd_kernelI23Flash_fwd_kernel_traitsILi192ELi64ELi64ELi4ELb0ELb0EN7cutlass10bfloat16_tE19Flash_kernel_traitsILi192ELi64ELi64ELi4ES3_EELb1ELb1ELb0ELb1ELb0ELb0ELb0ELb1EEEvNS_16Flash_fwd_paramsE,@function
        .size           _ZN5flash16flash_fwd_kernelI23Flash_fwd_kernel_traitsILi192ELi64ELi64ELi4ELb0ELb0EN7cutlass10bfloat16_tE19Flash_kernel_traitsILi192ELi64ELi64ELi4ES3_EELb1ELb1ELb0ELb1ELb0ELb0ELb0ELb1EEEvNS_16Flash_fwd_paramsE,(.L_x_944 - _ZN5flash16flash_fwd_kernelI23Flash_fwd_kernel_traitsILi192ELi64ELi64ELi4ELb0ELb0EN7cutlass10bfloat16_tE19Flash_kernel_traitsILi192ELi64ELi64ELi4ES3_EELb1ELb1ELb0ELb1ELb0ELb0ELb0ELb1EEEvNS_16Flash_fwd_paramsE)
        .other          _ZN5flash16flash_fwd_kernelI23Flash_fwd_kernel_traitsILi192ELi64ELi64ELi4ELb0ELb0EN7cutlass10bfloat16_tE19Flash_kernel_traitsILi192ELi64ELi64ELi4ES3_EELb1ELb1ELb0ELb1ELb0ELb0ELb0ELb1EEEvNS_16Flash_fwd_paramsE,@"STO_CUDA_ENTRY STV_DEFAULT"
_ZN5flash16flash_fwd_kernelI23Flash_fwd_kernel_traitsILi192ELi64ELi64ELi4ELb0ELb0EN7cutlass10bfloat16_tE19Flash_kernel_traitsILi192ELi64ELi64ELi4ES3_EELb1ELb1ELb0ELb1ELb0ELb0ELb0ELb1EEEvNS_16Flash_fwd_paramsE:
.text._ZN5flash16flash_fwd_kernelI23Flash_fwd_kernel_traitsILi192ELi64ELi64ELi4ELb0ELb0EN7cutlass10bfloat16_tE19Flash_kernel_traitsILi192ELi64ELi64ELi4ES3_EELb1ELb1ELb0ELb1ELb0ELb0ELb0ELb1EEEvNS_16Flash_fwd_paramsE:
        /* <DEDUP_REMOVED lines=16> */
[----:B----4-:R-:W-:-:S05]  /*0100*/  @P4 IMAD.MOV.U32 R3, RZ, RZ, R20 ;  /* 0x000000ffff034224 */ /* 0x010fca00078e0014 */
[----:B-1----:R1:W3:Y:S01]  /*0110*/  @P4 LDG.E.64 R4, desc[UR16][R2.64] ;  /* 0x0000001002044981 */ /* 0x0022e2000c1e1b00 */
[----:B--2---:R-:W-:Y:S02]  /*0120*/  IMAD.U32 R196, RZ, RZ, UR4 ;  /* 0x00000004ffc47e24 */ /* 0x004fe4000f8e00ff */
[----:B------:R-:W-:Y:S01]  /*0130*/  IMAD.U32 R197, RZ, RZ, UR5 ;  /* 0x00000005ffc57e24 */ /* 0x000fe2000f8e00ff */
[C---:B------:R-:W-:Y:S01]  /*0140*/  ISETP.NE.U32.AND P3, PT, R6.reuse, RZ, PT ;  /* 0x000000ff0600720c */ /* 0x040fe20003f65070 */
[----:B------:R-:W-:Y:S01]  /*0150*/  IMAD.MOV.U32 R28, RZ, RZ, -0x1 ;  /* 0xffffffffff1c7424 */ /* 0x000fe200078e00ff */
[----:B------:R-:W-:Y:S01]  /*0160*/  ISETP.NE.U32.AND P2, PT, R6, RZ, PT ;  /* 0x000000ff0600720c */ /* 0x000fe20003f45070 */
[----:B------:R-:W2:Y:S02]  /*0170*/  LDCU.64 UR4, c[0x0][0x478] ;  /* 0x00008f00ff0477ac */ /* 0x000ea40008000a00 */
[----:B------:R-:W4:Y:S01]  /*0180*/  @P4 LDG.E.64 R196, desc[UR16][R196.64] ;  /* 0x00000010c4c44981 */ /* 0x000f22000c1e1b00 */
        /* <DEDUP_REMOVED lines=8> */
[----:B-1----:R-:W4:Y:S01]  /*0210*/  @!P5 LDC.64 R2, c[0x0][0x528] ;  /* 0x00014a00ff02db82 */ /* 0x002f220000000a00 */
[----:B------:R-:W-:Y:S01]  /*0220*/  IMAD.MOV.U32 R10, RZ, RZ, RZ ;  /* 0x000000ffff0a7224 */ /* 0x000fe200078e00ff */
[----:B---3--:R-:W-:-:S05]  /*0230*/  @P4 IADD3 R16, P1, PT, R4, R0, RZ ;  /* 0x0000000004104210 */ /* 0x008fca0007f3e0ff */
[----:B------:R-:W-:Y:S01]  /*0240*/  @P4 IMAD.X R20, RZ, RZ, R5, P1 ;  /* 0x000000ffff144224 */ /* 0x000fe200008e0605 */
[----:B--2---:R-:W-:Y:S01]  /*0250*/  ISETP.NE.U32.AND P1, PT, RZ, UR4, PT ;  /* 0x00000004ff007c0c */ /* 0x004fe2000bf25070 */
[----:B------:R-:W-:Y:S02]  /*0260*/  @!P5 IMAD.MOV.U32 R4, RZ, RZ, R16 ;  /* 0x000000ffff04d224 */ /* 0x000fe400078e0010 */
[----:B------:R-:W-:Y:S01]  /*0270*/  @!P5 IMAD.MOV.U32 R5, RZ, RZ, R20 ;  /* 0x000000ffff05d224 */ /* 0x000fe200078e0014 */
[----:B----4-:R-:W-:Y:S01]  /*0280*/  @!P5 STG.E.64 desc[UR16][R2.64], R196 ;  /* 0x000000c40200d986 */ /* 0x010fe2000c101b10 */
[----:B------:R-:W-:-:S03]  /*0290*/  ISETP.NE.AND.EX P1, PT, RZ, UR5, PT, P1 ;  /* 0x00000005ff007c0c */ /* 0x000fc6000bf25310 */
[----:B------:R1:W-:Y:S04]  /*02a0*/  @!P5 STG.E.64 desc[UR16][R2.64+0x8], R4 ;  /* 0x000008040200d986 */ /* 0x0003e8000c101b10 */
[----:B------:R-:W2:Y:S04]  /*02b0*/  @P3 LDG.E R28, desc[UR16][R6.64] ;  /* 0x00000010061c3981 */ /* 0x000ea8000c1e1900 */
[----:B------:R3:W4:Y:S01]  /*02c0*/  @P2 LDG.E R0, desc[UR16][R6.64+0x4] ;  /* 0x0000041006002981 */ /* 0x000722000c1e1900 */
[----:B------:R-:W4:Y:S08]  /*02d0*/  @!P2 LDC R17, c[0x0][0x434] ;  /* 0x00010d00ff11ab82 */ /* 0x000f300000000800 */
[----:B------:R-:W2:Y:S01]  /*02e0*/  @!P1 LDC R9, c[0x0][0x43c] ;  /* 0x00010f00ff099b82 */ /* 0x000ea20000000800 */
[----:B---3--:R-:W-:Y:S01]  /*02f0*/  IMAD.SHL.U32 R6, R26, 0x4, RZ ;  /* 0x000000041a067824 */ /* 0x008fe200078e00ff */
[----:B------:R-:W-:-:S04]  /*0300*/  SHF.R.U32.HI R7, RZ, 0x1e, R26 ;  /* 0x0000001eff077819 */ /* 0x000fc8000001161a */
[C---:B-1----:R-:W-:Y:S02]  /*0310*/  @P0 IADD3 R4, P4, PT, R6.reuse, UR6, RZ ;  /* 0x0000000606040c10 */ /* 0x042fe4000ff9e0ff */
        /* <DEDUP_REMOVED lines=27> */
.L_x_770:
        /* <DEDUP_REMOVED lines=19> */
[----:B------:R-:W-:-:S13]  /*0600*/  ISETP.GT.AND P0, PT, R244, RZ, PT ;  /* 0x000000fff400720c */ /* 0x000fda0003f04270 */
[----:B------:R-:W-:Y:S05]  /*0610*/  @P0 BRA `(.L_x_771) ;  /* 0x0000000c00080947 */ /* 0x000fea0003800000 */
[----:B------:R-:W1:Y:S01]  /*0620*/  LDC.U8 R0, c[0x0][0x549] ;  /* 0x00015240ff007b82 */ /* 0x000e620000000000 */
[----:B------:R-:W-:-:S07]  /*0630*/  ISETP.NE.AND P1, PT, R28, -0x1, PT ;  /* 0xffffffff1c00780c */ /* 0x000fce0003f25270 */
[----:B------:R-:W2:Y:S08]  /*0640*/  LDC.U8 R10, c[0x0][0x548] ;  /* 0x00015200ff0a7b82 */ /* 0x000eb00000000000 */
[----:B------:R-:W3:Y:S01]  /*0650*/  @!P1 LDC.64 R6, c[0x0][0x400] ;  /* 0x00010000ff069b82 */ /* 0x000ee20000000a00 */
[----:B-1----:R-:W-:-:S07]  /*0660*/  ISETP.NE.AND P6, PT, R0, RZ, PT ;  /* 0x000000ff0000720c */ /* 0x002fce0003fc5270 */
[----:B------:R-:W1:Y:S08]  /*0670*/  @P1 LDC.64 R8, c[0x0][0x408] ;  /* 0x00010200ff081b82 */ /* 0x000e700000000a00 */
[----:B------:R-:W4:Y:S01]  /*0680*/  @P6 LDC.64 R2, c[0x0][0x430] ;  /* 0x00010c00ff026b82 */ /* 0x000f220000000a00 */
[----:B------:R-:W-:Y:S01]  /*0690*/  @P6 MOV R15, 0x1 ;  /* 0x00000001000f6802 */ /* 0x000fe20000000f00 */
[----:B---3--:R-:W-:-:S06]  /*06a0*/  @!P1 IMAD.WIDE.U32 R4, R26, R6, RZ ;  /* 0x000000061a049225 */ /* 0x008fcc00078e00ff */
[----:B------:R-:W3:Y:S01]  /*06b0*/  @P6 LDC R14, c[0x0][0x430] ;  /* 0x00010c00ff0e6b82 */ /* 0x000ee20000000800 */
[----:B----4-:R-:W-:Y:S01]  /*06c0*/  @P6 IMAD R16, R2, R3, RZ ;  /* 0x0000000302106224 */ /* 0x010fe200078e02ff */
[----:B-12---:R-:W-:Y:S06]  /*06d0*/  @P6 BRA `(.L_x_772) ;  /* 0x0000000000246947 */ /* 0x006fec0003800000 */
[----:B------:R-:W-:-:S13]  /*06e0*/  ISETP.NE.AND P0, PT, R10, RZ, PT ;  /* 0x000000ff0a00720c */ /* 0x000fda0003f05270 */
[----:B------:R-:W1:Y:S01]  /*06f0*/  @P0 LDC R16, c[0x0][0x454] ;  /* 0x00011500ff100b82 */ /* 0x000e620000000800 */
[----:B---3--:R-:W-:Y:S02]  /*0700*/  @P0 MOV R14, 0x1 ;  /* 0x00000001000e0802 */ /* 0x008fe40000000f00 */
[----:B------:R-:W-:-:S05]  /*0710*/  @!P0 MOV R14, 0x1 ;  /* 0x00000001000e8802 */ /* 0x000fca0000000f00 */
[----:B------:R-:W2:Y:S08]  /*0720*/  @P0 LDC R2, c[0x0][0x454] ;  /* 0x00011500ff020b82 */ /* 0x000eb00000000800 */
[----:B------:R-:W3:Y:S08]  /*0730*/  @!P0 LDC R0, c[0x0][0x434] ;  /* 0x00010d00ff008b82 */ /* 0x000ef00000000800 */
[----:B------:R-:W4:Y:S01]  /*0740*/  @!P0 LDC R16, c[0x0][0x434] ;  /* 0x00010d00ff108b82 */ /* 0x000f220000000800 */
[----:B--2---:R-:W-:-:S02]  /*0750*/  @P0 IMAD R15, R12, R2, RZ ;  /* 0x000000020c0f0224 */ /* 0x004fc400078e02ff */
[----:B-1-3--:R-:W-:-:S07]  /*0760*/  @!P0 IMAD R15, R12, R0, RZ ;  /* 0x000000000c0f8224 */ /* 0x00afce00078e02ff */
.L_x_772:
[----:B------:R-:W-:Y:S01]  /*0770*/  IMAD.SHL.U32 R22, R189, 0x8, RZ ;  /* 0x00000008bd167824 */ /* 0x000fe200078e00ff */
[----:B------:R-:W1:Y:S01]  /*0780*/  LDCU.64 UR4, c[0x0][0x410] ;  /* 0x00008200ff0477ac */ /* 0x000e620008000a00 */
[----:B------:R-:W-:Y:S01]  /*0790*/  @P1 IMAD.WIDE.U32 R2, R28, R8, RZ ;  /* 0x000000081c021225 */ /* 0x000fe200078e00ff */
[----:B------:R-:W2:Y:S01]  /*07a0*/  LDC R23, c[0x0][0x434] ;  /* 0x00010d00ff177b82 */ /* 0x000ea20000000800 */
[----:B------:R-:W-:Y:S01]  /*07b0*/  SHF.R.U32.HI R8, RZ, 0x3, R189 ;  /* 0x00000003ff087819 */ /* 0x000fe200000116bd */
[----:B------:R-:W-:Y:S01]  /*07c0*/  BSSY.RECONVERGENT B0, `(.L_x_773) ;  /* 0x0000026000007945 */ /* 0x000fe20003800200 */
[----:B------:R-:W-:Y:S01]  /*07d0*/  @!P1 IMAD.MOV.U32 R0, RZ, RZ, R4 ;  /* 0x000000ffff009224 */ /* 0x000fe200078e0004 */
[----:B------:R-:W-:Y:S01]  /*07e0*/  LOP3.LUT R22, R22, 0x38, RZ, 0xc0, !PT ;  /* 0x0000003816167812 */ /* 0x000fe200078ec0ff */
[----:B------:R-:W-:Y:S01]  /*07f0*/  @!P1 IMAD R4, R26, R7, R5 ;  /* 0x000000071a049224 */ /* 0x000fe200078e0205 */
[----:B------:R-:W-:Y:S01]  /*0800*/  @P1 MOV R0, R2 ;  /* 0x0000000200001202 */ /* 0x000fe20000000f00 */
[----:B------:R-:W-:Y:S01]  /*0810*/  @P1 IMAD R4, R28, R9, R3 ;  /* 0x000000091c041224 */ /* 0x000fe200078e0203 */
[----:B------:R-:W-:Y:S01]  /*0820*/  MOV R9, RZ ;  /* 0x000000ff00097202 */ /* 0x000fe20000000f00 */
[----:B------:R-:W-:Y:S01]  /*0830*/  VIADD R21, R8, 0x20 ;  /* 0x0000002008157836 */ /* 0x000fe20000000000 */
[----:B------:R-:W-:Y:S01]  /*0840*/  IADD3 R2, P0, PT, R22, R0, RZ ;  /* 0x0000000016027210 */ /* 0x000fe20007f1e0ff */
[----:B------:R-:W-:Y:S01]  /*0850*/  IMAD.IADD R0, R17, 0x1, -R27 ;  /* 0x0000000111007824 */ /* 0x000fe200078e0a1b */
[----:B------:R-:W-:-:S02]  /*0860*/  IADD3 R20, PT, PT, R8, 0x10, RZ ;  /* 0x0000001008147810 */ /* 0x000fc40007ffe0ff */
[----:B------:R-:W-:Y:S01]  /*0870*/  ISETP.NE.AND P6, PT, R10, RZ, !P6 ;  /* 0x000000ff0a00720c */ /* 0x000fe200077c5270 */
[----:B------:R-:W-:Y:S01]  /*0880*/  IMAD.X R3, RZ, RZ, R4, P0 ;  /* 0x000000ffff037224 */ /* 0x000fe200000e0604 */
[-C--:B------:R-:W-:Y:S01]  /*0890*/  ISETP.GE.AND P0, PT, R8, R0.reuse, PT ;  /* 0x000000000800720c */ /* 0x080fe20003f06270 */
[----:B------:R-:W-:Y:S01]  /*08a0*/  IMAD.WIDE.U32 R4, R24, 0x40, R8 ;  /* 0x0000004018047825 */ /* 0x000fe200078e0008 */
[----:B------:R-:W-:Y:S02]  /*08b0*/  ISETP.NE.AND P1, PT, R28, -0x1, PT ;  /* 0xffffffff1c00780c */ /* 0x000fe40003f25270 */
[----:B------:R-:W-:Y:S01]  /*08c0*/  ISETP.GE.AND P2, PT, R20, R0, PT ;  /* 0x000000001400720c */ /* 0x000fe20003f46270 */
[----:B-1----:R-:W-:Y:S01]  /*08d0*/  IMAD.WIDE.U32 R12, R18, UR4, R2 ;  /* 0x00000004120c7c25 */ /* 0x002fe2000f8e0002 */
[C---:B------:R-:W-:Y:S02]  /*08e0*/  LOP3.LUT R25, R22.reuse, 0x40, RZ, 0xfc, !PT ;  /* 0x0000004016197812 */ /* 0x040fe400078efcff */
[----:B------:R-:W-:Y:S01]  /*08f0*/  LOP3.LUT R24, R22, 0x80, RZ, 0xfc, !PT ;  /* 0x0000008016187812 */ /* 0x000fe200078efcff */
[----:B------:R-:W-:-:S04]  /*0900*/  IMAD R11, R18, UR5, R13 ;  /* 0x00000005120b7c24 */ /* 0x000fc8000f8e020d */
[----:B------:R-:W-:Y:S05]  /*0910*/  @P0 BRA `(.L_x_774) ;  /* 0x0000000000400947 */ /* 0x000fea0003800000 */
[----:B------:R-:W1:Y:S01]  /*0920*/  LDCU.64 UR4, c[0x0][0x408] ;  /* 0x00008100ff0477ac */ /* 0x000e620008000a00 */
[----:B------:R-:W-:Y:S01]  /*0930*/  IMAD.MOV.U32 R10, RZ, RZ, R12 ;  /* 0x000000ffff0a7224 */ /* 0x000fe200078e000c */
[----:B------:R-:W5:Y:S01]  /*0940*/  LDCU UR8, c[0x0][0x440] ;  /* 0x00008800ff0877ac */ /* 0x000f620008000800 */
[----:B------:R-:W3:Y:S01]  /*0950*/  LDCU.64 UR6, c[0x0][0x3f0] ;  /* 0x00007e00ff0677ac */ /* 0x000ee20008000a00 */
[----:B-1----:R-:W-:Y:S02]  /*0960*/  IMAD R2, R5, UR4, RZ ;  /* 0x0000000405027c24 */ /* 0x002fe4000f8e02ff */
        /* <DEDUP_REMOVED lines=11> */
.L_x_774:
[----:B------:R-:W-:Y:S05]  /*0a20*/  BSYNC.RECONVERGENT B0 ;  /* 0x0000000000007941 */ /* 0x000fea0003800200 */
.L_x_773:
[----:B------:R-:W-:Y:S01]  /*0a30*/  BSSY.RECONVERGENT B0, `(.L_x_775) ;  /* 0x0000016000007945 */ /* 0x000fe20003800200 */
[----:B------:R-:W-:-:S03]  /*0a40*/  ISETP.GE.AND P0, PT, R21, R0, PT ;  /* 0x000000001500720c */ /* 0x000fc60003f06270 */
[----:B------:R-:W-:Y:S10]  /*0a50*/  @P2 BRA `(.L_x_776) ;  /* 0x00000000004c2947 */ /* 0x000ff40003800000 */
[----:B------:R-:W5:Y:S01]  /*0a60*/  LDCU.64 UR6, c[0x0][0x408] ;  /* 0x00008100ff0677ac */ /* 0x000f620008000a00 */
[----:B-1----:R-:W-:Y:S01]  /*0a70*/  IADD3 R2, P2, PT, R4, 0x10, RZ ;  /* 0x0000001004027810 */ /* 0x002fe20007f5e0ff */
[----:B------:R-:W-:Y:S01]  /*0a80*/  IMAD.MOV.U32 R6, RZ, RZ, R12 ;  /* 0x000000ffff067224 */ /* 0x000fe200078e000c */
[----:B------:R-:W-:Y:S01]  /*0a90*/  MOV R7, R11 ;  /* 0x0000000b00077202 */ /* 0x000fe20000000f00 */
[----:B------:R-:W1:Y:S02]  /*0aa0*/  LDCU UR8, c[0x0][0x440] ;  /* 0x00008800ff0877ac */ /* 0x000e640008000800 */
[----:B------:R-:W-:Y:S01]  /*0ab0*/  IMAD.X R3, RZ, RZ, R5, P2 ;  /* 0x000000ffff037224 */ /* 0x000fe200010e0605 */
[----:B------:R-:W2:Y:S03]  /*0ac0*/  LDCU.64 UR4, c[0x0][0x3f0] ;  /* 0x00007e00ff0477ac */ /* 0x000ea60008000a00 */
[----:B-----5:R-:W-:-:S02]  /*0ad0*/  IMAD R3, R3, UR6, RZ ;  /* 0x0000000603037c24 */ /* 0x020fc4000f8e02ff */
        /* <DEDUP_REMOVED lines=11> */
.L_x_776:
[----:B------:R-:W-:Y:S05]  /*0b90*/  BSYNC.RECONVERGENT B0 ;  /* 0x0000000000007941 */ /* 0x000fea0003800200 */
.L_x_775:
[----:B------:R-:W-:Y:S01]  /*0ba0*/  BSSY.RECONVERGENT B0, `(.L_x_777) ;  /* 0x0000018000007945 */ /* 0x000fe20003800200 */
[----:B------:R-:W-:Y:S01]  /*0bb0*/  ISETP.NE.AND P2, PT, R22, RZ, PT ;  /* 0x000000ff1600720c */ /* 0x000fe20003f45270 */
[----:B--2---:R-:W-:Y:S01]  /*0bc0*/  IMAD R23, R26, R23, RZ ;  /* 0x000000171a177224 */ /* 0x004fe200078e02ff */
[----:B------:R-:W-:Y:S01]  /*0bd0*/  IADD3 R17, PT, PT, R8, 0x30, RZ ;  /* 0x0000003008117810 */ /* 0x000fe20007ffe0ff */
[----:B------:R-:W-:Y:S05]  /*0be0*/  @P0 BRA `(.L_x_778) ;  /* 0x00000000004c0947 */ /* 0x000fea0003800000 */
[----:B------:R-:W2:Y:S01]  /*0bf0*/  LDCU.64 UR6, c[0x0][0x408] ;  /* 0x00008100ff0677ac */ /* 0x000ea20008000a00 */
[----:B-1----:R-:W-:Y:S01]  /*0c00*/  IADD3 R2, P0, PT, R4, 0x20, RZ ;  /* 0x0000002004027810 */ /* 0x002fe20007f1e0ff */
[----:B------:R-:W-:Y:S01]  /*0c10*/  IMAD.MOV.U32 R6, RZ, RZ, R12 ;  /* 0x000000ffff067224 */ /* 0x000fe200078e000c */
[----:B------:R-:W-:Y:S01]  /*0c20*/  MOV R7, R11 ;  /* 0x0000000b00077202 */ /* 0x000fe20000000f00 */
[----:B------:R-:W1:Y:S02]  /*0c30*/  LDCU UR8, c[0x0][0x440] ;  /* 0x00008800ff0877ac */ /* 0x000e640008000800 */
[----:B------:R-:W-:Y:S01]  /*0c40*/  IMAD.X R3, RZ, RZ, R5, P0 ;  /* 0x000000ffff037224 */ /* 0x000fe200000e0605 */
[----:B------:R-:W5:Y:S03]  /*0c50*/  LDCU.64 UR4, c[0x0][0x3f0] ;  /* 0x00007e00ff0477ac */ /* 0x000f660008000a00 */
[----:B--2---:R-:W-:-:S02]  /*0c60*/  IMAD R3, R3, UR6, RZ ;  /* 0x0000000603037c24 */ /* 0x004fc4000f8e02ff */
[----:B------:R-:W-:Y:S01]  /*0c70*/  IMAD.WIDE.U32 R6, R2, UR6, R6 ;  /* 0x0000000602067c25 */ /* 0x000fe2000f8e0006 */
[----:B-1----:R-:W-:-:S03]  /*0c80*/  ISETP.GE.AND P4, PT, R22, UR8, PT ;  /* 0x0000000816007c0c */ /* 0x002fc6000bf86270 */
        /* <DEDUP_REMOVED lines=9> */
.L_x_778:
[----:B------:R-:W-:Y:S05]  /*0d20*/  BSYNC.RECONVERGENT B0 ;  /* 0x0000000000007941 */ /* 0x000fea0003800200 */
.L_x_777:
[----:B------:R-:W-:Y:S01]  /*0d30*/  ISETP.GE.AND P0, PT, R17, R0, PT ;  /* 0x000000001100720c */ /* 0x000fe20003f06270 */
[----:B----4-:R-:W-:Y:S01]  /*0d40*/  IMAD R6, R18, R16, RZ ;  /* 0x0000001012067224 */ /* 0x010fe200078e02ff */
[-C--:B------:R-:W-:Y:S01]  /*0d50*/  ISETP.GE.OR P5, PT, R8, R0.reuse, P2 ;  /* 0x000000000800720c */ /* 0x080fe200017a6670 */
[----:B------:R-:W-:Y:S01]  /*0d60*/  BSSY.RECONVERGENT B0, `(.L_x_779) ;  /* 0x000001d000007945 */ /* 0x000fe20003800200 */
[-C--:B------:R-:W-:Y:S01]  /*0d70*/  ISETP.GE.OR P4, PT, R20, R0.reuse, P2 ;  /* 0x000000001400720c */ /* 0x080fe20001786670 */
[----:B------:R-:W-:Y:S01]  /*0d80*/  @!P6 IMAD R6, R26, R15, R6 ;  /* 0x0000000f1a06e224 */ /* 0x000fe200078e0206 */
[----:B------:R-:W-:Y:S01]  /*0d90*/  ISETP.GE.OR P3, PT, R21, R0, P2 ;  /* 0x000000001500720c */ /* 0x000fe20001766670 */
[----:B---3--:R-:W-:Y:S01]  /*0da0*/  IMAD R7, R27, R14, RZ ;  /* 0x0000000e1b077224 */ /* 0x008fe200078e02ff */
[----:B------:R-:W-:Y:S02]  /*0db0*/  ISETP.GE.OR P2, PT, R17, R0, P2 ;  /* 0x000000001100720c */ /* 0x000fe40001746670 */
[----:B------:R-:W-:-:S04]  /*0dc0*/  SEL R0, R23, R28, !P1 ;  /* 0x0000001c17007207 */ /* 0x000fc80004800000 */
[----:B------:R-:W-:Y:S02]  /*0dd0*/  SHF.R.S32.HI R16, RZ, 0x1f, R0 ;  /* 0x0000001fff107819 */ /* 0x000fe40000011400 */
[----:B------:R-:W-:Y:S01]  /*0de0*/  SEL R15, R0, RZ, P6 ;  /* 0x000000ff000f7207 */ /* 0x000fe20003000000 */
[----:B------:R-:W-:Y:S06]  /*0df0*/  @P0 BRA `(.L_x_780) ;  /* 0x00000000004c0947 */ /* 0x000fec0003800000 */
[----:B------:R-:W3:Y:S01]  /*0e00*/  LDCU.64 UR6, c[0x0][0x408] ;  /* 0x00008100ff0677ac */ /* 0x000ee20008000a00 */
[----:B------:R-:W-:Y:S01]  /*0e10*/  IADD3 R0, P0, PT, R4, 0x30, RZ ;  /* 0x0000003004007810 */ /* 0x000fe20007f1e0ff */
[----:B-12---:R-:W-:Y:S01]  /*0e20*/  IMAD.MOV.U32 R2, RZ, RZ, R12 ;  /* 0x000000ffff027224 */ /* 0x006fe200078e000c */
        /* <DEDUP_REMOVED lines=8> */
[----:B--2---:R-:W-:-:S03]  /*0eb0*/  LEA R2, P1, R4, UR4, 0x1 ;  /* 0x0000000404027c11 */ /* 0x004fc6000f8208ff */
[----:B------:R-:W-:-:S05]  /*0ec0*/  IMAD.IADD R0, R5, 0x1, R0 ;  /* 0x0000000105007824 */ /* 0x000fca00078e0200 */
[----:B------:R-:W-:Y:S02]  /*0ed0*/  LEA.HI.X R3, R4, UR5, R0, 0x1, P1 ;  /* 0x0000000504037c11 */ /* 0x000fe400088f0c00 */
[----:B------:R-:W-:-:S03]  /*0ee0*/  ISETP.GE.AND P1, PT, R25, UR8, PT ;  /* 0x0000000819007c0c */ /* 0x000fc6000bf26270 */
[----:B------:R3:W-:Y:S01]  /*0ef0*/  @!P0 STG.E.128 desc[UR16][R2.64], RZ ;  /* 0x000000ff02008986 */ /* 0x0007e2000c101d10 */
[----:B------:R-:W-:-:S09]  /*0f00*/  ISETP.GE.AND P0, PT, R24, UR8, PT ;  /* 0x0000000818007c0c */ /* 0x000fd2000bf06270 */
[----:B------:R3:W-:Y:S04]  /*0f10*/  @!P1 STG.E.128 desc[UR16][R2.64+0x80], RZ ;  /* 0x000080ff02009986 */ /* 0x0007e8000c101d10 */
[----:B------:R3:W-:Y:S02]  /*0f20*/  @!P0 STG.E.128 desc[UR16][R2.64+0x100], RZ ;  /* 0x000100ff02008986 */ /* 0x0007e4000c101d10 */
.L_x_780:
[----:B------:R-:W-:Y:S05]  /*0f30*/  BSYNC.RECONVERGENT B0 ;  /* 0x0000000000007941 */ /* 0x000fea0003800200 */
.L_x_779:
        /* <DEDUP_REMOVED lines=15> */
.L_x_782:
[----:B------:R-:W-:Y:S05]  /*1030*/  BSYNC.RECONVERGENT B0 ;  /* 0x0000000000007941 */ /* 0x000fea0003800200 */
.L_x_781:
        /* <DEDUP_REMOVED lines=10> */
.L_x_784:
[----:B------:R-:W-:Y:S05]  /*10e0*/  BSYNC.RECONVERGENT B0 ;  /* 0x0000000000007941 */ /* 0x000fea0003800200 */
.L_x_783:
        /* <DEDUP_REMOVED lines=10> */
.L_x_786:
[----:B------:R-:W-:Y:S05]  /*1190*/  BSYNC.RECONVERGENT B0 ;  /* 0x0000000000007941 */ /* 0x000fea0003800200 */
.L_x_785:
        /* <DEDUP_REMOVED lines=10> */
.L_x_771:
[----:B------:R-:W-:Y:S02]  /*1240*/  ISETP.NE.AND P0, PT, R28, -0x1, PT ;  /* 0xffffffff1c00780c */ /* 0x000fe40003f05270 */
[----:B------:R-:W-:Y:S02]  /*1250*/  ISETP.NE.AND P2, PT, R11, -0x1, PT ;  /* 0xffffffff0b00780c */ /* 0x000fe40003f45270 */
[----:B------:R-:W-:-:S04]  /*1260*/  IADD3 R99, PT, PT, R244, -0x1, RZ ;  /* 0xfffffffff4637810 */ /* 0x000fc80007ffe0ff */
[----:B------:R-:W-:-:S05]  /*1270*/  SHF.L.U32 R100, R99, 0x6, RZ ;  /* 0x0000000663647819 */ /* 0x000fca00000006ff */
[----:B------:R-:W1:Y:S08]  /*1280*/  @!P0 LDC.64 R6, c[0x0][0x398] ;  /* 0x0000e600ff068b82 */ /* 0x000e700000000a00 */
[----:B------:R-:W2:Y:S01]  /*1290*/  @P0 LDC.64 R8, c[0x0][0x3b0] ;  /* 0x0000ec00ff080b82 */ /* 0x000ea20000000a00 */
[----:B-1----:R-:W-:-:S04]  /*12a0*/  @!P0 IMAD.WIDE.U32 R4, R26, R6, RZ ;  /* 0x000000061a048225 */ /* 0x002fc800078e00ff */
[----:B------:R-:W-:Y:S01]  /*12b0*/  @!P0 IMAD R13, R26, R7, R5 ;  /* 0x000000071a0d8224 */ /* 0x000fe200078e0205 */
[----:B------:R-:W-:Y:S01]  /*12c0*/  @!P0 MOV R12, R4 ;  /* 0x00000004000c8202 */ /* 0x000fe20000000f00 */
[----:B--2---:R-:W-:-:S04]  /*12d0*/  @P0 IMAD.WIDE.U32 R2, R28, R8, RZ ;  /* 0x000000081c020225 */ /* 0x004fc800078e00ff */
        /* <DEDUP_REMOVED lines=16> */
.L_x_787:
[----:B------:R-:W1:Y:S01]  /*13e0*/  LDC.64 R212, c[0x0][0x3b8] ;  /* 0x0000ee00ffd47b82 */ /* 0x000e620000000a00 */
[----:B------:R-:W-:-:S05]  /*13f0*/  IADD3 R2, PT, PT, R10, R11, RZ ;  /* 0x0000000b0a027210 */ /* 0x000fca0007ffe0ff */
[C---:B-1----:R-:W-:Y:S02]  /*1400*/  IMAD R0, R2.reuse, R213, RZ ;  /* 0x000000d502007224 */ /* 0x042fe400078e02ff */
[----:B------:R-:W-:-:S05]  /*1410*/  IMAD.WIDE.U32 R2, R2, R212, RZ ;  /* 0x000000d402027225 */ /* 0x000fca00078e00ff */
[----:B------:R-:W-:Y:S02]  /*1420*/  IADD3 R5, PT, PT, R3, R0, RZ ;  /* 0x0000000003057210 */ /* 0x000fe40007ffe0ff */
[----:B------:R-:W-:-:S07]  /*1430*/  MOV R6, R2 ;  /* 0x0000000200067202 */ /* 0x000fce0000000f00 */
.L_x_788:
[----:B------:R-:W1:Y:S01]  /*1440*/  LDC R9, c[0x0][0x3e8] ;  /* 0x0000fa00ff097b82 */ /* 0x000e620000000800 */
[----:B------:R-:W-:Y:S02]  /*1450*/  IABS R4, R18 ;  /* 0x0000001200047213 */ /* 0x000fe40000000000 */
[----:B------:R-:W-:-:S05]  /*1460*/  LOP3.LUT R107, R189, 0x1f, RZ, 0xc0, !PT ;  /* 0x0000001fbd6b7812 */ /* 0x000fca00078ec0ff */
[----:B------:R-:W2:Y:S01]  /*1470*/  LDC R15, c[0x0][0x448] ;  /* 0x00011200ff0f7b82 */ /* 0x000ea20000000800 */
[----:B-1----:R-:W-:-:S04]  /*1480*/  IABS R7, R9 ;  /* 0x0000000900077213 */ /* 0x002fc80000000000 */
[----:B------:R-:W1:Y:S08]  /*1490*/  I2F.RP R2, R7 ;  /* 0x0000000700027306 */ /* 0x000e700000209400 */
[----:B-1----:R-:W1:Y:S02]  /*14a0*/  MUFU.RCP R2, R2 ;  /* 0x0000000200027308 */ /* 0x002e640000001000 */
[----:B-1----:R-:W-:-:S06]  /*14b0*/  VIADD R2, R2, 0xffffffe ;  /* 0x0ffffffe02027836 */ /* 0x002fcc0000000000 */
[----:B------:R-:W1:Y:S02]  /*14c0*/  F2I.FTZ.U32.TRUNC.NTZ R3, R2 ;  /* 0x0000000200037305 */ /* 0x000e64000021f000 */
[----:B-1----:R-:W-:Y:S01]  /*14d0*/  IMAD.MOV R0, RZ, RZ, -R3 ;  /* 0x000000ffff007224 */ /* 0x002fe200078e0a03 */
[----:B------:R-:W-:-:S03]  /*14e0*/  MOV R2, RZ ;  /* 0x000000ff00027202 */ /* 0x000fc60000000f00 */
[----:B------:R-:W-:-:S04]  /*14f0*/  IMAD R0, R0, R7, RZ ;  /* 0x0000000700007224 */ /* 0x000fc800078e02ff */
[----:B------:R-:W-:-:S04]  /*1500*/  IMAD.HI.U32 R0, R3, R0, R2 ;  /* 0x0000000003007227 */ /* 0x000fc800078e0002 */
[----:B------:R-:W-:-:S04]  /*1510*/  IMAD.MOV.U32 R2, RZ, RZ, R4 ;  /* 0x000000ffff027224 */ /* 0x000fc800078e0004 */
[----:B------:R-:W-:-:S05]  /*1520*/  IMAD.HI.U32 R0, R0, R2, RZ ;  /* 0x0000000200007227 */ /* 0x000fca00078e00ff */
[----:B------:R-:W-:-:S05]  /*1530*/  IADD3 R3, PT, PT, -R0, RZ, RZ ;  /* 0x000000ff00037210 */ /* 0x000fca0007ffe1ff */
[C---:B------:R-:W-:Y:S02]  /*1540*/  IMAD R2, R7.reuse, R3, R2 ;  /* 0x0000000307027224 */ /* 0x040fe400078e0202 */
[----:B------:R-:W1:Y:S03]  /*1550*/  LDC R3, c[0x0][0x444] ;  /* 0x00011100ff037b82 */ /* 0x000e660000000800 */
        /* <DEDUP_REMOVED lines=9> */
[----:B-1----:R-:W-:-:S04]  /*15f0*/  IMAD R0, R21, R3, R27 ;  /* 0x0000000315007224 */ /* 0x002fc800078e021b */
[----:B------:R-:W-:Y:S01]  /*1600*/  @!P0 IMAD.MOV R8, RZ, RZ, -R8 ;  /* 0x000000ffff088224 */ /* 0x000fe200078e0a08 */
[----:B------:R-:W-:Y:S01]  /*1610*/  @!P1 LOP3.LUT R8, RZ, R9, RZ, 0x33, !PT ;  /* 0x00000009ff089212 */ /* 0x000fe200078e33ff */
[----:B--2---:R-:W-:Y:S01]  /*1620*/  IMAD R14, R0, R15, R100 ;  /* 0x0000000f000e7224 */ /* 0x004fe200078e0264 */
        /* <DEDUP_REMOVED lines=13> */
.L_x_789:
[----:B------:R-:W1:Y:S01]  /*1700*/  LDC.64 R140, c[0x0][0x3c0] ;  /* 0x0000f000ff8c7b82 */ /* 0x000e620000000a00 */
[----:B------:R-:W-:-:S05]  /*1710*/  IADD3 R0, PT, PT, R10, R11, RZ ;  /* 0x0000000b0a007210 */ /* 0x000fca0007ffe0ff */
[C---:B-1----:R-:W-:Y:S02]  /*1720*/  IMAD R4, R0.reuse, R141, RZ ;  /* 0x0000008d00047224 */ /* 0x042fe400078e02ff */
[----:B------:R-:W-:-:S05]  /*1730*/  IMAD.WIDE.U32 R2, R0, R140, RZ ;  /* 0x0000008c00027225 */ /* 0x000fca00078e00ff */
[----:B------:R-:W-:-:S07]  /*1740*/  IADD3 R0, PT, PT, R3, R4, RZ ;  /* 0x0000000403007210 */ /* 0x000fce0007ffe0ff */
.L_x_790:
[C---:B------:R-:W-:Y:S01]  /*1750*/  IMAD.SHL.U32 R9, R189.reuse, 0x8, RZ ;  /* 0x00000008bd097824 */ /* 0x040fe200078e00ff */
[----:B------:R-:W1:Y:S01]  /*1760*/  LDCU.128 UR4, c[0x0][0x3d0] ;  /* 0x00007a00ff0477ac */ /* 0x000e620008000c00 */
[----:B------:R-:W-:Y:S01]  /*1770*/  SHF.R.U32.HI R187, RZ, 0x1, R189 ;  /* 0x00000001ffbb7819 */ /* 0x000fe200000116bd */
[----:B------:R-:W-:Y:S01]  /*1780*/  IMAD.SHL.U32 R109, R189, 0x40, RZ ;  /* 0x00000040bd6d7824 */ /* 0x000fe200078e00ff */
[----:B------:R-:W-:Y:S01]  /*1790*/  SHF.R.S32.HI R11, RZ, 0x1f, R14 ;  /* 0x0000001fff0b7819 */ /* 0x000fe2000001140e */
[----:B------:R2:W-:Y:S01]  /*17a0*/  STL [R1+0x38], R9 ;  /* 0x0000380901007387 */ /* 0x0005e20000100800 */
[C---:B------:R-:W-:Y:S01]  /*17b0*/  LOP3.LUT R185, R9.reuse, 0x38, RZ, 0xc0, !PT ;  /* 0x0000003809b97812 */ /* 0x040fe200078ec0ff */
[----:B------:R-:W3:Y:S01]  /*17c0*/  LDCU.64 UR14, c[0x0][0x388] ;  /* 0x00007100ff0e77ac */ /* 0x000ee20008000a00 */
[----:B------:R-:W-:Y:S01]  /*17d0*/  LOP3.LUT R3, R9, 0x1e00, RZ, 0xc0, !PT ;  /* 0x00001e0009037812 */ /* 0x000fe200078ec0ff */
[----:B------:R-:W4:Y:S01]  /*17e0*/  S2UR UR19, SR_CgaCtaId ;  /* 0x00000000001379c3 */ /* 0x000f220000008800 */
[C---:B------:R-:W-:Y:S01]  /*17f0*/  IADD3 R6, P1, PT, R185.reuse, R6, RZ ;  /* 0x00000006b9067210 */ /* 0x040fe20007f3e0ff */
[----:B------:R-:W5:Y:S01]  /*1800*/  LDCU.64 UR12, c[0x0][0x390] ;  /* 0x00007200ff0c77ac */ /* 0x000f620008000a00 */
[----:B------:R-:W-:Y:S01]  /*1810*/  IADD3 R4, P0, PT, R185, R2, RZ ;  /* 0x00000002b9047210 */ /* 0x000fe20007f1e0ff */
[----:B------:R-:W-:Y:S01]  /*1820*/  IMAD.IADD R28, R17, 0x1, -R27 ;  /* 0x00000001111c7824 */ /* 0x000fe200078e0a1b */
[----:B------:R-:W-:Y:S01]  /*1830*/  SHF.R.U32.HI R2, RZ, 0x3, R189 ;  /* 0x00000003ff027819 */ /* 0x000fe200000116bd */
[----:B------:R-:W-:Y:S01]  /*1840*/  IMAD.X R7, RZ, RZ, R5, P1 ;  /* 0x000000ffff077224 */ /* 0x000fe200008e0605 */
[----:B------:R-:W4:Y:S01]  /*1850*/  LDCU.64 UR10, c[0x0][0x418] ;  /* 0x00008300ff0a77ac */ /* 0x000f220008000a00 */
[----:B------:R-:W-:Y:S01]  /*1860*/  IMAD.X R5, RZ, RZ, R0, P0 ;  /* 0x000000ffff057224 */ /* 0x000fe200000e0600 */
[----:B------:R-:W-:Y:S01]  /*1870*/  LOP3.LUT R0, R9, 0x1f8, RZ, 0xc0, !PT ;  /* 0x000001f809007812 */ /* 0x000fe200078ec0ff */
[----:B------:R-:W-:Y:S01]  /*1880*/  IMAD.WIDE.U32 R6, R2, R212, R6 ;  /* 0x000000d402067225 */ /* 0x000fe200078e0006 */
[C---:B------:R-:W-:Y:S01]  /*1890*/  IADD3 R12, P0, PT, R185.reuse, R12, RZ ;  /* 0x0000000cb90c7210 */ /* 0x040fe20007f1e0ff */
[----:B------:R-:W5:Y:S01]  /*18a0*/  LDCU.64 UR8, c[0x0][0x3c8] ;  /* 0x00007900ff0877ac */ /* 0x000f620008000a00 */
[----:B------:R-:W-:Y:S01]  /*18b0*/  LOP3.LUT R0, R0, 0x38, R189, 0x78, !PT ;  /* 0x0000003800007812 */ /* 0x000fe200078e78bd */
[----:B------:R-:W-:Y:S01]  /*18c0*/  IMAD.WIDE.U32 R4, R2, R140, R4 ;  /* 0x0000008c02047225 */ /* 0x000fe200078e0004 */
[----:B------:R-:W-:Y:S01]  /*18d0*/  LOP3.LUT R22, R185, 0x1c0, R109, 0xf8, !PT ;  /* 0x000001c0b9167812 */ /* 0x000fe200078ef86d */
[----:B------:R-:W-:Y:S01]  /*18e0*/  BSSY.RECONVERGENT B0, `(.L_x_791) ;  /* 0x0000050000007945 */ /* 0x000fe20003800200 */
[----:B------:R-:W-:Y:S01]  /*18f0*/  LOP3.LUT R193, R0, R3, RZ, 0xfc, !PT ;  /* 0x0000000300c17212 */ /* 0x000fe200078efcff */
[C---:B------:R-:W-:Y:S01]  /*1900*/  IMAD R7, R2.reuse, R213, R7 ;  /* 0x000000d502077224 */ /* 0x040fe200078e0207 */
[----:B------:R-:W-:Y:S01]  /*1910*/  LOP3.LUT R3, R187, 0x30, RZ, 0xc0, !PT ;  /* 0x00000030bb037812 */ /* 0x000fe200078ec0ff */
[----:B------:R-:W-:Y:S01]  /*1920*/  IMAD R5, R2, R141, R5 ;  /* 0x0000008d02057224 */ /* 0x000fe200078e0205 */
[----:B------:R-:W-:Y:S01]  /*1930*/  SHF.R.S32.HI R0, RZ, 0x1f, R8 ;  /* 0x0000001fff007819 */ /* 0x000fe20000011408 */
[----:B--2---:R-:W-:Y:S01]  /*1940*/  IMAD.SHL.U32 R9, R189, 0x2, RZ ;  /* 0x00000002bd097824 */ /* 0x004fe200078e00ff */
[----:B------:R-:W-:Y:S01]  /*1950*/  LEA.HI R3, R107, R3, RZ, 0x1e ;  /* 0x000000036b037211 */ /* 0x000fe200078ff0ff */
[----:B------:R-:W-:Y:S01]  /*1960*/  IMAD.X R13, RZ, RZ, R13, P0 ;  /* 0x000000ffff0d7224 */ /* 0x000fe200000e060d */
[----:B------:R-:W-:Y:S01]  /*1970*/  LOP3.LUT R114, R185, 0x40, RZ, 0xfc, !PT ;  /* 0x00000040b9727812 */ /* 0x000fe200078efcff */
[----:B-1----:R-:W-:Y:S01]  /*1980*/  IMAD R10, R0, UR4, RZ ;  /* 0x00000004000a7c24 */ /* 0x002fe2000f8e02ff */
[----:B------:R-:W-:Y:S01]  /*1990*/  LOP3.LUT R111, R9, 0x6, RZ, 0xc0, !PT ;  /* 0x00000006096f7812 */ /* 0x000fe200078ec0ff */
[----:B------:R1:W-:Y:S01]  /*19a0*/  STL [R1+0x60], R9 ;  /* 0x0000600901007387 */ /* 0x0003e20000100800 */
[----:B------:R-:W-:Y:S01]  /*19b0*/  IMAD.WIDE.U32 R6, R8, UR4, R6 ;  /* 0x0000000408067c25 */ /* 0x000fe2000f8e0006 */
[----:B------:R-:W-:-:S02]  /*19c0*/  LOP3.LUT R113, R185, 0x80, RZ, 0xfc, !PT ;  /* 0x00000080b9717812 */ /* 0x000fc400078efcff */
[----:B------:R2:W-:Y:S01]  /*19d0*/  STL [R1+0x48], R111 ;  /* 0x0000486f01007387 */ /* 0x0005e20000100800 */
[----:B------:R-:W-:Y:S01]  /*19e0*/  IMAD R3, R3, R15, R111 ;  /* 0x0000000f03037224 */ /* 0x000fe200078e026f */
[----:B---3--:R-:W-:Y:S01]  /*19f0*/  LEA R112, P2, R6, UR14, 0x1 ;  /* 0x0000000e06707c11 */ /* 0x008fe2000f8408ff */
[C---:B------:R-:W-:Y:S02]  /*1a00*/  IMAD R10, R8.reuse, UR5, R10 ;  /* 0x00000005080a7c24 */ /* 0x040fe4000f8e020a */
[----:B------:R-:W-:Y:S02]  /*1a10*/  IMAD.WIDE.U32 R4, R8, UR6, R4 ;  /* 0x0000000608047c25 */ /* 0x000fe4000f8e0004 */
[----:B------:R2:W-:Y:S02]  /*1a20*/  STL [R1+0x2c], R112 ;  /* 0x00002c7001007387 */ /* 0x0005e40000100800 */
[----:B-----5:R-:W-:Y:S01]  /*1a30*/  IMAD.WIDE.U32 R12, R18, UR8, R12 ;  /* 0x00000008120c7c25 */ /* 0x020fe2000f8e000c */
[----:B------:R-:W-:-:S05]  /*1a40*/  LEA R25, P1, R4, UR12, 0x1 ;  /* 0x0000000c04197c11 */ /* 0x000fca000f8208ff */
[----:B------:R2:W-:Y:S01]  /*1a50*/  STL [R1+0x34], R25 ;  /* 0x0000341901007387 */ /* 0x0005e20000100800 */
[----:B-1----:R-:W-:Y:S01]  /*1a60*/  IMAD R9, R0, UR6, RZ ;  /* 0x0000000600097c24 */ /* 0x002fe2000f8e02ff */
[----:B------:R-:W-:-:S03]  /*1a70*/  IADD3 R0, P0, PT, R3, R14, RZ ;  /* 0x0000000e03007210 */ /* 0x000fc60007f1e0ff */
[----:B------:R-:W-:Y:S01]  /*1a80*/  IMAD R9, R8, UR7, R9 ;  /* 0x0000000708097c24 */ /* 0x000fe2000f8e0209 */
[----:B------:R-:W-:Y:S01]  /*1a90*/  LEA.HI.X.SX32 R8, R3, R11, 0x1, P0 ;  /* 0x0000000b03087211 */ /* 0x000fe200000f0eff */
[----:B------:R-:W-:Y:S01]  /*1aa0*/  IMAD.IADD R3, R7, 0x1, R10 ;  /* 0x0000000107037824 */ /* 0x000fe200078e020a */
[----:B----4-:R-:W-:Y:S01]  /*1ab0*/  LEA R190, P0, R0, UR10, 0x1 ;  /* 0x0000000a00be7c11 */ /* 0x010fe2000f8008ff */
[----:B------:R-:W-:Y:S02]  /*1ac0*/  IMAD.IADD R5, R5, 0x1, R9 ;  /* 0x0000000105057824 */ /* 0x000fe400078e0209 */
[----:B------:R-:W-:Y:S01]  /*1ad0*/  IMAD R7, R18, UR9, R13 ;  /* 0x0000000912077c24 */ /* 0x000fe2000f8e020d */
[----:B------:R-:W-:Y:S01]  /*1ae0*/  LEA.HI.X R110, R6, UR15, R3, 0x1, P2 ;  /* 0x0000000f066e7c11 */ /* 0x000fe200090f0c03 */
[----:B------:R-:W-:Y:S01]  /*1af0*/  UMOV UR9, 0x400 ;  /* 0x0000040000097882 */ /* 0x000fe20000000000 */
[----:B------:R-:W-:Y:S01]  /*1b00*/  LEA.HI.X R23, R4, UR13, R5, 0x1, P1 ;  /* 0x0000000d04177c11 */ /* 0x000fe200088f0c05 */
[----:B------:R-:W-:Y:S01]  /*1b10*/  ULEA UR8, UR19, UR9, 0x18 ;  /* 0x0000000913087291 */ /* 0x000fe2000f8ec0ff */
[----:B------:R-:W-:Y:S01]  /*1b20*/  LEA.HI.X R191, R0, UR11, R8, 0x1, P0 ;  /* 0x0000000b00bf7c11 */ /* 0x000fe200080f0c08 */
[----:B------:R2:W-:Y:S01]  /*1b30*/  STL [R1+0x28], R110 ;  /* 0x0000286e01007387 */ /* 0x0005e20000100800 */
[----:B------:R-:W-:Y:S01]  /*1b40*/  ISETP.GE.AND P0, PT, R2, R28, PT ;  /* 0x0000001c0200720c */ /* 0x000fe20003f06270 */
[----:B------:R-:W-:Y:S01]  /*1b50*/  IMAD.MOV.U32 R3, RZ, RZ, RZ ;  /* 0x000000ffff037224 */ /* 0x000fe200078e00ff */
[----:B------:R-:W-:Y:S01]  /*1b60*/  LOP3.LUT R0, R187, 0x8, RZ, 0xc0, !PT ;  /* 0x00000008bb007812 */ /* 0x000fe200078ec0ff */
[----:B------:R2:W-:Y:S01]  /*1b70*/  STL [R1+0x30], R23 ;  /* 0x0000301701007387 */ /* 0x0005e20000100800 */
[----:B------:R-:W-:Y:S01]  /*1b80*/  LEA R193, R193, UR8, 0x1 ;  /* 0x00000008c1c17c11 */ /* 0x000fe2000f8e08ff */
[----:B------:R-:W-:Y:S01]  /*1b90*/  IMAD.WIDE.U32 R4, R24, 0x40, R2 ;  /* 0x0000004018047825 */ /* 0x000fe200078e0002 */
[----:B------:R-:W-:Y:S01]  /*1ba0*/  LOP3.LUT R105, R22, R0, RZ, 0x3c, !PT ;  /* 0x0000000016697212 */ /* 0x000fe200078e3cff */
[----:B------:R2:W-:Y:S04]  /*1bb0*/  STL [R1+0x70], R28 ;  /* 0x0000701c01007387 */ /* 0x0005e80000100800 */
[----:B------:R2:W-:Y:S04]  /*1bc0*/  STL [R1+0x74], R22 ;  /* 0x0000741601007387 */ /* 0x0005e80000100800 */
[----:B------:R2:W-:Y:S04]  /*1bd0*/  STL [R1+0x44], R114 ;  /* 0x0000447201007387 */ /* 0x0005e80000100800 */
[----:B------:R2:W-:Y:S01]  /*1be0*/  STL [R1+0x4c], R113 ;  /* 0x00004c7101007387 */ /* 0x0005e20000100800 */
[----:B------:R-:W-:Y:S05]  /*1bf0*/  @P0 BRA `(.L_x_792) ;  /* 0x0000000000780947 */ /* 0x000fea0003800000 */
[----:B------:R-:W1:Y:S01]  /*1c00*/  LDCU.64 UR4, c[0x0][0x3b0] ;  /* 0x00007600ff0477ac */ /* 0x000e620008000a00 */
[----:B------:R-:W-:Y:S01]  /*1c10*/  IMAD.MOV.U32 R6, RZ, RZ, R12 ;  /* 0x000000ffff067224 */ /* 0x000fe200078e000c */
[----:B------:R-:W3:Y:S01]  /*1c20*/  LDCU UR10, c[0x0][0x440] ;  /* 0x00008800ff0a77ac */ /* 0x000ee20008000800 */
[----:B------:R-:W4:Y:S01]  /*1c30*/  LDCU.64 UR6, c[0x0][0x380] ;  /* 0x00007000ff0677ac */ /* 0x000f220008000a00 */
[----:B-1----:R-:W-:Y:S02]  /*1c40*/  IMAD R0, R5, UR4, RZ ;  /* 0x0000000405007c24 */ /* 0x002fe4000f8e02ff */
        /* <DEDUP_REMOVED lines=24> */
.L_x_793:
[----:B------:R3:W-:Y:S02]  /*1dd0*/  STS.128 [R193+0x4000], RZ ;  /* 0x004000ffc1007388 */ /* 0x0007e40000000c00 */
.L_x_792:
[----:B------:R-:W-:Y:S05]  /*1de0*/  BSYNC.RECONVERGENT B0 ;  /* 0x0000000000007941 */ /* 0x000fea0003800200 */
.L_x_791:
        /* <DEDUP_REMOVED lines=8> */
[----:B------:R-:W2:Y:S02]  /*1e70*/  LDCU UR10, c[0x0][0x440] ;  /* 0x00008800ff0a77ac */ /* 0x000ea40008000800 */
[----:B-1--4-:R-:W-:Y:S01]  /*1e80*/  IMAD.X R8, RZ, RZ, R5, P0 ;  /* 0x000000ffff087224 */ /* 0x012fe200000e0605 */
        /* <DEDUP_REMOVED lines=26> */
.L_x_796:
[----:B------:R2:W-:Y:S02]  /*2030*/  STS.128 [R193+0x4800], RZ ;  /* 0x004800ffc1007388 */ /* 0x0005e40000000c00 */
.L_x_795:
[----:B------:R-:W-:Y:S05]  /*2040*/  BSYNC.RECONVERGENT B0 ;  /* 0x0000000000007941 */ /* 0x000fea0003800200 */
.L_x_794:
        /* <DEDUP_REMOVED lines=36> */
.L_x_799:
[----:B------:R2:W-:Y:S02]  /*2290*/  STS.128 [R193+0x5000], RZ ;  /* 0x005000ffc1007388 */ /* 0x0005e40000000c00 */
.L_x_798:
[----:B------:R-:W-:Y:S05]  /*22a0*/  BSYNC.RECONVERGENT B0 ;  /* 0x0000000000007941 */ /* 0x000fea0003800200 */
.L_x_797:
        /* <DEDUP_REMOVED lines=37> */
.L_x_802:
[----:B------:R2:W-:Y:S02]  /*2500*/  STS.128 [R193+0x5800], RZ ;  /* 0x005800ffc1007388 */ /* 0x0005e40000000c00 */
.L_x_801:
[----:B------:R-:W-:Y:S05]  /*2510*/  BSYNC.RECONVERGENT B0 ;  /* 0x0000000000007941 */ /* 0x000fea0003800200 */
.L_x_800:
[----:B-12-4-:R-:W-:Y:S01]  /*2520*/  IADD3 R9, PT, PT, -R100, R96, RZ ;  /* 0x0000006064097210 */ /* 0x016fe20007ffe1ff */
[----:B------:R-:W-:Y:S01]  /*2530*/  IMAD R4, R103, R99, RZ ;  /* 0x0000006367047224 */ /* 0x000fe200078e02ff */
[----:B------:R-:W-:Y:S02]  /*2540*/  BSSY.RECONVERGENT B0, `(.L_x_803) ;  /* 0x000001c000007945 */ /* 0x000fe40003800200 */
[----:B------:R-:W-:Y:S01]  /*2550*/  ISETP.GE.AND P3, PT, R2, R9, PT ;  /* 0x000000090200720c */ /* 0x000fe20003f66270 */
[----:B------:R-:W-:-:S05]  /*2560*/  IMAD.WIDE.U32 R2, R104, R99, RZ ;  /* 0x0000006368027225 */ /* 0x000fca00078e00ff */
[----:B------:R-:W-:-:S07]  /*2570*/  IADD3 R5, PT, PT, R3, R4, RZ ;  /* 0x0000000403057210 */ /* 0x000fce0007ffe0ff */
        /* <DEDUP_REMOVED lines=23> */
.L_x_805:
[----:B------:R2:W-:Y:S02]  /*26f0*/  STS.128 [R193+0xa000], RZ ;  /* 0x00a000ffc1007388 */ /* 0x0005e40000000c00 */
.L_x_804:
[----:B------:R-:W-:Y:S05]  /*2700*/  BSYNC.RECONVERGENT B0 ;  /* 0x0000000000007941 */ /* 0x000fea0003800200 */
.L_x_803:
        /* <DEDUP_REMOVED lines=31> */
.L_x_808:
[----:B------:R4:W-:Y:S02]  /*2900*/  STS.128 [R193+0xa800], RZ ;  /* 0x00a800ffc1007388 */ /* 0x0009e40000000c00 */
.L_x_807:
[----:B------:R-:W-:Y:S05]  /*2910*/  BSYNC.RECONVERGENT B0 ;  /* 0x0000000000007941 */ /* 0x000fea0003800200 */
.L_x_806:
        /* <DEDUP_REMOVED lines=29> */
.L_x_811:
[----:B------:R4:W-:Y:S02]  /*2af0*/  STS.128 [R193+0xb000], RZ ;  /* 0x00b000ffc1007388 */ /* 0x0009e40000000c00 */
.L_x_810:
[----:B------:R-:W-:Y:S05]  /*2b00*/  BSYNC.RECONVERGENT B0 ;  /* 0x0000000000007941 */ /* 0x000fea0003800200 */
.L_x_809:
[----:B------:R-:W-:Y:S01]  /*2b10*/  ISETP.GE.AND P0, PT, R11, R9, PT ;  /* 0x000000090b00720c */ /* 0x000fe20003f06270 */
[----:B------:R-:W-:-:S12]  /*2b20*/  BSSY.RECONVERGENT B0, `(.L_x_812) ;  /* 0x000001d000007945 */ /* 0x000fd80003800200 */
        /* <DEDUP_REMOVED lines=27> */
.L_x_814:
[----:B------:R1:W-:Y:S02]  /*2ce0*/  STS.128 [R193+0xb800], RZ ;  /* 0x00b800ffc1007388 */ /* 0x0003e40000000c00 */
.L_x_813:
[----:B------:R-:W-:Y:S05]  /*2cf0*/  BSYNC.RECONVERGENT B0 ;  /* 0x0000000000007941 */ /* 0x000fea0003800200 */
.L_x_812:
[----:B------:R-:W5:Y:S01]  /*2d00*/  LDCU.64 UR4, c[0x0][0x538] ;  /* 0x0000a700ff0477ac */ /* 0x000f620008000a00 */
[----:B------:R-:W0:Y:S01]  /*2d10*/  LDGDEPBAR ;  /* 0x00000000000079af */ /* 0x000e220000000000 */
[----:B-----5:R-:W-:-:S04]  /*2d20*/  ISETP.NE.U32.AND P2, PT, RZ, UR4, PT ;  /* 0x00000004ff007c0c */ /* 0x020fc8000bf45070 */
[----:B------:R-:W-:Y:S01]  /*2d30*/  ISETP.NE.AND.EX P2, PT, RZ, UR5, PT, P2 ;  /* 0x00000005ff007c0c */ /* 0x000fe2000bf45320 */
[----:B------:R-:W-:Y:S02]  /*2d40*/  IMAD.SHL.U32 R0, R21, 0x20, RZ ;  /* 0x0000002015007824 */ /* 0x000fe400078e00ff */
[----:B------:R-:W-:Y:S01]  /*2d50*/  IMAD.SHL.U32 R188, R189, 0x20, RZ ;  /* 0x00000020bdbc7824 */ /* 0x000fe200078e00ff */
[----:B------:R-:W-:Y:S01]  /*2d60*/  SHF.R.U32.HI R8, RZ, 0x2, R189 ;  /* 0x00000002ff087819 */ /* 0x000fe200000116bd */
[----:B------:R-:W-:-:S08]  /*2d70*/  DEPBAR.LE SB0, 0x0 ;  /* 0x000080000000791a */ /* 0x000fd00000000000 */
[----:B------:R-:W1:Y:S01]  /*2d80*/  @P2 LDC.64 R4, c[0x0][0x540] ;  /* 0x00015000ff042b82 */ /* 0x000e620000000a00 */
[----:B------:R-:W-:Y:S02]  /*2d90*/  @P2 IMAD.MOV.U32 R19, RZ, RZ, RZ ;  /* 0x000000ffff132224 */ /* 0x000fe400078e00ff */
[----:B-1----:R-:W-:-:S04]  /*2da0*/  @P2 IMAD.WIDE.U32 R2, R26, R4, R18 ;  /* 0x000000041a022225 */ /* 0x002fc800078e0012 */
[----:B------:R-:W-:Y:S01]  /*2db0*/  @P2 IMAD R5, R26, R5, R3 ;  /* 0x000000051a052224 */ /* 0x000fe200078e0203 */
[----:B------:R-:W-:-:S04]  /*2dc0*/  @P2 LEA R4, P0, R2, UR4, 0x2 ;  /* 0x0000000402042c11 */ /* 0x000fc8000f8010ff */
[----:B------:R-:W-:-:S05]  /*2dd0*/  @P2 LEA.HI.X R5, R2, UR5, R5, 0x2, P0 ;  /* 0x0000000502052c11 */ /* 0x000fca00080f1405 */
[----:B----4-:R1:W4:Y:S01]  /*2de0*/  @P2 LDG.E R7, desc[UR16][R4.64] ;  /* 0x0000001004072981 */ /* 0x010322000c1e1900 */
[----:B------:R-:W-:Y:S01]  /*2df0*/  LOP3.LUT R2, R187, 0x1f0, RZ, 0xc0, !PT ;  /* 0x000001f0bb027812 */ /* 0x000fe200078ec0ff */
[----:B------:R-:W-:Y:S01]  /*2e00*/  IMAD.SHL.U32 R3, R140, 0x40, RZ ;  /* 0x000000408c037824 */ /* 0x000fe200078e00ff */
[----:B------:R-:W-:Y:S01]  /*2e10*/  IADD3 R107, P1, P0, R0, R16, R107 ;  /* 0x00000010006b7210 */ /* 0x000fe2000783e06b */
[----:B------:R-:W-:Y:S01]  /*2e20*/  BSSY.RECONVERGENT B0, `(.L_x_815) ;  /* 0x0000031000007945 */ /* 0x000fe20003800200 */
[----:B------:R-:W-:Y:S01]  /*2e30*/  IADD3 R6, PT, PT, R2, 0x1, R27 ;  /* 0x0000000102067810 */ /* 0x000fe20007ffe01b */
[----:B------:R-:W-:Y:S01]  /*2e40*/  IMAD.MOV.U32 R194, RZ, RZ, RZ ;  /* 0x000000ffffc27224 */ /* 0x000fe200078e00ff */
[----:B------:R-:W-:Y:S02]  /*2e50*/  SHF.L.U64.HI R2, R140, 0x6, R141 ;  /* 0x000000068c027819 */ /* 0x000fe4000001028d */
[----:B------:R-:W-:Y:S02]  /*2e60*/  SHF.R.S32.HI R0, RZ, 0x1f, R0 ;  /* 0x0000001fff007819 */ /* 0x000fe40000011400 */
[----:B------:R-:W-:-:S02]  /*2e70*/  LOP3.LUT R188, R188, 0x7c00, RZ, 0xc0, !PT ;  /* 0x00007c00bcbc7812 */ /* 0x000fc400078ec0ff */
[----:B------:R-:W-:Y:S02]  /*2e80*/  LOP3.LUT R8, R8, 0x7, RZ, 0xc0, !PT ;  /* 0x0000000708087812 */ /* 0x000fe400078ec0ff */
[----:B------:R-:W-:Y:S02]  /*2e90*/  IADD3.X R108, PT, PT, R0, R20, RZ, P1, P0 ;  /* 0x00000014006c7210 */ /* 0x000fe40000fe04ff */
[----:B------:R-:W-:Y:S02]  /*2ea0*/  SHF.R.U32.HI R106, RZ, 0x5, R189 ;  /* 0x00000005ff6a7819 */ /* 0x000fe400000116bd */
[----:B------:R-:W-:Y:S02]  /*2eb0*/  LOP3.LUT R0, R188, 0x200, R109, 0xf8, !PT ;  /* 0x00000200bc007812 */ /* 0x000fe400078ef86d */
[----:B------:R-:W-:Y:S01]  /*2ec0*/  IADD3 R6, PT, PT, -R17, R6, R8 ;  /* 0x0000000611067210 */ /* 0x000fe20007ffe108 */
[----:B------:R-:W-:Y:S02]  /*2ed0*/  IMAD R106, R24, 0x4, R106 ;  /* 0x00000004186a7824 */ /* 0x000fe400078e026a */
[----:B------:R-:W-:Y:S01]  /*2ee0*/  IMAD.IADD R10, R105, 0x1, R0 ;  /* 0x00000001690a7824 */ /* 0x000fe200078e0200 */
[----:B-1----:R-:W1:Y:S01]  /*2ef0*/  @P2 LDC R5, c[0x0][0x458] ;  /* 0x00011600ff052b82 */ /* 0x002e620000000800 */
[-C--:B------:R-:W-:Y:S01]  /*2f00*/  IMAD R4, R2, R99.reuse, RZ ;  /* 0x0000006302047224 */ /* 0x080fe200078e02ff */
[----:B------:R-:W-:Y:S01]  /*2f10*/  IADD3 R102, PT, PT, R6, UR18, R96 ;  /* 0x0000001206667c10 */ /* 0x000fe2000fffe060 */
[----:B------:R-:W-:Y:S01]  /*2f20*/  IMAD.WIDE.U32 R2, R3, R99, RZ ;  /* 0x0000006303027225 */ /* 0x000fe200078e00ff */
[----:B-1----:R-:W4:Y:S04]  /*2f30*/  @P2 MUFU.RCP R5, R5 ;  /* 0x0000000500052308 */ /* 0x002f280000001000 */
[----:B------:R-:W-:Y:S01]  /*2f40*/  BAR.SYNC.DEFER_BLOCKING 0x0 ;  /* 0x0000000000007b1d */ /* 0x000fe20000010000 */
[----:B----4-:R-:W-:Y:S01]  /*2f50*/  @P2 FMUL.FTZ R194, R7, R5 ;  /* 0x0000000507c22220 */ /* 0x010fe20000410000 */
[----:B------:R-:W-:-:S04]  /*2f60*/  IMAD.IADD R5, R3, 0x1, R4 ;  /* 0x0000000103057824 */ /* 0x000fc800078e0204 */
        /* <DEDUP_REMOVED lines=23> */
.L_x_817:
[----:B------:R4:W-:Y:S01]  /*30e0*/  STS.128 [R193+0x10000], RZ ;  /* 0x010000ffc1007388 */ /* 0x0009e20000000c00 */
[----:B------:R-:W-:Y:S05]  /*30f0*/  BRA `(.L_x_818) ;  /* 0x00000000000c7947 */ /* 0x000fea0003800000 */
.L_x_816:
[----:B------:R1:W-:Y:S04]  /*3100*/  STS.128 [R193+0xc000], RZ ;  /* 0x00c000ffc1007388 */ /* 0x0003e80000000c00 */
[----:B------:R1:W-:Y:S04]  /*3110*/  STS.128 [R193+0xe000], RZ ;  /* 0x00e000ffc1007388 */ /* 0x0003e80000000c00 */
[----:B------:R1:W-:Y:S02]  /*3120*/  STS.128 [R193+0x10000], RZ ;  /* 0x010000ffc1007388 */ /* 0x0003e40000000c00 */
.L_x_818:
[----:B------:R-:W-:Y:S05]  /*3130*/  BSYNC.RECONVERGENT B0 ;  /* 0x0000000000007941 */ /* 0x000fea0003800200 */
.L_x_815:
        /* <DEDUP_REMOVED lines=30> */
.L_x_821:
[----:B------:R4:W-:Y:S02]  /*3320*/  STS.128 [R193+0x10800], RZ ;  /* 0x010800ffc1007388 */ /* 0x0009e40000000c00 */
.L_x_820:
[----:B------:R-:W-:Y:S05]  /*3330*/  BSYNC.RECONVERGENT B0 ;  /* 0x0000000000007941 */ /* 0x000fea0003800200 */
.L_x_819:
        /* <DEDUP_REMOVED lines=32> */
.L_x_824:
[----:B------:R4:W-:Y:S02]  /*3540*/  STS.128 [R193+0x11000], RZ ;  /* 0x011000ffc1007388 */ /* 0x0009e40000000c00 */
.L_x_823:
[----:B------:R-:W-:Y:S05]  /*3550*/  BSYNC.RECONVERGENT B0 ;  /* 0x0000000000007941 */ /* 0x000fea0003800200 */
.L_x_822:
        /* <DEDUP_REMOVED lines=33> */
.L_x_827:
[----:B------:R1:W-:Y:S02]  /*3770*/  STS.128 [R193+0x11800], RZ ;  /* 0x011800ffc1007388 */ /* 0x0003e40000000c00 */
.L_x_826:
[----:B------:R-:W-:Y:S05]  /*3780*/  BSYNC.RECONVERGENT B0 ;  /* 0x0000000000007941 */ /* 0x000fea0003800200 */
.L_x_825:
[----:B------:R-:W-:Y:S01]  /*3790*/  LOP3.LUT R0, R22, R6, RZ, 0x3c, !PT ;  /* 0x0000000616007212 */ /* 0x000fe200078e3cff */
[----:B-1--4-:R-:W-:Y:S01]  /*37a0*/  IMAD.MOV.U32 R3, RZ, RZ, 0x20 ;  /* 0x00000020ff037424 */ /* 0x012fe200078e00ff */
        /* <DEDUP_REMOVED lines=11> */
[----:B------:R-:W1:Y:S01]  /*3860*/  LDSM.16.M88.4 R16, [R118+UR8+0x6000] ;  /* 0x006000087610783b */ /* 0x000e620008000200 */
[----:B------:R-:W4:Y:S01]  /*3870*/  LDCU.U8 UR6, c[0x0][0x4f8] ;  /* 0x00009f00ff0677ac */ /* 0x000f220008000000 */
[----:B------:R-:W-:-:S02]  /*3880*/  IMAD.IADD R101, R76, 0x1, R3 ;  /* 0x000000014c657824 */ /* 0x000fc400078e0203 */
[----:B------:R-:W-:Y:S01]  /*3890*/  IMAD.IADD R2, R0, 0x1, R3 ;  /* 0x0000000100027824 */ /* 0x000fe200078e0203 */
[----:B------:R-:W5:Y:S01]  /*38a0*/  LDSM.16.M88.4 R12, [R118+UR8+0x6800] ;  /* 0x00680008760c783b */ /* 0x000f620008000200 */
[--C-:B------:R-:W-:Y:S02]  /*38b0*/  IMAD.IADD R98, R76, 0x1, R246.reuse ;  /* 0x000000014c627824 */ /* 0x100fe400078e02f6 */
[----:B------:R-:W-:Y:S01]  /*38c0*/  IMAD.IADD R0, R0, 0x1, R246 ;  /* 0x0000000100007824 */ /* 0x000fe200078e02f6 */
[----:B------:R-:W2:Y:S01]  /*38d0*/  LDSM.16.M88.4 R28, [R118+UR8+0x7000] ;  /* 0x00700008761c783b */ /* 0x000ea20008000200 */
[C---:B------:R-:W-:Y:S02]  /*38e0*/  IMAD.IADD R97, R3.reuse, 0x1, R98 ;  /* 0x0000000103617824 */ /* 0x040fe400078e0262 */
[----:B------:R-:W-:Y:S01]  /*38f0*/  IMAD.IADD R3, R3, 0x1, R0 ;  /* 0x0000000103037824 */ /* 0x000fe200078e0200 */
[----:B------:R-:W3:Y:S04]  /*3900*/  LDSM.16.M88.4 R24, [R118+UR8+0x7800] ;  /* 0x007800087618783b */ /* 0x000ee80008000200 */
[----:B------:R-:W-:Y:S04]  /*3910*/  LDSM.16.M88.4 R8, [R101] ;  /* 0x000000006508783b */ /* 0x000fe80000000200 */
[----:B------:R-:W4:Y:S04]  /*3920*/  LDSM.16.M88.4 R36, [R2+0x6000] ;  /* 0x006000000224783b */ /* 0x000f280000000200 */
[----:B------:R-:W4:Y:S04]  /*3930*/  LDSM.16.M88.4 R48, [R2+0x6800] ;  /* 0x006800000230783b */ /* 0x000f280000000200 */
[----:B------:R-:W4:Y:S04]  /*3940*/  LDSM.16.M88.4 R52, [R2+0x7000] ;  /* 0x007000000234783b */ /* 0x000f280000000200 */
[----:B------:R-:W4:Y:S04]  /*3950*/  LDSM.16.M88.4 R64, [R2+0x7800] ;  /* 0x007800000240783b */ /* 0x000f280000000200 */
[----:B------:R-:W-:Y:S01]  /*3960*/  LDSM.16.M88.4 R84, [R0+0x7000] ;  /* 0x007000000054783b */ /* 0x000fe20000000200 */
[C---:B-1----:R-:W-:Y:S03]  /*3970*/  HMMA.16816.F32.BF16 R32, R4.reuse, R18, RZ ;  /* 0x000000120420723c */ /* 0x042fe600000418ff */
[----:B------:R-:W-:Y:S04]  /*3980*/  LDSM.16.M88.4 R88, [R0+0x7800] ;  /* 0x007800000058783b */ /* 0x000fe80000000200 */
[----:B------:R-:W-:Y:S01]  /*3990*/  LDSM.16.M88.4 R68, [R0+0x6000] ;  /* 0x006000000044783b */ /* 0x000fe20000000200 */
[C---:B------:R-:W-:Y:S03]  /*39a0*/  HMMA.16816.F32.BF16 R20, R4.reuse, R16, RZ ;  /* 0x000000100414723c */ /* 0x040fe600000418ff */
[----:B------:R-:W-:Y:S05]  /*39b0*/  LDSM.16.M88.4 R92, [R3+0x6000] ;  /* 0x00600000035c783b */ /* 0x000fea0000000200 */
[C---:B-----5:R-:W-:Y:S08]  /*39c0*/  HMMA.16816.F32.BF16 R16, R4.reuse, R12, RZ ;  /* 0x0000000c0410723c */ /* 0x060ff000000418ff */
[C---:B------:R-:W-:Y:S08]  /*39d0*/  HMMA.16816.F32.BF16 R12, R4.reuse, R14, RZ ;  /* 0x0000000e040c723c */ /* 0x040ff000000418ff */
[C---:B--2---:R-:W-:Y:S08]  /*39e0*/  HMMA.16816.F32.BF16 R44, R4.reuse, R28, RZ ;  /* 0x0000001c042c723c */ /* 0x044ff000000418ff */
[C---:B------:R-:W-:Y:S08]  /*39f0*/  HMMA.16816.F32.BF16 R56, R4.reuse, R30, RZ ;  /* 0x0000001e0438723c */ /* 0x040ff000000418ff */
[C---:B---3--:R-:W-:Y:S08]  /*3a00*/  HMMA.16816.F32.BF16 R80, R4.reuse, R24, RZ ;  /* 0x000000180450723c */ /* 0x048ff000000418ff */
[----:B------:R-:W-:Y:S01]  /*3a10*/  HMMA.16816.F32.BF16 R72, R4, R26, RZ ;  /* 0x0000001a0448723c */ /* 0x000fe200000418ff */
[----:B------:R-:W-:Y:S07]  /*3a20*/  LDSM.16.M88.4 R4, [R98] ;  /* 0x000000006204783b */ /* 0x000fee0000000200 */
[C---:B----4-:R-:W-:Y:S01]  /*3a30*/  HMMA.16816.F32.BF16 R40, R8.reuse, R38, R32 ;  /* 0x000000260828723c */ /* 0x050fe20000041820 */
[----:B------:R-:W1:Y:S07]  /*3a40*/  LDSM.16.M88.4 R32, [R0+0x6800] ;  /* 0x006800000020783b */ /* 0x000e6e0000000200 */
[C---:B------:R-:W-:Y:S08]  /*3a50*/  HMMA.16816.F32.BF16 R60, R8.reuse, R36, R20 ;  /* 0x00000024083c723c */ /* 0x040ff00000041814 */
[C---:B------:R-:W-:Y:S08]  /*3a60*/  HMMA.16816.F32.BF16 R28, R8.reuse, R48, R16 ;  /* 0x00000030081c723c */ /* 0x040ff00000041810 */
[C---:B------:R-:W-:Y:S01]  /*3a70*/  HMMA.16816.F32.BF16 R24, R8.reuse, R50, R12 ;  /* 0x000000320818723c */ /* 0x040fe2000004180c */
[----:B------:R-:W2:Y:S07]  /*3a80*/  LDSM.16.M88.4 R12, [R97] ;  /* 0x00000000610c783b */ /* 0x000eae0000000200 */
[C---:B------:R-:W-:Y:S08]  /*3a90*/  HMMA.16816.F32.BF16 R20, R8.reuse, R52, R44 ;  /* 0x000000340814723c */ /* 0x040ff0000004182c */
[C---:B------:R-:W-:Y:S01]  /*3aa0*/  HMMA.16816.F32.BF16 R16, R8.reuse, R54, R56 ;  /* 0x000000360810723c */ /* 0x040fe20000041838 */
[----:B------:R-:W3:Y:S07]  /*3ab0*/  LDSM.16.M88.4 R56, [R3+0x6800] ;  /* 0x006800000338783b */ /* 0x000eee0000000200 */
[C---:B------:R-:W-:Y:S01]  /*3ac0*/  HMMA.16816.F32.BF16 R36, R8.reuse, R64, R80 ;  /* 0x000000400824723c */ /* 0x040fe20000041850 */
[----:B------:R-:W-:Y:S07]  /*3ad0*/  LDSM.16.M88.4 R80, [R118+UR8+0x9800] ;  /* 0x009800087650783b */ /* 0x000fee0008000200 */
[----:B------:R-:W-:Y:S01]  /*3ae0*/  HMMA.16816.F32.BF16 R8, R8, R66, R72 ;  /* 0x000000420808723c */ /* 0x000fe20000041848 */
[----:B------:R-:W4:Y:S04]  /*3af0*/  LDSM.16.M88.4 R72, [R3+0x7000] ;  /* 0x007000000348783b */ /* 0x000f280000000200 */
[----:B------:R-:W-:Y:S03]  /*3b00*/  LDSM.16.M88.4 R64, [R118+UR8+0x8800] ;  /* 0x008800087640783b */ /* 0x000fe60008000200 */
[C---:B-1----:R-:W-:Y:S08]  /*3b10*/  HMMA.16816.F32.BF16 R44, R4.reuse, R32, R28 ;  /* 0x00000020042c723c */ /* 0x042ff0000004181c */
[C---:B------:R-:W-:Y:S01]  /*3b20*/  HMMA.16816.F32.BF16 R52, R4.reuse, R34, R24 ;  /* 0x000000220434723c */ /* 0x040fe20000041818 */
[----:B------:R-:W1:Y:S07]  /*3b30*/  LDSM.16.M88.4 R32, [R3+0x7800] ;  /* 0x007800000320783b */ /* 0x000e6e0000000200 */
[C---:B------:R-:W-:Y:S08]  /*3b40*/  HMMA.16816.F32.BF16 R48, R4.reuse, R84, R20 ;  /* 0x000000540430723c */ /* 0x040ff00000041814 */
[C---:B------:R-:W-:Y:S01]  /*3b50*/  HMMA.16816.F32.BF16 R28, R4.reuse, R88, R36 ;  /* 0x00000058041c723c */ /* 0x040fe20000041824 */
[----:B------:R-:W-:Y:S07]  /*3b60*/  LDSM.16.M88.4 R36, [R118+UR8+0x8000] ;  /* 0x008000087624783b */ /* 0x000fee0008000200 */
[C---:B------:R-:W-:Y:S01]  /*3b70*/  HMMA.16816.F32.BF16 R20, R4.reuse, R90, R8 ;  /* 0x0000005a0414723c */ /* 0x040fe20000041808 */
[----:B------:R-:W5:Y:S04]  /*3b80*/  LDSM.16.M88.4 R8, [R76+0x2000] ;  /* 0x002000004c08783b */ /* 0x000f680000000200 */
[----:B------:R-:W5:Y:S03]  /*3b90*/  LDSM.16.M88.4 R88, [R118+UR8+0x9000] ;  /* 0x009000087658783b */ /* 0x000f660008000200 */
[C---:B------:R-:W-:Y:S08]  /*3ba0*/  HMMA.16816.F32.BF16 R60, R4.reuse, R68, R60 ;  /* 0x00000044043c723c */ /* 0x040ff0000004183c */
        /* <DEDUP_REMOVED lines=8> */
[C---:B------:R-:W-:Y:S08]  /*3c30*/  HMMA.16816.F32.BF16 R52, R12.reuse, R58, R52 ;  /* 0x0000003a0c34723c */ /* 0x040ff00000041834 */
[C---:B----4-:R-:W-:Y:S08]  /*3c40*/  HMMA.16816.F32.BF16 R68, R12.reuse, R74, R24 ;  /* 0x0000004a0c44723c */ /* 0x050ff00000041818 */
[C---:B-1----:R-:W-:Y:S08]  /*3c50*/  HMMA.16816.F32.BF16 R60, R12.reuse, R32, R28 ;  /* 0x000000200c3c723c */ /* 0x042ff0000004181c */
[----:B------:R-:W-:Y:S08]  /*3c60*/  HMMA.16816.F32.BF16 R28, R12, R34, R20 ;  /* 0x000000220c1c723c */ /* 0x000ff00000041814 */
[C---:B-----5:R-:W-:Y:S08]  /*3c70*/  HMMA.16816.F32.BF16 R24, R8.reuse, R36, R16 ;  /* 0x000000240818723c */ /* 0x060ff00000041810 */
[----:B------:R-:W-:Y:S08]  /*3c80*/  HMMA.16816.F32.BF16 R20, R8, R38, R40 ;  /* 0x000000260814723c */ /* 0x000ff00000041828 */
[----:B------:R-:W-:Y:S01]  /*3c90*/  HMMA.16816.F32.BF16 R56, R12, R72, R48 ;  /* 0x000000480c38723c */ /* 0x000fe20000041830 */
[----:B------:R-:W-:Y:S04]  /*3ca0*/  LDSM.16.M88.4 R48, [R2+0x9000] ;  /* 0x009000000230783b */ /* 0x000fe80000000200 */
[----:B------:R-:W-:Y:S03]  /*3cb0*/  LDSM.16.M88.4 R12, [R98+0x2000] ;  /* 0x00200000620c783b */ /* 0x000fe60000000200 */
[C---:B------:R-:W-:Y:S01]  /*3cc0*/  HMMA.16816.F32.BF16 R16, R8.reuse, R64, R44 ;  /* 0x000000400810723c */ /* 0x040fe2000004182c */
[----:B------:R-:W-:Y:S07]  /*3cd0*/  LDSM.16.M88.4 R72, [R0+0x8000] ;  /* 0x008000000048783b */ /* 0x000fee0000000200 */
[C---:B------:R-:W-:Y:S01]  /*3ce0*/  HMMA.16816.F32.BF16 R36, R8.reuse, R66, R52 ;  /* 0x000000420824723c */ /* 0x040fe20000041834 */
[----:B------:R-:W1:Y:S07]  /*3cf0*/  LDSM.16.M88.4 R64, [R2+0x9800] ;  /* 0x009800000240783b */ /* 0x000e6e0000000200 */
[C---:B------:R-:W-:Y:S01]  /*3d00*/  HMMA.16816.F32.BF16 R52, R8.reuse, R90, R68 ;  /* 0x0000005a0834723c */ /* 0x040fe20000041844 */
[----:B------:R-:W3:Y:S07]  /*3d10*/  LDSM.16.M88.4 R68, [R0+0x8800] ;  /* 0x008800000044783b */ /* 0x000eee0000000200 */
[C---:B------:R-:W-:Y:S01]  /*3d20*/  HMMA.16816.F32.BF16 R44, R8.reuse, R88, R56 ;  /* 0x00000058082c723c */ /* 0x040fe20000041838 */
[----:B------:R-:W-:Y:S07]  /*3d30*/  LDSM.16.M88.4 R88, [R0+0xb800] ;  /* 0x00b800000058783b */ /* 0x000fee0000000200 */
[C---:B------:R-:W-:Y:S08]  /*3d40*/  HMMA.16816.F32.BF16 R56, R8.reuse, R80, R60 ;  /* 0x000000500838723c */ /* 0x040ff0000004183c */
[----:B------:R-:W-:Y:S01]  /*3d50*/  HMMA.16816.F32.BF16 R40, R8, R82, R28 ;  /* 0x000000520828723c */ /* 0x000fe2000004181c */
[----:B------:R-:W4:Y:S07]  /*3d60*/  LDSM.16.M88.4 R80, [R0+0x9000] ;  /* 0x009000000050783b */ /* 0x000f2e0000000200 */
[C---:B------:R-:W-:Y:S08]  /*3d70*/  HMMA.16816.F32.BF16 R32, R4.reuse, R84, R24 ;  /* 0x000000540420723c */ /* 0x040ff00000041818 */
[C---:B------:R-:W-:Y:S01]  /*3d80*/  HMMA.16816.F32.BF16 R28, R4.reuse, R86, R20 ;  /* 0x00000056041c723c */ /* 0x040fe20000041814 */
[----:B------:R-:W5:Y:S07]  /*3d90*/  LDSM.16.M88.4 R84, [R0+0x9800] ;  /* 0x009800000054783b */ /* 0x000f6e0000000200 */
[C---:B--2---:R-:W-:Y:S08]  /*3da0*/  HMMA.16816.F32.BF16 R24, R4.reuse, R92, R16 ;  /* 0x0000005c0418723c */ /* 0x044ff00000041810 */
[C---:B-1----:R-:W-:Y:S08]  /*3db0*/  HMMA.16816.F32.BF16 R60, R4.reuse, R64, R56 ;  /* 0x00000040043c723c */ /* 0x042ff00000041838 */
[C---:B------:R-:W-:Y:S08]  /*3dc0*/  HMMA.16816.F32.BF16 R20, R4.reuse, R94, R36 ;  /* 0x0000005e0414723c */ /* 0x040ff00000041824 */
[C---:B------:R-:W-:Y:S08]  /*3dd0*/  HMMA.16816.F32.BF16 R16, R4.reuse, R48, R44 ;  /* 0x000000300410723c */ /* 0x040ff0000004182c */
[C---:B------:R-:W-:Y:S01]  /*3de0*/  HMMA.16816.F32.BF16 R8, R4.reuse, R50, R52 ;  /* 0x000000320408723c */ /* 0x040fe20000041834 */
[----:B------:R-:W-:Y:S07]  /*3df0*/  LDSM.16.M88.4 R52, [R3+0x8000] ;  /* 0x008000000334783b */ /* 0x000fee0000000200 */
[----:B------:R-:W-:Y:S01]  /*3e00*/  HMMA.16816.F32.BF16 R56, R4, R66, R40 ;  /* 0x000000420438723c */ /* 0x000fe20000041828 */
[----:B------:R-:W1:Y:S04]  /*3e10*/  LDSM.16.M88.4 R4, [R97+0x2000] ;  /* 0x002000006104783b */ /* 0x000e680000000200 */
[----:B------:R-:W2:Y:S03]  /*3e20*/  LDSM.16.M88.4 R40, [R3+0x8800] ;  /* 0x008800000328783b */ /* 0x000ea60000000200 */
[C---:B------:R-:W-:Y:S01]  /*3e30*/  HMMA.16816.F32.BF16 R48, R12.reuse, R74, R28 ;  /* 0x0000004a0c30723c */ /* 0x040fe2000004181c */
[----:B------:R-:W2:Y:S07]  /*3e40*/  LDSM.16.M88.4 R28, [R3+0x9000] ;  /* 0x00900000031c783b */ /* 0x000eae0000000200 */
[C---:B---3--:R-:W-:Y:S01]  /*3e50*/  HMMA.16816.F32.BF16 R44, R12.reuse, R68, R24 ;  /* 0x000000440c2c723c */ /* 0x048fe20000041818 */
[----:B------:R-:W3:Y:S07]  /*3e60*/  LDSM.16.M88.4 R24, [R3+0x9800] ;  /* 0x009800000318783b */ /* 0x000eee0000000200 */
[C---:B------:R-:W-:Y:S08]  /*3e70*/  HMMA.16816.F32.BF16 R36, R12.reuse, R70, R20 ;  /* 0x000000460c24723c */ /* 0x040ff00000041814 */
[C---:B------:R-:W-:Y:S01]  /*3e80*/  HMMA.16816.F32.BF16 R64, R12.reuse, R72, R32 ;  /* 0x000000480c40723c */ /* 0x040fe20000041820 */
[----:B------:R-:W-:Y:S07]  /*3e90*/  LDSM.16.M88.4 R72, [R118+UR8+0xa800] ;  /* 0x00a800087648783b */ /* 0x000fee0008000200 */
[C---:B----4-:R-:W-:Y:S08]  /*3ea0*/  HMMA.16816.F32.BF16 R20, R12.reuse, R82, R8 ;  /* 0x000000520c14723c */ /* 0x050ff00000041808 */
[C---:B------:R-:W-:Y:S01]  /*3eb0*/  HMMA.16816.F32.BF16 R32, R12.reuse, R80, R16 ;  /* 0x000000500c20723c */ /* 0x040fe20000041810 */
[----:B------:R-:W-:Y:S04]  /*3ec0*/  LDSM.16.M88.4 R16, [R76+0x4000] ;  /* 0x004000004c10783b */ /* 0x000fe80000000200 */
[----:B------:R-:W4:Y:S03]  /*3ed0*/  LDSM.16.M88.4 R80, [R118+UR8+0xa000] ;  /* 0x00a000087650783b */ /* 0x000f260008000200 */
[C---:B-----5:R-:W-:Y:S01]  /*3ee0*/  HMMA.16816.F32.BF16 R8, R12.reuse, R84, R60 ;  /* 0x000000540c08723c */ /* 0x060fe2000004183c */
[----:B------:R-:W5:Y:S07]  /*3ef0*/  LDSM.16.M88.4 R76, [R118+UR8+0xb800] ;  /* 0x00b80008764c783b */ /* 0x000f6e0008000200 */
[----:B------:R-:W-:Y:S01]  /*3f00*/  HMMA.16816.F32.BF16 R12, R12, R86, R56 ;  /* 0x000000560c0c723c */ /* 0x000fe20000041838 */
[----:B------:R-:W-:Y:S07]  /*3f10*/  LDSM.16.M88.4 R84, [R2+0xb800] ;  /* 0x00b800000254783b */ /* 0x000fee0000000200 */
[C---:B-1----:R-:W-:Y:S08]  /*3f20*/  HMMA.16816.F32.BF16 R60, R4.reuse, R54, R48 ;  /* 0x00000036043c723c */ /* 0x042ff00000041830 */
[C---:B------:R-:W-:Y:S08]  /*3f30*/  HMMA.16816.F32.BF16 R68, R4.reuse, R52, R64 ;  /* 0x000000340444723c */ /* 0x040ff00000041840 */
[C---:B--2---:R-:W-:Y:S01]  /*3f40*/  HMMA.16816.F32.BF16 R56, R4.reuse, R40, R44 ;  /* 0x000000280438723c */ /* 0x044fe2000004182c */
[----:B------:R-:W1:Y:S07]  /*3f50*/  LDSM.16.M88.4 R44, [R118+UR8+0xb000] ;  /* 0x00b00008762c783b */ /* 0x000e6e0008000200 */
[C---:B------:R-:W-:Y:S01]  /*3f60*/  HMMA.16816.F32.BF16 R48, R4.reuse, R42, R36 ;  /* 0x0000002a0430723c */ /* 0x040fe20000041824 */
[----:B------:R-:W-:Y:S07]  /*3f70*/  LDSM.16.M88.4 R36, [R2+0xa800] ;  /* 0x00a800000224783b */ /* 0x000fee0000000200 */
[C---:B------:R-:W-:Y:S08]  /*3f80*/  HMMA.16816.F32.BF16 R64, R4.reuse, R28, R32 ;  /* 0x0000001c0440723c */ /* 0x040ff00000041820 */
[C---:B------:R-:W-:Y:S08]  /*3f90*/  HMMA.16816.F32.BF16 R52, R4.reuse, R30, R20 ;  /* 0x0000001e0434723c */ /* 0x040ff00000041814 */
[C---:B---3--:R-:W-:Y:S01]  /*3fa0*/  HMMA.16816.F32.BF16 R40, R4.reuse, R24, R8 ;  /* 0x000000180428723c */ /* 0x048fe20000041808 */
[----:B------:R-:W-:Y:S07]  /*3fb0*/  LDSM.16.M88.4 R8, [R98+0x4000] ;  /* 0x004000006208783b */ /* 0x000fee0000000200 */
[----:B------:R-:W-:Y:S01]  /*3fc0*/  HMMA.16816.F32.BF16 R4, R4, R26, R12 ;  /* 0x0000001a0404723c */ /* 0x000fe2000004180c */
[----:B------:R-:W-:Y:S04]  /*3fd0*/  LDSM.16.M88.4 R12, [R101+0x4000] ;  /* 0x00400000650c783b */ /* 0x000fe80000000200 */
[----:B------:R-:W2:Y:S03]  /*3fe0*/  LDSM.16.M88.4 R24, [R2+0xa000] ;  /* 0x00a000000218783b */ /* 0x000ea60000000200 */
[C---:B----4-:R-:W-:Y:S01]  /*3ff0*/  HMMA.16816.F32.BF16 R20, R16.reuse, R80, R68 ;  /* 0x000000501014723c */ /* 0x050fe20000041844 */
[----:B------:R-:W3:Y:S07]  /*4000*/  LDSM.16.M88.4 R68, [R2+0xb000] ;  /* 0x00b000000244783b */ /* 0x000eee0000000200 */
[C---:B------:R-:W-:Y:S01]  /*4010*/  HMMA.16816.F32.BF16 R28, R16.reuse, R82, R60 ;  /* 0x00000052101c723c */ /* 0x040fe2000004183c */
[----:B------:R-:W-:Y:S04]  /*4020*/  LDSM.16.M88.4 R80, [R0+0xa800] ;  /* 0x00a800000050783b */ /* 0x000fe80000000200 */
[----:B------:R-:W-:Y:S03]  /*4030*/  LDSM.16.M88.4 R60, [R0+0xb000] ;  /* 0x00b00000003c783b */ /* 0x000fe60000000200 */
[C---:B------:R-:W-:Y:S08]  /*4040*/  HMMA.16816.F32.BF16 R32, R16.reuse, R72, R56 ;  /* 0x000000481020723c */ /* 0x040ff00000041838 */
[C---:B-----5:R-:W-:Y:S08]  /*4050*/  HMMA.16816.F32.BF16 R4, R16.reuse, R78, R4 ;  /* 0x0000004e1004723c */ /* 0x060ff00000041804 */
[C---:B------:R-:W-:Y:S01]  /*4060*/  HMMA.16816.F32.BF16 R48, R16.reuse, R74, R48 ;  /* 0x0000004a1030723c */ /* 0x040fe20000041830 */
[----:B------:R-:W4:Y:S07]  /*4070*/  LDSM.16.M88.4 R72, [R0+0xa000] ;  /* 0x00a000000048783b */ /* 0x000f2e0000000200 */
[C---:B-1----:R-:W-:Y:S08]  /*4080*/  HMMA.16816.F32.BF16 R64, R16.reuse, R44, R64 ;  /* 0x0000002c1040723c */ /* 0x042ff00000041840 */
[C---:B------:R-:W-:Y:S08]  /*4090*/  HMMA.16816.F32.BF16 R52, R16.reuse, R46, R52 ;  /* 0x0000002e1034723c */ /* 0x040ff00000041834 */
[----:B------:R-:W-:Y:S01]  /*40a0*/  HMMA.16816.F32.BF16 R56, R16, R76, R40 ;  /* 0x0000004c1038723c */ /* 0x000fe20000041828 */
[----:B------:R-:W-:Y:S07]  /*40b0*/  LDSM.16.M88.4 R76, [R3+0xb800] ;  /* 0x00b80000034c783b */ /* 0x000fee0000000200 */
[C---:B--2---:R-:W-:Y:S08]  /*40c0*/  HMMA.16816.F32.BF16 R16, R12.reuse, R26, R28 ;  /* 0x0000001a0c10723c */ /* 0x044ff0000004181c */
[C---:B------:R-:W-:Y:S08]  /*40d0*/  HMMA.16816.F32.BF16 R28, R12.reuse, R36, R32 ;  /* 0x000000240c1c723c */ /* 0x040ff00000041820 */
[C---:B------:R-:W-:Y:S01]  /*40e0*/  HMMA.16816.F32.BF16 R32, R12.reuse, R86, R4 ;  /* 0x000000560c20723c */ /* 0x040fe20000041804 */
[----:B------:R-:W1:Y:S07]  /*40f0*/  LDSM.16.M88.4 R4, [R97+0x4000] ;  /* 0x004000006104783b */ /* 0x000e6e0000000200 */
[C---:B------:R-:W-:Y:S01]  /*4100*/  HMMA.16816.F32.BF16 R40, R12.reuse, R38, R48 ;  /* 0x000000260c28723c */ /* 0x040fe20000041830 */
[----:B------:R-:W2:Y:S07]  /*4110*/  LDSM.16.M88.4 R48, [R3+0xa000] ;  /* 0x00a000000330783b */ /* 0x000eae0000000200 */
[C---:B------:R-:W-:Y:S08]  /*4120*/  HMMA.16816.F32.BF16 R20, R12.reuse, R24, R20 ;  /* 0x000000180c14723c */ /* 0x040ff00000041814 */
[C---:B---3--:R-:W-:Y:S01]  /*4130*/  HMMA.16816.F32.BF16 R44, R12.reuse, R68, R64 ;  /* 0x000000440c2c723c */ /* 0x048fe20000041840 */
[----:B------:R-:W3:Y:S07]  /*4140*/  LDSM.16.M88.4 R64, [R3+0xa800] ;  /* 0x00a800000340783b */ /* 0x000eee0000000200 */
[C---:B------:R-:W-:Y:S08]  /*4150*/  HMMA.16816.F32.BF16 R52, R12.reuse, R70, R52 ;  /* 0x000000460c34723c */ /* 0x040ff00000041834 */
[----:B------:R-:W-:Y:S01]  /*4160*/  HMMA.16816.F32.BF16 R36, R12, R84, R56 ;  /* 0x000000540c24723c */ /* 0x000fe20000041838 */
[----:B------:R5:W3:Y:S01]  /*4170*/  LDSM.16.M88.4 R56, [R3+0xb000] ;  /* 0x00b000000338783b */ /* 0x000ae20000000200 */
[----:B------:R-:W-:-:S06]  /*4180*/  DEPBAR.LE SB0, 0x0 ;  /* 0x000080000000791a */ /* 0x000fcc0000000000 */
[C---:B------:R-:W-:Y:S08]  /*4190*/  HMMA.16816.F32.BF16 R12, R8.reuse, R90, R32 ;  /* 0x0000005a080c723c */ /* 0x040ff00000041820 */
[C---:B----4-:R-:W-:Y:S08]  /*41a0*/  HMMA.16816.F32.BF16 R24, R8.reuse, R72, R20 ;  /* 0x000000480818723c */ /* 0x050ff00000041814 */
[C---:B------:R-:W-:Y:S08]  /*41b0*/  HMMA.16816.F32.BF16 R20, R8.reuse, R74, R16 ;  /* 0x0000004a0814723c */ /* 0x040ff00000041810 */
[C---:B------:R-:W-:Y:S08]  /*41c0*/  HMMA.16816.F32.BF16 R16, R8.reuse, R80, R28 ;  /* 0x000000500810723c */ /* 0x040ff0000004181c */
[C---:B------:R-:W-:Y:S08]  /*41d0*/  HMMA.16816.F32.BF16 R28, R8.reuse, R82, R40 ;  /* 0x00000052081c723c */ /* 0x040ff00000041828 */
[C---:B------:R-:W-:Y:S08]  /*41e0*/  HMMA.16816.F32.BF16 R40, R8.reuse, R60, R44 ;  /* 0x0000003c0828723c */ /* 0x040ff0000004182c */
[C---:B------:R-:W-:Y:S08]  /*41f0*/  HMMA.16816.F32.BF16 R52, R8.reuse, R62, R52 ;  /* 0x0000003e0834723c */ /* 0x040ff00000041834 */
[----:B------:R-:W-:Y:S08]  /*4200*/  HMMA.16816.F32.BF16 R60, R8, R88, R36 ;  /* 0x00000058083c723c */ /* 0x000ff00000041824 */
[C---:B-1----:R-:W-:Y:S08]  /*4210*/  HMMA.16816.F32.BF16 R36, R4.reuse, R78, R12 ;  /* 0x0000004e0424723c */ /* 0x042ff0000004180c */
[C---:B--2---:R-:W-:Y:S08]  /*4220*/  HMMA.16816.F32.BF16 R44, R4.reuse, R48, R24 ;  /* 0x00000030042c723c */ /* 0x044ff00000041818 */
[----:B------:R-:W-:Y:S01]  /*4230*/  HMMA.16816.F32.BF16 R24, R4, R50, R20 ;  /* 0x000000320418723c */ /* 0x000fe20000041814 */
[----:B------:R-:W-:Y:S01]  /*4240*/  IMAD.IADD R22, R100, 0x1, R111 ;  /* 0x0000000164167824 */ /* 0x000fe200078e026f */
[----:B------:R-:W-:-:S02]  /*4250*/  VIMNMX R21, PT, PT, R102, R96, PT ;  /* 0x0000006066157248 */ /* 0x000fc40003fe0100 */
[----:B------:R-:W-:Y:S01]  /*4260*/  VIADDMNMX R20, R102, 0x8, R96, PT ;  /* 0x0000000866147846 */ /* 0x000fe20003800160 */
[C---:B------:R-:W-:Y:S02]  /*4270*/  VIADD R0, R22.reuse, 0x38 ;  /* 0x0000003816007836 */ /* 0x040fe40000000000 */
[C---:B-----5:R-:W-:Y:S01]  /*4280*/  VIADD R3, R22.reuse, 0x1 ;  /* 0x0000000116037836 */ /* 0x060fe20000000000 */
[C---:B---3--:R-:W-:Y:S01]  /*4290*/  HMMA.16816.F32.BF16 R32, R4.reuse, R64, R16 ;  /* 0x000000400420723c */ /* 0x048fe20000041810 */
[C---:B------:R-:W-:Y:S01]  /*42a0*/  VIADD R2, R22.reuse, 0x8 ;  /* 0x0000000816027836 */ /* 0x040fe20000000000 */
[----:B------:R-:W-:Y:S01]  /*42b0*/  I2FP.F32.U32 R8, R0 ;  /* 0x0000000000087245 */ /* 0x000fe20000201000 */
[----:B------:R-:W-:Y:S01]  /*42c0*/  VIADD R10, R22, 0x10 ;  /* 0x00000010160a7836 */ /* 0x000fe20000000000 */
[-C--:B------:R-:W-:Y:S01]  /*42d0*/  ISETP.GE.AND P4, PT, R0, R21.reuse, PT ;  /* 0x000000150000720c */ /* 0x080fe20003f86270 */
[----:B------:R-:W-:Y:S01]  /*42e0*/  VIADD R12, R22, 0x11 ;  /* 0x00000011160c7836 */ /* 0x000fe20000000000 */
[----:B------:R-:W-:Y:S01]  /*42f0*/  ISETP.GE.AND P1, PT, R0, R20, PT ;  /* 0x000000140000720c */ /* 0x000fe20003f26270 */
[----:B------:R-:W-:Y:S01]  /*4300*/  FFMA.FTZ R0, R8, R194, R36 ;  /* 0x000000c208007223 */ /* 0x000fe20000010024 */
[C---:B------:R-:W-:Y:S01]  /*4310*/  ISETP.GE.AND P6, PT, R3.reuse, R21, PT ;  /* 0x000000150300720c */ /* 0x040fe20003fc6270 */
[----:B------:R-:W-:Y:S01]  /*4320*/  HMMA.16816.F32.BF16 R28, R4, R66, R28 ;  /* 0x00000042041c723c */ /* 0x000fe2000004181c */
[----:B------:R-:W-:Y:S01]  /*4330*/  BAR.SYNC.DEFER_BLOCKING 0x0 ;  /* 0x0000000000007b1d */ /* 0x000fe20000010000 */
[----:B------:R-:W-:-:S02]  /*4340*/  ISETP.GE.AND P5, PT, R3, R20, PT ;  /* 0x000000140300720c */ /* 0x000fc40003fa6270 */
[----:B------:R-:W-:Y:S02]  /*4350*/  I2FP.F32.U32 R3, R3 ;  /* 0x0000000300037245 */ /* 0x000fe40000201000 */
[----:B------:R-:W-:Y:S02]  /*4360*/  I2FP.F32.U32 R9, R2 ;  /* 0x0000000200097245 */ /* 0x000fe40000201000 */
[----:B------:R-:W-:Y:S01]  /*4370*/  FSEL R131, R0, -INF , !P4 ;  /* 0xff80000000837808 */ /* 0x000fe20006000000 */
[-C--:B------:R-:W-:Y:S01]  /*4380*/  FFMA.FTZ R0, R8, R194.reuse, R38 ;  /* 0x000000c208007223 */ /* 0x080fe20000010026 */
[C---:B------:R-:W-:Y:S01]  /*4390*/  ISETP.GE.AND P3, PT, R2.reuse, R21, PT ;  /* 0x000000150200720c */ /* 0x040fe20003f66270 */
[C---:B------:R-:W-:Y:S01]  /*43a0*/  FFMA.FTZ R8, R3.reuse, R194, R45 ;  /* 0x000000c203087223 */ /* 0x040fe2000001002d */
[----:B------:R-:W-:Y:S01]  /*43b0*/  ISETP.GE.AND P4, PT, R2, R20, PT ;  /* 0x000000140200720c */ /* 0x000fe20003f86270 */
[-C--:B------:R-:W-:Y:S01]  /*43c0*/  FFMA.FTZ R2, R3, R194.reuse, R47 ;  /* 0x000000c203027223 */ /* 0x080fe2000001002f */
[CC--:B------:R-:W-:Y:S01]  /*43d0*/  FFMA.FTZ R3, R9.reuse, R194.reuse, R24 ;  /* 0x000000c209037223 */ /* 0x0c0fe20000010018 */
[----:B------:R-:W-:Y:S01]  /*43e0*/  FFMA.FTZ R11, R9, R194, R26 ;  /* 0x000000c2090b7223 */ /* 0x000fe2000001001a */
[----:B------:R-:W-:Y:S01]  /*43f0*/  VIADD R9, R22, 0x9 ;  /* 0x0000000916097836 */ /* 0x000fe20000000000 */
[----:B------:R-:W-:Y:S01]  /*4400*/  FSEL R130, R0, -INF , !P1 ;  /* 0xff80000000827808 */ /* 0x000fe20004800000 */
[----:B------:R-:W-:Y:S01]  /*4410*/  HMMA.16816.F32.BF16 R40, R4, R56, R40 ;  /* 0x000000380428723c */ /* 0x000fe20000041828 */
[----:B------:R-:W-:-:S02]  /*4420*/  FSEL R23, R2, -INF , !P5 ;  /* 0xff80000002177808 */ /* 0x000fc40006800000 */
[----:B------:R-:W-:Y:S02]  /*4430*/  I2FP.F32.U32 R0, R9 ;  /* 0x0000000900007245 */ /* 0x000fe40000201000 */
[----:B------:R-:W-:Y:S02]  /*4440*/  FSEL R24, R3, -INF , !P3 ;  /* 0xff80000003187808 */ /* 0x000fe40005800000 */
[-C--:B------:R-:W-:Y:S01]  /*4450*/  ISETP.GE.AND P5, PT, R10, R21.reuse, PT ;  /* 0x000000150a00720c */ /* 0x080fe20003fa6270 */
[----:B------:R-:W-:Y:S01]  /*4460*/  FFMA.FTZ R3, R0, R194, R25 ;  /* 0x000000c200037223 */ /* 0x000fe20000010019 */
[----:B------:R-:W-:Y:S01]  /*4470*/  ISETP.GE.AND P3, PT, R10, R20, PT ;  /* 0x000000140a00720c */ /* 0x000fe20003f66270 */
[----:B------:R-:W-:Y:S01]  /*4480*/  FFMA.FTZ R0, R0, R194, R27 ;  /* 0x000000c200007223 */ /* 0x000fe2000001001b */
[----:B------:R-:W-:Y:S01]  /*4490*/  I2FP.F32.U32 R10, R10 ;  /* 0x0000000a000a7245 */ /* 0x000fe20000201000 */
[----:B------:R-:W-:Y:S01]  /*44a0*/  HMMA.16816.F32.BF16 R16, R4, R58, R52 ;  /* 0x0000003a0410723c */ /* 0x000fe20000041834 */
[----:B------:R-:W-:-:S02]  /*44b0*/  ISETP.GE.AND P1, PT, R9, R21, PT ;  /* 0x000000150900720c */ /* 0x000fc40003f26270 */
[----:B------:R-:W-:Y:S01]  /*44c0*/  FSEL R36, R8, -INF , !P6 ;  /* 0xff80000008247808 */ /* 0x000fe20007000000 */
[----:B------:R-:W-:Y:S02]  /*44d0*/  VIADD R8, R22, 0x18 ;  /* 0x0000001816087836 */ /* 0x000fe40000000000 */
[----:B------:R-:W-:Y:S01]  /*44e0*/  FFMA.FTZ R2, R10, R194, R32 ;  /* 0x000000c20a027223 */ /* 0x000fe20000010020 */
[----:B------:R-:W-:Y:S02]  /*44f0*/  ISETP.GE.AND P6, PT, R9, R20, PT ;  /* 0x000000140900720c */ /* 0x000fe40003fc6270 */
[----:B------:R-:W-:Y:S02]  /*4500*/  FSEL R25, R3, -INF , !P1 ;  /* 0xff80000003197808 */ /* 0x000fe40004800000 */
[----:B------:R-:W-:Y:S02]  /*4510*/  I2FP.F32.U32 R3, R12 ;  /* 0x0000000c00037245 */ /* 0x000fe40000201000 */
[----:B------:R-:W-:-:S02]  /*4520*/  I2FP.F32.U32 R9, R8 ;  /* 0x0000000800097245 */ /* 0x000fc40000201000 */
[----:B------:R-:W-:Y:S01]  /*4530*/  FSEL R27, R0, -INF , !P6 ;  /* 0xff800000001b7808 */ /* 0x000fe20007000000 */
[CC--:B------:R-:W-:Y:S01]  /*4540*/  FFMA.FTZ R0, R3.reuse, R194.reuse, R35 ;  /* 0x000000c203007223 */ /* 0x0c0fe20000010023 */
[----:B------:R-:W-:Y:S01]  /*4550*/  FSEL R38, R2, -INF , !P5 ;  /* 0xff80000002267808 */ /* 0x000fe20006800000 */
[----:B------:R-:W-:Y:S01]  /*4560*/  FFMA.FTZ R2, R10, R194, R34 ;  /* 0x000000c20a027223 */ /* 0x000fe20000010022 */
[----:B------:R-:W-:Y:S01]  /*4570*/  ISETP.GE.AND P6, PT, R8, R21, PT ;  /* 0x000000150800720c */ /* 0x000fe20003fc6270 */
[----:B------:R-:W-:Y:S01]  /*4580*/  VIADD R10, R22, 0x20 ;  /* 0x00000020160a7836 */ /* 0x000fe20000000000 */
[----:B------:R-:W-:Y:S01]  /*4590*/  ISETP.GE.AND P5, PT, R8, R20, PT ;  /* 0x000000140800720c */ /* 0x000fe20003fa6270 */
[-C--:B------:R-:W-:Y:S01]  /*45a0*/  FFMA.FTZ R8, R3, R194.reuse, R33 ;  /* 0x000000c203087223 */ /* 0x080fe20000010021 */
[----:B------:R-:W-:Y:S01]  /*45b0*/  FSEL R26, R11, -INF , !P4 ;  /* 0xff8000000b1a7808 */ /* 0x000fe20006000000 */
[CC--:B------:R-:W-:Y:S01]  /*45c0*/  FFMA.FTZ R3, R9.reuse, R194.reuse, R28 ;  /* 0x000000c209037223 */ /* 0x0c0fe2000001001c */
[----:B------:R-:W-:Y:S01]  /*45d0*/  FFMA.FTZ R11, R9, R194, R30 ;  /* 0x000000c2090b7223 */ /* 0x000fe2000001001e */
[----:B------:R-:W-:Y:S01]  /*45e0*/  VIADD R9, R22, 0x19 ;  /* 0x0000001916097836 */ /* 0x000fe20000000000 */
[----:B------:R-:W-:-:S02]  /*45f0*/  ISETP.GE.AND P1, PT, R12, R20, PT ;  /* 0x000000140c00720c */ /* 0x000fc40003f26270 */
[----:B------:R-:W-:Y:S02]  /*4600*/  FSEL R30, R2, -INF , !P3 ;  /* 0xff800000021e7808 */ /* 0x000fe40005800000 */
[----:B------:R-:W-:Y:S02]  /*4610*/  I2FP.F32.U32 R2, R9 ;  /* 0x0000000900027245 */ /* 0x000fe40000201000 */
[----:B------:R-:W-:Y:S02]  /*4620*/  FSEL R28, R0, -INF , !P1 ;  /* 0xff800000001c7808 */ /* 0x000fe40004800000 */
[----:B------:R-:W-:Y:S01]  /*4630*/  FSEL R33, R3, -INF , !P6 ;  /* 0xff80000003217808 */ /* 0x000fe20007000000 */
[-C--:B------:R-:W-:Y:S01]  /*4640*/  FFMA.FTZ R3, R2, R194.reuse, R29 ;  /* 0x000000c202037223 */ /* 0x080fe2000001001d */
[----:B------:R-:W-:Y:S01]  /*4650*/  ISETP.GE.AND P1, PT, R10, R21, PT ;  /* 0x000000150a00720c */ /* 0x000fe20003f26270 */
[----:B------:R-:W-:Y:S01]  /*4660*/  FFMA.FTZ R0, R2, R194, R31 ;  /* 0x000000c202007223 */ /* 0x000fe2000001001f */
[----:B------:R-:W-:-:S02]  /*4670*/  ISETP.GE.AND P6, PT, R10, R20, PT ;  /* 0x000000140a00720c */ /* 0x000fc40003fc6270 */
[----:B------:R-:W-:Y:S02]  /*4680*/  I2FP.F32.U32 R10, R10 ;  /* 0x0000000a000a7245 */ /* 0x000fe40000201000 */
[-C--:B------:R-:W-:Y:S01]  /*4690*/  ISETP.GE.AND P4, PT, R12, R21.reuse, PT ;  /* 0x000000150c00720c */ /* 0x080fe20003f86270 */
[----:B------:R-:W-:Y:S01]  /*46a0*/  VIADD R12, R22, 0x21 ;  /* 0x00000021160c7836 */ /* 0x000fe20000000000 */
[C---:B------:R-:W-:Y:S01]  /*46b0*/  ISETP.GE.AND P3, PT, R9.reuse, R21, PT ;  /* 0x000000150900720c */ /* 0x040fe20003f66270 */
[----:B------:R-:W-:Y:S01]  /*46c0*/  FFMA.FTZ R2, R10, R194, R40 ;  /* 0x000000c20a027223 */ /* 0x000fe20000010028 */
[----:B------:R-:W-:Y:S01]  /*46d0*/  FSEL R35, R8, -INF , !P4 ;  /* 0xff80000008237808 */ /* 0x000fe20006000000 */
[----:B------:R-:W-:Y:S01]  /*46e0*/  VIADD R8, R22, 0x28 ;  /* 0x0000002816087836 */ /* 0x000fe20000000000 */
[----:B------:R-:W-:Y:S02]  /*46f0*/  ISETP.GE.AND P4, PT, R9, R20, PT ;  /* 0x000000140900720c */ /* 0x000fe40003f86270 */
[----:B------:R-:W-:-:S02]  /*4700*/  FSEL R29, R11, -INF , !P5 ;  /* 0xff8000000b1d7808 */ /* 0x000fc40006800000 */
[----:B------:R-:W-:Y:S02]  /*4710*/  FSEL R32, R3, -INF , !P3 ;  /* 0xff80000003207808 */ /* 0x000fe40005800000 */
[CC--:B------:R-:W-:Y:S02]  /*4720*/  ISETP.GE.AND P5, PT, R12.reuse, R21.reuse, PT ;  /* 0x000000150c00720c */ /* 0x0c0fe40003fa6270 */
[----:B------:R-:W-:Y:S02]  /*4730*/  ISETP.GE.AND P3, PT, R12, R20, PT ;  /* 0x000000140c00720c */ /* 0x000fe40003f66270 */
[----:B------:R-:W-:Y:S02]  /*4740*/  I2FP.F32.U32 R3, R12 ;  /* 0x0000000c00037245 */ /* 0x000fe40000201000 */
[----:B------:R-:W-:Y:S01]  /*4750*/  FSEL R102, R2, -INF , !P1 ;  /* 0xff80000002667808 */ /* 0x000fe20004800000 */
[----:B------:R-:W-:Y:S01]  /*4760*/  HMMA.16816.F32.BF16 R12, R4, R76, R60 ;  /* 0x0000004c040c723c */ /* 0x000fe2000004183c */
[----:B------:R-:W-:Y:S01]  /*4770*/  FSEL R34, R0, -INF , !P4 ;  /* 0xff80000000227808 */ /* 0x000fe20006000000 */
[----:B------:R-:W-:Y:S01]  /*4780*/  FFMA.FTZ R2, R10, R194, R42 ;  /* 0x000000c20a027223 */ /* 0x000fe2000001002a */
[-C--:B------:R-:W-:Y:S01]  /*4790*/  ISETP.GE.AND P4, PT, R8, R21.reuse, PT ;  /* 0x000000150800720c */ /* 0x080fe20003f86270 */
[----:B------:R-:W-:Y:S01]  /*47a0*/  VIADD R6, R22, 0x29 ;  /* 0x0000002916067836 */ /* 0x000fe20000000000 */
[----:B------:R-:W-:Y:S01]  /*47b0*/  ISETP.GE.AND P1, PT, R8, R20, PT ;  /* 0x000000140800720c */ /* 0x000fe20003f26270 */
[C---:B------:R-:W-:Y:S01]  /*47c0*/  FFMA.FTZ R0, R3.reuse, R194, R43 ;  /* 0x000000c203007223 */ /* 0x040fe2000001002b */
[----:B------:R-:W-:Y:S01]  /*47d0*/  I2FP.F32.U32 R8, R8 ;  /* 0x0000000800087245 */ /* 0x000fe20000201000 */
[----:B------:R-:W-:Y:S01]  /*47e0*/  FFMA.FTZ R4, R3, R194, R41 ;  /* 0x000000c203047223 */ /* 0x000fe20000010029 */
[----:B------:R-:W-:Y:S01]  /*47f0*/  FSEL R84, R2, -INF , !P6 ;  /* 0xff80000002547808 */ /* 0x000fe20007000000 */
[----:B------:R-:W-:Y:S01]  /*4800*/  VIADD R7, R22, 0x30 ;  /* 0x0000003016077836 */ /* 0x000fe20000000000 */
[----:B------:R-:W-:Y:S01]  /*4810*/  I2FP.F32.U32 R2, R6 ;  /* 0x0000000600027245 */ /* 0x000fe20000201000 */
[CC--:B------:R-:W-:Y:S01]  /*4820*/  FFMA.FTZ R3, R8.reuse, R194.reuse, R16 ;  /* 0x000000c208037223 */ /* 0x0c0fe20000010010 */
[-C--:B------:R-:W-:Y:S01]  /*4830*/  FFMA.FTZ R5, R8, R194.reuse, R18 ;  /* 0x000000c208057223 */ /* 0x080fe20000010012 */
[----:B------:R-:W-:Y:S01]  /*4840*/  VIADD R8, R22, 0x31 ;  /* 0x0000003116087836 */ /* 0x000fe20000000000 */
[----:B------:R-:W-:Y:S01]  /*4850*/  FSEL R98, R0, -INF , !P3 ;  /* 0xff80000000627808 */ /* 0x000fe20005800000 */
[----:B------:R-:W-:Y:S01]  /*4860*/  FFMA.FTZ R0, R2, R194, R17 ;  /* 0x000000c202007223 */ /* 0x000fe20000010011 */
[----:B------:R-:W-:-:S02]  /*4870*/  ISETP.GE.AND P6, PT, R6, R21, PT ;  /* 0x000000150600720c */ /* 0x000fc40003fc6270 */
[----:B------:R-:W-:Y:S02]  /*4880*/  FSEL R97, R5, -INF , !P1 ;  /* 0xff80000005617808 */ /* 0x000fe40004800000 */
[----:B------:R-:W-:Y:S02]  /*4890*/  I2FP.F32.U32 R5, R8 ;  /* 0x0000000800057245 */ /* 0x000fe40000201000 */
[----:B------:R-:W-:Y:S02]  /*48a0*/  FSEL R100, R3, -INF , !P4 ;  /* 0xff80000003647808 */ /* 0x000fe40006000000 */
[----:B------:R-:W-:Y:S02]  /*48b0*/  I2FP.F32.U32 R3, R7 ;  /* 0x0000000700037245 */ /* 0x000fe40000201000 */
[----:B------:R-:W-:Y:S01]  /*48c0*/  FSEL R101, R0, -INF , !P6 ;  /* 0xff80000000657808 */ /* 0x000fe20007000000 */
[-C--:B------:R-:W-:Y:S01]  /*48d0*/  FFMA.FTZ R0, R2, R194.reuse, R19 ;  /* 0x000000c202007223 */ /* 0x080fe20000010013 */
[----:B------:R-:W-:Y:S01]  /*48e0*/  FSEL R94, R4, -INF , !P5 ;  /* 0xff800000045e7808 */ /* 0x000fe20006800000 */
[C---:B------:R-:W-:Y:S01]  /*48f0*/  FFMA.FTZ R4, R5.reuse, R194, R13 ;  /* 0x000000c205047223 */ /* 0x040fe2000001000d */
[----:B------:R-:W-:Y:S01]  /*4900*/  ISETP.GE.AND P5, PT, R6, R20, PT ;  /* 0x000000140600720c */ /* 0x000fe20003fa6270 */
[----:B------:R-:W-:Y:S01]  /*4910*/  FFMA.FTZ R5, R5, R194, R15 ;  /* 0x000000c205057223 */ /* 0x000fe2000001000f */
[----:B------:R-:W-:Y:S01]  /*4920*/  ISETP.GE.AND P6, PT, R8, R20, PT ;  /* 0x000000140800720c */ /* 0x000fe20003fc6270 */
[CC--:B------:R-:W-:Y:S01]  /*4930*/  FFMA.FTZ R2, R3.reuse, R194.reuse, R12 ;  /* 0x000000c203027223 */ /* 0x0c0fe2000001000c */
[----:B------:R-:W-:Y:S01]  /*4940*/  FFMA.FTZ R3, R3, R194, R14 ;  /* 0x000000c203037223 */ /* 0x000fe2000001000e */
[----:B------:R-:W-:Y:S01]  /*4950*/  FSEL R83, R0, -INF , !P5 ;  /* 0xff80000000537808 */ /* 0x000fe20006800000 */
[----:B------:R-:W-:Y:S01]  /*4960*/  VIADD R0, R22, 0x39 ;  /* 0x0000003916007836 */ /* 0x000fe20000000000 */
[----:B------:R-:W-:-:S02]  /*4970*/  ISETP.GE.AND P4, PT, R7, R20, PT ;  /* 0x000000140700720c */ /* 0x000fc40003f86270 */
[-C--:B------:R-:W-:Y:S02]  /*4980*/  ISETP.GE.AND P1, PT, R8, R21.reuse, PT ;  /* 0x000000150800720c */ /* 0x080fe40003f26270 */
[----:B------:R-:W-:Y:S02]  /*4990*/  ISETP.GE.AND P3, PT, R7, R21, PT ;  /* 0x000000150700720c */ /* 0x000fe40003f66270 */
[----:B------:R-:W-:Y:S02]  /*49a0*/  FSEL R120, R5, -INF , !P6 ;  /* 0xff80000005787808 */ /* 0x000fe40007000000 */
[----:B------:R-:W-:Y:S02]  /*49b0*/  ISETP.NE.AND P6, PT, R244, 0x1, PT ;  /* 0x00000001f400780c */ /* 0x000fe40003fc5270 */
[----:B------:R-:W-:Y:S02]  /*49c0*/  FSEL R122, R3, -INF , !P4 ;  /* 0xff800000037a7808 */ /* 0x000fe40006000000 */
[----:B------:R-:W-:-:S02]  /*49d0*/  FSEL R123, R4, -INF , !P1 ;  /* 0xff800000047b7808 */ /* 0x000fc40004800000 */
[----:B------:R-:W-:Y:S02]  /*49e0*/  FSEL R129, R2, -INF , !P3 ;  /* 0xff80000002817808 */ /* 0x000fe40005800000 */
[CC--:B------:R-:W-:Y:S02]  /*49f0*/  ISETP.GE.AND P4, PT, R0.reuse, R21.reuse, PT ;  /* 0x000000150000720c */ /* 0x0c0fe40003f86270 */
[----:B------:R-:W-:Y:S02]  /*4a00*/  ISETP.GE.AND P1, PT, R0, R20, PT ;  /* 0x000000140000720c */ /* 0x000fe40003f26270 */
[----:B------:R-:W-:Y:S02]  /*4a10*/  I2FP.F32.U32 R2, R22 ;  /* 0x0000001600027245 */ /* 0x000fe40000201000 */
[----:B------:R-:W-:Y:S02]  /*4a20*/  I2FP.F32.U32 R0, R0 ;  /* 0x0000000000007245 */ /* 0x000fe40000201000 */
[----:B------:R-:W-:Y:S01]  /*4a30*/  ISETP.GE.AND P5, PT, R22, R21, PT ;  /* 0x000000151600720c */ /* 0x000fe20003fa6270 */
[CC--:B------:R-:W-:Y:S01]  /*4a40*/  FFMA.FTZ R4, R2.reuse, R194.reuse, R44 ;  /* 0x000000c202047223 */ /* 0x0c0fe2000001002c */
[-C--:B------:R-:W-:Y:S01]  /*4a50*/  FFMA.FTZ R2, R2, R194.reuse, R46 ;  /* 0x000000c202027223 */ /* 0x080fe2000001002e */
[CC--:B------:R-:W-:Y:S01]  /*4a60*/  FFMA.FTZ R3, R0.reuse, R194.reuse, R37 ;  /* 0x000000c200037223 */ /* 0x0c0fe20000010025 */
[----:B------:R-:W-:Y:S01]  /*4a70*/  FFMA.FTZ R0, R0, R194, R39 ;  /* 0x000000c200007223 */ /* 0x000fe20000010027 */
[----:B------:R-:W-:-:S02]  /*4a80*/  ISETP.GE.AND P3, PT, R22, R20, PT ;  /* 0x000000141600720c */ /* 0x000fc40003f66270 */
        /* <DEDUP_REMOVED lines=13> */
[C-C-:B------:R-:W-:Y:S01]  /*4b60*/  IMAD.X R3, R115.reuse, 0x1, R4.reuse, P1 ;  /* 0x0000000173037824 */ /* 0x140fe200008e0604 */
[----:B------:R-:W-:Y:S02]  /*4b70*/  IADD3 R5, P1, PT, R116, R0, RZ ;  /* 0x0000000074057210 */ /* 0x000fe40007f3e0ff */
[----:B------:R-:W-:Y:S02]  /*4b80*/  LEA.HI.X R9, R2, R110, R4, 0x1, P3 ;  /* 0x0000006e02097211 */ /* 0x000fe400018f0c04 */
[CC--:B------:R-:W-:Y:S01]  /*4b90*/  LEA R6, P3, R0.reuse, R112.reuse, 0x1 ;  /* 0x0000007000067211 */ /* 0x0c0fe200078608ff */
        /* <DEDUP_REMOVED lines=72> */
.L_x_830:
[----:B------:R3:W-:Y:S02]  /*5020*/  STS.128 [R193+0xb800], RZ ;  /* 0x00b800ffc1007388 */ /* 0x0007e40000000c00 */
.L_x_831:
[----:B------:R-:W-:Y:S05]  /*5030*/  BSYNC.RECONVERGENT B0 ;  /* 0x0000000000007941 */ /* 0x000fea0003800200 */
.L_x_829:
[----:B------:R-:W0:Y:S02]  /*5040*/  LDGDEPBAR ;  /* 0x00000000000079af */ /* 0x000e240000000000 */
.L_x_828:
[----:B------:R-:W-:Y:S01]  /*5050*/  FMNMX3.FTZ R0, R13, R23, R26, !PT ;  /* 0x000000170d007276 */ /* 0x000fe2000781001a */
[----:B------:R-:W-:Y:S01]  /*5060*/  IMAD.WIDE.U32 R176, R107, -0x2daee0ad, RZ ;  /* 0xd2511f536bb07825 */ /* 0x000fe200078e00ff */
[----:B-12---:R-:W-:Y:S01]  /*5070*/  FMNMX3.FTZ R2, R14, R36, R24, !PT ;  /* 0x000000240e027276 */ /* 0x006fe20007810018 */
[----:B------:R-:W1:Y:S01]  /*5080*/  LDCU UR4, c[0x0][0x45c] ;  /* 0x00008b80ff0477ac */ /* 0x000e620008000800 */
[----:B------:R-:W-:Y:S01]  /*5090*/  FMNMX3.FTZ R0, R0, R27, R30, !PT ;  /* 0x0000001b00007276 */ /* 0x000fe2000781001e */
[----:B------:R-:W-:Y:S01]  /*50a0*/  IMAD.SHL.U32 R22, R99, 0x2, RZ ;  /* 0x0000000263167824 */ /* 0x000fe200078e00ff */
[----:B------:R-:W-:Y:S01]  /*50b0*/  FMNMX3.FTZ R2, R2, R25, R38, !PT ;  /* 0x0000001902027276 */ /* 0x000fe20007810026 */
[----:B------:R-:W-:Y:S01]  /*50c0*/  IMAD.WIDE.U32 R174, R106, -0x326172a9, RZ ;  /* 0xcd9e8d576aae7825 */ /* 0x000fe200078e00ff */
[----:B------:R-:W-:Y:S01]  /*50d0*/  FMNMX3.FTZ R0, R0, R28, R29, !PT ;  /* 0x0000001c00007276 */ /* 0x000fe2000781001d */
[----:B------:R-:W-:Y:S01]  /*50e0*/  ULEA UR5, UR19, UR9, 0x18 ;  /* 0x0000000913057291 */ /* 0x000fe2000f8ec0ff */
[----:B------:R-:W-:Y:S01]  /*50f0*/  FMNMX3.FTZ R2, R2, R35, R33, !PT ;  /* 0x0000002302027276 */ /* 0x000fe20007810021 */
[----:B------:R-:W-:Y:S01]  /*5100*/  VIADD R77, R196, 0x9e3779b9 ;  /* 0x9e3779b9c44d7836 */ /* 0x000fe20000000000 */
[----:B------:R-:W-:Y:S01]  /*5110*/  FMNMX3.FTZ R0, R0, R34, R84, !PT ;  /* 0x0000002200007276 */ /* 0x000fe20007810054 */
[C---:B------:R-:W-:Y:S01]  /*5120*/  VIADD R79, R197.reuse, 0x76cf5d0a ;  /* 0x76cf5d0ac54f7836 */ /* 0x040fe20000000000 */
[----:B------:R-:W-:Y:S01]  /*5130*/  FMNMX3.FTZ R2, R2, R32, R102, !PT ;  /* 0x0000002002027276 */ /* 0x000fe20007810066 */
[----:B------:R-:W-:Y:S01]  /*5140*/  VIADD R73, R196, 0x3c6ef372 ;  /* 0x3c6ef372c4497836 */ /* 0x000fe20000000000 */
[----:B------:R-:W-:Y:S01]  /*5150*/  FMNMX3.FTZ R0, R0, R98, R97, !PT ;  /* 0x0000006200007276 */ /* 0x000fe20007810061 */
[----:B------:R-:W-:Y:S01]  /*5160*/  VIADD R78, R196, 0xdaa66d2b ;  /* 0xdaa66d2bc44e7836 */ /* 0x000fe20000000000 */
[----:B------:R-:W-:Y:S01]  /*5170*/  FMNMX3.FTZ R2, R2, R94, R100, !PT ;  /* 0x0000005e02027276 */ /* 0x000fe20007810064 */
[C---:B------:R-:W-:Y:S01]  /*5180*/  VIADD R76, R197.reuse, 0x32370b8f ;  /* 0x32370b8fc54c7836 */ /* 0x040fe20000000000 */
        /* <DEDUP_REMOVED lines=8> */
[----:B------:R-:W-:Y:S01]  /*5210*/  FMNMX.FTZ R0, R111, R0, !PT ;  /* 0x000000006f007209 */ /* 0x000fe20007810000 */
[----:B------:R-:W-:Y:S01]  /*5220*/  VIADD R92, R196, 0x1715609d ;  /* 0x1715609dc45c7836 */ /* 0x000fe20000000000 */
[----:B------:R-:W-:Y:S01]  /*5230*/  FMNMX.FTZ R2, R121, R2, !PT ;  /* 0x0000000279027209 */ /* 0x000fe20007810000 */
[----:B------:R-:W-:Y:S01]  /*5240*/  IMAD.MOV.U32 R86, RZ, RZ, 0x20 ;  /* 0x00000020ff567424 */ /* 0x000fe200078e00ff */
[----:B------:R-:W-:Y:S01]  /*5250*/  STL.64 [R1+0x50], R176 ;  /* 0x000050b001007387 */ /* 0x000fe20000100a00 */
[----:B------:R-:W-:-:S03]  /*5260*/  VIADD R81, R197, 0x646e171e ;  /* 0x646e171ec5517836 */ /* 0x000fc60000000000 */
[----:B------:R-:W2:Y:S01]  /*5270*/  SHFL.BFLY PT, R3, R0, 0x2, 0x1f ;  /* 0x0c401f0000037f89 */ /* 0x000ea200000e0000 */
[----:B------:R-:W-:-:S03]  /*5280*/  SEL R86, R86, 0xffffffe0, !P2 ;  /* 0xffffffe056567807 */ /* 0x000fc60005000000 */
[----:B------:R-:W4:Y:S01]  /*5290*/  SHFL.BFLY PT, R4, R2, 0x2, 0x1f ;  /* 0x0c401f0002047f89 */ /* 0x000f2200000e0000 */
[----:B--2---:R-:W-:Y:S02]  /*52a0*/  FMNMX.FTZ R0, R0, R3, !PT ;  /* 0x0000000300007209 */ /* 0x004fe40007810000 */
[----:B----4-:R-:W-:-:S03]  /*52b0*/  FMNMX.FTZ R116, R2, R4, !PT ;  /* 0x0000000402747209 */ /* 0x010fc60007810000 */
[----:B------:R-:W2:Y:S01]  /*52c0*/  SHFL.BFLY PT, R5, R0, 0x1, 0x1f ;  /* 0x0c201f0000057f89 */ /* 0x000ea200000e0000 */
[----:B------:R-:W-:Y:S02]  /*52d0*/  LOP3.LUT R2, R197, R22, R177, 0x96, !PT ;  /* 0x00000016c5027212 */ /* 0x000fe400078e96b1 */
[----:B------:R-:W-:Y:S01]  /*52e0*/  LOP3.LUT R4, R196, R108, R175, 0x96, !PT ;  /* 0x0000006cc4047212 */ /* 0x000fe200078e96af */
[----:B------:R-:W4:Y:S02]  /*52f0*/  SHFL.BFLY PT, R8, R116, 0x1, 0x1f ;  /* 0x0c201f0074087f89 */ /* 0x000f2400000e0000 */
[----:B------:R-:W-:-:S04]  /*5300*/  IMAD.WIDE.U32 R2, R2, -0x326172a9, RZ ;  /* 0xcd9e8d5702027825 */ /* 0x000fc800078e00ff */
[----:B------:R-:W-:Y:S01]  /*5310*/  IMAD.WIDE.U32 R172, R4, -0x2daee0ad, RZ ;  /* 0xd2511f5304ac7825 */ /* 0x000fe200078e00ff */
[----:B------:R-:W-:-:S03]  /*5320*/  LOP3.LUT R6, R77, R174, R3, 0x96, !PT ;  /* 0x000000ae4d067212 */ /* 0x000fc600078e9603 */
[----:B------:R-:W-:Y:S01]  /*5330*/  VIADD R4, R197, 0xbb67ae85 ;  /* 0xbb67ae85c5047836 */ /* 0x000fe20000000000 */
[----:B------:R-:W-:Y:S01]  /*5340*/  STL.64 [R1+0x58], R172 ;  /* 0x000058ac01007387 */ /* 0x000fe20000100a00 */
[----:B------:R-:W-:-:S03]  /*5350*/  IMAD.WIDE.U32 R6, R6, -0x2daee0ad, RZ ;  /* 0xd2511f5306067825 */ /* 0x000fc600078e00ff */
[----:B------:R-:W-:Y:S02]  /*5360*/  LOP3.LUT R4, R4, R176, R173, 0x96, !PT ;  /* 0x000000b004047212 */ /* 0x000fe400078e96ad */
[----:B------:R-:W-:-:S03]  /*5370*/  LOP3.LUT R10, R79, R172, R7, 0x96, !PT ;  /* 0x000000ac4f0a7212 */ /* 0x000fc600078e9607 */
[----:B------:R-:W-:Y:S01]  /*5380*/  IMAD.WIDE.U32 R226, R4, -0x326172a9, RZ ;  /* 0xcd9e8d5704e27825 */ /* 0x000fe200078e00ff */
[----:B--2---:R-:W-:-:S03]  /*5390*/  FMNMX.FTZ R3, R0, R5, !PT ;  /* 0x0000000500037209 */ /* 0x004fc60007810000 */
[----:B------:R-:W-:Y:S01]  /*53a0*/  IMAD.WIDE.U32 R10, R10, -0x326172a9, RZ ;  /* 0xcd9e8d570a0a7825 */ /* 0x000fe200078e00ff */
[----:B------:R-:W-:-:S03]  /*53b0*/  LOP3.LUT R4, R73, R2, R227, 0x96, !PT ;  /* 0x0000000249047212 */ /* 0x000fc600078e96e3 */
[C---:B-1----:R-:W-:Y:S01]  /*53c0*/  FMUL.FTZ R2, R3.reuse, UR4 ;  /* 0x0000000403027c20 */ /* 0x042fe20008410000 */
[----:B----4-:R-:W-:Y:S02]  /*53d0*/  FMNMX.FTZ R116, R116, R8, !PT ;  /* 0x0000000874747209 */ /* 0x010fe40007810000 */
[----:B------:R-:W-:Y:S01]  /*53e0*/  LOP3.LUT R8, R78, R226, R11, 0x96, !PT ;  /* 0x000000e24e087212 */ /* 0x000fe200078e960b */
[----:B------:R-:W-:Y:S01]  /*53f0*/  IMAD.WIDE.U32 R4, R4, -0x2daee0ad, RZ ;  /* 0xd2511f5304047825 */ /* 0x000fe200078e00ff */
[----:B------:R-:W-:-:S03]  /*5400*/  FSETP.NEU.FTZ.AND P1, PT, R3, -INF , PT ;  /* 0xff8000000300780b */ /* 0x000fc60003f3d000 */
[----:B------:R-:W-:Y:S01]  /*5410*/  FMUL.FTZ R12, R116, UR4 ;  /* 0x00000004740c7c20 */ /* 0x000fe20008410000 */
[----:B------:R-:W-:Y:S01]  /*5420*/  IMAD.WIDE.U32 R8, R8, -0x2daee0ad, RZ ;  /* 0xd2511f5308087825 */ /* 0x000fe200078e00ff */
[----:B------:R-:W-:Y:S02]  /*5430*/  FSEL R2, R2, RZ, P1 ;  /* 0x000000ff02027208 */ /* 0x000fe40000800000 */
[----:B------:R-:W-:Y:S02]  /*5440*/  LOP3.LUT R6, R76, R6, R5, 0x96, !PT ;  /* 0x000000064c067212 */ /* 0x000fe400078e9605 */
[----:B------:R-:W-:Y:S01]  /*5450*/  FSETP.NEU.FTZ.AND P1, PT, R116, -INF , PT ;  /* 0xff8000007400780b */ /* 0x000fe20003f3d000 */
[--C-:B------:R-:W-:Y:S01]  /*5460*/  FFMA.FTZ R0, R13, UR4, -R2.reuse ;  /* 0x000000040d007c23 */ /* 0x100fe20008010802 */
[----:B------:R-:W-:Y:S01]  /*5470*/  LOP3.LUT R9, R80, R4, R9, 0x96, !PT ;  /* 0x0000000450097212 */ /* 0x000fe200078e9609 */
[----:B------:R-:W-:Y:S01]  /*5480*/  FFMA.FTZ R4, R23, UR4, -R2 ;  /* 0x0000000417047c23 */ /* 0x000fe20008010802 */
[----:B------:R-:W-:Y:S01]  /*5490*/  FSEL R12, R12, RZ, P1 ;  /* 0x000000ff0c0c7208 */ /* 0x000fe20000800000 */
[----:B------:R-:W-:Y:S01]  /*54a0*/  IMAD.WIDE.U32 R6, R6, -0x326172a9, RZ ;  /* 0xcd9e8d5706067825 */ /* 0x000fe200078e00ff */
[----:B------:R1:W-:Y:S03]  /*54b0*/  MUFU.EX2 R124, R0 ;  /* 0x00000000007c7308 */ /* 0x0003e60000000800 */
[----:B------:R-:W-:Y:S01]  /*54c0*/  FFMA.FTZ R5, R14, UR4, -R12 ;  /* 0x000000040e057c23 */ /* 0x000fe2000801080c */
[----:B------:R2:W-:Y:S01]  /*54d0*/  MUFU.EX2 R170, R4 ;  /* 0x0000000400aa7308 */ /* 0x0005e20000000800 */
[----:B------:R-:W-:Y:S01]  /*54e0*/  LOP3.LUT R10, R72, R10, R7, 0x96, !PT ;  /* 0x0000000a480a7212 */ /* 0x000fe200078e9607 */
[----:B------:R-:W-:-:S02]  /*54f0*/  FFMA.FTZ R7, R26, UR4, -R2 ;  /* 0x000000041a077c23 */ /* 0x000fc40008010802 */
[----:B------:R4:W-:Y:S02]  /*5500*/  MUFU.EX2 R149, R5 ;  /* 0x0000000500957308 */ /* 0x0009e40000000800 */
[----:B------:R-:W-:Y:S02]  /*5510*/  IMAD.WIDE.U32 R14, R10, -0x2daee0ad, RZ ;  /* 0xd2511f530a0e7825 */ /* 0x000fe400078e00ff */
[----:B------:R-:W5:Y:S01]  /*5520*/  LDC R10, c[0x0][0x4f8] ;  /* 0x00013e00ff0a7b82 */ /* 0x000f620000000800 */
[----:B------:R3:W-:Y:S01]  /*5530*/  MUFU.EX2 R165, R7 ;  /* 0x0000000700a57308 */ /* 0x0007e20000000800 */
[----:B-1----:R-:W-:Y:S01]  /*5540*/  FFMA.FTZ R0, R36, UR4, -R12 ;  /* 0x0000000424007c23 */ /* 0x002fe2000801080c */
[----:B------:R-:W-:Y:S02]  /*5550*/  LOP3.LUT R8, R75, R8, R15, 0x96, !PT ;  /* 0x000000084b087212 */ /* 0x000fe400078e960f */
[----:B--2---:R-:W-:Y:S01]  /*5560*/  LOP3.LUT R4, R105, 0x200, R109, 0xf8, !PT ;  /* 0x0000020069047812 */ /* 0x004fe200078ef86d */
[----:B------:R1:W2:Y:S02]  /*5570*/  MUFU.EX2 R148, R0 ;  /* 0x0000000000947308 */ /* 0x0002a40000000800 */
[----:B------:R-:W-:Y:S01]  /*5580*/  IMAD.WIDE.U32 R50, R8, -0x326172a9, RZ ;  /* 0xcd9e8d5708327825 */ /* 0x000fe200078e00ff */
[----:B------:R-:W-:-:S03]  /*5590*/  LEA R117, R4, UR5, 0x1 ;  /* 0x0000000504757c11 */ /* 0x000fc6000f8e08ff */
[--C-:B----4-:R-:W-:Y:S01]  /*55a0*/  FFMA.FTZ R5, R24, UR4, -R12.reuse ;  /* 0x0000000418057c23 */ /* 0x110fe2000801080c */
[--C-:B------:R-:W-:Y:S01]  /*55b0*/  FFMA.FTZ R4, R25, UR4, -R12.reuse ;  /* 0x0000000419047c23 */ /* 0x100fe2000801080c */
[C---:B------:R-:W-:Y:S02]  /*55c0*/  PRMT R110, R50.reuse, 0x7772, RZ ;  /* 0x00007772326e7816 */ /* 0x040fe400000000ff */
[----:B------:R-:W-:Y:S01]  /*55d0*/  MUFU.EX2 R103, R5 ;  /* 0x0000000500677308 */ /* 0x000fe20000000800 */
[----:B------:R-:W-:Y:S01]  /*55e0*/  VIADD R23, R117, 0xc040 ;  /* 0x0000c04075177836 */ /* 0x000fe20000000000 */
[C---:B------:R-:W-:Y:S01]  /*55f0*/  PRMT R109, R50.reuse, 0x7773, RZ ;  /* 0x00007773326d7816 */ /* 0x040fe200000000ff */
[----:B---3--:R-:W-:Y:S01]  /*5600*/  FFMA.FTZ R7, R33, UR4, -R12 ;  /* 0x0000000421077c23 */ /* 0x008fe2000801080c */
[----:B------:R3:W4:Y:S01]  /*5610*/  MUFU.EX2 R127, R4 ;  /* 0x00000004007f7308 */ /* 0x0007220000000800 */
[----:B------:R-:W-:Y:S01]  /*5620*/  PRMT R105, R50, 0x7771, RZ ;  /* 0x0000777132697816 */ /* 0x000fe200000000ff */
[----:B-1----:R-:W-:Y:S01]  /*5630*/  VIADD R0, R117, 0xc000 ;  /* 0x0000c00075007836 */ /* 0x002fe20000000000 */
[----:B------:R-:W-:Y:S01]  /*5640*/  LDSM.16.MT88.4 R52, [R117+0xc800] ;  /* 0x00c800007534783b */ /* 0x000fe20000004200 */
[----:B------:R1:W-:Y:S02]  /*5650*/  MUFU.EX2 R125, R7 ;  /* 0x00000007007d7308 */ /* 0x0003e40000000800 */
[----:B------:R-:W-:-:S02]  /*5660*/  @P0 VIADD R23, R0, 0xffffffc0 ;  /* 0xffffffc000170836 */ /* 0x000fc40000000000 */
[----:B------:R-:W-:Y:S02]  /*5670*/  FFMA.FTZ R0, R27, UR4, -R2 ;  /* 0x000000041b007c23 */ /* 0x000fe40008010802 */
[----:B------:R-:W-:Y:S02]  /*5680*/  LDSM.16.MT88.4 R24, [R117+0xc000] ;  /* 0x00c000007518783b */ /* 0x000fe40000004200 */
[----:B------:R4:W5:Y:S02]  /*5690*/  MUFU.EX2 R151, R0 ;  /* 0x0000000000977308 */ /* 0x0009640000000800 */
[----:B------:R-:W-:Y:S01]  /*56a0*/  LDSM.16.MT88.4 R56, [R23] ;  /* 0x000000001738783b */ /* 0x000fe20000004200 */
[----:B---3--:R-:W-:-:S03]  /*56b0*/  IMAD.WIDE.U32 R4, R9, -0x326172a9, RZ ;  /* 0xcd9e8d5709047825 */ /* 0x008fc600078e00ff */
[----:B------:R-:W-:Y:S01]  /*56c0*/  LDSM.16.MT88.4 R64, [R23+0x800] ;  /* 0x000800001740783b */ /* 0x000fe20000004200 */
[----:B-1----:R-:W-:Y:S01]  /*56d0*/  FFMA.FTZ R7, R34, UR4, -R2 ;  /* 0x0000000422077c23 */ /* 0x002fe20008010802 */
[----:B------:R-:W-:Y:S01]  /*56e0*/  LOP3.LUT R4, R74, R4, R51, 0x96, !PT ;  /* 0x000000044a047212 */ /* 0x000fe200078e9633 */
[----:B------:R-:W-:Y:S01]  /*56f0*/  IMAD.IADD R51, R86, 0x1, R117 ;  /* 0x0000000156337824 */ /* 0x000fe200078e0275 */
[----:B------:R-:W-:Y:S01]  /*5700*/  LOP3.LUT R13, R92, R6, R5, 0x96, !PT ;  /* 0x000000065c0d7212 */ /* 0x000fe200078e9605 */
[----:B------:R-:W-:Y:S01]  /*5710*/  MUFU.EX2 R150, R7 ;  /* 0x0000000700967308 */ /* 0x000fe20000000800 */
[----:B--2---:R-:W-:Y:S01]  /*5720*/  F2FP.BF16.F32.PACK_AB R6, R148, R149 ;  /* 0x000000959406723e */ /* 0x004fe200000010ff */
[----:B------:R-:W-:Y:S01]  /*5730*/  IMAD.IADD R86, R86, 0x1, R23 ;  /* 0x0000000156567824 */ /* 0x000fe200078e0217 */
[----:B----4-:R-:W-:Y:S01]  /*5740*/  F2FP.BF16.F32.PACK_AB R0, R127, R103 ;  /* 0x000000677f00723e */ /* 0x010fe200000010ff */
[----:B------:R-:W1:Y:S01]  /*5750*/  LDSM.16.MT88.4 R16, [R51+0xc000] ;  /* 0x00c000003310783b */ /* 0x000e620000004200 */
[----:B------:R-:W-:Y:S01]  /*5760*/  F2FP.BF16.F32.PACK_AB R5, R170, R124 ;  /* 0x0000007caa05723e */ /* 0x000fe200000010ff */
[----:B------:R-:W-:Y:S01]  /*5770*/  IMAD.WIDE.U32 R48, R13, -0x2daee0ad, RZ ;  /* 0xd2511f530d307825 */ /* 0x000fe200078e00ff */
[C---:B------:R-:W-:Y:S01]  /*5780*/  PRMT R162, R0.reuse, 0x7610, R162 ;  /* 0x0000761000a27816 */ /* 0x040fe200000000a2 */
[----:B------:R-:W-:Y:S01]  /*5790*/  LDSM.16.MT88.4 R68, [R86] ;  /* 0x000000005644783b */ /* 0x000fe20000004200 */
[----:B------:R-:W-:-:S02]  /*57a0*/  PRMT R160, R0, 0x7632, R160 ;  /* 0x0000763200a07816 */ /* 0x000fc400000000a0 */
[----:B------:R-:W-:Y:S01]  /*57b0*/  LOP3.LUT R0, R4, 0xffff, RZ, 0xc0, !PT ;  /* 0x0000ffff04007812 */ /* 0x000fe200078ec0ff */
[----:B------:R-:W-:Y:S01]  /*57c0*/  LDSM.16.MT88.4 R40, [R51+0xc800] ;  /* 0x00c800003328783b */ /* 0x000fe20000004200 */
[C---:B------:R-:W-:Y:S02]  /*57d0*/  PRMT R157, R6.reuse, 0x7610, R157 ;  /* 0x00007610069d7816 */ /* 0x040fe4000000009d */
[----:B------:R-:W-:Y:S02]  /*57e0*/  PRMT R158, R6, 0x7632, R158 ;  /* 0x00007632069e7816 */ /* 0x000fe4000000009e */
[----:B-----5:R-:W-:Y:S01]  /*57f0*/  LOP3.LUT R6, R10, 0xff, RZ, 0xc0, !PT ;  /* 0x000000ff0a067812 */ /* 0x020fe200078ec0ff */
[----:B------:R-:W-:Y:S01]  /*5800*/  FFMA.FTZ R10, R32, UR4, -R12 ;  /* 0x00000004200a7c23 */ /* 0x000fe2000801080c */
[C---:B------:R-:W-:Y:S02]  /*5810*/  PRMT R159, R5.reuse, 0x7610, R159 ;  /* 0x00007610059f7816 */ /* 0x040fe4000000009f */
[----:B------:R-:W-:Y:S01]  /*5820*/  PRMT R161, R5, 0x7632, R161 ;  /* 0x0000763205a17816 */ /* 0x000fe200000000a1 */
[----:B------:R-:W-:Y:S01]  /*5830*/  MUFU.EX2 R168, R10 ;  /* 0x0000000a00a87308 */ /* 0x000fe20000000800 */
[----:B------:R-:W-:-:S02]  /*5840*/  LOP3.LUT R93, R4, 0xff, RZ, 0xc0, !PT ;  /* 0x000000ff045d7812 */ /* 0x000fc400078ec0ff */
[----:B------:R-:W-:Y:S01]  /*5850*/  SHF.R.U32.HI R108, RZ, 0x8, R0 ;  /* 0x00000008ff6c7819 */ /* 0x000fe20000011600 */
[----:B------:R-:W-:Y:S01]  /*5860*/  IMAD R0, R6, 0x10000, R6 ;  /* 0x0001000006007824 */ /* 0x000fe200078e0206 */
[----:B------:R-:W-:Y:S01]  /*5870*/  F2FP.BF16.F32.PACK_AB R5, R151, R165 ;  /* 0x000000a59705723e */ /* 0x000fe200000010ff */
[----:B------:R-:W-:Y:S01]  /*5880*/  FFMA.FTZ R6, R35, UR4, -R12 ;  /* 0x0000000423067c23 */ /* 0x000fe2000801080c */
[----:B------:R-:W-:Y:S02]  /*5890*/  PRMT R8, R93, 0x5410, R108 ;  /* 0x000054105d087816 */ /* 0x000fe4000000006c */
[C---:B------:R-:W-:Y:S01]  /*58a0*/  PRMT R164, R5.reuse, 0x7610, R164 ;  /* 0x0000761005a47816 */ /* 0x040fe200000000a4 */
[----:B------:R-:W-:Y:S01]  /*58b0*/  MUFU.EX2 R166, R6 ;  /* 0x0000000600a67308 */ /* 0x000fe20000000800 */
[----:B------:R-:W-:Y:S02]  /*58c0*/  PRMT R163, R5, 0x7632, R163 ;  /* 0x0000763205a37816 */ /* 0x000fe400000000a3 */
[----:B------:R-:W-:-:S02]  /*58d0*/  PRMT R5, R4, 0x7632, R5 ;  /* 0x0000763204057816 */ /* 0x000fc40000000005 */
[----:B------:R-:W-:Y:S02]  /*58e0*/  HSET2.LE.AND R8, R8, R0, PT ;  /* 0x0000000008087233 */ /* 0x000fe40003803000 */
[----:B------:R-:W-:Y:S02]  /*58f0*/  SHF.R.U32.HI R107, RZ, 0x18, R4 ;  /* 0x00000018ff6b7819 */ /* 0x000fe40000011604 */
[----:B------:R-:W-:Y:S01]  /*5900*/  LOP3.LUT R106, R5, 0xff, RZ, 0xc0, !PT ;  /* 0x000000ff056a7812 */ /* 0x000fe200078ec0ff */
[----:B------:R-:W-:Y:S01]  /*5910*/  FFMA.FTZ R5, R28, UR4, -R2 ;  /* 0x000000041c057c23 */ /* 0x000fe20008010802 */
[----:B------:R-:W-:Y:S02]  /*5920*/  PRMT R4, R157, 0x5410, R158 ;  /* 0x000054109d047816 */ /* 0x000fe4000000009e */
[----:B------:R-:W-:Y:S01]  /*5930*/  PRMT R9, R106, 0x5410, R107 ;  /* 0x000054106a097816 */ /* 0x000fe2000000006b */
[----:B------:R2:W-:Y:S01]  /*5940*/  MUFU.EX2 R167, R5 ;  /* 0x0000000500a77308 */ /* 0x0005e20000000800 */
[----:B------:R-:W-:Y:S01]  /*5950*/  LOP3.LUT R8, R4, R8, RZ, 0xc0, !PT ;  /* 0x0000000804087212 */ /* 0x000fe200078ec0ff */
[----:B------:R-:W-:Y:S01]  /*5960*/  FFMA.FTZ R4, R30, UR4, -R2 ;  /* 0x000000041e047c23 */ /* 0x000fe20008010802 */
[----:B------:R-:W-:-:S02]  /*5970*/  PRMT R95, R48, 0x7772, RZ ;  /* 0x00007772305f7816 */ /* 0x000fc400000000ff */
[----:B------:R-:W-:Y:S01]  /*5980*/  HSET2.LE.AND R9, R9, R0, PT ;  /* 0x0000000009097233 */ /* 0x000fe20003803000 */
[----:B------:R3:W-:Y:S01]  /*5990*/  MUFU.EX2 R126, R4 ;  /* 0x00000004007e7308 */ /* 0x0007e20000000800 */
[C---:B------:R-:W-:Y:S02]  /*59a0*/  PRMT R99, R48.reuse, 0x7773, RZ ;  /* 0x0000777330637816 */ /* 0x040fe400000000ff */
[----:B------:R-:W-:Y:S02]  /*59b0*/  PRMT R96, R48, 0x7771, RZ ;  /* 0x0000777130607816 */ /* 0x000fe400000000ff */
[----:B------:R-:W-:Y:S02]  /*59c0*/  ISETP.LE.U32.AND P3, PT, R93, UR6, PT ;  /* 0x000000065d007c0c */ /* 0x000fe4000bf63070 */
[----:B------:R-:W-:Y:S01]  /*59d0*/  ISETP.LE.U32.AND P1, PT, R107, UR6, PT ;  /* 0x000000066b007c0c */ /* 0x000fe2000bf23070 */
[----:B--2---:R-:W-:Y:S02]  /*59e0*/  FFMA.FTZ R5, R38, UR4, -R12 ;  /* 0x0000000426057c23 */ /* 0x004fe4000801080c */
[----:B------:R-:W-:Y:S02]  /*59f0*/  LDSM.16.MT88.4 R36, [R51+0xe800] ;  /* 0x00e800003324783b */ /* 0x000fe40000004200 */
[----:B------:R-:W2:Y:S01]  /*5a00*/  MUFU.EX2 R128, R5 ;  /* 0x0000000500807308 */ /* 0x000ea20000000800 */
[----:B---3--:R-:W-:-:S04]  /*5a10*/  PRMT R4, R159, 0x5410, R161 ;  /* 0x000054109f047816 */ /* 0x008fc800000000a1 */
[----:B------:R-:W-:Y:S01]  /*5a20*/  LOP3.LUT R9, R4, R9, RZ, 0xc0, !PT ;  /* 0x0000000904097212 */ /* 0x000fe200078ec0ff */
[----:B------:R-:W-:Y:S02]  /*5a30*/  FFMA.FTZ R4, R29, UR4, -R2 ;  /* 0x000000041d047c23 */ /* 0x000fe40008010802 */
[----:B------:R-:W3:Y:S02]  /*5a40*/  LDSM.16.MT88.4 R28, [R51+0xe000] ;  /* 0x00e00000331c783b */ /* 0x000ee40000004200 */
[----:B------:R4:W5:Y:S02]  /*5a50*/  MUFU.EX2 R169, R4 ;  /* 0x0000000400a97308 */ /* 0x0009640000000800 */
[----:B----4-:R-:W-:-:S05]  /*5a60*/  IMAD.MOV.U32 R4, RZ, RZ, R50 ;  /* 0x000000ffff047224 */ /* 0x010fca00078e0032 */
[----:B------:R-:W-:Y:S02]  /*5a70*/  LOP3.LUT R5, R4, 0xff, RZ, 0xc0, !PT ;  /* 0x000000ff04057812 */ /* 0x000fe400078ec0ff */
[----:B------:R-:W-:-:S04]  /*5a80*/  PRMT R4, R110, 0x5410, R109 ;  /* 0x000054106e047816 */ /* 0x000fc8000000006d */
[----:B------:R-:W-:Y:S02]  /*5a90*/  LOP3.LUT R6, R4, 0xff00ff, RZ, 0xc0, !PT ;  /* 0x00ff00ff04067812 */ /* 0x000fe400078ec0ff */
[----:B------:R-:W-:-:S03]  /*5aa0*/  PRMT R4, R5, 0x5410, R105 ;  /* 0x0000541005047816 */ /* 0x000fc60000000069 */
[--C-:B------:R-:W-:Y:S02]  /*5ab0*/  HSET2.LE.AND R5, R6, R0.reuse, PT ;  /* 0x0000000006057233 */ /* 0x100fe40003803000 */
[----:B------:R-:W-:Y:S02]  /*5ac0*/  HSET2.LE.AND R4, R4, R0, PT ;  /* 0x0000000004047233 */ /* 0x000fe40003803000 */
[----:B------:R-:W-:-:S04]  /*5ad0*/  PRMT R6, R162, 0x5410, R160 ;  /* 0x00005410a2067816 */ /* 0x000fc800000000a0 */
[----:B------:R-:W-:Y:S02]  /*5ae0*/  LOP3.LUT R10, R6, R4, RZ, 0xc0, !PT ;  /* 0x00000004060a7212 */ /* 0x000fe400078ec0ff */
[----:B------:R-:W-:Y:S02]  /*5af0*/  PRMT R4, R164, 0x5410, R163 ;  /* 0x00005410a4047816 */ /* 0x000fe400000000a3 */
[----:B--2---:R-:W-:Y:S02]  /*5b00*/  F2FP.BF16.F32.PACK_AB R6, R166, R128 ;  /* 0x00000080a606723e */ /* 0x004fe400000010ff */
[----:B------:R-:W-:Y:S02]  /*5b10*/  LOP3.LUT R11, R4, R5, RZ, 0xc0, !PT ;  /* 0x00000005040b7212 */ /* 0x000fe400078ec0ff */
[----:B------:R-:W-:Y:S02]  /*5b20*/  LOP3.LUT R5, R81, R14, R49, 0x96, !PT ;  /* 0x0000000e51057212 */ /* 0x000fe400078e9631 */
[----:B------:R-:W-:-:S02]  /*5b30*/  F2FP.BF16.F32.PACK_AB R4, R167, R126 ;  /* 0x0000007ea704723e */ /* 0x000fc400000010ff */
[C---:B------:R-:W-:Y:S01]  /*5b40*/  LOP3.LUT R7, R5.reuse, 0xffff, RZ, 0xc0, !PT ;  /* 0x0000ffff05077812 */ /* 0x040fe200078ec0ff */
[C---:B-1----:R-:W-:Y:S01]  /*5b50*/  HMMA.16816.F32.BF16 R60, R8.reuse, R16, RZ ;  /* 0x00000010083c723c */ /* 0x042fe200000418ff */
[C---:B------:R-:W-:Y:S02]  /*5b60*/  PRMT R156, R4.reuse, 0x7610, R156 ;  /* 0x00007610049c7816 */ /* 0x040fe4000000009c */
[----:B------:R-:W-:Y:S02]  /*5b70*/  PRMT R155, R4, 0x7632, R155 ;  /* 0x00007632049b7816 */ /* 0x000fe4000000009b */
[----:B-----5:R-:W-:Y:S02]  /*5b80*/  F2FP.BF16.F32.PACK_AB R4, R150, R169 ;  /* 0x000000a99604723e */ /* 0x020fe400000010ff */
[----:B------:R-:W-:Y:S01]  /*5b90*/  LOP3.LUT R85, R5, 0xff, RZ, 0xc0, !PT ;  /* 0x000000ff05557812 */ /* 0x000fe200078ec0ff */
[----:B------:R-:W-:Y:S01]  /*5ba0*/  HMMA.16816.F32.BF16 R44, R8, R18, RZ ;  /* 0x00000012082c723c */ /* 0x000fe200000418ff */
[----:B------:R-:W-:-:S02]  /*5bb0*/  SHF.R.U32.HI R104, RZ, 0x8, R7 ;  /* 0x00000008ff687819 */ /* 0x000fc40000011607 */
[C---:B------:R-:W-:Y:S02]  /*5bc0*/  PRMT R154, R4.reuse, 0x7610, R154 ;  /* 0x00007610049a7816 */ /* 0x040fe4000000009a */
[----:B------:R-:W-:Y:S02]  /*5bd0*/  PRMT R142, R4, 0x7632, R142 ;  /* 0x00007632048e7816 */ /* 0x000fe4000000008e */
[C---:B------:R-:W-:Y:S01]  /*5be0*/  PRMT R143, R6.reuse, 0x7610, R143 ;  /* 0x00007610068f7816 */ /* 0x040fe2000000008f */
[----:B------:R-:W-:Y:S01]  /*5bf0*/  HMMA.16816.F32.BF16 R16, R8, R24, RZ ;  /* 0x000000180810723c */ /* 0x000fe200000418ff */
[----:B------:R-:W-:Y:S02]  /*5c00*/  PRMT R139, R6, 0x7632, R139 ;  /* 0x00007632068b7816 */ /* 0x000fe4000000008b */
[----:B------:R-:W-:Y:S02]  /*5c10*/  PRMT R4, R85, 0x5410, R104 ;  /* 0x0000541055047816 */ /* 0x000fe40000000068 */
[----:B------:R-:W-:-:S02]  /*5c20*/  F2FP.BF16.F32.PACK_AB R6, R168, R125 ;  /* 0x0000007da806723e */ /* 0x000fc400000010ff */
[----:B------:R-:W-:Y:S01]  /*5c30*/  PRMT R7, R5, 0x7632, R7 ;  /* 0x0000763205077816 */ /* 0x000fe20000000007 */
[C---:B---3--:R-:W-:Y:S01]  /*5c40*/  HMMA.16816.F32.BF16 R32, R8.reuse, R28, RZ ;  /* 0x0000001c0820723c */ /* 0x048fe200000418ff */
[C---:B------:R-:W-:Y:S02]  /*5c50*/  PRMT R153, R6.reuse, 0x7610, R153 ;  /* 0x0000761006997816 */ /* 0x040fe40000000099 */
[----:B------:R-:W-:Y:S02]  /*5c60*/  PRMT R152, R6, 0x7632, R152 ;  /* 0x0000763206987816 */ /* 0x000fe40000000098 */
[----:B------:R-:W-:Y:S02]  /*5c70*/  HSET2.LE.AND R4, R4, R0, PT ;  /* 0x0000000004047233 */ /* 0x000fe40003803000 */
[----:B------:R-:W-:Y:S01]  /*5c80*/  PRMT R6, R143, 0x5410, R139 ;  /* 0x000054108f067816 */ /* 0x000fe2000000008b */
[----:B------:R-:W-:Y:S01]  /*5c90*/  HMMA.16816.F32.BF16 R28, R8, R30, RZ ;  /* 0x0000001e081c723c */ /* 0x000fe200000418ff */
[----:B------:R-:W-:-:S02]  /*5ca0*/  SHF.R.U32.HI R87, RZ, 0x18, R5 ;  /* 0x00000018ff577819 */ /* 0x000fc40000011605 */
[----:B------:R-:W-:Y:S01]  /*5cb0*/  LOP3.LUT R4, R6, R4, RZ, 0xc0, !PT ;  /* 0x0000000406047212 */ /* 0x000fe200078ec0ff */
[----:B------:R-:W-:Y:S01]  /*5cc0*/  IMAD.MOV.U32 R6, RZ, RZ, R48 ;  /* 0x000000ffff067224 */ /* 0x000fe200078e0030 */
[----:B------:R-:W-:Y:S02]  /*5cd0*/  PRMT R5, R95, 0x5410, R99 ;  /* 0x000054105f057816 */ /* 0x000fe40000000063 */
[----:B------:R-:W-:Y:S01]  /*5ce0*/  LOP3.LUT R82, R7, 0xff, RZ, 0xc0, !PT ;  /* 0x000000ff07527812 */ /* 0x000fe200078ec0ff */
[----:B------:R-:W-:Y:S01]  /*5cf0*/  HMMA.16816.F32.BF16 R24, R8, R26, RZ ;  /* 0x0000001a0818723c */ /* 0x000fe200000418ff */
[----:B------:R-:W-:Y:S02]  /*5d00*/  LOP3.LUT R7, R5, 0xff00ff, RZ, 0xc0, !PT ;  /* 0x00ff00ff05077812 */ /* 0x000fe400078ec0ff */
[----:B------:R-:W-:Y:S02]  /*5d10*/  PRMT R5, R82, 0x5410, R87 ;  /* 0x0000541052057816 */ /* 0x000fe40000000057 */
[----:B------:R-:W-:-:S02]  /*5d20*/  LOP3.LUT R6, R6, 0xff, RZ, 0xc0, !PT ;  /* 0x000000ff06067812 */ /* 0x000fc400078ec0ff */
[----:B------:R-:W-:Y:S02]  /*5d30*/  PRMT R13, R156, 0x5410, R155 ;  /* 0x000054109c0d7816 */ /* 0x000fe4000000009b */
[----:B------:R-:W-:Y:S02]  /*5d40*/  PRMT R6, R6, 0x5410, R96 ;  /* 0x0000541006067816 */ /* 0x000fe40000000060 */
[--C-:B------:R-:W-:Y:S02]  /*5d50*/  HSET2.LE.AND R5, R5, R0.reuse, PT ;  /* 0x0000000005057233 */ /* 0x100fe40003803000 */
[--C-:B------:R-:W-:Y:S02]  /*5d60*/  HSET2.LE.AND R7, R7, R0.reuse, PT ;  /* 0x0000000007077233 */ /* 0x100fe40003803000 */
[----:B------:R-:W-:Y:S02]  /*5d70*/  HSET2.LE.AND R6, R6, R0, PT ;  /* 0x0000000006067233 */ /* 0x000fe40003803000 */
[----:B------:R-:W-:-:S02]  /*5d80*/  LOP3.LUT R5, R13, R5, RZ, 0xc0, !PT ;  /* 0x000000050d057212 */ /* 0x000fc400078ec0ff */
[----:B------:R-:W-:-:S04]  /*5d90*/  PRMT R13, R153, 0x5410, R152 ;  /* 0x00005410990d7816 */ /* 0x000fc80000000098 */
[----:B------:R-:W-:Y:S02]  /*5da0*/  LOP3.LUT R6, R13, R6, RZ, 0xc0, !PT ;  /* 0x000000060d067212 */ /* 0x000fe400078ec0ff */
[----:B------:R-:W-:-:S04]  /*5db0*/  PRMT R13, R154, 0x5410, R142 ;  /* 0x000054109a0d7816 */ /* 0x000fc8000000008e */
[----:B------:R-:W-:Y:S01]  /*5dc0*/  LOP3.LUT R7, R13, R7, RZ, 0xc0, !PT ;  /* 0x000000070d077212 */ /* 0x000fe200078ec0ff */
[----:B------:R-:W-:Y:S02]  /*5dd0*/  VIADD R13, R22, 0x1 ;  /* 0x00000001160d7836 */ /* 0x000fe40000000000 */
[----:B------:R-:W-:-:S03]  /*5de0*/  IMAD.MOV.U32 R22, RZ, RZ, R124 ;  /* 0x000000ffff167224 */ /* 0x000fc600078e007c */
[----:B------:R-:W-:Y:S01]  /*5df0*/  LOP3.LUT R13, R197, R13, R177, 0x96, !PT ;  /* 0x0000000dc50d7212 */ /* 0x000fe200078e96b1 */
[----:B------:R-:W-:Y:S08]  /*5e00*/  HMMA.16816.F32.BF16 R240, R4, R52, R16 ;  /* 0x0000003404f0723c */ /* 0x000ff00000041810 */
[----:B------:R-:W-:Y:S08]  /*5e10*/  HMMA.16816.F32.BF16 R16, R8, R56, RZ ;  /* 0x000000380810723c */ /* 0x000ff000000418ff */
[----:B------:R-:W-:Y:S01]  /*5e20*/  HMMA.16816.F32.BF16 R112, R4, R36, R32 ;  /* 0x000000240470723c */ /* 0x000fe20000041820 */
[----:B------:R-:W-:-:S05]  /*5e30*/  IMAD.WIDE.U32 R32, R13, -0x326172a9, RZ ;  /* 0xcd9e8d570d207825 */ /* 0x000fca00078e00ff */
[----:B------:R-:W-:Y:S02]  /*5e40*/  LOP3.LUT R14, R77, R174, R33, 0x96, !PT ;  /* 0x000000ae4d0e7212 */ /* 0x000fe400078e9621 */
[----:B------:R-:W-:Y:S01]  /*5e50*/  LOP3.LUT R13, R73, R32, R227, 0x96, !PT ;  /* 0x00000020490d7212 */ /* 0x000fe200078e96e3 */
[----:B------:R-:W-:Y:S01]  /*5e60*/  HMMA.16816.F32.BF16 R144, R4, R38, R28 ;  /* 0x000000260490723c */ /* 0x000fe2000004181c */
[----:B------:R-:W1:Y:S01]  /*5e70*/  LDSM.16.MT88.4 R36, [R86+0x800] ;  /* 0x000800005624783b */ /* 0x000e620000004200 */
[----:B------:R-:W-:-:S03]  /*5e80*/  IMAD.WIDE.U32 R14, R14, -0x2daee0ad, RZ ;  /* 0xd2511f530e0e7825 */ /* 0x000fc600078e00ff */
[----:B------:R-:W-:Y:S01]  /*5e90*/  LDSM.16.MT88.4 R32, [R23+0x2800] ;  /* 0x002800001720783b */ /* 0x000fe20000004200 */
[----:B------:R-:W-:Y:S01]  /*5ea0*/  IMAD.MOV.U32 R73, RZ, RZ, R168 ;  /* 0x000000ffff497224 */ /* 0x000fe200078e00a8 */
[----:B------:R-:W-:Y:S01]  /*5eb0*/  LOP3.LUT R15, R79, R172, R15, 0x96, !PT ;  /* 0x000000ac4f0f7212 */ /* 0x000fe200078e960f */
[----:B------:R-:W-:Y:S01]  /*5ec0*/  HMMA.16816.F32.BF16 R232, R4, R64, R16 ;  /* 0x0000004004e8723c */ /* 0x000fe20000041810 */
[----:B------:R-:W-:-:S05]  /*5ed0*/  IMAD.WIDE.U32 R16, R13, -0x2daee0ad, RZ ;  /* 0xd2511f530d107825 */ /* 0x000fca00078e00ff */
[----:B------:R-:W-:Y:S01]  /*5ee0*/  LOP3.LUT R13, R76, R14, R17, 0x96, !PT ;  /* 0x0000000e4c0d7212 */ /* 0x000fe200078e9611 */
[----:B------:R-:W-:Y:S01]  /*5ef0*/  IMAD.WIDE.U32 R14, R15, -0x326172a9, RZ ;  /* 0xcd9e8d570f0e7825 */ /* 0x000fe200078e00ff */
[----:B------:R-:W-:Y:S03]  /*5f00*/  HMMA.16816.F32.BF16 R236, R4, R54, R24 ;  /* 0x0000003604ec723c */ /* 0x000fe60000041818 */
[----:B------:R-:W-:Y:S01]  /*5f10*/  IMAD.WIDE.U32 R54, R13, -0x326172a9, RZ ;  /* 0xcd9e8d570d367825 */ /* 0x000fe200078e00ff */
[----:B------:R-:W-:-:S03]  /*5f20*/  LOP3.LUT R15, R78, R226, R15, 0x96, !PT ;  /* 0x000000e24e0f7212 */ /* 0x000fc600078e960f */
[----:B------:R-:W-:Y:S01]  /*5f30*/  FFMA.FTZ R13, R84, UR4, -R2 ;  /* 0x00000004540d7c23 */ /* 0x000fe20008010802 */
[----:B------:R-:W-:Y:S01]  /*5f40*/  LOP3.LUT R17, R72, R14, R55, 0x96, !PT ;  /* 0x0000000e48117212 */ /* 0x000fe200078e9637 */
[----:B------:R-:W-:Y:S01]  /*5f50*/  HMMA.16816.F32.BF16 R28, R8, R68, RZ ;  /* 0x00000044081c723c */ /* 0x000fe200000418ff */
[----:B------:R-:W-:-:S04]  /*5f60*/  IMAD.WIDE.U32 R14, R15, -0x2daee0ad, RZ ;  /* 0xd2511f530f0e7825 */ /* 0x000fc800078e00ff */
[----:B------:R-:W-:-:S04]  /*5f70*/  IMAD.WIDE.U32 R56, R17, -0x2daee0ad, RZ ;  /* 0xd2511f5311387825 */ /* 0x000fc800078e00ff */
[----:B------:R-:W-:Y:S01]  /*5f80*/  FFMA.FTZ R17, R102, UR4, -R12 ;  /* 0x0000000466117c23 */ /* 0x000fe2000801080c */
[----:B------:R-:W-:Y:S01]  /*5f90*/  LOP3.LUT R15, R80, R16, R15, 0x96, !PT ;  /* 0x00000010500f7212 */ /* 0x000fe200078e960f */
[----:B------:R-:W-:Y:S01]  /*5fa0*/  HMMA.16816.F32.BF16 R24, R8, R58, RZ ;  /* 0x0000003a0818723c */ /* 0x000fe200000418ff */
[----:B------:R2:W-:Y:S01]  /*5fb0*/  MUFU.EX2 R59, R13 ;  /* 0x0000000d003b7308 */ /* 0x0005e20000000800 */
[----:B------:R-:W-:Y:S01]  /*5fc0*/  LOP3.LUT R14, R75, R14, R57, 0x96, !PT ;  /* 0x0000000e4b0e7212 */ /* 0x000fe200078e9639 */
[----:B------:R-:W-:Y:S02]  /*5fd0*/  IMAD.MOV.U32 R69, RZ, RZ, R167 ;  /* 0x000000ffff457224 */ /* 0x000fe400078e00a7 */
[----:B------:R3:W4:Y:S01]  /*5fe0*/  MUFU.EX2 R16, R17 ;  /* 0x0000001100107308 */ /* 0x0007220000000800 */
[----:B------:R-:W-:Y:S02]  /*5ff0*/  IMAD.WIDE.U32 R52, R15, -0x326172a9, RZ ;  /* 0xcd9e8d570f347825 */ /* 0x000fe400078e00ff */
[----:B------:R-:W-:Y:S02]  /*6000*/  HMMA.16816.F32.BF16 R88, R4, R40, R60 ;  /* 0x000000280458723c */ /* 0x000fe4000004183c */
[----:B------:R-:W-:-:S04]  /*6010*/  IMAD.WIDE.U32 R14, R14, -0x326172a9, RZ ;  /* 0xcd9e8d570e0e7825 */ /* 0x000fc800078e00ff */
[----:B------:R-:W-:Y:S02]  /*6020*/  IMAD.MOV.U32 R68, RZ, RZ, R166 ;  /* 0x000000ffff447224 */ /* 0x000fe400078e00a6 */
[--C-:B--2---:R-:W-:Y:S01]  /*6030*/  FFMA.FTZ R13, R94, UR4, -R12.reuse ;  /* 0x000000045e0d7c23 */ /* 0x104fe2000801080c */
[----:B-1----:R-:W-:Y:S01]  /*6040*/  HMMA.16816.F32.BF16 R220, R4, R36, R28 ;  /* 0x0000002404dc723c */ /* 0x002fe2000004181c */
[C---:B------:R-:W-:Y:S01]  /*6050*/  PRMT R166, R14.reuse, 0x7772, RZ ;  /* 0x000077720ea67816 */ /* 0x040fe200000000ff */
[----:B------:R-:W-:Y:S01]  /*6060*/  IMAD.MOV.U32 R72, RZ, RZ, R151 ;  /* 0x000000ffff487224 */ /* 0x000fe200078e0097 */
[----:B------:R1:W-:Y:S01]  /*6070*/  MUFU.EX2 R64, R13 ;  /* 0x0000000d00407308 */ /* 0x0003e20000000800 */
[----:B---3--:R-:W-:Y:S01]  /*6080*/  FFMA.FTZ R17, R101, UR4, -R12 ;  /* 0x0000000465117c23 */ /* 0x008fe2000801080c */
[----:B------:R-:W-:Y:S01]  /*6090*/  PRMT R167, R14, 0x7773, RZ ;  /* 0x000077730ea77816 */ /* 0x000fe200000000ff */
[----:B------:R-:W-:Y:S02]  /*60a0*/  IMAD.MOV.U32 R80, RZ, RZ, R170 ;  /* 0x000000ffff507224 */ /* 0x000fe400078e00aa */
[----:B------:R-:W-:Y:S01]  /*60b0*/  HMMA.16816.F32.BF16 R28, R8, R70, RZ ;  /* 0x00000046081c723c */ /* 0x000fe200000418ff */
[----:B----4-:R-:W-:-:S02]  /*60c0*/  IMAD.MOV.U32 R70, RZ, RZ, R16 ;  /* 0x000000ffff467224 */ /* 0x010fc400078e0010 */
[----:B------:R-:W-:Y:S01]  /*60d0*/  FFMA.FTZ R16, R98, UR4, -R2 ;  /* 0x0000000462107c23 */ /* 0x000fe20008010802 */
[----:B------:R-:W-:Y:S01]  /*60e0*/  MUFU.EX2 R75, R17 ;  /* 0x00000011004b7308 */ /* 0x000fe20000000800 */
[----:B------:R-:W-:Y:S02]  /*60f0*/  IMAD.MOV.U32 R71, RZ, RZ, R128 ;  /* 0x000000ffff477224 */ /* 0x000fe400078e0080 */
[----:B------:R-:W-:Y:S01]  /*6100*/  IMAD.MOV.U32 R58, RZ, RZ, R169 ;  /* 0x000000ffff3a7224 */ /* 0x000fe200078e00a9 */
[C---:B------:R-:W-:Y:S01]  /*6110*/  HMMA.16816.F32.BF16 R60, R4.reuse, R42, R44 ;  /* 0x0000002a043c723c */ /* 0x040fe2000004182c */
[----:B-1----:R-:W-:Y:S01]  /*6120*/  FFMA.FTZ R13, R97, UR4, -R2 ;  /* 0x00000004610d7c23 */ /* 0x002fe20008010802 */
[----:B------:R-:W1:Y:S01]  /*6130*/  LDSM.16.MT88.4 R44, [R117+0xe000] ;  /* 0x00e00000752c783b */ /* 0x000e620000004200 */
[----:B------:R-:W-:Y:S02]  /*6140*/  @!P1 HFMA2.BF16_V2 R97, -RZ.H0_H0, RZ.H0_H0, -R161.H0_H0 ;  /* 0x200000ffff619231 */ /* 0x000fe400003409a1 */
[----:B------:R2:W-:Y:S01]  /*6150*/  MUFU.EX2 R65, R13 ;  /* 0x0000000d00417308 */ /* 0x0005e20000000800 */
[----:B------:R-:W3:Y:S02]  /*6160*/  LDSM.16.MT88.4 R40, [R117+0xe800] ;  /* 0x00e800007528783b */ /* 0x000ee40000004200 */
[----:B------:R-:W-:Y:S01]  /*6170*/  HMMA.16816.F32.BF16 R228, R4, R66, R24 ;  /* 0x0000004204e4723c */ /* 0x000fe20000041818 */
[----:B------:R4:W5:Y:S01]  /*6180*/  MUFU.EX2 R66, R16 ;  /* 0x0000001000427308 */ /* 0x0009620000000800 */
[----:B------:R-:W-:Y:S01]  /*6190*/  IMAD.MOV.U32 R67, RZ, RZ, R165 ;  /* 0x000000ffff437224 */ /* 0x000fe200078e00a5 */
[----:B------:R-:W-:-:S02]  /*61a0*/  PRMT R165, R14, 0x7771, RZ ;  /* 0x000077710ea57816 */ /* 0x000fc400000000ff */
[----:B------:R-:W-:Y:S02]  /*61b0*/  @!P1 PRMT R161, R97, 0x5410, RZ ;  /* 0x0000541061a19816 */ /* 0x000fe400000000ff */
[----:B------:R-:W-:Y:S01]  /*61c0*/  ISETP.GT.U32.AND P1, PT, R109, UR6, PT ;  /* 0x000000066d007c0c */ /* 0x000fe2000bf24070 */
[----:B------:R-:W-:Y:S01]  /*61d0*/  HMMA.16816.F32.BF16 R216, R4, R38, R28 ;  /* 0x0000002604d8723c */ /* 0x000fe2000004181c */
[----:B------:R-:W-:Y:S01]  /*61e0*/  LDSM.16.MT88.4 R28, [R51+0xd000] ;  /* 0x00d00000331c783b */ /* 0x000fe20000004200 */
[----:B--2---:R-:W-:Y:S01]  /*61f0*/  LOP3.LUT R13, R74, R52, R15, 0x96, !PT ;  /* 0x000000344a0d7212 */ /* 0x004fe200078e960f */
[----:B------:R-:W-:Y:S02]  /*6200*/  FFMA.FTZ R15, R100, UR4, -R12 ;  /* 0x00000004640f7c23 */ /* 0x000fe4000801080c */
[----:B------:R-:W2:Y:S01]  /*6210*/  LDSM.16.MT88.4 R36, [R23+0x2000] ;  /* 0x002000001724783b */ /* 0x000ea20000004200 */
[----:B----4-:R-:W-:Y:S01]  /*6220*/  FFMA.FTZ R16, R83, UR4, -R2 ;  /* 0x0000000453107c23 */ /* 0x010fe20008010802 */
[----:B------:R4:W4:Y:S01]  /*6230*/  MUFU.EX2 R74, R15 ;  /* 0x0000000f004a7308 */ /* 0x0009220000000800 */
[----:B------:R-:W-:Y:S01]  /*6240*/  LOP3.LUT R57, R13, 0xff, RZ, 0xc0, !PT ;  /* 0x000000ff0d397812 */ /* 0x000fe200078ec0ff */
[----:B------:R-:W-:Y:S01]  /*6250*/  @!P3 HFMA2.BF16_V2 R83, -RZ.H0_H0, RZ.H0_H0, -R157.H0_H0 ;  /* 0x200000ffff53b231 */ /* 0x000fe2000034099d */
[----:B------:R-:W-:Y:S01]  /*6260*/  SHF.R.U32.HI R49, RZ, 0x18, R13 ;  /* 0x00000018ff317819 */ /* 0x000fe2000001160d */
[----:B------:R1:W3:Y:S01]  /*6270*/  MUFU.EX2 R124, R16 ;  /* 0x00000010007c7308 */ /* 0x0002e20000000800 */
[----:B-----5:R-:W-:Y:S01]  /*6280*/  F2FP.BF16.F32.PACK_AB R18, R66, R59 ;  /* 0x0000003b4212723e */ /* 0x020fe200000010ff */
[----:B------:R-:W-:Y:S01]  /*6290*/  @P1 HFMA2.BF16_V2 R195, -RZ.H0_H0, RZ.H0_H0, -R163.H0_H0 ;  /* 0x200000ffffc31231 */ /* 0x000fe200003409a3 */
[----:B------:R-:W-:-:S02]  /*62a0*/  @!P3 PRMT R157, R83, 0x5410, RZ ;  /* 0x00005410539db816 */ /* 0x000fc400000000ff */
[C---:B------:R-:W-:Y:S02]  /*62b0*/  PRMT R135, R18.reuse, 0x7610, R135 ;  /* 0x0000761012877816 */ /* 0x040fe40000000087 */
[----:B------:R-:W-:Y:S02]  /*62c0*/  PRMT R133, R18, 0x7632, R133 ;  /* 0x0000763212857816 */ /* 0x000fe40000000085 */
[----:B------:R-:W-:Y:S01]  /*62d0*/  ISETP.LE.U32.AND P3, PT, R106, UR6, PT ;  /* 0x000000066a007c0c */ /* 0x000fe2000bf63070 */
[----:B------:R-:W-:Y:S01]  /*62e0*/  IMAD.MOV.U32 R106, RZ, RZ, R71 ;  /* 0x000000ffff6a7224 */ /* 0x000fe200078e0047 */
[----:B----4-:R-:W-:Y:S02]  /*62f0*/  F2FP.BF16.F32.PACK_AB R15, R64, R70 ;  /* 0x00000046400f723e */ /* 0x010fe400000010ff */
[----:B------:R-:W-:Y:S01]  /*6300*/  F2FP.BF16.F32.PACK_AB R17, R75, R74 ;  /* 0x0000004a4b11723e */ /* 0x000fe200000010ff */
[----:B-1----:R-:W-:Y:S01]  /*6310*/  HMMA.16816.F32.BF16 R24, R8, R44, RZ ;  /* 0x0000002c0818723c */ /* 0x002fe200000418ff */
[----:B------:R-:W-:-:S02]  /*6320*/  LOP3.LUT R16, R13, 0xffff, RZ, 0xc0, !PT ;  /* 0x0000ffff0d107812 */ /* 0x000fc400078ec0ff */
[C---:B------:R-:W-:Y:S02]  /*6330*/  PRMT R138, R15.reuse, 0x7610, R138 ;  /* 0x000076100f8a7816 */ /* 0x040fe4000000008a */
[----:B------:R-:W-:Y:S02]  /*6340*/  SHF.R.U32.HI R55, RZ, 0x8, R16 ;  /* 0x00000008ff377819 */ /* 0x000fe40000011610 */
[----:B------:R-:W-:Y:S01]  /*6350*/  PRMT R137, R15, 0x7632, R137 ;  /* 0x000076320f897816 */ /* 0x000fe20000000089 */
[----:B------:R-:W-:Y:S01]  /*6360*/  @!P3 HFMA2.BF16_V2 R98, -RZ.H0_H0, RZ.H0_H0, -R159.H0_H0 ;  /* 0x200000ffff62b231 */ /* 0x000fe2000034099f */
[----:B------:R-:W-:Y:S02]  /*6370*/  PRMT R15, R57, 0x5410, R55 ;  /* 0x00005410390f7816 */ /* 0x000fe40000000037 */
[----:B------:R-:W-:Y:S02]  /*6380*/  PRMT R16, R138, 0x5410, R137 ;  /* 0x000054108a107816 */ /* 0x000fe40000000089 */
[----:B------:R-:W-:-:S02]  /*6390*/  PRMT R119, R17, 0x7610, R119 ;  /* 0x0000761011777816 */ /* 0x000fc40000000077 */
[----:B------:R-:W-:Y:S02]  /*63a0*/  HSET2.LE.AND R15, R15, R0, PT ;  /* 0x000000000f0f7233 */ /* 0x000fe40003803000 */
[----:B------:R-:W-:Y:S02]  /*63b0*/  PRMT R136, R17, 0x7632, R136 ;  /* 0x0000763211887816 */ /* 0x000fe40000000088 */
[----:B------:R-:W-:Y:S01]  /*63c0*/  PRMT R17, R13, 0x7632, R17 ;  /* 0x000076320d117816 */ /* 0x000fe20000000011 */
[----:B---3--:R-:W-:Y:S01]  /*63d0*/  HMMA.16816.F32.BF16 R208, R4, R40, R24 ;  /* 0x0000002804d0723c */ /* 0x008fe20000041818 */
[----:B------:R-:W-:Y:S02]  /*63e0*/  LOP3.LUT R16, R16, R15, RZ, 0xc0, !PT ;  /* 0x0000000f10107212 */ /* 0x000fe400078ec0ff */
[----:B------:R-:W-:Y:S02]  /*63f0*/  F2FP.BF16.F32.PACK_AB R15, R124, R65 ;  /* 0x000000417c0f723e */ /* 0x000fe400000010ff */
[----:B------:R-:W-:-:S02]  /*6400*/  PRMT R13, R166, 0x5410, R167 ;  /* 0x00005410a60d7816 */ /* 0x000fc400000000a7 */
[C---:B------:R-:W-:Y:S01]  /*6410*/  PRMT R134, R15.reuse, 0x7610, R134 ;  /* 0x000076100f867816 */ /* 0x040fe20000000086 */
[----:B--2---:R-:W-:Y:S01]  /*6420*/  HMMA.16816.F32.BF16 R24, R8, R36, RZ ;  /* 0x000000240818723c */ /* 0x004fe200000418ff */
[----:B------:R-:W-:Y:S01]  /*6430*/  PRMT R132, R15, 0x7632, R132 ;  /* 0x000076320f847816 */ /* 0x000fe20000000084 */
[----:B------:R-:W-:Y:S01]  /*6440*/  IMAD.MOV.U32 R15, RZ, RZ, R14 ;  /* 0x000000ffff0f7224 */ /* 0x000fe200078e000e */
[----:B------:R-:W-:Y:S02]  /*6450*/  LOP3.LUT R128, R17, 0xff, RZ, 0xc0, !PT ;  /* 0x000000ff11807812 */ /* 0x000fe400078ec0ff */
[----:B------:R-:W-:Y:S02]  /*6460*/  LOP3.LUT R19, R13, 0xff00ff, RZ, 0xc0, !PT ;  /* 0x00ff00ff0d137812 */ /* 0x000fe400078ec0ff */
[----:B------:R-:W-:Y:S02]  /*6470*/  PRMT R13, R128, 0x5410, R49 ;  /* 0x00005410800d7816 */ /* 0x000fe40000000031 */
[----:B------:R-:W-:-:S02]  /*6480*/  LOP3.LUT R15, R15, 0xff, RZ, 0xc0, !PT ;  /* 0x000000ff0f0f7812 */ /* 0x000fc400078ec0ff */
[----:B------:R-:W-:Y:S02]  /*6490*/  PRMT R17, R135, 0x5410, R133 ;  /* 0x0000541087117816 */ /* 0x000fe40000000085 */
[--C-:B------:R-:W-:Y:S02]  /*64a0*/  HSET2.LE.AND R13, R13, R0.reuse, PT ;  /* 0x000000000d0d7233 */ /* 0x100fe40003803000 */
[----:B------:R-:W-:Y:S02]  /*64b0*/  PRMT R15, R15, 0x5410, R165 ;  /* 0x000054100f0f7816 */ /* 0x000fe400000000a5 */
[--C-:B------:R-:W-:Y:S02]  /*64c0*/  HSET2.LE.AND R19, R19, R0.reuse, PT ;  /* 0x0000000013137233 */ /* 0x100fe40003803000 */
[----:B------:R-:W-:Y:S01]  /*64d0*/  LOP3.LUT R17, R17, R13, RZ, 0xc0, !PT ;  /* 0x0000000d11117212 */ /* 0x000fe200078ec0ff */
[----:B------:R-:W-:Y:S01]  /*64e0*/  HMMA.16816.F32.BF16 R204, R4, R32, R24 ;  /* 0x0000002004cc723c */ /* 0x000fe20000041818 */
[----:B------:R-:W-:-:S02]  /*64f0*/  HSET2.LE.AND R15, R15, R0, PT ;  /* 0x000000000f0f7233 */ /* 0x000fc40003803000 */
[----:B------:R-:W-:Y:S02]  /*6500*/  PRMT R13, R119, 0x5410, R136 ;  /* 0x00005410770d7816 */ /* 0x000fe40000000088 */
[----:B------:R-:W-:Y:S02]  /*6510*/  @!P3 PRMT R159, R98, 0x5410, RZ ;  /* 0x00005410629fb816 */ /* 0x000fe400000000ff */
[----:B------:R-:W-:Y:S01]  /*6520*/  LOP3.LUT R18, R13, R15, RZ, 0xc0, !PT ;  /* 0x0000000f0d127212 */ /* 0x000fe200078ec0ff */
[----:B------:R-:W-:Y:S01]  /*6530*/  HMMA.16816.F32.BF16 R24, R8, R38, RZ ;  /* 0x000000260818723c */ /* 0x000fe200000418ff */
[----:B------:R-:W-:Y:S01]  /*6540*/  PRMT R13, R134, 0x5410, R132 ;  /* 0x00005410860d7816 */ /* 0x000fe20000000084 */
[----:B------:R-:W-:Y:S01]  /*6550*/  LDSM.16.MT88.4 R36, [R86+0x2800] ;  /* 0x002800005624783b */ /* 0x000fe20000004200 */
[----:B------:R-:W-:Y:S02]  /*6560*/  LOP3.LUT R15, R108, 0xffff, RZ, 0xc0, !PT ;  /* 0x0000ffff6c0f7812 */ /* 0x000fe400078ec0ff */
[----:B------:R-:W-:-:S02]  /*6570*/  LOP3.LUT R19, R13, R19, RZ, 0xc0, !PT ;  /* 0x000000130d137212 */ /* 0x000fc400078ec0ff */
[----:B------:R-:W-:Y:S01]  /*6580*/  ISETP.LE.U32.AND P5, PT, R15, UR6, PT ;  /* 0x000000060f007c0c */ /* 0x000fe2000bfa3070 */
[----:B------:R-:W-:Y:S01]  /*6590*/  FFMA.FTZ R15, R131, UR4, -R12 ;  /* 0x00000004830f7c23 */ /* 0x000fe2000801080c */
[----:B------:R-:W-:Y:S01]  /*65a0*/  LOP3.LUT R13, R92, R54, R53, 0x96, !PT ;  /* 0x000000365c0d7212 */ /* 0x000fe200078e9635 */
[----:B------:R-:W-:Y:S01]  /*65b0*/  IMAD.MOV.U32 R92, RZ, RZ, R124 ;  /* 0x000000ffff5c7224 */ /* 0x000fe200078e007c */
[----:B------:R-:W-:Y:S01]  /*65c0*/  ISETP.GT.U32.AND P3, PT, R110, UR6, PT ;  /* 0x000000066e007c0c */ /* 0x000fe2000bf64070 */
[C---:B------:R-:W-:Y:S01]  /*65d0*/  HMMA.16816.F32.BF16 R88, R16.reuse, R28, R88 ;  /* 0x0000001c1058723c */ /* 0x040fe20000041858 */
[----:B------:R-:W-:Y:S01]  /*65e0*/  IMAD.MOV.U32 R54, RZ, RZ, R70 ;  /* 0x000000ffff367224 */ /* 0x000fe200078e0046 */
[----:B------:R-:W-:Y:S01]  /*65f0*/  @P1 PRMT R163, R195, 0x5410, RZ ;  /* 0x00005410c3a31816 */ /* 0x000fe200000000ff */
[----:B------:R-:W-:Y:S01]  /*6600*/  IMAD.WIDE.U32 R52, R13, -0x2daee0ad, RZ ;  /* 0xd2511f530d347825 */ /* 0x000fe200078e00ff */
[----:B------:R-:W-:Y:S01]  /*6610*/  ISETP.LE.U32.AND P1, PT, R87, UR6, PT ;  /* 0x0000000657007c0c */ /* 0x000fe2000bf23070 */
[----:B------:R-:W-:Y:S02]  /*6620*/  MUFU.EX2 R195, R15 ;  /* 0x0000000f00c37308 */ /* 0x000fe40000000800 */
[----:B------:R-:W-:Y:S01]  /*6630*/  IMAD.MOV.U32 R87, RZ, RZ, R54 ;  /* 0x000000ffff577224 */ /* 0x000fe200078e0036 */
[----:B------:R-:W-:Y:S01]  /*6640*/  HMMA.16816.F32.BF16 R76, R16, R30, R60 ;  /* 0x0000001e104c723c */ /* 0x000fe2000004183c */
[----:B------:R-:W-:-:S02]  /*6650*/  IMAD.MOV.U32 R63, RZ, RZ, R150 ;  /* 0x000000ffff3f7224 */ /* 0x000fc400078e0096 */
[----:B------:R-:W-:Y:S02]  /*6660*/  @!P5 HFMA2.BF16_V2 R84, -RZ.H0_H0, RZ.H0_H0, -R158.H0_H0 ;  /* 0x200000ffff54d231 */ /* 0x000fe4000034099e */
[----:B------:R-:W-:Y:S01]  /*6670*/  IMAD.MOV.U32 R62, RZ, RZ, R149 ;  /* 0x000000ffff3e7224 */ /* 0x000fe200078e0095 */
[----:B------:R-:W-:Y:S01]  /*6680*/  LOP3.LUT R13, R81, R56, R53, 0x96, !PT ;  /* 0x00000038510d7212 */ /* 0x000fe200078e9635 */
[----:B------:R-:W-:Y:S02]  /*6690*/  IMAD.MOV.U32 R61, RZ, RZ, R148 ;  /* 0x000000ffff3d7224 */ /* 0x000fe400078e0094 */
[----:B------:R-:W-:Y:S02]  /*66a0*/  @P3 HFMA2.BF16_V2 R184, -RZ.H0_H0, RZ.H0_H0, -R164.H0_H0 ;  /* 0x200000ffffb83231 */ /* 0x000fe400003409a4 */
[----:B------:R-:W-:Y:S01]  /*66b0*/  IMAD.MOV.U32 R60, RZ, RZ, R103 ;  /* 0x000000ffff3c7224 */ /* 0x000fe200078e0067 */
[----:B------:R-:W-:Y:S01]  /*66c0*/  HMMA.16816.F32.BF16 R28, R8, R46, RZ ;  /* 0x0000002e081c723c */ /* 0x000fe200000418ff */
[----:B------:R-:W1:Y:S01]  /*66d0*/  LDSM.16.MT88.4 R44, [R86+0x2000] ;  /* 0x00200000562c783b */ /* 0x000e620000004200 */
[----:B------:R-:W-:Y:S01]  /*66e0*/  @!P5 PRMT R158, R84, 0x5410, RZ ;  /* 0x00005410549ed816 */ /* 0x000fe200000000ff */
[----:B------:R-:W-:Y:S01]  /*66f0*/  IMAD.MOV.U32 R108, RZ, RZ, R60 ;  /* 0x000000ffff6c7224 */ /* 0x000fe200078e003c */
[----:B------:R-:W-:Y:S01]  /*6700*/  ISETP.GT.U32.AND P5, PT, R105, UR6, PT ;  /* 0x0000000669007c0c */ /* 0x000fe2000bfa4070 */
[----:B------:R-:W-:Y:S01]  /*6710*/  IMAD.MOV.U32 R105, RZ, RZ, R73 ;  /* 0x000000ffff697224 */ /* 0x000fe200078e0049 */
[----:B------:R-:W-:Y:S01]  /*6720*/  @P3 PRMT R164, R184, 0x5410, RZ ;  /* 0x00005410b8a43816 */ /* 0x000fe200000000ff */
[----:B------:R-:W-:Y:S01]  /*6730*/  IMAD.MOV.U32 R73, RZ, RZ, R58 ;  /* 0x000000ffff497224 */ /* 0x000fe200078e003a */
[----:B------:R-:W-:Y:S01]  /*6740*/  HMMA.16816.F32.BF16 R168, R4, R34, R24 ;  /* 0x0000002204a8723c */ /* 0x000fe20000041818 */
[----:B------:R-:W-:Y:S01]  /*6750*/  LDSM.16.MT88.4 R32, [R117+0x10800] ;  /* 0x010800007520783b */ /* 0x000fe20000004200 */
[----:B------:R-:W-:Y:S01]  /*6760*/  IMAD.MOV.U32 R58, RZ, RZ, R127 ;  /* 0x000000ffff3a7224 */ /* 0x000fe200078e007f */
[----:B------:R-:W-:Y:S01]  /*6770*/  ISETP.LE.U32.AND P3, PT, R82, UR6, PT ;  /* 0x0000000652007c0c */ /* 0x000fe2000bf63070 */
[----:B------:R-:W-:Y:S01]  /*6780*/  IMAD.MOV.U32 R107, RZ, RZ, R61 ;  /* 0x000000ffff6b7224 */ /* 0x000fe200078e003d */
[----:B------:R-:W-:Y:S01]  /*6790*/  PRMT R184, R14, 0x7770, RZ ;  /* 0x000077700eb87816 */ /* 0x000fe200000000ff */
[----:B------:R-:W-:Y:S01]  /*67a0*/  IMAD.MOV.U32 R83, RZ, RZ, R62 ;  /* 0x000000ffff537224 */ /* 0x000fe200078e003e */
[----:B------:R-:W-:Y:S01]  /*67b0*/  PRMT R84, R52, 0x7773, RZ ;  /* 0x0000777334547816 */ /* 0x000fe200000000ff */
[----:B------:R-:W-:-:S02]  /*67c0*/  IMAD.MOV.U32 R93, RZ, RZ, R63 ;  /* 0x000000ffff5d7224 */ /* 0x000fc400078e003f */
[----:B------:R-:W-:Y:S02]  /*67d0*/  @P5 HFMA2.BF16_V2 R199, -RZ.H0_H0, RZ.H0_H0, -R160.H0_H0 ;  /* 0x200000ffffc75231 */ /* 0x000fe400003409a0 */
[----:B------:R-:W-:Y:S01]  /*67e0*/  IMAD.MOV.U32 R81, RZ, RZ, R22 ;  /* 0x000000ffff517224 */ /* 0x000fe200078e0016 */
[----:B------:R-:W-:Y:S01]  /*67f0*/  PRMT R22, R50, 0x7770, RZ ;  /* 0x0000777032167816 */ /* 0x000fe200000000ff */
[----:B------:R-:W-:Y:S01]  /*6800*/  HMMA.16816.F32.BF16 R148, R4, R42, R28 ;  /* 0x0000002a0494723c */ /* 0x000fe2000004181c */
[----:B------:R-:W2:Y:S01]  /*6810*/  LDSM.16.MT88.4 R40, [R117+0x10000] ;  /* 0x010000007528783b */ /* 0x000ea20000004200 */
[----:B------:R-:W-:Y:S01]  /*6820*/  @P5 PRMT R160, R199, 0x5410, RZ ;  /* 0x00005410c7a05816 */ /* 0x000fe200000000ff */
[----:B------:R-:W-:Y:S01]  /*6830*/  IMAD.MOV.U32 R54, RZ, RZ, R67 ;  /* 0x000000ffff367224 */ /* 0x000fe200078e0043 */
[----:B------:R-:W-:Y:S01]  /*6840*/  ISETP.LE.U32.AND P4, PT, R22, UR6, PT ;  /* 0x0000000616007c0c */ /* 0x000fe2000bf83070 */
[----:B------:R-:W-:Y:S02]  /*6850*/  @!P3 HFMA2.BF16_V2 R192, -RZ.H0_H0, RZ.H0_H0, -R156.H0_H0 ;  /* 0x200000ffffc0b231 */ /* 0x000fe4000034099c */
[----:B------:R-:W-:-:S02]  /*6860*/  IMAD.MOV.U32 R131, RZ, RZ, R66 ;  /* 0x000000ffff837224 */ /* 0x000fc400078e0042 */
[----:B------:R-:W-:Y:S01]  /*6870*/  FFMA.FTZ R14, R129, UR4, -R12 ;  /* 0x00000004810e7c23 */ /* 0x000fe2000801080c */
[----:B------:R-:W-:Y:S01]  /*6880*/  SHF.R.U32.HI R53, RZ, 0x18, R13 ;  /* 0x00000018ff357819 */ /* 0x000fe2000001160d */
[----:B------:R-:W-:Y:S01]  /*6890*/  IMAD.MOV.U32 R110, RZ, RZ, R93 ;  /* 0x000000ffff6e7224 */ /* 0x000fe200078e005d */
[----:B------:R-:W-:Y:S01]  /*68a0*/  @!P3 PRMT R156, R192, 0x5410, RZ ;  /* 0x00005410c09cb816 */ /* 0x000fe200000000ff */
[----:B------:R-:W-:Y:S01]  /*68b0*/  IMAD.MOV.U32 R82, RZ, RZ, R92 ;  /* 0x000000ffff527224 */ /* 0x000fe200078e005c */
[----:B------:R-:W-:-:S03]  /*68c0*/  ISETP.GT.U32.AND P3, PT, R95, UR6, PT ;  /* 0x000000065f007c0c */ /* 0x000fc6000bf64070 */
[----:B------:R-:W-:Y:S01]  /*68d0*/  @!P4 HFMA2.BF16_V2 R94, -RZ.H0_H0, RZ.H0_H0, -R162.H0_H0 ;  /* 0x200000ffff5ec231 */ /* 0x000fe200003409a2 */
[C---:B-1----:R-:W-:Y:S04]  /*68e0*/  HMMA.16816.F32.BF16 R24, R8.reuse, R44, RZ ;  /* 0x0000002c0818723c */ /* 0x042fe800000418ff */
[----:B------:R-:W-:Y:S02]  /*68f0*/  @!P4 PRMT R162, R94, 0x5410, RZ ;  /* 0x000054105ea2c816 */ /* 0x000fe400000000ff */
[----:B------:R-:W-:Y:S02]  /*6900*/  ISETP.LE.U32.AND P4, PT, R85, UR6, PT ;  /* 0x0000000655007c0c */ /* 0x000fe4000bf83070 */
[----:B------:R-:W-:Y:S11]  /*6910*/  HMMA.16816.F32.BF16 R28, R8, R46, RZ ;  /* 0x0000002e081c723c */ /* 0x000ff600000418ff */
[----:B------:R-:W-:Y:S01]  /*6920*/  @!P4 HFMA2.BF16_V2 R186, -RZ.H0_H0, RZ.H0_H0, -R143.H0_H0 ;  /* 0x200000ffffbac231 */ /* 0x000fe2000034098f */
[----:B------:R-:W-:Y:S04]  /*6930*/  HMMA.16816.F32.BF16 R172, R4, R36, R24 ;  /* 0x0000002404ac723c */ /* 0x000fe80000041818 */
[----:B------:R-:W-:-:S04]  /*6940*/  @!P4 PRMT R143, R186, 0x5410, RZ ;  /* 0x00005410ba8fc816 */ /* 0x000fc800000000ff */
[----:B--2---:R-:W-:Y:S01]  /*6950*/  HMMA.16816.F32.BF16 R24, R8, R40, RZ ;  /* 0x000000280818723c */ /* 0x004fe200000418ff */
[----:B------:R-:W-:Y:S02]  /*6960*/  IMAD.MOV.U32 R41, RZ, RZ, R65 ;  /* 0x000000ffff297224 */ /* 0x000fe400078e0041 */
[----:B------:R-:W-:Y:S02]  /*6970*/  IMAD.MOV.U32 R65, RZ, RZ, R125 ;  /* 0x000000ffff417224 */ /* 0x000fe400078e007d */
[----:B------:R-:W-:Y:S02]  /*6980*/  IMAD.MOV.U32 R40, RZ, RZ, R69 ;  /* 0x000000ffff287224 */ /* 0x000fe400078e0045 */
[----:B------:R-:W-:Y:S01]  /*6990*/  IMAD.MOV.U32 R97, RZ, RZ, R41 ;  /* 0x000000ffff617224 */ /* 0x000fe200078e0029 */
[C---:B------:R-:W-:Y:S01]  /*69a0*/  HMMA.16816.F32.BF16 R176, R4.reuse, R38, R28 ;  /* 0x0000002604b0723c */ /* 0x040fe2000004181c */
[----:B------:R-:W1:Y:S04]  /*69b0*/  LDSM.16.MT88.4 R36, [R51+0x10000] ;  /* 0x010000003324783b */ /* 0x000e680000004200 */
[----:B------:R-:W2:Y:S07]  /*69c0*/  LDSM.16.MT88.4 R28, [R51+0x10800] ;  /* 0x01080000331c783b */ /* 0x000eae0000004200 */
[----:B------:R-:W-:Y:S08]  /*69d0*/  HMMA.16816.F32.BF16 R180, R4, R32, R24 ;  /* 0x0000002004b4723c */ /* 0x000ff00000041818 */
[----:B------:R-:W-:Y:S01]  /*69e0*/  HMMA.16816.F32.BF16 R24, R8, R42, RZ ;  /* 0x0000002a0818723c */ /* 0x000fe200000418ff */
[----:B------:R-:W-:-:S02]  /*69f0*/  IMAD.MOV.U32 R43, RZ, RZ, R59 ;  /* 0x000000ffff2b7224 */ /* 0x000fc400078e003b */
[----:B------:R-:W-:Y:S02]  /*6a00*/  IMAD.MOV.U32 R59, RZ, RZ, R126 ;  /* 0x000000ffff3b7224 */ /* 0x000fe400078e007e */
[----:B------:R-:W-:Y:S02]  /*6a10*/  IMAD.MOV.U32 R42, RZ, RZ, R72 ;  /* 0x000000ffff2a7224 */ /* 0x000fe400078e0048 */
[----:B------:R-:W-:Y:S02]  /*6a20*/  IMAD.MOV.U32 R72, RZ, RZ, R68 ;  /* 0x000000ffff487224 */ /* 0x000fe400078e0044 */
[----:B------:R-:W-:-:S11]  /*6a30*/  IMAD.MOV.U32 R109, RZ, RZ, R42 ;  /* 0x000000ffff6d7224 */ /* 0x000fd600078e002a */
[----:B------:R-:W-:Y:S01]  /*6a40*/  HMMA.16816.F32.BF16 R200, R4, R34, R24 ;  /* 0x0000002204c8723c */ /* 0x000fe20000041818 */
[----:B------:R-:W-:Y:S07]  /*6a50*/  LDSM.16.MT88.4 R32, [R23+0x4800] ;  /* 0x004800001720783b */ /* 0x000fee0000004200 */
[----:B-1----:R-:W-:-:S15]  /*6a60*/  HMMA.16816.F32.BF16 R24, R8, R36, RZ ;  /* 0x000000240818723c */ /* 0x002fde00000418ff */
[----:B------:R-:W-:-:S05]  /*6a70*/  NOP ;  /* 0x0000000000007918 */ /* 0x000fca0000000000 */
[----:B--2---:R-:W-:Y:S08]  /*6a80*/  HMMA.16816.F32.BF16 R100, R4, R28, R24 ;  /* 0x0000001c0464723c */ /* 0x004ff00000041818 */
[----:B------:R-:W-:Y:S01]  /*6a90*/  HMMA.16816.F32.BF16 R24, R8, R38, RZ ;  /* 0x000000260818723c */ /* 0x000fe200000418ff */
[----:B------:R-:W1:-:S15]  /*6aa0*/  LDSM.16.MT88.4 R36, [R51+0xf000] ;  /* 0x00f000003324783b */ /* 0x000e5e0000004200 */
[----:B------:R-:W-:-:S04]  /*6ab0*/  NOP ;  /* 0x0000000000007918 */ /* 0x000fc80000000000 */
[----:B------:R-:W-:Y:S01]  /*6ac0*/  HMMA.16816.F32.BF16 R44, R4, R30, R24 ;  /* 0x0000001e042c723c */ /* 0x000fe20000041818 */
[----:B------:R-:W2:Y:S07]  /*6ad0*/  LDSM.16.MT88.4 R28, [R23+0x4000] ;  /* 0x00400000171c783b */ /* 0x000eae0000004200 */
[----:B-1----:R-:W-:Y:S08]  /*6ae0*/  HMMA.16816.F32.BF16 R68, R16, R36, R112 ;  /* 0x000000241044723c */ /* 0x002ff00000041870 */
[----:B--2---:R-:W-:-:S15]  /*6af0*/  HMMA.16816.F32.BF16 R24, R8, R28, RZ ;  /* 0x0000001c0818723c */ /* 0x004fde00000418ff */
[----:B------:R-:W-:-:S05]  /*6b00*/  NOP ;  /* 0x0000000000007918 */ /* 0x000fca0000000000 */
[----:B------:R-:W-:Y:S08]  /*6b10*/  HMMA.16816.F32.BF16 R124, R4, R32, R24 ;  /* 0x00000020047c723c */ /* 0x000ff00000041818 */
[----:B------:R-:W-:-:S15]  /*6b20*/  HMMA.16816.F32.BF16 R24, R8, R30, RZ ;  /* 0x0000001e0818723c */ /* 0x000fde00000418ff */
[----:B------:R-:W-:-:S05]  /*6b30*/  NOP ;  /* 0x0000000000007918 */ /* 0x000fca0000000000 */
[----:B------:R-:W-:Y:S01]  /*6b40*/  HMMA.16816.F32.BF16 R60, R4, R34, R24 ;  /* 0x00000022043c723c */ /* 0x000fe20000041818 */
[----:B------:R-:W1:Y:S07]  /*6b50*/  LDSM.16.MT88.4 R24, [R86+0x4000] ;  /* 0x004000005618783b */ /* 0x000e6e0000004200 */
[C---:B-1----:R-:W-:Y:S08]  /*6b60*/  HMMA.16816.F32.BF16 R32, R8.reuse, R24, RZ ;  /* 0x000000180820723c */ /* 0x042ff000000418ff */
[----:B------:R-:W-:Y:S01]  /*6b70*/  HMMA.16816.F32.BF16 R28, R8, R26, RZ ;  /* 0x0000001a081c723c */ /* 0x000fe200000418ff */
[----:B------:R-:W-:Y:S01]  /*6b80*/  LOP3.LUT R8, R104, 0xffff, RZ, 0xc0, !PT ;  /* 0x0000ffff68087812 */ /* 0x000fe200078ec0ff */
[--C-:B------:R-:W-:Y:S01]  /*6b90*/  FFMA.FTZ R10, R122, UR4, -R2.reuse ;  /* 0x000000047a0a7c23 */ /* 0x100fe20008010802 */
[----:B------:R-:W-:Y:S01]  /*6ba0*/  FFMA.FTZ R9, R120, UR4, -R2 ;  /* 0x0000000478097c23 */ /* 0x000fe20008010802 */
[--C-:B------:R-:W-:Y:S01]  /*6bb0*/  FFMA.FTZ R11, R123, UR4, -R12.reuse ;  /* 0x000000047b0b7c23 */ /* 0x100fe2000801080c */
[----:B------:R-:W-:Y:S01]  /*6bc0*/  ISETP.LE.U32.AND P5, PT, R8, UR6, PT ;  /* 0x0000000608007c0c */ /* 0x000fe2000bfa3070 */
[----:B------:R1:W-:Y:S01]  /*6bd0*/  MUFU.EX2 R199, R10 ;  /* 0x0000000a00c77308 */ /* 0x0003e20000000800 */
[----:B------:R-:W-:Y:S01]  /*6be0*/  PRMT R8, R48, 0x7770, RZ ;  /* 0x0000777030087816 */ /* 0x000fe200000000ff */
[----:B------:R-:W-:Y:S01]  /*6bf0*/  FFMA.FTZ R12, R121, UR4, -R12 ;  /* 0x00000004790c7c23 */ /* 0x000fe2000801080c */
[----:B------:R-:W-:Y:S01]  /*6c00*/  LOP3.LUT R27, R13, 0xff, RZ, 0xc0, !PT ;  /* 0x000000ff0d1b7812 */ /* 0x000fe200078ec0ff */
[----:B------:R-:W2:Y:S01]  /*6c10*/  MUFU.EX2 R9, R9 ;  /* 0x0000000900097308 */ /* 0x000ea20000000800 */
[----:B------:R-:W-:Y:S01]  /*6c20*/  ISETP.LE.U32.AND P4, PT, R8, UR6, PT ;  /* 0x0000000608007c0c */ /* 0x000fe2000bf83070 */
[--C-:B------:R-:W-:Y:S01]  /*6c30*/  FFMA.FTZ R8, R130, UR4, -R2.reuse ;  /* 0x0000000482087c23 */ /* 0x100fe20008010802 */
[----:B------:R-:W-:Y:S01]  /*6c40*/  FFMA.FTZ R2, R111, UR4, -R2 ;  /* 0x000000046f027c23 */ /* 0x000fe20008010802 */
[----:B------:R-:W-:-:S02]  /*6c50*/  @P3 HFMA2.BF16_V2 R111, -RZ.H0_H0, RZ.H0_H0, -R154.H0_H0 ;  /* 0x200000ffff6f3231 */ /* 0x000fc4000034099a */
[----:B------:R-:W-:Y:S01]  /*6c60*/  IMAD.MOV.U32 R130, RZ, RZ, R40 ;  /* 0x000000ffff827224 */ /* 0x000fe200078e0028 */
[----:B------:R3:W-:Y:S01]  /*6c70*/  MUFU.EX2 R192, R11 ;  /* 0x0000000b00c07308 */ /* 0x0007e20000000800 */
[----:B------:R-:W-:Y:S02]  /*6c80*/  IMAD.MOV.U32 R40, RZ, RZ, R72 ;  /* 0x000000ffff287224 */ /* 0x000fe400078e0048 */
[----:B------:R-:W-:Y:S01]  /*6c90*/  @!P5 HFMA2.BF16_V2 R198, -RZ.H0_H0, RZ.H0_H0, -R139.H0_H0 ;  /* 0x200000ffffc6d231 */ /* 0x000fe2000034098b */
[----:B------:R-:W-:Y:S01]  /*6ca0*/  @P3 PRMT R154, R111, 0x5410, RZ ;  /* 0x000054106f9a3816 */ /* 0x000fe200000000ff */
[----:B------:R-:W4:Y:S01]  /*6cb0*/  MUFU.EX2 R8, R8 ;  /* 0x0000000800087308 */ /* 0x000f220000000800 */
[----:B------:R-:W-:Y:S01]  /*6cc0*/  IMAD.MOV.U32 R72, RZ, RZ, R65 ;  /* 0x000000ffff487224 */ /* 0x000fe200078e0041 */
[C---:B-1----:R-:W-:Y:S01]  /*6cd0*/  LOP3.LUT R10, R13.reuse, 0xffff, RZ, 0xc0, !PT ;  /* 0x0000ffff0d0a7812 */ /* 0x042fe200078ec0ff */
[----:B------:R-:W-:Y:S01]  /*6ce0*/  IMAD.MOV.U32 R111, RZ, RZ, R64 ;  /* 0x000000ffff6f7224 */ /* 0x000fe200078e0040 */
[----:B------:R-:W-:Y:S01]  /*6cf0*/  @!P5 PRMT R139, R198, 0x5410, RZ ;  /* 0x00005410c68bd816 */ /* 0x000fe200000000ff */
[----:B------:R-:W-:Y:S01]  /*6d00*/  HMMA.16816.F32.BF16 R64, R16, R38, R144 ;  /* 0x000000261040723c */ /* 0x000fe20000041890 */
[----:B------:R-:W-:Y:S01]  /*6d10*/  ISETP.GT.U32.AND P5, PT, R96, UR6, PT ;  /* 0x0000000660007c0c */ /* 0x000fe2000bfa4070 */
[----:B------:R-:W-:Y:S01]  /*6d20*/  IMAD.MOV.U32 R146, RZ, RZ, R54 ;  /* 0x000000ffff927224 */ /* 0x000fe200078e0036 */
[----:B------:R1:W-:Y:S01]  /*6d30*/  MUFU.EX2 R96, R2 ;  /* 0x0000000200607308 */ /* 0x0003e20000000800 */
[----:B------:R-:W-:Y:S01]  /*6d40*/  PRMT R54, R52, 0x7771, RZ ;  /* 0x0000777134367816 */ /* 0x000fe200000000ff */
[----:B--2---:R-:W-:Y:S01]  /*6d50*/  IMAD.MOV.U32 R145, RZ, RZ, R9 ;  /* 0x000000ffff917224 */ /* 0x004fe200078e0009 */
[----:B---3--:R-:W-:Y:S01]  /*6d60*/  PRMT R11, R13, 0x7632, R11 ;  /* 0x000076320d0b7816 */ /* 0x008fe2000000000b */
[----:B------:R-:W2:Y:S01]  /*6d70*/  MUFU.EX2 R198, R14 ;  /* 0x0000000e00c67308 */ /* 0x000ea20000000800 */
[----:B------:R-:W-:Y:S01]  /*6d80*/  SHF.R.U32.HI R85, RZ, 0x8, R10 ;  /* 0x00000008ff557819 */ /* 0x000fe2000001160a */
[----:B----4-:R-:W-:Y:S01]  /*6d90*/  IMAD.MOV.U32 R147, RZ, RZ, R8 ;  /* 0x000000ffff937224 */ /* 0x010fe200078e0008 */
[----:B------:R-:W-:Y:S01]  /*6da0*/  LOP3.LUT R26, R11, 0xff, RZ, 0xc0, !PT ;  /* 0x000000ff0b1a7812 */ /* 0x000fe200078ec0ff */
[----:B------:R-:W3:Y:S01]  /*6db0*/  MUFU.EX2 R186, R12 ;  /* 0x0000000c00ba7308 */ /* 0x000ee20000000800 */
[----:B------:R-:W-:-:S02]  /*6dc0*/  @!P4 HFMA2.BF16_V2 R121, -RZ.H0_H0, RZ.H0_H0, -R153.H0_H0 ;  /* 0x200000ffff79c231 */ /* 0x000fc40000340999 */
[----:B------:R-:W-:Y:S02]  /*6dd0*/  IMAD.MOV.U32 R104, RZ, RZ, R43 ;  /* 0x000000ffff687224 */ /* 0x000fe400078e002b */
[----:B------:R-:W-:Y:S02]  /*6de0*/  @P5 HFMA2.BF16_V2 R120, -RZ.H0_H0, RZ.H0_H0, -R152.H0_H0 ;  /* 0x200000ffff785231 */ /* 0x000fe40000340998 */
[----:B------:R-:W-:Y:S02]  /*6df0*/  IMAD.MOV.U32 R98, RZ, RZ, R40 ;  /* 0x000000ffff627224 */ /* 0x000fe400078e0028 */
[----:B------:R-:W-:Y:S01]  /*6e00*/  @!P1 HFMA2.BF16_V2 R122, -RZ.H0_H0, RZ.H0_H0, -R155.H0_H0 ;  /* 0x200000ffff7a9231 */ /* 0x000fe2000034099b */
[----:B-1----:R-:W-:Y:S01]  /*6e10*/  LOP3.LUT R2, R55, 0xffff, RZ, 0xc0, !PT ;  /* 0x0000ffff37027812 */ /* 0x002fe200078ec0ff */
[----:B------:R-:W-:Y:S01]  /*6e20*/  IMAD.MOV.U32 R144, RZ, RZ, R75 ;  /* 0x000000ffff907224 */ /* 0x000fe200078e004b */
[----:B------:R-:W-:Y:S02]  /*6e30*/  PRMT R55, R52, 0x7772, RZ ;  /* 0x0000777234377816 */ /* 0x000fe400000000ff */
[----:B------:R-:W-:Y:S01]  /*6e40*/  ISETP.LE.U32.AND P3, PT, R2, UR6, PT ;  /* 0x0000000602007c0c */ /* 0x000fe2000bf63070 */
[----:B------:R-:W-:Y:S01]  /*6e50*/  IMAD.MOV.U32 R2, RZ, RZ, R52 ;  /* 0x000000ffff027224 */ /* 0x000fe200078e0034 */
[----:B--2---:R-:W-:-:S02]  /*6e60*/  F2FP.BF16.F32.PACK_AB R10, R192, R198 ;  /* 0x000000c6c00a723e */ /* 0x004fc400000010ff */
[----:B------:R-:W-:Y:S02]  /*6e70*/  @P5 PRMT R152, R120, 0x5410, RZ ;  /* 0x0000541078985816 */ /* 0x000fe400000000ff */
[----:B------:R-:W-:Y:S02]  /*6e80*/  LOP3.LUT R8, R2, 0xff, RZ, 0xc0, !PT ;  /* 0x000000ff02087812 */ /* 0x000fe400078ec0ff */
[----:B------:R-:W-:Y:S02]  /*6e90*/  PRMT R2, R55, 0x5410, R84 ;  /* 0x0000541037027816 */ /* 0x000fe40000000054 */
[----:B------:R-:W-:Y:S02]  /*6ea0*/  PRMT R25, R10, 0x7610, R25 ;  /* 0x000076100a197816 */ /* 0x000fe40000000019 */
[----:B------:R-:W-:Y:S01]  /*6eb0*/  LOP3.LUT R9, R2, 0xff00ff, RZ, 0xc0, !PT ;  /* 0x00ff00ff02097812 */ /* 0x000fe200078ec0ff */
[----:B------:R-:W-:Y:S01]  /*6ec0*/  @!P3 HFMA2.BF16_V2 R214, -RZ.H0_H0, RZ.H0_H0, -R137.H0_H0 ;  /* 0x200000ffffd6b231 */ /* 0x000fe20000340989 */
[----:B------:R-:W-:-:S02]  /*6ed0*/  PRMT R2, R8, 0x5410, R54 ;  /* 0x0000541008027816 */ /* 0x000fc40000000036 */
[----:B------:R-:W-:Y:S02]  /*6ee0*/  PRMT R24, R10, 0x7632, R24 ;  /* 0x000076320a187816 */ /* 0x000fe40000000018 */
[--C-:B------:R-:W-:Y:S02]  /*6ef0*/  HSET2.LE.AND R11, R9, R0.reuse, PT ;  /* 0x00000000090b7233 */ /* 0x100fe40003803000 */
[----:B------:R-:W-:Y:S02]  /*6f00*/  HSET2.LE.AND R8, R2, R0, PT ;  /* 0x0000000002087233 */ /* 0x000fe40003803000 */
[----:B------:R-:W-:Y:S02]  /*6f10*/  PRMT R2, R27, 0x5410, R85 ;  /* 0x000054101b027816 */ /* 0x000fe40000000055 */
[----:B------:R-:W-:Y:S02]  /*6f20*/  PRMT R9, R26, 0x5410, R53 ;  /* 0x000054101a097816 */ /* 0x000fe40000000035 */
[----:B------:R-:W-:-:S02]  /*6f30*/  ISETP.LE.U32.AND P5, PT, R49, UR6, PT ;  /* 0x0000000631007c0c */ /* 0x000fc4000bfa3070 */
[--C-:B------:R-:W-:Y:S02]  /*6f40*/  HSET2.LE.AND R2, R2, R0.reuse, PT ;  /* 0x0000000002027233 */ /* 0x100fe40003803000 */
[----:B------:R-:W-:Y:S02]  /*6f50*/  HSET2.LE.AND R0, R9, R0, PT ;  /* 0x0000000009007233 */ /* 0x000fe40003803000 */
[----:B------:R-:W-:Y:S02]  /*6f60*/  F2FP.BF16.F32.PACK_AB R9, R145, R199 ;  /* 0x000000c79109723e */ /* 0x000fe400000010ff */
[----:B------:R-:W-:Y:S02]  /*6f70*/  @!P4 PRMT R153, R121, 0x5410, RZ ;  /* 0x000054107999c816 */ /* 0x000fe400000000ff */
[C---:B------:R-:W-:Y:S02]  /*6f80*/  PRMT R22, R9.reuse, 0x7610, R22 ;  /* 0x0000761009167816 */ /* 0x040fe40000000016 */
[----:B------:R-:W-:Y:S01]  /*6f90*/  PRMT R15, R9, 0x7632, R15 ;  /* 0x00007632090f7816 */ /* 0x000fe2000000000f */
[----:B------:R-:W-:Y:S01]  /*6fa0*/  @!P5 HFMA2.BF16_V2 R224, -RZ.H0_H0, RZ.H0_H0, -R133.H0_H0 ;  /* 0x200000ffffe0d231 */ /* 0x000fe20000340985 */
[----:B------:R-:W-:-:S02]  /*6fb0*/  PRMT R9, R25, 0x5410, R24 ;  /* 0x0000541019097816 */ /* 0x000fc40000000018 */
[----:B------:R-:W-:Y:S02]  /*6fc0*/  ISETP.LE.U32.AND P4, PT, R57, UR6, PT ;  /* 0x0000000639007c0c */ /* 0x000fe4000bf83070 */
[----:B------:R-:W-:Y:S02]  /*6fd0*/  LOP3.LUT R112, R9, R2, RZ, 0xc0, !PT ;  /* 0x0000000209707212 */ /* 0x000fe400078ec0ff */
[----:B------:R-:W-:Y:S02]  /*6fe0*/  PRMT R2, R22, 0x5410, R15 ;  /* 0x0000541016027816 */ /* 0x000fe4000000000f */
[----:B------:R-:W-:Y:S02]  /*6ff0*/  @!P1 PRMT R155, R122, 0x5410, RZ ;  /* 0x000054107a9b9816 */ /* 0x000fe400000000ff */
[----:B------:R-:W-:Y:S02]  /*7000*/  LOP3.LUT R113, R2, R0, RZ, 0xc0, !PT ;  /* 0x0000000002717212 */ /* 0x000fe400078ec0ff */
[----:B---3--:R-:W-:-:S02]  /*7010*/  F2FP.BF16.F32.PACK_AB R2, R186, R195 ;  /* 0x000000c3ba02723e */ /* 0x008fc400000010ff */
[----:B------:R-:W-:Y:S01]  /*7020*/  F2FP.BF16.F32.PACK_AB R0, R96, R147 ;  /* 0x000000936000723e */ /* 0x000fe200000010ff */
[----:B------:R-:W-:Y:S01]  /*7030*/  @!P4 HFMA2.BF16_V2 R215, -RZ.H0_H0, RZ.H0_H0, -R138.H0_H0 ;  /* 0x200000ffffd7c231 */ /* 0x000fe2000034098a */
[C---:B------:R-:W-:Y:S02]  /*7040*/  PRMT R14, R2.reuse, 0x7610, R14 ;  /* 0x00007610020e7816 */ /* 0x040fe4000000000e */
[----:B------:R-:W-:Y:S02]  /*7050*/  PRMT R13, R2, 0x7632, R13 ;  /* 0x00007632020d7816 */ /* 0x000fe4000000000d */
[C---:B------:R-:W-:Y:S02]  /*7060*/  PRMT R12, R0.reuse, 0x7610, R12 ;  /* 0x00007610000c7816 */ /* 0x040fe4000000000c */
[----:B------:R-:W-:Y:S02]  /*7070*/  PRMT R2, R0, 0x7632, R2 ;  /* 0x0000763200027816 */ /* 0x000fe40000000002 */
[----:B------:R-:W-:-:S02]  /*7080*/  PRMT R0, R14, 0x5410, R13 ;  /* 0x000054100e007816 */ /* 0x000fc4000000000d */
[----:B------:R-:W-:Y:S01]  /*7090*/  ISETP.GT.U32.AND P1, PT, R99, UR6, PT ;  /* 0x0000000663007c0c */ /* 0x000fe2000bf24070 */
[----:B------:R-:W-:Y:S01]  /*70a0*/  IMAD.MOV.U32 R99, RZ, RZ, R74 ;  /* 0x000000ffff637224 */ /* 0x000fe200078e004a */
[----:B------:R-:W-:Y:S02]  /*70b0*/  LOP3.LUT R114, R0, R8, RZ, 0xc0, !PT ;  /* 0x0000000800727212 */ /* 0x000fe400078ec0ff */
[----:B------:R-:W-:Y:S02]  /*70c0*/  PRMT R0, R12, 0x5410, R2 ;  /* 0x000054100c007816 */ /* 0x000fe40000000002 */
[----:B------:R-:W-:Y:S02]  /*70d0*/  @!P5 PRMT R133, R224, 0x5410, RZ ;  /* 0x00005410e085d816 */ /* 0x000fe400000000ff */
[----:B------:R-:W-:Y:S01]  /*70e0*/  LOP3.LUT R115, R0, R11, RZ, 0xc0, !PT ;  /* 0x0000000b00737212 */ /* 0x000fe200078ec0ff */
[----:B------:R-:W-:Y:S01]  /*70f0*/  IMAD.MOV.U32 R0, RZ, RZ, 0x20 ;  /* 0x00000020ff007424 */ /* 0x000fe200078e00ff */
[----:B------:R-:W1:Y:S01]  /*7100*/  LDSM.16.MT88.4 R8, [R86+0x4800] ;  /* 0x004800005608783b */ /* 0x000e620000004200 */
[----:B------:R-:W-:-:S02]  /*7110*/  ISETP.GT.U32.AND P5, PT, R167, UR6, PT ;  /* 0x00000006a7007c0c */ /* 0x000fc4000bfa4070 */
[----:B------:R-:W-:Y:S01]  /*7120*/  @P1 HFMA2.BF16_V2 R129, -RZ.H0_H0, RZ.H0_H0, -R142.H0_H0 ;  /* 0x200000ffff811231 */ /* 0x000fe2000034098e */
[----:B------:R-:W-:Y:S02]  /*7130*/  SEL R0, R0, 0xffffffe0, !P2 ;  /* 0xffffffe000007807 */ /* 0x000fe40005000000 */
[----:B------:R-:W-:Y:S02]  /*7140*/  @!P3 PRMT R137, R214, 0x5410, RZ ;  /* 0x00005410d689b816 */ /* 0x000fe400000000ff */
[----:B------:R-:W-:Y:S01]  /*7150*/  @P1 PRMT R142, R129, 0x5410, RZ ;  /* 0x00005410818e1816 */ /* 0x000fe200000000ff */
[----:B------:R-:W-:Y:S01]  /*7160*/  IMAD.IADD R0, R0, 0x1, R117 ;  /* 0x0000000100007824 */ /* 0x000fe200078e0275 */
[----:B------:R-:W-:Y:S02]  /*7170*/  ISETP.LE.U32.AND P1, PT, R128, UR6, PT ;  /* 0x0000000680007c0c */ /* 0x000fe4000bf23070 */
[----:B------:R-:W-:Y:S02]  /*7180*/  ISETP.GT.U32.AND P3, PT, R165, UR6, PT ;  /* 0x00000006a5007c0c */ /* 0x000fe4000bf64070 */
[----:B------:R-:W2:Y:S01]  /*7190*/  LDSM.16.MT88.4 R40, [R0+0xd800] ;  /* 0x00d800000028783b */ /* 0x000ea20000004200 */
[----:B------:R-:W-:Y:S01]  /*71a0*/  @P5 HFMA2.BF16_V2 R249, -RZ.H0_H0, RZ.H0_H0, -R132.H0_H0 ;  /* 0x200000fffff95231 */ /* 0x000fe20000340984 */
[----:B------:R-:W-:-:S02]  /*71b0*/  @!P4 PRMT R138, R215, 0x5410, RZ ;  /* 0x00005410d78ac816 */ /* 0x000fc400000000ff */
[----:B------:R-:W-:Y:S02]  /*71c0*/  ISETP.LE.U32.AND P4, PT, R184, UR6, PT ;  /* 0x00000006b8007c0c */ /* 0x000fe4000bf83070 */
[----:B------:R-:W-:-:S03]  /*71d0*/  @P5 PRMT R132, R249, 0x5410, RZ ;  /* 0x00005410f9845816 */ /* 0x000fc600000000ff */
[----:B------:R-:W-:Y:S02]  /*71e0*/  @!P1 HFMA2.BF16_V2 R245, -RZ.H0_H0, RZ.H0_H0, -R135.H0_H0 ;  /* 0x200000fffff59231 */ /* 0x000fe40000340987 */
[----:B------:R-:W-:-:S03]  /*71f0*/  @P3 HFMA2.BF16_V2 R225, -RZ.H0_H0, RZ.H0_H0, -R136.H0_H0 ;  /* 0x200000ffffe13231 */ /* 0x000fc60000340988 */
[----:B------:R-:W-:Y:S02]  /*7200*/  @!P1 PRMT R135, R245, 0x5410, RZ ;  /* 0x00005410f5879816 */ /* 0x000fe400000000ff */
[----:B------:R-:W-:Y:S01]  /*7210*/  ISETP.GT.U32.AND P1, PT, R166, UR6, PT ;  /* 0x00000006a6007c0c */ /* 0x000fe2000bf24070 */
[----:B------:R-:W-:Y:S01]  /*7220*/  @!P4 HFMA2.BF16_V2 R247, -RZ.H0_H0, RZ.H0_H0, -R119.H0_H0 ;  /* 0x200000fffff7c231 */ /* 0x000fe20000340977 */
[----:B------:R-:W-:Y:S02]  /*7230*/  @P3 PRMT R136, R225, 0x5410, RZ ;  /* 0x00005410e1883816 */ /* 0x000fe400000000ff */
[----:B------:R-:W-:Y:S02]  /*7240*/  ISETP.LE.U32.AND P3, PT, R26, UR6, PT ;  /* 0x000000061a007c0c */ /* 0x000fe4000bf63070 */
[----:B------:R-:W-:Y:S02]  /*7250*/  @!P4 PRMT R119, R247, 0x5410, RZ ;  /* 0x00005410f777c816 */ /* 0x000fe400000000ff */
[----:B------:R-:W-:Y:S01]  /*7260*/  ISETP.LE.U32.AND P4, PT, R27, UR6, PT ;  /* 0x000000061b007c0c */ /* 0x000fe2000bf83070 */
[----:B-1----:R-:W-:Y:S01]  /*7270*/  HMMA.16816.F32.BF16 R48, R4, R8, R32 ;  /* 0x000000080430723c */ /* 0x002fe20000041820 */
[----:B------:R-:W-:-:S02]  /*7280*/  IMAD.MOV.U32 R8, RZ, RZ, R72 ;  /* 0x000000ffff087224 */ /* 0x000fc400078e0048 */
[----:B------:R-:W-:Y:S02]  /*7290*/  IMAD.MOV.U32 R9, RZ, RZ, R73 ;  /* 0x000000ffff097224 */ /* 0x000fe400078e0049 */
[----:B------:R-:W-:Y:S01]  /*72a0*/  @P1 HFMA2.BF16_V2 R248, -RZ.H0_H0, RZ.H0_H0, -R134.H0_H0 ;  /* 0x200000fffff81231 */ /* 0x000fe20000340986 */
[----:B------:R-:W1:Y:S02]  /*72b0*/  LDSM.16.MT88.4 R72, [R0+0xf800] ;  /* 0x00f800000048783b */ /* 0x000e640000004200 */
[----:B------:R-:W-:Y:S01]  /*72c0*/  @!P3 HFMA2.BF16_V2 R250, -RZ.H0_H0, RZ.H0_H0, -R22.H0_H0 ;  /* 0x200000fffffab231 */ /* 0x000fe20000340916 */
[----:B------:R-:W-:Y:S01]  /*72d0*/  HMMA.16816.F32.BF16 R28, R4, R10, R28 ;  /* 0x0000000a041c723c */ /* 0x000fe2000004181c */
[----:B------:R-:W3:Y:S01]  /*72e0*/  LDSM.16.MT88.4 R4, [R0+0x11000] ;  /* 0x011000000004783b */ /* 0x000ee20000004200 */
[----:B------:R-:W-:Y:S01]  /*72f0*/  IMAD.MOV.U32 R10, RZ, RZ, R58 ;  /* 0x000000ffff0a7224 */ /* 0x000fe200078e003a */
[----:B------:R-:W-:Y:S01]  /*7300*/  @P1 PRMT R134, R248, 0x5410, RZ ;  /* 0x00005410f8861816 */ /* 0x000fe200000000ff */
[----:B------:R-:W-:Y:S01]  /*7310*/  IMAD.MOV.U32 R11, RZ, RZ, R59 ;  /* 0x000000ffff0b7224 */ /* 0x000fe200078e003b */
[----:B------:R-:W-:Y:S01]  /*7320*/  ISETP.LE.U32.AND P1, PT, R53, UR6, PT ;  /* 0x0000000635007c0c */ /* 0x000fe2000bf23070 */
[----:B------:R-:W-:Y:S01]  /*7330*/  @!P4 HFMA2.BF16_V2 R251, -RZ.H0_H0, RZ.H0_H0, -R25.H0_H0 ;  /* 0x200000fffffbc231 */ /* 0x000fe20000340919 */
[----:B------:R-:W-:Y:S01]  /*7340*/  @!P3 PRMT R22, R250, 0x5410, RZ ;  /* 0x00005410fa16b816 */ /* 0x000fe200000000ff */
[----:B--2---:R-:W-:Y:S01]  /*7350*/  HMMA.16816.F32.BF16 R36, R112, R40, R88 ;  /* 0x000000287024723c */ /* 0x004fe20000041858 */
[----:B------:R-:W-:-:S02]  /*7360*/  ISETP.GT.U32.AND P3, PT, R55, UR6, PT ;  /* 0x0000000637007c0c */ /* 0x000fc4000bf64070 */
[----:B------:R-:W-:Y:S02]  /*7370*/  @!P4 PRMT R25, R251, 0x5410, RZ ;  /* 0x00005410fb19c816 */ /* 0x000fe400000000ff */
[----:B------:R-:W-:-:S03]  /*7380*/  ISETP.GT.U32.AND P4, PT, R54, UR6, PT ;  /* 0x0000000636007c0c */ /* 0x000fc6000bf84070 */
[----:B------:R-:W-:Y:S02]  /*7390*/  HMMA.16816.F32.BF16 R40, R112, R42, R76 ;  /* 0x0000002a7028723c */ /* 0x000fe4000004184c */
[----:B------:R-:W-:-:S05]  /*73a0*/  @!P1 HFMA2.BF16_V2 R252, -RZ.H0_H0, RZ.H0_H0, -R15.H0_H0 ;  /* 0x200000fffffc9231 */ /* 0x000fca000034090f */
[----:B------:R-:W-:Y:S02]  /*73b0*/  @!P1 PRMT R15, R252, 0x5410, RZ ;  /* 0x00005410fc0f9816 */ /* 0x000fe400000000ff */
[----:B------:R-:W-:Y:S01]  /*73c0*/  ISETP.GT.U32.AND P1, PT, R84, UR6, PT ;  /* 0x0000000654007c0c */ /* 0x000fe2000bf24070 */
[----:B------:R-:W-:Y:S04]  /*73d0*/  STG.E.U16 desc[UR16][R190.64], R157 ;  /* 0x0000009dbe007986 */ /* 0x000fe8000c101510 */
[----:B------:R-:W-:Y:S01]  /*73e0*/  STG.E.U16 desc[UR16][R190.64+0x2], R158 ;  /* 0x0000029ebe007986 */ /* 0x000fe2000c101510 */
[----:B-1----:R-:W-:Y:S08]  /*73f0*/  HMMA.16816.F32.BF16 R68, R112, R72, R68 ;  /* 0x000000487044723c */ /* 0x002ff00000041844 */
[C---:B---3--:R-:W-:Y:S08]  /*7400*/  HMMA.16816.F32.BF16 R100, R16.reuse, R4, R100 ;  /* 0x000000041064723c */ /* 0x048ff00000041864 */
[----:B------:R-:W-:Y:S01]  /*7410*/  HMMA.16816.F32.BF16 R56, R16, R6, R44 ;  /* 0x000000061038723c */ /* 0x000fe2000004182c */
[----:B------:R-:W1:Y:S07]  /*7420*/  LDSM.16.MT88.4 R4, [R117+0xd000] ;  /* 0x00d000007504783b */ /* 0x000e6e0000004200 */
[----:B------:R-:W-:Y:S01]  /*7430*/  HMMA.16816.F32.BF16 R72, R112, R74, R64 ;  /* 0x0000004a7048723c */ /* 0x000fe20000041840 */
[----:B------:R-:W-:Y:S07]  /*7440*/  LDSM.16.MT88.4 R64, [R117+0xf800] ;  /* 0x00f800007540783b */ /* 0x000fee0000004200 */
[----:B-1----:R-:W-:Y:S01]  /*7450*/  HMMA.16816.F32.BF16 R120, R16, R4, R240 ;  /* 0x000000041078723c */ /* 0x002fe200000418f0 */
[----:B------:R-:W-:-:S02]  /*7460*/  IMAD.MOV.U32 R243, RZ, RZ, R96 ;  /* 0x000000fffff37224 */ /* 0x000fc400078e0060 */
[----:B------:R-:W-:Y:S02]  /*7470*/  IMAD.MOV.U32 R240, RZ, RZ, R144 ;  /* 0x000000fffff07224 */ /* 0x000fe400078e0090 */
[----:B------:R-:W-:Y:S02]  /*7480*/  IMAD.MOV.U32 R241, RZ, RZ, R145 ;  /* 0x000000fffff17224 */ /* 0x000fe400078e0091 */
[----:B------:R-:W-:Y:S01]  /*7490*/  IMAD.MOV.U32 R242, RZ, RZ, R147 ;  /* 0x000000fffff27224 */ /* 0x000fe200078e0093 */
[----:B------:R-:W-:Y:S01]  /*74a0*/  HMMA.16816.F32.BF16 R88, R16, R6, R236 ;  /* 0x000000061058723c */ /* 0x000fe200000418ec */
[----:B------:R-:W1:Y:S01]  /*74b0*/  LDSM.16.MT88.4 R4, [R23+0x1000] ;  /* 0x001000001704783b */ /* 0x000e620000004200 */
[----:B------:R-:W-:Y:S02]  /*74c0*/  IMAD.MOV.U32 R238, RZ, RZ, R99 ;  /* 0x000000ffffee7224 */ /* 0x000fe400078e0063 */
[----:B------:R-:W-:Y:S02]  /*74d0*/  IMAD.MOV.U32 R237, RZ, RZ, R97 ;  /* 0x000000ffffed7224 */ /* 0x000fe400078e0061 */
[----:B------:R-:W-:-:S02]  /*74e0*/  IMAD.MOV.U32 R239, RZ, RZ, R82 ;  /* 0x000000ffffef7224 */ /* 0x000fc400078e0052 */
[----:B------:R-:W-:Y:S01]  /*74f0*/  IMAD.MOV.U32 R236, RZ, RZ, R111 ;  /* 0x000000ffffec7224 */ /* 0x000fe200078e006f */
[C---:B-1----:R-:W-:Y:S01]  /*7500*/  HMMA.16816.F32.BF16 R44, R16.reuse, R4, R232 ;  /* 0x00000004102c723c */ /* 0x042fe200000418e8 */
[----:B------:R-:W-:Y:S02]  /*7510*/  IMAD.MOV.U32 R232, RZ, RZ, R110 ;  /* 0x000000ffffe87224 */ /* 0x000fe400078e006e */
[----:B------:R-:W-:Y:S02]  /*7520*/  IMAD.MOV.U32 R234, RZ, RZ, R104 ;  /* 0x000000ffffea7224 */ /* 0x000fe400078e0068 */
[----:B------:R-:W-:Y:S02]  /*7530*/  IMAD.MOV.U32 R233, RZ, RZ, R105 ;  /* 0x000000ffffe97224 */ /* 0x000fe400078e0069 */
[----:B------:R-:W-:Y:S01]  /*7540*/  IMAD.MOV.U32 R235, RZ, RZ, R131 ;  /* 0x000000ffffeb7224 */ /* 0x000fe200078e0083 */
[----:B------:R-:W-:Y:S01]  /*7550*/  HMMA.16816.F32.BF16 R32, R16, R6, R228 ;  /* 0x000000061020723c */ /* 0x000fe200000418e4 */
[----:B------:R-:W1:Y:S01]  /*7560*/  LDSM.16.MT88.4 R4, [R86+0x1000] ;  /* 0x001000005604783b */ /* 0x000e620000004200 */
[----:B------:R-:W-:-:S02]  /*7570*/  IMAD.MOV.U32 R229, RZ, RZ, R98 ;  /* 0x000000ffffe57224 */ /* 0x000fc400078e0062 */
[----:B------:R-:W-:Y:S02]  /*7580*/  IMAD.MOV.U32 R231, RZ, RZ, R8 ;  /* 0x000000ffffe77224 */ /* 0x000fe400078e0008 */
[----:B------:R-:W-:Y:S02]  /*7590*/  IMAD.MOV.U32 R230, RZ, RZ, R9 ;  /* 0x000000ffffe67224 */ /* 0x000fe400078e0009 */
[----:B------:R-:W-:Y:S01]  /*75a0*/  IMAD.MOV.U32 R228, RZ, RZ, R106 ;  /* 0x000000ffffe47224 */ /* 0x000fe200078e006a */
[----:B-1----:R-:W-:Y:S01]  /*75b0*/  HMMA.16816.F32.BF16 R92, R16, R4, R220 ;  /* 0x00000004105c723c */ /* 0x002fe200000418dc */
[----:B------:R-:W-:Y:S02]  /*75c0*/  IMAD.MOV.U32 R221, RZ, RZ, R10 ;  /* 0x000000ffffdd7224 */ /* 0x000fe400078e000a */
[----:B------:R-:W-:Y:S02]  /*75d0*/  IMAD.MOV.U32 R222, RZ, RZ, R11 ;  /* 0x000000ffffde7224 */ /* 0x000fe400078e000b */
[----:B------:R-:W-:-:S02]  /*75e0*/  IMAD.MOV.U32 R220, RZ, RZ, R109 ;  /* 0x000000ffffdc7224 */ /* 0x000fc400078e006d */
[----:B------:R-:W-:Y:S01]  /*75f0*/  IMAD.MOV.U32 R223, RZ, RZ, R130 ;  /* 0x000000ffffdf7224 */ /* 0x000fe200078e0082 */
[----:B------:R-:W-:Y:S01]  /*7600*/  HMMA.16816.F32.BF16 R96, R16, R6, R216 ;  /* 0x000000061060723c */ /* 0x000fe200000418d8 */
[----:B------:R-:W1:Y:S01]  /*7610*/  LDSM.16.MT88.4 R4, [R117+0xf000] ;  /* 0x00f000007504783b */ /* 0x000e620000004200 */
[----:B------:R-:W-:Y:S02]  /*7620*/  IMAD.MOV.U32 R218, RZ, RZ, R146 ;  /* 0x000000ffffda7224 */ /* 0x000fe400078e0092 */
[----:B------:R-:W-:Y:S01]  /*7630*/  IMAD.MOV.U32 R217, RZ, RZ, R83 ;  /* 0x000000ffffd97224 */ /* 0x000fe200078e0053 */
[----:B------:R-:W-:Y:S01]  /*7640*/  LDSM.16.MT88.4 R128, [R23+0x5800] ;  /* 0x005800001780783b */ /* 0x000fe20000004200 */
[----:B------:R-:W-:Y:S02]  /*7650*/  IMAD.MOV.U32 R219, RZ, RZ, R108 ;  /* 0x000000ffffdb7224 */ /* 0x000fe400078e006c */
[----:B------:R-:W-:Y:S02]  /*7660*/  IMAD.MOV.U32 R216, RZ, RZ, R107 ;  /* 0x000000ffffd87224 */ /* 0x000fe400078e006b */
[----:B------:R2:W3:Y:S02]  /*7670*/  LDSM.16.MT88.4 R104, [R0+0x11800] ;  /* 0x011800000068783b */ /* 0x0004e40000004200 */
[----:B--2---:R-:W-:-:S04]  /*7680*/  PRMT R0, R52, 0x7770, RZ ;  /* 0x0000777034007816 */ /* 0x004fc800000000ff */
[----:B------:R-:W-:Y:S01]  /*7690*/  ISETP.LE.U32.AND P5, PT, R0, UR6, PT ;  /* 0x0000000600007c0c */ /* 0x000fe2000bfa3070 */
[C---:B-1----:R-:W-:Y:S01]  /*76a0*/  HMMA.16816.F32.BF16 R144, R16.reuse, R4, R208 ;  /* 0x000000041090723c */ /* 0x042fe200000418d0 */
[----:B------:R-:W-:Y:S02]  /*76b0*/  IMAD.MOV.U32 R211, RZ, RZ, R81 ;  /* 0x000000ffffd37224 */ /* 0x000fe400078e0051 */
[----:B------:R-:W-:Y:S02]  /*76c0*/  IMAD.MOV.U32 R210, RZ, RZ, R80 ;  /* 0x000000ffffd27224 */ /* 0x000fe400078e0050 */
[----:B------:R-:W-:Y:S02]  /*76d0*/  LDSM.16.MT88.4 R80, [R23+0x3800] ;  /* 0x003800001750783b */ /* 0x000fe40000004200 */
[----:B------:R-:W-:Y:S01]  /*76e0*/  FADD.FTZ R0, R211, R210 ;  /* 0x000000d2d3007221 */ /* 0x000fe20000010000 */
[----:B------:R-:W-:Y:S01]  /*76f0*/  HMMA.16816.F32.BF16 R148, R16, R6, R148 ;  /* 0x000000061094723c */ /* 0x000fe20000041894 */
[----:B------:R-:W1:Y:S07]  /*7700*/  LDSM.16.MT88.4 R4, [R23+0x3000] ;  /* 0x003000001704783b */ /* 0x000e6e0000004200 */
[C---:B---3--:R-:W-:Y:S08]  /*7710*/  HMMA.16816.F32.BF16 R100, R112.reuse, R104, R100 ;  /* 0x000000687064723c */ /* 0x048ff00000041864 */
[----:B------:R-:W-:Y:S01]  /*7720*/  HMMA.16816.F32.BF16 R104, R112, R106, R56 ;  /* 0x0000006a7068723c */ /* 0x000fe20000041838 */
[----:B------:R-:W-:Y:S07]  /*7730*/  LDSM.16.MT88.4 R56, [R86+0x1800] ;  /* 0x001800005638783b */ /* 0x000fee0000004200 */
[C---:B-1----:R-:W-:Y:S08]  /*7740*/  HMMA.16816.F32.BF16 R76, R16.reuse, R4, R204 ;  /* 0x00000004104c723c */ /* 0x042ff000000418cc */
[----:B------:R-:W-:Y:S01]  /*7750*/  HMMA.16816.F32.BF16 R8, R16, R6, R168 ;  /* 0x000000061008723c */ /* 0x000fe200000418a8 */
[----:B------:R-:W1:Y:S11]  /*7760*/  LDSM.16.MT88.4 R4, [R86+0x3000] ;  /* 0x003000005604783b */ /* 0x000e760000004200 */
[C---:B------:R-:W-:Y:S08]  /*7770*/  HMMA.16816.F32.BF16 R76, R112.reuse, R80, R76 ;  /* 0x00000050704c723c */ /* 0x040ff0000004184c */
[----:B------:R-:W-:Y:S01]  /*7780*/  HMMA.16816.F32.BF16 R80, R112, R82, R8 ;  /* 0x000000527050723c */ /* 0x000fe20000041808 */
[----:B------:R2:W3:Y:S07]  /*7790*/  LDL.LU.S16 R10, [R1] ;  /* 0x00000000010a7983 */ /* 0x0004ee0000300600 */
[C---:B-1----:R-:W-:Y:S08]  /*77a0*/  HMMA.16816.F32.BF16 R172, R16.reuse, R4, R172 ;  /* 0x0000000410ac723c */ /* 0x042ff000000418ac */
[C---:B------:R-:W-:Y:S01]  /*77b0*/  HMMA.16816.F32.BF16 R176, R16.reuse, R6, R176 ;  /* 0x0000000610b0723c */ /* 0x040fe200000418b0 */
[----:B------:R-:W1:Y:S07]  /*77c0*/  LDSM.16.MT88.4 R4, [R117+0x11000] ;  /* 0x011000007504783b */ /* 0x000e6e0000004200 */
[C---:B-1----:R-:W-:Y:S08]  /*77d0*/  HMMA.16816.F32.BF16 R180, R16.reuse, R4, R180 ;  /* 0x0000000410b4723c */ /* 0x042ff000000418b4 */
[C---:B------:R-:W-:Y:S01]  /*77e0*/  HMMA.16816.F32.BF16 R200, R16.reuse, R6, R200 ;  /* 0x0000000610c8723c */ /* 0x040fe200000418c8 */
[----:B------:R-:W1:Y:S07]  /*77f0*/  LDSM.16.MT88.4 R4, [R23+0x5000] ;  /* 0x005000001704783b */ /* 0x000e6e0000004200 */
[C---:B-1----:R-:W-:Y:S01]  /*7800*/  HMMA.16816.F32.BF16 R108, R16.reuse, R4, R124 ;  /* 0x00000004106c723c */ /* 0x042fe2000004187c */
[----:B------:R-:W1:Y:S07]  /*7810*/  LDSM.16.MT88.4 R124, [R117+0xd800] ;  /* 0x00d80000757c783b */ /* 0x000e6e0000004200 */
[----:B------:R-:W-:Y:S01]  /*7820*/  HMMA.16816.F32.BF16 R60, R16, R6, R60 ;  /* 0x00000006103c723c */ /* 0x000fe2000004183c */
[----:B------:R-:W4:Y:S07]  /*7830*/  LDSM.16.MT88.4 R4, [R86+0x5000] ;  /* 0x005000005604783b */ /* 0x000f2e0000004200 */
[C---:B------:R-:W-:Y:S08]  /*7840*/  HMMA.16816.F32.BF16 R52, R112.reuse, R56, R92 ;  /* 0x000000387034723c */ /* 0x040ff0000004185c */
[C---:B------:R-:W-:Y:S08]  /*7850*/  HMMA.16816.F32.BF16 R108, R112.reuse, R128, R108 ;  /* 0x00000080706c723c */ /* 0x040ff0000004186c */
[----:B-1----:R-:W-:Y:S08]  /*7860*/  HMMA.16816.F32.BF16 R120, R112, R124, R120 ;  /* 0x0000007c7078723c */ /* 0x002ff00000041878 */
[----:B----4-:R-:W-:Y:S01]  /*7870*/  HMMA.16816.F32.BF16 R168, R16, R4, R48 ;  /* 0x0000000410a8723c */ /* 0x010fe20000041830 */
[----:B------:R-:W-:-:S07]  /*7880*/  FADD.FTZ R4, R217, R216 ;  /* 0x000000d8d9047221 */ /* 0x000fce0000010000 */
[----:B------:R-:W-:Y:S01]  /*7890*/  HMMA.16816.F32.BF16 R28, R16, R6, R28 ;  /* 0x00000006101c723c */ /* 0x000fe2000004181c */
[----:B------:R2:W4:Y:S04]  /*78a0*/  LDL.LU.S16 R16, [R1+0x4] ;  /* 0x0000040001107983 */ /* 0x0005280000300600 */
[----:B------:R2:W5:Y:S01]  /*78b0*/  LDL.LU.S16 R11, [R1+0xc] ;  /* 0x00000c00010b7983 */ /* 0x0005620000300600 */
[----:B---3--:R-:W-:Y:S02]  /*78c0*/  @!P5 HFMA2.BF16_V2 R10, -RZ.H0_H0, RZ.H0_H0, -R14.H0_H0 ;  /* 0x200000ffff0ad231 */ /* 0x008fe4000034090e */
[----:B------:R-:W-:Y:S01]  /*78d0*/  FADD.FTZ R5, R218, R0 ;  /* 0x00000000da057221 */ /* 0x000fe20000010000 */
[----:B------:R-:W-:Y:S01]  /*78e0*/  HMMA.16816.F32.BF16 R124, R112, R126, R88 ;  /* 0x0000007e707c723c */ /* 0x000fe20000041858 */
[----:B------:R-:W1:Y:S01]  /*78f0*/  LDSM.16.MT88.4 R48, [R23+0x1800] ;  /* 0x001800001730783b */ /* 0x000e620000004200 */
[----:B------:R-:W-:-:S03]  /*7900*/  PRMT R8, R10, 0x7610, R8 ;  /* 0x000076100a087816 */ /* 0x000fc60000000008 */
[----:B------:R2:W3:Y:S01]  /*7910*/  LDL.LU.S16 R10, [R1+0x8] ;  /* 0x00000800010a7983 */ /* 0x0004e20000300600 */
[----:B------:R-:W-:Y:S02]  /*7920*/  @!P5 PRMT R14, R8, 0x5410, RZ ;  /* 0x00005410080ed816 */ /* 0x000fe400000000ff */
[C---:B------:R-:W-:Y:S01]  /*7930*/  HMMA.16816.F32.BF16 R56, R112.reuse, R58, R96 ;  /* 0x0000003a7038723c */ /* 0x040fe20000041860 */
[----:B------:R2:W2:Y:S01]  /*7940*/  LDL.LU.S16 R8, [R1+0x10] ;  /* 0x0000100001087983 */ /* 0x0004a20000300600 */
[----:B------:R-:W-:Y:S01]  /*7950*/  FADD.FTZ R4, R219, R4 ;  /* 0x00000004db047221 */ /* 0x000fe20000010000 */
[----:B------:R-:W-:Y:S01]  /*7960*/  LOP3.LUT R0, R85, 0xffff, RZ, 0xc0, !PT ;  /* 0x0000ffff55007812 */ /* 0x000fe200078ec0ff */
[----:B------:R-:W-:Y:S01]  /*7970*/  FADD.FTZ R5, R220, R5 ;  /* 0x00000005dc057221 */ /* 0x000fe20000010000 */
[----:B------:R-:W-:Y:S01]  /*7980*/  LDSM.16.MT88.4 R88, [R86+0x3800] ;  /* 0x003800005658783b */ /* 0x000fe20000004200 */
[----:B------:R-:W-:Y:S01]  /*7990*/  FADD.FTZ R4, R221, R4 ;  /* 0x00000004dd047221 */ /* 0x000fe20000010000 */
[----:B------:R-:W-:Y:S01]  /*79a0*/  ISETP.LE.U32.AND P5, PT, R0, UR6, PT ;  /* 0x0000000600007c0c */ /* 0x000fe2000bfa3070 */
[----:B------:R-:W-:Y:S01]  /*79b0*/  HMMA.16816.F32.BF16 R128, R112, R130, R60 ;  /* 0x000000827080723c */ /* 0x000fe2000004183c */
[----:B------:R-:W1:Y:S01]  /*79c0*/  LDSM.16.MT88.4 R96, [R117+0x11800] ;  /* 0x011800007560783b */ /* 0x000e620000004200 */
[----:B------:R-:W-:-:S02]  /*79d0*/  FADD.FTZ R4, R228, R4 ;  /* 0x00000004e4047221 */ /* 0x000fc40000010000 */
[----:B------:R-:W2:Y:S01]  /*79e0*/  LDC R228, c[0x0][0x448] ;  /* 0x00011200ffe47b82 */ /* 0x000ea20000000800 */
[----:B------:R-:W-:-:S03]  /*79f0*/  FADD.FTZ R0, R222, R5 ;  /* 0x00000005de007221 */ /* 0x000fc60000010000 */
[C---:B------:R-:W-:Y:S08]  /*7a00*/  HMMA.16816.F32.BF16 R60, R112.reuse, R64, R144 ;  /* 0x00000040703c723c */ /* 0x040ff00000041890 */
[C---:B------:R-:W-:Y:S08]  /*7a10*/  HMMA.16816.F32.BF16 R64, R112.reuse, R66, R148 ;  /* 0x000000427040723c */ /* 0x040ff00000041894 */
[C---:B-1----:R-:W-:Y:S08]  /*7a20*/  HMMA.16816.F32.BF16 R44, R112.reuse, R48, R44 ;  /* 0x00000030702c723c */ /* 0x042ff0000004182c */
[C---:B------:R-:W-:Y:S08]  /*7a30*/  HMMA.16816.F32.BF16 R48, R112.reuse, R50, R32 ;  /* 0x000000327030723c */ /* 0x040ff00000041820 */
[C---:B------:R-:W-:Y:S08]  /*7a40*/  HMMA.16816.F32.BF16 R92, R112.reuse, R96, R180 ;  /* 0x00000060705c723c */ /* 0x040ff000000418b4 */
[----:B------:R-:W-:Y:S01]  /*7a50*/  HMMA.16816.F32.BF16 R96, R112, R98, R200 ;  /* 0x000000627060723c */ /* 0x000fe200000418c8 */
[----:B-----5:R-:W-:-:S05]  /*7a60*/  @P3 HFMA2.BF16_V2 R11, -RZ.H0_H0, RZ.H0_H0, -R12.H0_H0 ;  /* 0x200000ffff0b3231 */ /* 0x020fca000034090c */
[----:B------:R-:W-:-:S04]  /*7a70*/  PRMT R6, R11, 0x7610, R6 ;  /* 0x000076100b067816 */ /* 0x000fc80000000006 */
[----:B------:R-:W-:Y:S01]  /*7a80*/  @P3 PRMT R12, R6, 0x5410, RZ ;  /* 0x00005410060c3816 */ /* 0x000fe200000000ff */
[----:B------:R-:W-:Y:S01]  /*7a90*/  FADD.FTZ R6, R223, R0 ;  /* 0x00000000df067221 */ /* 0x000fe20000010000 */
[----:B------:R-:W-:-:S03]  /*7aa0*/  FADD.FTZ R0, R229, R4 ;  /* 0x00000004e5007221 */ /* 0x000fc60000010000 */
[----:B------:R-:W-:Y:S01]  /*7ab0*/  FADD.FTZ R6, R230, R6 ;  /* 0x00000006e6067221 */ /* 0x000fe20000010000 */
[----:B----4-:R-:W-:-:S05]  /*7ac0*/  @P4 HFMA2.BF16_V2 R16, -RZ.H0_H0, RZ.H0_H0, -R13.H0_H0 ;  /* 0x200000ffff104231 */ /* 0x010fca000034090d */
[----:B------:R-:W-:-:S04]  /*7ad0*/  PRMT R9, R16, 0x7610, R9 ;  /* 0x0000761010097816 */ /* 0x000fc80000000009 */
[----:B------:R-:W-:Y:S01]  /*7ae0*/  @P4 PRMT R13, R9, 0x5410, RZ ;  /* 0x00005410090d4816 */ /* 0x000fe200000000ff */
[----:B---3--:R-:W-:Y:S02]  /*7af0*/  @P1 HFMA2.BF16_V2 R10, -RZ.H0_H0, RZ.H0_H0, -R2.H0_H0 ;  /* 0x200000ffff0a1231 */ /* 0x008fe40000340902 */
[----:B--2---:R-:W-:-:S03]  /*7b00*/  @!P5 HFMA2.BF16_V2 R8, -RZ.H0_H0, RZ.H0_H0, -R24.H0_H0 ;  /* 0x200000ffff08d231 */ /* 0x004fc60000340918 */
[----:B------:R-:W-:Y:S02]  /*7b10*/  PRMT R5, R10, 0x7610, R5 ;  /* 0x000076100a057816 */ /* 0x000fe40000000005 */
[----:B------:R-:W-:Y:S02]  /*7b20*/  PRMT R7, R8, 0x7610, R7 ;  /* 0x0000761008077816 */ /* 0x000fe40000000007 */
[----:B------:R-:W-:Y:S01]  /*7b30*/  @P1 PRMT R2, R5, 0x5410, RZ ;  /* 0x0000541005021816 */ /* 0x000fe200000000ff */
[----:B------:R-:W-:Y:S01]  /*7b40*/  IMAD.SHL.U32 R5, R228, 0x8, RZ ;  /* 0x00000008e4057824 */ /* 0x000fe200078e00ff */
[----:B------:R-:W-:Y:S01]  /*7b50*/  @!P5 PRMT R24, R7, 0x5410, RZ ;  /* 0x000054100718d816 */ /* 0x000fe200000000ff */
[----:B------:R-:W-:Y:S01]  /*7b60*/  FADD.FTZ R7, R231, R0 ;  /* 0x00000000e7077221 */ /* 0x000fe20000010000 */
[----:B------:R-:W-:Y:S01]  /*7b70*/  FADD.FTZ R0, R232, R6 ;  /* 0x00000006e8007221 */ /* 0x000fe20000010000 */
[----:B------:R-:W-:Y:S01]  /*7b80*/  IMAD.WIDE R4, R5, 0x2, R190 ;  /* 0x0000000205047825 */ /* 0x000fe200078e02be */
[----:B------:R-:W1:Y:S03]  /*7b90*/  LDSM.16.MT88.4 R8, [R86+0x5800] ;  /* 0x005800005608783b */ /* 0x000e660000004200 */
[----:B------:R-:W-:Y:S01]  /*7ba0*/  FADD.FTZ R6, R233, R7 ;  /* 0x00000007e9067221 */ /* 0x000fe20000010000 */
[----:B------:R-:W-:Y:S01]  /*7bb0*/  FADD.FTZ R0, R234, R0 ;  /* 0x00000000ea007221 */ /* 0x000fe20000010000 */
[----:B------:R-:W-:Y:S02]  /*7bc0*/  STG.E.U16 desc[UR16][R4.64], R159 ;  /* 0x0000009f04007986 */ /* 0x000fe4000c101510 */
[----:B------:R-:W-:Y:S01]  /*7bd0*/  FADD.FTZ R6, R87, R6 ;  /* 0x0000000657067221 */ /* 0x000fe20000010000 */
[----:B------:R-:W-:Y:S01]  /*7be0*/  FADD.FTZ R0, R235, R0 ;  /* 0x00000000eb007221 */ /* 0x000fe20000010000 */
[----:B------:R-:W-:Y:S02]  /*7bf0*/  STG.E.U16 desc[UR16][R4.64+0x2], R161 ;  /* 0x000002a104007986 */ /* 0x000fe4000c101510 */
[----:B------:R-:W-:-:S02]  /*7c00*/  FADD.FTZ R6, R236, R6 ;  /* 0x00000006ec067221 */ /* 0x000fc40000010000 */
[----:B------:R-:W-:Y:S04]  /*7c10*/  STG.E.U16 desc[UR16][R190.64+0x10], R162 ;  /* 0x000010a2be007986 */ /* 0x000fe8000c101510 */
[----:B------:R-:W-:Y:S04]  /*7c20*/  STG.E.U16 desc[UR16][R190.64+0x12], R160 ;  /* 0x000012a0be007986 */ /* 0x000fe8000c101510 */
[----:B------:R-:W-:Y:S04]  /*7c30*/  STG.E.U16 desc[UR16][R4.64+0x10], R164 ;  /* 0x000010a404007986 */ /* 0x000fe8000c101510 */
        /* <DEDUP_REMOVED lines=27> */
[----:B------:R-:W-:Y:S04]  /*7df0*/  STG.E.U16 desc[UR16][R190.64+0x72], R13 ;  /* 0x0000720dbe007986 */ /* 0x000fe8000c101510 */
[----:B------:R2:W-:Y:S01]  /*7e00*/  STG.E.U16 desc[UR16][R4.64+0x72], R2 ;  /* 0x0000720204007986 */ /* 0x0005e2000c101510 */
[----:B------:R-:W-:-:S04]  /*7e10*/  FADD.FTZ R0, R241, R0 ;  /* 0x00000000f1007221 */ /* 0x000fc80000010000 */
[----:B------:R-:W-:Y:S01]  /*7e20*/  FADD.FTZ R0, R242, R0 ;  /* 0x00000000f2007221 */ /* 0x000fe20000010000 */
[----:B------:R3:W-:Y:S01]  /*7e30*/  STG.E.U16 desc[UR16][R4.64+0x70], R12 ;  /* 0x0000700c04007986 */ /* 0x0007e2000c101510 */
[----:B--2---:R-:W-:-:S04]  /*7e40*/  FADD.FTZ R2, R198, R6 ;  /* 0x00000006c6027221 */ /* 0x004fc80000010000 */
[----:B------:R-:W-:Y:S01]  /*7e50*/  FADD.FTZ R2, R192, R2 ;  /* 0x00000002c0027221 */ /* 0x000fe20000010000 */
[----:B------:R-:W-:-:S03]  /*7e60*/  FADD.FTZ R192, R243, R0 ;  /* 0x00000000f3c07221 */ /* 0x000fc60000010000 */
[----:B------:R-:W-:-:S04]  /*7e70*/  FADD.FTZ R2, R195, R2 ;  /* 0x00000002c3027221 */ /* 0x000fc80000010000 */
[----:B------:R-:W-:Y:S01]  /*7e80*/  FADD.FTZ R228, R186, R2 ;  /* 0x00000002bae47221 */ /* 0x000fe20000010000 */
[----:B------:R3:W-:Y:S04]  /*7e90*/  STL [R1+0x40], R192 ;  /* 0x000040c001007387 */ /* 0x0007e80000100800 */
[----:B------:R3:W-:Y:S01]  /*7ea0*/  STL [R1+0x3c], R228 ;  /* 0x00003ce401007387 */ /* 0x0007e20000100800 */
[----:B------:R-:W-:Y:S01]  /*7eb0*/  HMMA.16816.F32.BF16 R84, R112, R88, R172 ;  /* 0x000000587054723c */ /* 0x000fe200000418ac */
[----:B------:R-:W-:Y:S01]  /*7ec0*/  IADD3 R207, P1, PT, R190, -0x80, RZ ;  /* 0xffffff80becf7810 */ /* 0x000fe20007f3e0ff */
[----:B------:R-:W-:-:S06]  /*7ed0*/  IMAD.MOV.U32 R198, RZ, RZ, -0x1 ;  /* 0xffffffffffc67424 */ /* 0x000fcc00078e00ff */
[----:B------:R-:W-:Y:S01]  /*7ee0*/  HMMA.16816.F32.BF16 R88, R112, R90, R176 ;  /* 0x0000005a7058723c */ /* 0x000fe200000418b0 */
[----:B------:R-:W-:-:S07]  /*7ef0*/  IADD3.X R206, PT, PT, R191, -0x1, RZ, P1, !PT ;  /* 0xffffffffbfce7810 */ /* 0x000fce0000ffe4ff */
[C---:B-1----:R-:W-:Y:S08]  /*7f00*/  HMMA.16816.F32.BF16 R132, R112.reuse, R8, R168 ;  /* 0x000000087084723c */ /* 0x042ff000000418a8 */
[----:B------:R-:W-:Y:S01]  /*7f10*/  HMMA.16816.F32.BF16 R112, R112, R10, R28 ;  /* 0x0000000a7070723c */ /* 0x000fe2000004181c */
[----:B------:R-:W-:-:S04]  /*7f20*/  NOP ;  /* 0x0000000000007918 */ /* 0x000fc80000000000 */
[----:B---3--:R-:W-:-:S15]  /*7f30*/  @!P6 BRA `(.L_x_832) ;  /* 0x0000005400ece947 */ /* 0x008fde0003800000 */
[----:B------:R-:W2:Y:S04]  /*7f40*/  LDL R240, [R1+0x34] ;  /* 0x0000340001f07983 */ /* 0x000ea80000100800 */
[----:B------:R-:W3:Y:S04]  /*7f50*/  LDL R243, [R1+0x30] ;  /* 0x0000300001f37983 */ /* 0x000ee80000100800 */
[----:B------:R-:W4:Y:S04]  /*7f60*/  LDL R238, [R1+0x44] ;  /* 0x0000440001ee7983 */ /* 0x000f280000100800 */
[----:B------:R-:W5:Y:S04]  /*7f70*/  LDL R241, [R1+0x4c] ;  /* 0x00004c0001f17983 */ /* 0x000f680000100800 */
[----:B------:R-:W5:Y:S01]  /*7f80*/  LDL R242, [R1+0x74] ;  /* 0x0000740001f27983 */ /* 0x000f620000100800 */
[----:B------:R-:W-:Y:S01]  /*7f90*/  VIADD R4, R244, 0xfffffffe ;  /* 0xfffffffef4047836 */ /* 0x000fe20000000000 */
[----:B------:R-:W1:Y:S01]  /*7fa0*/  LDCU UR7, c[0x0][0x440] ;  /* 0x00008800ff0777ac */ /* 0x000e620008000800 */
[C---:B------:R-:W-:Y:S01]  /*7fb0*/  IMAD.SHL.U32 R7, R140.reuse, 0x10, RZ ;  /* 0x000000108c077824 */ /* 0x040fe200078e00ff */
[----:B------:R-:W-:Y:S01]  /*7fc0*/  SHF.L.U64.HI R6, R140, 0x4, R141 ;  /* 0x000000048c067819 */ /* 0x000fe2000001028d */
[----:B------:R-:W-:Y:S01]  /*7fd0*/  IMAD R2, R4, R141, RZ ;  /* 0x0000008d04027224 */ /* 0x000fe200078e02ff */
[----:B------:R-:W-:-:S04]  /*7fe0*/  DEPBAR.LE SB0, 0x0 ;  /* 0x000080000000791a */ /* 0x000fc80000000000 */
[----:B------:R-:W-:-:S04]  /*7ff0*/  IMAD.WIDE.U32 R4, R4, R140, RZ ;  /* 0x0000008c04047225 */ /* 0x000fc800078e00ff */
[----:B------:R-:W-:Y:S01]  /*8000*/  IMAD.IADD R8, R2, 0x1, R5 ;  /* 0x0000000102087824 */ /* 0x000fe200078e0205 */
[----:B------:R-:W-:Y:S01]  /*8010*/  LEA R0, P1, R4, R7, 0x6 ;  /* 0x0000000704007211 */ /* 0x000fe200078230ff */
[----:B------:R-:W-:-:S03]  /*8020*/  IMAD.IADD R9, R5, 0x1, R2 ;  /* 0x0000000105097824 */ /* 0x000fc600078e0202 */
[----:B------:R-:W-:Y:S02]  /*8030*/  LEA.HI.X R2, R4, R6, R8, 0x6, P1 ;  /* 0x0000000604027211 */ /* 0x000fe400008f3408 */
[----:B------:R-:W-:-:S04]  /*8040*/  LEA R5, P1, R140, R0, 0x5 ;  /* 0x000000008c057211 */ /* 0x000fc800078228ff */
[----:B------:R-:W-:Y:S01]  /*8050*/  LEA.HI.X R12, R140, R2, R141, 0x5, P1 ;  /* 0x000000028c0c7211 */ /* 0x000fe200008f2c8d */
[C---:B------:R-:W-:Y:S01]  /*8060*/  IMAD.SHL.U32 R188, R189.reuse, 0x20, RZ ;  /* 0x00000020bdbc7824 */ /* 0x040fe200078e00ff */
[----:B------:R-:W-:Y:S01]  /*8070*/  SHF.R.U32.HI R187, RZ, 0x1, R189 ;  /* 0x00000001ffbb7819 */ /* 0x000fe200000116bd */
[----:B------:R-:W-:-:S03]  /*8080*/  IMAD.SHL.U32 R239, R189, 0x40, RZ ;  /* 0x00000040bdef7824 */ /* 0x000fc600078e00ff */
[----:B------:R-:W-:Y:S02]  /*8090*/  LOP3.LUT R188, R188, 0x7c00, RZ, 0xc0, !PT ;  /* 0x00007c00bcbc7812 */ /* 0x000fe400078ec0ff */
[----:B------:R-:W-:Y:S01]  /*80a0*/  LOP3.LUT R22, R187, 0x8, RZ, 0xc0, !PT ;  /* 0x00000008bb167812 */ /* 0x000fe200078ec0ff */
[----:B------:R-:W-:-:S05]  /*80b0*/  IMAD.MOV.U32 R184, RZ, RZ, 0x20 ;  /* 0x00000020ffb87424 */ /* 0x000fca00078e00ff */
[----:B------:R-:W-:Y:S01]  /*80c0*/  SEL R184, R184, 0xffffffe0, !P2 ;  /* 0xffffffe0b8b87807 */ /* 0x000fe20005000000 */
[----:B------:R-:W-:Y:S01]  /*80d0*/  BAR.SYNC.DEFER_BLOCKING 0x0 ;  /* 0x0000000000007b1d */ /* 0x000fe20000010000 */
[-C--:B--2---:R-:W-:Y:S02]  /*80e0*/  LEA R10, P3, R4, R240.reuse, 0x7 ;  /* 0x000000f0040a7211 */ /* 0x084fe400078638ff */
[----:B------:R-:W-:Y:S02]  /*80f0*/  LEA R8, P4, R0, R240, 0x1 ;  /* 0x000000f000087211 */ /* 0x000fe400078808ff */
[----:B---3--:R-:W-:Y:S02]  /*8100*/  LEA.HI.X R11, R4, R243, R9, 0x7, P3 ;  /* 0x000000f3040b7211 */ /* 0x008fe400018f3c09 */
[C---:B------:R-:W-:Y:S02]  /*8110*/  IADD3 R7, P3, PT, R0.reuse, R7, RZ ;  /* 0x0000000700077210 */ /* 0x040fe40007f7e0ff */
[----:B------:R-:W-:-:S03]  /*8120*/  LEA.HI.X R9, R0, R243, R2, 0x1, P4 ;  /* 0x000000f300097211 */ /* 0x000fc600020f0c02 */
[----:B------:R-:W-:Y:S01]  /*8130*/  IMAD.X R2, R2, 0x1, R6, P3 ;  /* 0x0000000102027824 */ /* 0x000fe200018e0606 */
[----:B------:R-:W-:Y:S02]  /*8140*/  LEA R6, P1, R7, R240, 0x1 ;  /* 0x000000f007067211 */ /* 0x000fe400078208ff */
[----:B-1----:R-:W-:Y:S02]  /*8150*/  ISETP.GE.AND P4, PT, R185, UR7, PT ;  /* 0x00000007b9007c0c */ /* 0x002fe4000bf86270 */
[----:B----4-:R-:W-:Y:S02]  /*8160*/  ISETP.GE.AND P3, PT, R238, UR7, PT ;  /* 0x00000007ee007c0c */ /* 0x010fe4000bf66270 */
[----:B------:R-:W-:Y:S02]  /*8170*/  LEA.HI.X R7, R7, R243, R2, 0x1, P1 ;  /* 0x000000f307077211 */ /* 0x000fe400008f0c02 */
[----:B-----5:R-:W-:-:S07]  /*8180*/  ISETP.GE.AND P1, PT, R241, UR7, PT ;  /* 0x00000007f1007c0c */ /* 0x020fce000bf26270 */
        /* <DEDUP_REMOVED lines=15> */
[----:B------:R-:W-:-:S03]  /*8280*/  LEA R4, P5, R5, R240, 0x1 ;  /* 0x000000f005047211 */ /* 0x000fc600078a08ff */
[----:B------:R-:W-:Y:S01]  /*8290*/  @!PT LDS RZ, [RZ] ;  /* 0x00000000fffff984 */ /* 0x000fe20000000800 */
[----:B------:R-:W-:Y:S01]  /*82a0*/  @!PT LDS RZ, [RZ] ;  /* 0x00000000fffff984 */ /* 0x000fe20000000800 */
[----:B------:R-:W-:Y:S01]  /*82b0*/  @!PT LDS RZ, [RZ] ;  /* 0x00000000fffff984 */ /* 0x000fe20000000800 */
[----:B------:R-:W-:Y:S04]  /*82c0*/  @!P4 LDGSTS.E.BYPASS.LTC128B.128 [R193+0xc800], desc[UR16][R8.64] ;  /* 0x0c80000008c1cfae */ /* 0x000fe8000b981a10 */
[----:B------:R-:W-:Y:S01]  /*82d0*/  @P4 STS.128 [R193+0xc800], RZ ;  /* 0x00c800ffc1004388 */ /* 0x000fe20000000c00 */
[----:B------:R-:W-:-:S03]  /*82e0*/  LOP3.LUT R0, R188, 0x200, R239, 0xf8, !PT ;  /* 0x00000200bc007812 */ /* 0x000fc600078ef8ef */
[----:B------:R-:W-:Y:S01]  /*82f0*/  @!PT LDS RZ, [RZ] ;  /* 0x00000000fffff984 */ /* 0x000fe20000000800 */
[----:B------:R-:W-:Y:S01]  /*8300*/  @!PT LDS RZ, [RZ] ;  /* 0x00000000fffff984 */ /* 0x000fe20000000800 */
[----:B------:R-:W-:Y:S01]  /*8310*/  @!PT LDS RZ, [RZ] ;  /* 0x00000000fffff984 */ /* 0x000fe20000000800 */
[----:B------:R-:W-:Y:S04]  /*8320*/  @!P3 LDGSTS.E.BYPASS.LTC128B.128 [R193+0xe800], desc[UR16][R8.64+0x80] ;  /* 0x0e80008008c1bfae */ /* 0x000fe8000b981a10 */
[----:B------:R-:W-:Y:S01]  /*8330*/  @P3 STS.128 [R193+0xe800], RZ ;  /* 0x00e800ffc1003388 */ /* 0x000fe20000000c00 */
[----:B------:R-:W-:-:S03]  /*8340*/  LEA.HI.X R5, R5, R243, R12, 0x1, P5 ;  /* 0x000000f305057211 */ /* 0x000fc600028f0c0c */
[----:B------:R-:W-:Y:S01]  /*8350*/  @!PT LDS RZ, [RZ] ;  /* 0x00000000fffff984 */ /* 0x000fe20000000800 */
[----:B------:R-:W-:Y:S01]  /*8360*/  @!PT LDS RZ, [RZ] ;  /* 0x00000000fffff984 */ /* 0x000fe20000000800 */
[----:B------:R-:W-:Y:S01]  /*8370*/  @!PT LDS RZ, [RZ] ;  /* 0x00000000fffff984 */ /* 0x000fe20000000800 */
[----:B------:R1:W-:Y:S04]  /*8380*/  @!P1 LDGSTS.E.BYPASS.LTC128B.128 [R193+0x10800], desc[UR16][R8.64+0x100] ;  /* 0x1080010008c19fae */ /* 0x0003e8000b981a10 */
[----:B------:R-:W-:Y:S01]  /*8390*/  @P1 STS.128 [R193+0x10800], RZ ;  /* 0x010800ffc1001388 */ /* 0x000fe20000000c00 */
[----:B------:R-:W-:-:S03]  /*83a0*/  LOP3.LUT R22, R0, R242, R22, 0xf6, !PT ;  /* 0x000000f200167212 */ /* 0x000fc600078ef616 */
        /* <DEDUP_REMOVED lines=33> */
[----:B------:R-:W3:Y:S04]  /*85c0*/  LDSM.16.M88.4 R32, [R118+UR5+0x6800] ;  /* 0x006800057620783b */ /* 0x000ee80008000200 */
[----:B------:R-:W4:Y:S04]  /*85d0*/  LDSM.16.M88.4 R28, [R118+UR5+0x7000] ;  /* 0x00700005761c783b */ /* 0x000f280008000200 */
[----:B------:R-:W5:Y:S01]  /*85e0*/  LDSM.16.M88.4 R24, [R118+UR5+0x7800] ;  /* 0x007800057618783b */ /* 0x000f620008000200 */
[----:B------:R-:W-:-:S02]  /*85f0*/  VIADD R0, R118, UR5 ;  /* 0x0000000576007c36 */ /* 0x000fc40008000000 */
[----:B------:R-:W-:Y:S01]  /*8600*/  IMAD.IADD R119, R184, 0x1, R22 ;  /* 0x00000001b8777824 */ /* 0x000fe200078e0216 */
[----:B------:R-:W0:Y:S01]  /*8610*/  LDGDEPBAR ;  /* 0x00000000000079af */ /* 0x000e220000000000 */
[----:B------:R-:W-:-:S03]  /*8620*/  IMAD.IADD R2, R0, 0x1, R184 ;  /* 0x0000000100027824 */ /* 0x000fc600078e02b8 */
[----:B--2---:R-:W-:Y:S04]  /*8630*/  LDSM.16.M88.4 R4, [R119] ;  /* 0x000000007704783b */ /* 0x004fe80000000200 */
[----:B------:R-:W2:Y:S04]  /*8640*/  LDSM.16.M88.4 R152, [R2+0x6000] ;  /* 0x006000000298783b */ /* 0x000ea80000000200 */
[----:B------:R-:W2:Y:S04]  /*8650*/  LDSM.16.M88.4 R164, [R2+0x6800] ;  /* 0x0068000002a4783b */ /* 0x000ea80000000200 */
[----:B------:R-:W2:Y:S04]  /*8660*/  LDSM.16.M88.4 R168, [R2+0x7000] ;  /* 0x0070000002a8783b */ /* 0x000ea80000000200 */
[----:B------:R-:W2:Y:S01]  /*8670*/  LDSM.16.M88.4 R172, [R2+0x7800] ;  /* 0x0078000002ac783b */ /* 0x000ea20000000200 */
[----:B------:R-:W-:Y:S01]  /*8680*/  IMAD.IADD R23, R246, 0x1, R22 ;  /* 0x00000001f6177824 */ /* 0x000fe200078e0216 */
[----:B-1----:R-:W-:Y:S01]  /*8690*/  HMMA.16816.F32.BF16 R136, R8, R12, RZ ;  /* 0x0000000c0888723c */ /* 0x002fe200000418ff */
[----:B------:R-:W-:-:S03]  /*86a0*/  IMAD.IADD R0, R0, 0x1, R246 ;  /* 0x0000000100007824 */ /* 0x000fc600078e02f6 */
[----:B------:R-:W-:Y:S04]  /*86b0*/  LDSM.16.M88.4 R16, [R23] ;  /* 0x000000001710783b */ /* 0x000fe80000000200 */
[----:B------:R-:W1:Y:S01]  /*86c0*/  LDSM.16.M88.4 R176, [R0+0x6800] ;  /* 0x0068000000b0783b */ /* 0x000e620000000200 */
[C---:B---3--:R-:W-:Y:S03]  /*86d0*/  HMMA.16816.F32.BF16 R148, R8.reuse, R32, RZ ;  /* 0x000000200894723c */ /* 0x048fe600000418ff */
[----:B------:R-:W3:Y:S04]  /*86e0*/  LDSM.16.M88.4 R180, [R0+0x6000] ;  /* 0x0060000000b4783b */ /* 0x000ee80000000200 */
[----:B------:R-:W3:Y:S01]  /*86f0*/  LDSM.16.M88.4 R204, [R0+0x7000] ;  /* 0x0070000000cc783b */ /* 0x000ee20000000200 */
[C---:B------:R-:W-:Y:S03]  /*8700*/  HMMA.16816.F32.BF16 R140, R8.reuse, R14, RZ ;  /* 0x0000000e088c723c */ /* 0x040fe600000418ff */
[----:B------:R-:W3:Y:S04]  /*8710*/  LDSM.16.M88.4 R200, [R0+0x7800] ;  /* 0x0078000000c8783b */ /* 0x000ee80000000200 */
[----:B------:R-:W-:Y:S01]  /*8720*/  LDSM.16.M88.4 R208, [R2+0x8800] ;  /* 0x0088000002d0783b */ /* 0x000fe20000000200 */
[C---:B------:R-:W-:Y:S08]  /*8730*/  HMMA.16816.F32.BF16 R32, R8.reuse, R34, RZ ;  /* 0x000000220820723c */ /* 0x040ff000000418ff */
[C---:B----4-:R-:W-:Y:S08]  /*8740*/  HMMA.16816.F32.BF16 R160, R8.reuse, R28, RZ ;  /* 0x0000001c08a0723c */ /* 0x050ff000000418ff */
[C---:B------:R-:W-:Y:S08]  /*8750*/  HMMA.16816.F32.BF16 R156, R8.reuse, R30, RZ ;  /* 0x0000001e089c723c */ /* 0x040ff000000418ff */
[C---:B-----5:R-:W-:Y:S08]  /*8760*/  HMMA.16816.F32.BF16 R144, R8.reuse, R24, RZ ;  /* 0x000000180890723c */ /* 0x060ff000000418ff */
[----:B------:R-:W-:Y:S08]  /*8770*/  HMMA.16816.F32.BF16 R12, R8, R26, RZ ;  /* 0x0000001a080c723c */ /* 0x000ff000000418ff */
[C---:B--2---:R-:W-:Y:S08]  /*8780*/  HMMA.16816.F32.BF16 R8, R4.reuse, R152, R136 ;  /* 0x000000980408723c */ /* 0x044ff00000041888 */
[C---:B------:R-:W-:Y:S08]  /*8790*/  HMMA.16816.F32.BF16 R28, R4.reuse, R164, R148 ;  /* 0x000000a4041c723c */ /* 0x040ff00000041894 */
[C---:B------:R-:W-:Y:S08]  /*87a0*/  HMMA.16816.F32.BF16 R32, R4.reuse, R166, R32 ;  /* 0x000000a60420723c */ /* 0x040ff00000041820 */
[C---:B------:R-:W-:Y:S08]  /*87b0*/  HMMA.16816.F32.BF16 R136, R4.reuse, R168, R160 ;  /* 0x000000a80488723c */ /* 0x040ff000000418a0 */
[C---:B------:R-:W-:Y:S08]  /*87c0*/  HMMA.16816.F32.BF16 R24, R4.reuse, R154, R140 ;  /* 0x0000009a0418723c */ /* 0x040ff0000004188c */
[C---:B------:R-:W-:Y:S08]  /*87d0*/  HMMA.16816.F32.BF16 R168, R4.reuse, R170, R156 ;  /* 0x000000aa04a8723c */ /* 0x040ff0000004189c */
[C---:B------:R-:W-:Y:S08]  /*87e0*/  HMMA.16816.F32.BF16 R164, R4.reuse, R172, R144 ;  /* 0x000000ac04a4723c */ /* 0x040ff00000041890 */
[----:B------:R-:W-:Y:S01]  /*87f0*/  HMMA.16816.F32.BF16 R160, R4, R174, R12 ;  /* 0x000000ae04a0723c */ /* 0x000fe2000004180c */
[C---:B------:R-:W-:Y:S01]  /*8800*/  IMAD.IADD R5, R184.reuse, 0x1, R23 ;  /* 0x00000001b8057824 */ /* 0x040fe200078e0217 */
[----:B------:R-:W-:Y:S01]  /*8810*/  LDSM.16.M88.4 R172, [R2+0x8000] ;  /* 0x0080000002ac783b */ /* 0x000fe20000000200 */
[----:B------:R-:W-:-:S03]  /*8820*/  IMAD.IADD R4, R184, 0x1, R0 ;  /* 0x00000001b8047824 */ /* 0x000fc600078e0200 */
[----:B------:R-:W-:Y:S04]  /*8830*/  LDSM.16.M88.4 R12, [R5] ;  /* 0x00000000050c783b */ /* 0x000fe80000000200 */
[----:B------:R-:W2:Y:S04]  /*8840*/  LDSM.16.M88.4 R152, [R4+0x6000] ;  /* 0x006000000498783b */ /* 0x000ea80000000200 */
[----:B------:R-:W4:Y:S01]  /*8850*/  LDSM.16.M88.4 R140, [R4+0x6800] ;  /* 0x00680000048c783b */ /* 0x000f220000000200 */
[C---:B-1----:R-:W-:Y:S08]  /*8860*/  HMMA.16816.F32.BF16 R144, R16.reuse, R176, R28 ;  /* 0x000000b01090723c */ /* 0x042ff0000004181c */
[C---:B---3--:R-:W-:Y:S01]  /*8870*/  HMMA.16816.F32.BF16 R156, R16.reuse, R180, R8 ;  /* 0x000000b4109c723c */ /* 0x048fe20000041808 */
[----:B------:R-:W-:Y:S07]  /*8880*/  LDSM.16.M88.4 R8, [R22+0x2000] ;  /* 0x002000001608783b */ /* 0x000fee0000000200 */
[C---:B------:R-:W-:Y:S08]  /*8890*/  HMMA.16816.F32.BF16 R148, R16.reuse, R182, R24 ;  /* 0x000000b61094723c */ /* 0x040ff00000041818 */
[C---:B------:R-:W-:Y:S01]  /*88a0*/  HMMA.16816.F32.BF16 R28, R16.reuse, R204, R136 ;  /* 0x000000cc101c723c */ /* 0x040fe20000041888 */
[----:B------:R-:W1:Y:S07]  /*88b0*/  LDSM.16.M88.4 R136, [R4+0x7000] ;  /* 0x007000000488783b */ /* 0x000e6e0000000200 */
[C---:B------:R-:W-:Y:S01]  /*88c0*/  HMMA.16816.F32.BF16 R32, R16.reuse, R178, R32 ;  /* 0x000000b21020723c */ /* 0x040fe20000041820 */
[----:B------:R-:W-:Y:S07]  /*88d0*/  LDSM.16.M88.4 R176, [R118+UR5+0x8800] ;  /* 0x0088000576b0783b */ /* 0x000fee0008000200 */
[C---:B------:R-:W-:Y:S01]  /*88e0*/  HMMA.16816.F32.BF16 R24, R16.reuse, R206, R168 ;  /* 0x000000ce1018723c */ /* 0x040fe200000418a8 */
[----:B------:R-:W3:Y:S07]  /*88f0*/  LDSM.16.M88.4 R204, [R4+0x7800] ;  /* 0x0078000004cc783b */ /* 0x000eee0000000200 */
[C---:B------:R-:W-:Y:S08]  /*8900*/  HMMA.16816.F32.BF16 R180, R16.reuse, R200, R164 ;  /* 0x000000c810b4723c */ /* 0x040ff000000418a4 */
[----:B------:R-:W-:Y:S01]  /*8910*/  HMMA.16816.F32.BF16 R168, R16, R202, R160 ;  /* 0x000000ca10a8723c */ /* 0x000fe200000418a0 */
[----:B------:R-:W5:Y:S04]  /*8920*/  LDSM.16.M88.4 R200, [R118+UR5+0x8000] ;  /* 0x0080000576c8783b */ /* 0x000f680008000200 */
[----:B------:R-:W-:Y:S03]  /*8930*/  LDSM.16.M88.4 R16, [R119+0x2000] ;  /* 0x002000007710783b */ /* 0x000fe60000000200 */
[C---:B--2---:R-:W-:Y:S08]  /*8940*/  HMMA.16816.F32.BF16 R164, R12.reuse, R152, R156 ;  /* 0x000000980ca4723c */ /* 0x044ff0000004189c */
[C---:B------:R-:W-:Y:S01]  /*8950*/  HMMA.16816.F32.BF16 R160, R12.reuse, R154, R148 ;  /* 0x0000009a0ca0723c */ /* 0x040fe20000041894 */
[----:B------:R-:W-:Y:S07]  /*8960*/  LDSM.16.M88.4 R148, [R118+UR5+0x9000] ;  /* 0x009000057694783b */ /* 0x000fee0008000200 */
[C---:B----4-:R-:W-:Y:S08]  /*8970*/  HMMA.16816.F32.BF16 R156, R12.reuse, R140, R144 ;  /* 0x0000008c0c9c723c */ /* 0x050ff00000041890 */
[C---:B------:R-:W-:Y:S01]  /*8980*/  HMMA.16816.F32.BF16 R152, R12.reuse, R142, R32 ;  /* 0x0000008e0c98723c */ /* 0x040fe20000041820 */
[----:B------:R-:W2:Y:S07]  /*8990*/  LDSM.16.M88.4 R140, [R118+UR5+0x9800] ;  /* 0x00980005768c783b */ /* 0x000eae0008000200 */
[C---:B-1----:R-:W-:Y:S08]  /*89a0*/  HMMA.16816.F32.BF16 R144, R12.reuse, R136, R28 ;  /* 0x000000880c90723c */ /* 0x042ff0000004181c */
[C---:B------:R-:W-:Y:S08]  /*89b0*/  HMMA.16816.F32.BF16 R32, R12.reuse, R138, R24 ;  /* 0x0000008a0c20723c */ /* 0x040ff00000041818 */
[C---:B---3--:R-:W-:Y:S01]  /*89c0*/  HMMA.16816.F32.BF16 R28, R12.reuse, R204, R180 ;  /* 0x000000cc0c1c723c */ /* 0x048fe200000418b4 */
[----:B------:R-:W1:Y:S07]  /*89d0*/  LDSM.16.M88.4 R180, [R2+0x9000] ;  /* 0x0090000002b4783b */ /* 0x000e6e0000000200 */
[----:B------:R-:W-:Y:S01]  /*89e0*/  HMMA.16816.F32.BF16 R24, R12, R206, R168 ;  /* 0x000000ce0c18723c */ /* 0x000fe200000418a8 */
[----:B------:R-:W-:Y:S07]  /*89f0*/  LDSM.16.M88.4 R204, [R4+0xb800] ;  /* 0x00b8000004cc783b */ /* 0x000fee0000000200 */
[C---:B-----5:R-:W-:Y:S08]  /*8a00*/  HMMA.16816.F32.BF16 R136, R8.reuse, R202, R160 ;  /* 0x000000ca0888723c */ /* 0x060ff000000418a0 */
[C---:B------:R-:W-:Y:S01]  /*8a10*/  HMMA.16816.F32.BF16 R12, R8.reuse, R200, R164 ;  /* 0x000000c8080c723c */ /* 0x040fe200000418a4 */
[----:B------:R-:W3:Y:S07]  /*8a20*/  LDSM.16.M88.4 R200, [R2+0x9800] ;  /* 0x0098000002c8783b */ /* 0x000eee0000000200 */
[C---:B------:R-:W-:Y:S08]  /*8a30*/  HMMA.16816.F32.BF16 R168, R8.reuse, R178, R152 ;  /* 0x000000b208a8723c */ /* 0x040ff00000041898 */
[C---:B--2---:R-:W-:Y:S08]  /*8a40*/  HMMA.16816.F32.BF16 R152, R8.reuse, R140, R28 ;  /* 0x0000008c0898723c */ /* 0x044ff0000004181c */
[C---:B------:R-:W-:Y:S01]  /*8a50*/  HMMA.16816.F32.BF16 R156, R8.reuse, R176, R156 ;  /* 0x000000b0089c723c */ /* 0x040fe2000004189c */
[----:B------:R-:W-:Y:S07]  /*8a60*/  LDSM.16.M88.4 R176, [R0+0x9000] ;  /* 0x0090000000b0783b */ /* 0x000fee0000000200 */
[C---:B------:R-:W-:Y:S01]  /*8a70*/  HMMA.16816.F32.BF16 R164, R8.reuse, R148, R144 ;  /* 0x0000009408a4723c */ /* 0x040fe20000041890 */
[----:B------:R-:W-:Y:S07]  /*8a80*/  LDSM.16.M88.4 R144, [R0+0x8800] ;  /* 0x008800000090783b */ /* 0x000fee0000000200 */
[C---:B------:R-:W-:Y:S08]  /*8a90*/  HMMA.16816.F32.BF16 R160, R8.reuse, R150, R32 ;  /* 0x0000009608a0723c */ /* 0x040ff00000041820 */
[----:B------:R-:W-:Y:S01]  /*8aa0*/  HMMA.16816.F32.BF16 R140, R8, R142, R24 ;  /* 0x0000008e088c723c */ /* 0x000fe20000041818 */
[----:B------:R-:W-:Y:S07]  /*8ab0*/  LDSM.16.M88.4 R8, [R23+0x2000] ;  /* 0x002000001708783b */ /* 0x000fee0000000200 */
[C---:B------:R-:W-:Y:S01]  /*8ac0*/  HMMA.16816.F32.BF16 R28, R16.reuse, R174, R136 ;  /* 0x000000ae101c723c */ /* 0x040fe20000041888 */
[----:B------:R-:W2:Y:S07]  /*8ad0*/  LDSM.16.M88.4 R136, [R0+0x8000] ;  /* 0x008000000088783b */ /* 0x000eae0000000200 */
[C---:B------:R-:W-:Y:S01]  /*8ae0*/  HMMA.16816.F32.BF16 R32, R16.reuse, R172, R12 ;  /* 0x000000ac1020723c */ /* 0x040fe2000004180c */
[----:B------:R-:W-:Y:S07]  /*8af0*/  LDSM.16.M88.4 R12, [R5+0x2000] ;  /* 0x00200000050c783b */ /* 0x000fee0000000200 */
[C---:B------:R-:W-:Y:S08]  /*8b00*/  HMMA.16816.F32.BF16 R24, R16.reuse, R208, R156 ;  /* 0x000000d01018723c */ /* 0x040ff0000004189c */
[C---:B-1----:R-:W-:Y:S08]  /*8b10*/  HMMA.16816.F32.BF16 R156, R16.reuse, R180, R164 ;  /* 0x000000b4109c723c */ /* 0x042ff000000418a4 */
[C---:B------:R-:W-:Y:S01]  /*8b20*/  HMMA.16816.F32.BF16 R172, R16.reuse, R182, R160 ;  /* 0x000000b610ac723c */ /* 0x040fe200000418a0 */
[----:B------:R-:W1:Y:S07]  /*8b30*/  LDSM.16.M88.4 R180, [R0+0x9800] ;  /* 0x0098000000b4783b */ /* 0x000e6e0000000200 */
[C---:B------:R-:W-:Y:S08]  /*8b40*/  HMMA.16816.F32.BF16 R148, R16.reuse, R210, R168 ;  /* 0x000000d21094723c */ /* 0x040ff000000418a8 */
[C---:B---3--:R-:W-:Y:S08]  /*8b50*/  HMMA.16816.F32.BF16 R168, R16.reuse, R200, R152 ;  /* 0x000000c810a8723c */ /* 0x048ff00000041898 */
[----:B------:R-:W-:Y:S01]  /*8b60*/  HMMA.16816.F32.BF16 R164, R16, R202, R140 ;  /* 0x000000ca10a4723c */ /* 0x000fe2000004188c */
[----:B------:R-:W3:Y:S04]  /*8b70*/  LDSM.16.M88.4 R200, [R4+0x8000] ;  /* 0x0080000004c8783b */ /* 0x000ee80000000200 */
[----:B------:R-:W4:Y:S03]  /*8b80*/  LDSM.16.M88.4 R140, [R4+0x8800] ;  /* 0x00880000048c783b */ /* 0x000f260000000200 */
        /* <DEDUP_REMOVED lines=8> */
[C---:B-1----:R-:W-:Y:S08]  /*8c10*/  HMMA.16816.F32.BF16 R148, R8.reuse, R180, R168 ;  /* 0x000000b40894723c */ /* 0x042ff000000418a8 */
[----:B------:R-:W-:Y:S01]  /*8c20*/  HMMA.16816.F32.BF16 R144, R8, R182, R164 ;  /* 0x000000b60890723c */ /* 0x000fe200000418a4 */
[----:B------:R-:W-:Y:S04]  /*8c30*/  LDSM.16.M88.4 R8, [R22+0x4000] ;  /* 0x004000001608783b */ /* 0x000fe80000000200 */
[----:B------:R-:W-:Y:S03]  /*8c40*/  LDSM.16.M88.4 R164, [R118+UR5+0xa800] ;  /* 0x00a8000576a4783b */ /* 0x000fe60008000200 */
[C---:B---3--:R-:W-:Y:S01]  /*8c50*/  HMMA.16816.F32.BF16 R172, R12.reuse, R202, R152 ;  /* 0x000000ca0cac723c */ /* 0x048fe20000041898 */
[----:B------:R-:W1:Y:S07]  /*8c60*/  LDSM.16.M88.4 R152, [R118+UR5+0xa000] ;  /* 0x00a000057698783b */ /* 0x000e6e0008000200 */
[C---:B------:R-:W-:Y:S01]  /*8c70*/  HMMA.16816.F32.BF16 R176, R12.reuse, R200, R160 ;  /* 0x000000c80cb0723c */ /* 0x040fe200000418a0 */
[----:B------:R-:W-:Y:S07]  /*8c80*/  LDSM.16.M88.4 R200, [R0+0xb800] ;  /* 0x00b8000000c8783b */ /* 0x000fee0000000200 */
[C---:B----4-:R-:W-:Y:S08]  /*8c90*/  HMMA.16816.F32.BF16 R180, R12.reuse, R140, R32 ;  /* 0x0000008c0cb4723c */ /* 0x050ff00000041820 */
[C---:B--2---:R-:W-:Y:S08]  /*8ca0*/  HMMA.16816.F32.BF16 R160, R12.reuse, R136, R24 ;  /* 0x000000880ca0723c */ /* 0x044ff00000041818 */
[C---:B------:R-:W-:Y:S01]  /*8cb0*/  HMMA.16816.F32.BF16 R168, R12.reuse, R142, R28 ;  /* 0x0000008e0ca8723c */ /* 0x040fe2000004181c */
[----:B------:R-:W-:Y:S07]  /*8cc0*/  LDSM.16.M88.4 R140, [R118+UR5+0xb000] ;  /* 0x00b00005768c783b */ /* 0x000fee0008000200 */
[C---:B------:R-:W-:Y:S01]  /*8cd0*/  HMMA.16816.F32.BF16 R136, R12.reuse, R138, R16 ;  /* 0x0000008a0c88723c */ /* 0x040fe20000041810 */
[----:B------:R-:W-:Y:S07]  /*8ce0*/  LDSM.16.M88.4 R16, [R119+0x4000] ;  /* 0x004000007710783b */ /* 0x000fee0000000200 */
[C---:B-----5:R-:W-:Y:S08]  /*8cf0*/  HMMA.16816.F32.BF16 R32, R12.reuse, R156, R148 ;  /* 0x0000009c0c20723c */ /* 0x060ff00000041894 */
[----:B------:R-:W-:Y:S01]  /*8d00*/  HMMA.16816.F32.BF16 R24, R12, R158, R144 ;  /* 0x0000009e0c18723c */ /* 0x000fe20000041890 */
[----:B------:R-:W2:Y:S04]  /*8d10*/  LDSM.16.M88.4 R12, [R118+UR5+0xb800] ;  /* 0x00b80005760c783b */ /* 0x000ea80008000200 */
[----:B------:R-:W3:Y:S04]  /*8d20*/  LDSM.16.M88.4 R156, [R2+0xa800] ;  /* 0x00a80000029c783b */ /* 0x000ee80000000200 */
[----:B------:R-:W4:Y:S01]  /*8d30*/  LDSM.16.M88.4 R144, [R2+0xa000] ;  /* 0x00a000000290783b */ /* 0x000f220000000200 */
[C---:B-1----:R-:W-:Y:S03]  /*8d40*/  HMMA.16816.F32.BF16 R28, R8.reuse, R152, R176 ;  /* 0x00000098081c723c */ /* 0x042fe600000418b0 */
[----:B------:R-:W1:Y:S05]  /*8d50*/  LDSM.16.M88.4 R176, [R2+0xb800] ;  /* 0x00b8000002b0783b */ /* 0x000e6a0000000200 */
[C---:B------:R-:W-:Y:S01]  /*8d60*/  HMMA.16816.F32.BF16 R148, R8.reuse, R154, R172 ;  /* 0x0000009a0894723c */ /* 0x040fe200000418ac */
[----:B------:R-:W-:Y:S07]  /*8d70*/  LDSM.16.M88.4 R172, [R2+0xb000] ;  /* 0x00b0000002ac783b */ /* 0x000fee0000000200 */
[C---:B------:R-:W-:Y:S08]  /*8d80*/  HMMA.16816.F32.BF16 R152, R8.reuse, R164, R180 ;  /* 0x000000a40898723c */ /* 0x040ff000000418b4 */
[C---:B--2---:R-:W-:Y:S01]  /*8d90*/  HMMA.16816.F32.BF16 R180, R8.reuse, R12, R32 ;  /* 0x0000000c08b4723c */ /* 0x044fe20000041820 */
[----:B------:R-:W-:Y:S07]  /*8da0*/  LDSM.16.M88.4 R32, [R0+0xa000] ;  /* 0x00a000000020783b */ /* 0x000fee0000000200 */
[C---:B------:R-:W-:Y:S01]  /*8db0*/  HMMA.16816.F32.BF16 R24, R8.reuse, R14, R24 ;  /* 0x0000000e0818723c */ /* 0x040fe20000041818 */
[----:B------:R-:W2:Y:S07]  /*8dc0*/  LDSM.16.M88.4 R12, [R23+0x4000] ;  /* 0x00400000170c783b */ /* 0x000eae0000000200 */
[C---:B------:R-:W-:Y:S08]  /*8dd0*/  HMMA.16816.F32.BF16 R164, R8.reuse, R166, R168 ;  /* 0x000000a608a4723c */ /* 0x040ff000000418a8 */
[C---:B------:R-:W-:Y:S08]  /*8de0*/  HMMA.16816.F32.BF16 R160, R8.reuse, R140, R160 ;  /* 0x0000008c08a0723c */ /* 0x040ff000000418a0 */
[----:B------:R-:W-:Y:S01]  /*8df0*/  HMMA.16816.F32.BF16 R168, R8, R142, R136 ;  /* 0x0000008e08a8723c */ /* 0x000fe20000041888 */
[----:B------:R-:W-:Y:S07]  /*8e00*/  LDSM.16.M88.4 R8, [R5+0x4000] ;  /* 0x004000000508783b */ /* 0x000fee0000000200 */
[C---:B---3--:R-:W-:Y:S01]  /*8e10*/  HMMA.16816.F32.BF16 R140, R16.reuse, R156, R152 ;  /* 0x0000009c108c723c */ /* 0x048fe20000041898 */
[----:B------:R-:W3:Y:S07]  /*8e20*/  LDSM.16.M88.4 R152, [R4+0xa000] ;  /* 0x00a000000498783b */ /* 0x000eee0000000200 */
[C---:B----4-:R-:W-:Y:S08]  /*8e30*/  HMMA.16816.F32.BF16 R28, R16.reuse, R144, R28 ;  /* 0x00000090101c723c */ /* 0x050ff0000004181c */
[C---:B-1----:R-:W-:Y:S08]  /*8e40*/  HMMA.16816.F32.BF16 R24, R16.reuse, R178, R24 ;  /* 0x000000b21018723c */ /* 0x042ff00000041818 */
[----:B------:R-:W-:Y:S01]  /*8e50*/  HMMA.16816.F32.BF16 R136, R16, R146, R148 ;  /* 0x000000921088723c */ /* 0x000fe20000041894 */
[----:B------:R-:W1:Y:S07]  /*8e60*/  LDSM.16.M88.4 R144, [R0+0xa800] ;  /* 0x00a800000090783b */ /* 0x000e6e0000000200 */
[C---:B--2---:R-:W-:Y:S08]  /*8e70*/  HMMA.16816.F32.BF16 R28, R12.reuse, R32, R28 ;  /* 0x000000200c1c723c */ /* 0x044ff0000004181c */
[----:B------:R-:W-:Y:S01]  /*8e80*/  HMMA.16816.F32.BF16 R24, R12, R202, R24 ;  /* 0x000000ca0c18723c */ /* 0x000fe20000041818 */
[----:B------:R-:W-:-:S07]  /*8e90*/  IMAD.SHL.U32 R186, R189, 0x2, RZ ;  /* 0x00000002bdba7824 */ /* 0x000fce00078e00ff */
[C---:B------:R-:W-:Y:S01]  /*8ea0*/  HMMA.16816.F32.BF16 R148, R16.reuse, R158, R164 ;  /* 0x0000009e1094723c */ /* 0x040fe200000418a4 */
[----:B------:R2:W-:Y:S07]  /*8eb0*/  LDSM.16.M88.4 R156, [R0+0xb000] ;  /* 0x00b00000009c783b */ /* 0x0005ee0000000200 */
[C---:B------:R-:W-:Y:S01]  /*8ec0*/  HMMA.16816.F32.BF16 R160, R16.reuse, R172, R160 ;  /* 0x000000ac10a0723c */ /* 0x040fe200000418a0 */
[----:B------:R-:W-:Y:S07]  /*8ed0*/  STL [R1+0x60], R186 ;  /* 0x000060ba01007387 */ /* 0x000fee0000100800 */
[C---:B------:R-:W-:Y:S08]  /*8ee0*/  HMMA.16816.F32.BF16 R168, R16.reuse, R174, R168 ;  /* 0x000000ae10a8723c */ /* 0x040ff000000418a8 */
[----:B------:R-:W-:Y:S01]  /*8ef0*/  HMMA.16816.F32.BF16 R180, R16, R176, R180 ;  /* 0x000000b010b4723c */ /* 0x000fe200000418b4 */
[----:B--2---:R-:W-:-:S07]  /*8f00*/  LOP3.LUT R0, R186, 0x6, RZ, 0xc0, !PT ;  /* 0x00000006ba007812 */ /* 0x004fce00078ec0ff */
[----:B------:R-:W-:Y:S01]  /*8f10*/  HMMA.16816.F32.BF16 R16, R12, R34, R136 ;  /* 0x000000220c10723c */ /* 0x000fe20000041888 */
[----:B------:R-:W2:Y:S07]  /*8f20*/  LDSM.16.M88.4 R136, [R4+0xa800] ;  /* 0x00a800000488783b */ /* 0x000eae0000000200 */
[C---:B---3--:R-:W-:Y:S01]  /*8f30*/  HMMA.16816.F32.BF16 R28, R8.reuse, R152, R28 ;  /* 0x00000098081c723c */ /* 0x048fe2000004181c */
[----:B------:R3:W-:Y:S07]  /*8f40*/  STL [R1+0x48], R0 ;  /* 0x0000480001007387 */ /* 0x0007ee0000100800 */
[----:B------:R-:W-:Y:S01]  /*8f50*/  HMMA.16816.F32.BF16 R172, R8, R206, R24 ;  /* 0x000000ce08ac723c */ /* 0x000fe20000041818 */
[----:B---3--:R-:W-:-:S04]  /*8f60*/  IMAD R0, R244, 0x40, R0 ;  /* 0x00000040f4007824 */ /* 0x008fc800078e0200 */
[C---:B------:R-:W-:Y:S02]  /*8f70*/  VIADD R2, R0.reuse, 0xffffff80 ;  /* 0xffffff8000027836 */ /* 0x040fe40000000000 */
[----:B------:R-:W-:-:S03]  /*8f80*/  VIADD R6, R0, 0xffffffb8 ;  /* 0xffffffb800067836 */ /* 0x000fc60000000000 */
[----:B------:R-:W-:Y:S01]  /*8f90*/  I2FP.F32.U32 R7, R2 ;  /* 0x0000000200077245 */ /* 0x000fe20000201000 */
[----:B------:R-:W-:Y:S01]  /*8fa0*/  HMMA.16816.F32.BF16 R24, R8, R154, R16 ;  /* 0x0000009a0818723c */ /* 0x000fe20000041810 */
[C---:B------:R-:W-:Y:S02]  /*8fb0*/  ISETP.GE.AND P5, PT, R2.reuse, R21, PT ;  /* 0x000000150200720c */ /* 0x040fe40003fa6270 */
[----:B------:R-:W-:Y:S01]  /*8fc0*/  ISETP.GE.AND P6, PT, R2, R20, PT ;  /* 0x000000140200720c */ /* 0x000fe20003fc6270 */
[CC--:B------:R-:W-:Y:S01]  /*8fd0*/  FFMA.FTZ R5, R7.reuse, R194.reuse, R28 ;  /* 0x000000c207057223 */ /* 0x0c0fe2000001001c */
[----:B------:R-:W-:Y:S01]  /*8fe0*/  FFMA.FTZ R2, R7, R194, R30 ;  /* 0x000000c207027223 */ /* 0x000fe2000001001e */
[----:B------:R-:W-:Y:S02]  /*8ff0*/  I2FP.F32.U32 R7, R6 ;  /* 0x0000000600077245 */ /* 0x000fe40000201000 */
[----:B-1----:R-:W-:Y:S01]  /*9000*/  HMMA.16816.F32.BF16 R32, R12, R144, R140 ;  /* 0x000000900c20723c */ /* 0x002fe2000004188c */
[----:B------:R1:W3:Y:S01]  /*9010*/  LDSM.16.M88.4 R140, [R4+0xb000] ;  /* 0x00b00000048c783b */ /* 0x0002e20000000200 */
[----:B------:R-:W-:Y:S01]  /*9020*/  VIADD R22, R0, 0xffffff88 ;  /* 0xffffff8800167836 */ /* 0x000fe20000000000 */
[----:B------:R-:W-:-:S05]  /*9030*/  DEPBAR.LE SB0, 0x0 ;  /* 0x000080000000791a */ /* 0x000fca0000000000 */
[----:B------:R-:W-:Y:S01]  /*9040*/  HMMA.16816.F32.BF16 R164, R12, R146, R148 ;  /* 0x000000920ca4723c */ /* 0x000fe20000041894 */
[----:B------:R-:W-:Y:S01]  /*9050*/  FSEL R148, R5, -INF , !P5 ;  /* 0xff80000005947808 */ /* 0x000fe20006800000 */
[----:B------:R-:W-:Y:S01]  /*9060*/  VIADD R5, R0, 0xffffff81 ;  /* 0xffffff8100057836 */ /* 0x000fe20000000000 */
[----:B------:R-:W-:Y:S01]  /*9070*/  BAR.SYNC.DEFER_BLOCKING 0x0 ;  /* 0x0000000000007b1d */ /* 0x000fe20000010000 */
[----:B------:R-:W-:Y:S02]  /*9080*/  ISETP.GE.AND P5, PT, R6, R21, PT ;  /* 0x000000150600720c */ /* 0x000fe40003fa6270 */
[----:B------:R-:W-:Y:S01]  /*9090*/  FSEL R149, R2, -INF , !P6 ;  /* 0xff80000002957808 */ /* 0x000fe20007000000 */
[C---:B------:R-:W-:Y:S01]  /*90a0*/  FFMA.FTZ R2, R7.reuse, R194, R174 ;  /* 0x000000c207027223 */ /* 0x040fe200000100ae */
[----:B------:R-:W-:Y:S01]  /*90b0*/  ISETP.GE.AND P6, PT, R6, R20, PT ;  /* 0x000000140600720c */ /* 0x000fe20003fc6270 */
[----:B-1----:R-:W-:Y:S01]  /*90c0*/  FFMA.FTZ R4, R7, R194, R172 ;  /* 0x000000c207047223 */ /* 0x002fe200000100ac */
[----:B------:R-:W-:-:S04]  /*90d0*/  I2FP.F32.U32 R7, R22 ;  /* 0x0000001600077245 */ /* 0x000fc80000201000 */
[----:B------:R-:W-:Y:S02]  /*90e0*/  FSEL R238, R4, -INF , !P5 ;  /* 0xff80000004ee7808 */ /* 0x000fe40006800000 */
[----:B------:R-:W-:Y:S02]  /*90f0*/  I2FP.F32.U32 R4, R5 ;  /* 0x0000000500047245 */ /* 0x000fe40000201000 */
[----:B------:R-:W-:Y:S01]  /*9100*/  FSEL R239, R2, -INF , !P6 ;  /* 0xff80000002ef7808 */ /* 0x000fe20007000000 */
[-C--:B------:R-:W-:Y:S01]  /*9110*/  FFMA.FTZ R2, R7, R194.reuse, R26 ;  /* 0x000000c207027223 */ /* 0x080fe2000001001a */
[C---:B------:R-:W-:Y:S01]  /*9120*/  ISETP.GE.AND P5, PT, R5.reuse, R21, PT ;  /* 0x000000150500720c */ /* 0x040fe20003fa6270 */
[----:B------:R-:W-:Y:S01]  /*9130*/  FFMA.FTZ R6, R4, R194, R29 ;  /* 0x000000c204067223 */ /* 0x000fe2000001001d */
[----:B------:R-:W-:Y:S01]  /*9140*/  ISETP.GE.AND P6, PT, R5, R20, PT ;  /* 0x000000140500720c */ /* 0x000fe20003fc6270 */
[-C--:B------:R-:W-:Y:S01]  /*9150*/  FFMA.FTZ R5, R7, R194.reuse, R24 ;  /* 0x000000c207057223 */ /* 0x080fe20000010018 */
[----:B------:R-:W-:Y:S01]  /*9160*/  VIADD R7, R0, 0xffffff89 ;  /* 0xffffff8900077836 */ /* 0x000fe20000000000 */
[----:B--2---:R-:W-:Y:S01]  /*9170*/  HMMA.16816.F32.BF16 R16, R8, R136, R32 ;  /* 0x000000880810723c */ /* 0x004fe20000041820 */
[----:B------:R-:W-:Y:S01]  /*9180*/  FFMA.FTZ R4, R4, R194, R31 ;  /* 0x000000c204047223 */ /* 0x000fe2000001001f */
[----:B------:R-:W-:-:S02]  /*9190*/  FSEL R23, R6, -INF , !P5 ;  /* 0xff80000006177808 */ /* 0x000fc40006800000 */
[----:B------:R-:W-:Y:S02]  /*91a0*/  I2FP.F32.U32 R6, R7 ;  /* 0x0000000700067245 */ /* 0x000fe40000201000 */
[-C--:B------:R-:W-:Y:S02]  /*91b0*/  ISETP.GE.AND P5, PT, R22, R21.reuse, PT ;  /* 0x000000151600720c */ /* 0x080fe40003fa6270 */
[----:B------:R-:W-:Y:S01]  /*91c0*/  HMMA.16816.F32.BF16 R144, R12, R156, R160 ;  /* 0x0000009c0c90723c */ /* 0x000fe200000418a0 */
[----:B------:R-:W-:Y:S01]  /*91d0*/  FSEL R34, R4, -INF , !P6 ;  /* 0xff80000004227808 */ /* 0x000fe20007000000 */
[----:B------:R-:W-:Y:S01]  /*91e0*/  FFMA.FTZ R4, R6, R194, R25 ;  /* 0x000000c206047223 */ /* 0x000fe20000010019 */
[----:B------:R-:W-:Y:S01]  /*91f0*/  ISETP.GE.AND P6, PT, R22, R20, PT ;  /* 0x000000141600720c */ /* 0x000fe20003fc6270 */
[C---:B------:R-:W-:Y:S01]  /*9200*/  VIADD R22, R0.reuse, 0xffffff91 ;  /* 0xffffff9100167836 */ /* 0x040fe20000000000 */
[----:B------:R-:W-:Y:S01]  /*9210*/  FSEL R35, R5, -INF , !P5 ;  /* 0xff80000005237808 */ /* 0x000fe20006800000 */
[----:B------:R-:W-:Y:S01]  /*9220*/  VIADD R5, R0, 0xffffff90 ;  /* 0xffffff9000057836 */ /* 0x000fe20000000000 */
[C---:B------:R-:W-:Y:S01]  /*9230*/  ISETP.GE.AND P5, PT, R7.reuse, R21, PT ;  /* 0x000000150700720c */ /* 0x040fe20003fa6270 */
[----:B------:R-:W-:Y:S01]  /*9240*/  HMMA.16816.F32.BF16 R28, R8, R138, R164 ;  /* 0x0000008a081c723c */ /* 0x000fe200000418a4 */
[----:B------:R-:W-:Y:S01]  /*9250*/  FSEL R136, R2, -INF , !P6 ;  /* 0xff80000002887808 */ /* 0x000fe20007000000 */
[----:B------:R-:W-:Y:S01]  /*9260*/  FFMA.FTZ R2, R6, R194, R27 ;  /* 0x000000c206027223 */ /* 0x000fe2000001001b */
[----:B------:R-:W-:-:S02]  /*9270*/  ISETP.GE.AND P6, PT, R7, R20, PT ;  /* 0x000000140700720c */ /* 0x000fc40003fc6270 */
[----:B------:R-:W-:Y:S02]  /*9280*/  FSEL R32, R4, -INF , !P5 ;  /* 0xff80000004207808 */ /* 0x000fe40006800000 */
[----:B------:R-:W-:Y:S02]  /*9290*/  I2FP.F32.U32 R4, R5 ;  /* 0x0000000500047245 */ /* 0x000fe40000201000 */
[----:B------:R-:W-:Y:S02]  /*92a0*/  I2FP.F32.U32 R7, R22 ;  /* 0x0000001600077245 */ /* 0x000fe40000201000 */
[----:B------:R-:W-:Y:S01]  /*92b0*/  FSEL R33, R2, -INF , !P6 ;  /* 0xff80000002217808 */ /* 0x000fe20007000000 */
[-C--:B------:R-:W-:Y:S01]  /*92c0*/  FFMA.FTZ R6, R4, R194.reuse, R16 ;  /* 0x000000c204067223 */ /* 0x080fe20000010010 */
[----:B------:R-:W-:Y:S01]  /*92d0*/  ISETP.GE.AND P5, PT, R5, R21, PT ;  /* 0x000000150500720c */ /* 0x000fe20003fa6270 */
[----:B------:R-:W-:Y:S01]  /*92e0*/  FFMA.FTZ R2, R7, R194, R19 ;  /* 0x000000c207027223 */ /* 0x000fe20000010013 */
[----:B------:R-:W-:Y:S01]  /*92f0*/  ISETP.GE.AND P6, PT, R5, R20, PT ;  /* 0x000000140500720c */ /* 0x000fe20003fc6270 */
[-C--:B------:R-:W-:Y:S01]  /*9300*/  FFMA.FTZ R5, R7, R194.reuse, R17 ;  /* 0x000000c207057223 */ /* 0x080fe20000010011 */
[----:B------:R-:W-:Y:S01]  /*9310*/  VIADD R7, R0, 0xffffff98 ;  /* 0xffffff9800077836 */ /* 0x000fe20000000000 */
[----:B------:R-:W-:Y:S01]  /*9320*/  HMMA.16816.F32.BF16 R156, R12, R158, R168 ;  /* 0x0000009e0c9c723c */ /* 0x000fe200000418a8 */
[----:B------:R-:W-:-:S07]  /*9330*/  FFMA.FTZ R4, R4, R194, R18 ;  /* 0x000000c204047223 */ /* 0x000fce0000010012 */
[----:B---3--:R-:W-:Y:S01]  /*9340*/  HMMA.16816.F32.BF16 R24, R8, R140, R144 ;  /* 0x0000008c0818723c */ /* 0x008fe20000041890 */
[----:B------:R-:W-:Y:S02]  /*9350*/  FSEL R146, R6, -INF , !P5 ;  /* 0xff80000006927808 */ /* 0x000fe40006800000 */
[----:B------:R-:W-:Y:S02]  /*9360*/  I2FP.F32.U32 R6, R7 ;  /* 0x0000000700067245 */ /* 0x000fe40000201000 */
[-C--:B------:R-:W-:Y:S02]  /*9370*/  ISETP.GE.AND P5, PT, R22, R21.reuse, PT ;  /* 0x000000151600720c */ /* 0x080fe40003fa6270 */
[----:B------:R-:W-:Y:S01]  /*9380*/  FSEL R151, R4, -INF , !P6 ;  /* 0xff80000004977808 */ /* 0x000fe20007000000 */
[----:B------:R-:W-:Y:S01]  /*9390*/  FFMA.FTZ R4, R6, R194, R28 ;  /* 0x000000c206047223 */ /* 0x000fe2000001001c */
[----:B------:R-:W-:Y:S01]  /*93a0*/  FSEL R147, R5, -INF , !P5 ;  /* 0xff80000005937808 */ /* 0x000fe20006800000 */
[----:B------:R-:W-:Y:S01]  /*93b0*/  VIADD R5, R0, 0xffffff99 ;  /* 0xffffff9900057836 */ /* 0x000fe20000000000 */
[----:B------:R-:W-:-:S02]  /*93c0*/  ISETP.GE.AND P5, PT, R7, R21, PT ;  /* 0x000000150700720c */ /* 0x000fc40003fa6270 */
[----:B------:R-:W-:Y:S01]  /*93d0*/  ISETP.GE.AND P6, PT, R22, R20, PT ;  /* 0x000000141600720c */ /* 0x000fe20003fc6270 */
[----:B------:R-:W-:Y:S01]  /*93e0*/  HMMA.16816.F32.BF16 R12, R12, R200, R180 ;  /* 0x000000c80c0c723c */ /* 0x000fe200000418b4 */
[----:B------:R-:W-:Y:S01]  /*93f0*/  VIADD R22, R0, 0xffffffa0 ;  /* 0xffffffa000167836 */ /* 0x000fe20000000000 */
[----:B------:R-:W-:Y:S02]  /*9400*/  FSEL R140, R4, -INF , !P5 ;  /* 0xff800000048c7808 */ /* 0x000fe40006800000 */
[----:B------:R-:W-:Y:S02]  /*9410*/  I2FP.F32.U32 R4, R5 ;  /* 0x0000000500047245 */ /* 0x000fe40000201000 */
[----:B------:R-:W-:Y:S01]  /*9420*/  FSEL R150, R2, -INF , !P6 ;  /* 0xff80000002967808 */ /* 0x000fe20007000000 */
[----:B------:R-:W-:Y:S01]  /*9430*/  FFMA.FTZ R2, R6, R194, R30 ;  /* 0x000000c206027223 */ /* 0x000fe2000001001e */
[----:B------:R-:W-:Y:S01]  /*9440*/  ISETP.GE.AND P6, PT, R7, R20, PT ;  /* 0x000000140700720c */ /* 0x000fe20003fc6270 */
[----:B------:R-:W-:Y:S01]  /*9450*/  FFMA.FTZ R6, R4, R194, R29 ;  /* 0x000000c204067223 */ /* 0x000fe2000001001d */
[----:B------:R-:W-:Y:S01]  /*9460*/  I2FP.F32.U32 R7, R22 ;  /* 0x0000001600077245 */ /* 0x000fe20000201000 */
[----:B------:R-:W-:Y:S01]  /*9470*/  HMMA.16816.F32.BF16 R16, R8, R142, R156 ;  /* 0x0000008e0810723c */ /* 0x000fe2000004189c */
[----:B------:R-:W-:-:S02]  /*9480*/  ISETP.GE.AND P5, PT, R5, R21, PT ;  /* 0x000000150500720c */ /* 0x000fc40003fa6270 */
[----:B------:R-:W-:Y:S01]  /*9490*/  FSEL R145, R2, -INF , !P6 ;  /* 0xff80000002917808 */ /* 0x000fe20007000000 */
[----:B------:R-:W-:Y:S01]  /*94a0*/  FFMA.FTZ R4, R4, R194, R31 ;  /* 0x000000c204047223 */ /* 0x000fe2000001001f */
[----:B------:R-:W-:Y:S01]  /*94b0*/  ISETP.GE.AND P6, PT, R5, R20, PT ;  /* 0x000000140500720c */ /* 0x000fe20003fc6270 */
[CC--:B------:R-:W-:Y:S01]  /*94c0*/  FFMA.FTZ R5, R7.reuse, R194.reuse, R24 ;  /* 0x000000c207057223 */ /* 0x0c0fe20000010018 */
[----:B------:R-:W-:Y:S01]  /*94d0*/  FFMA.FTZ R2, R7, R194, R26 ;  /* 0x000000c207027223 */ /* 0x000fe2000001001a */
[----:B------:R-:W-:Y:S01]  /*94e0*/  VIADD R7, R0, 0xffffffa1 ;  /* 0xffffffa100077836 */ /* 0x000fe20000000000 */
[----:B------:R-:W-:Y:S02]  /*94f0*/  FSEL R137, R6, -INF , !P5 ;  /* 0xff80000006897808 */ /* 0x000fe40006800000 */
[----:B------:R-:W-:Y:S02]  /*9500*/  ISETP.GE.AND P5, PT, R22, R21, PT ;  /* 0x000000151600720c */ /* 0x000fe40003fa6270 */
[----:B------:R-:W-:-:S02]  /*9510*/  FSEL R141, R4, -INF , !P6 ;  /* 0xff800000048d7808 */ /* 0x000fc40007000000 */
[----:B------:R-:W-:Y:S02]  /*9520*/  ISETP.GE.AND P6, PT, R22, R20, PT ;  /* 0x000000141600720c */ /* 0x000fe40003fc6270 */
[----:B------:R-:W-:Y:S02]  /*9530*/  I2FP.F32.U32 R6, R7 ;  /* 0x0000000700067245 */ /* 0x000fe40000201000 */
[----:B------:R-:W-:Y:S01]  /*9540*/  FSEL R223, R5, -INF , !P5 ;  /* 0xff80000005df7808 */ /* 0x000fe20006800000 */
[----:B------:R-:W-:Y:S01]  /*9550*/  VIADD R5, R0, 0xffffffa8 ;  /* 0xffffffa800057836 */ /* 0x000fe20000000000 */
[----:B------:R-:W-:Y:S01]  /*9560*/  FSEL R225, R2, -INF , !P6 ;  /* 0xff80000002e17808 */ /* 0x000fe20007000000 */
[----:B------:R-:W-:Y:S01]  /*9570*/  HMMA.16816.F32.BF16 R8, R8, R204, R12 ;  /* 0x000000cc0808723c */ /* 0x000fe2000004180c */
[C---:B------:R-:W-:Y:S01]  /*9580*/  ISETP.GE.AND P5, PT, R7.reuse, R21, PT ;  /* 0x000000150700720c */ /* 0x040fe20003fa6270 */
[----:B------:R-:W-:Y:S01]  /*9590*/  FFMA.FTZ R2, R6, R194, R27 ;  /* 0x000000c206027223 */ /* 0x000fe2000001001b */
[----:B------:R-:W-:Y:S01]  /*95a0*/  ISETP.GE.AND P6, PT, R7, R20, PT ;  /* 0x000000140700720c */ /* 0x000fe20003fc6270 */
[----:B------:R-:W-:Y:S01]  /*95b0*/  VIADD R12, R0, 0xffffffa9 ;  /* 0xffffffa9000c7836 */ /* 0x000fe20000000000 */
[----:B------:R-:W-:Y:S01]  /*95c0*/  I2FP.F32.U32 R7, R5 ;  /* 0x0000000500077245 */ /* 0x000fe20000201000 */
[----:B------:R-:W-:Y:S01]  /*95d0*/  FFMA.FTZ R4, R6, R194, R25 ;  /* 0x000000c206047223 */ /* 0x000fe20000010019 */
[----:B------:R-:W-:-:S02]  /*95e0*/  FSEL R221, R2, -INF , !P6 ;  /* 0xff80000002dd7808 */ /* 0x000fc40007000000 */
[----:B------:R-:W-:Y:S01]  /*95f0*/  I2FP.F32.U32 R6, R12 ;  /* 0x0000000c00067245 */ /* 0x000fe20000201000 */
[----:B------:R-:W-:Y:S01]  /*9600*/  FFMA.FTZ R2, R7, R194, R18 ;  /* 0x000000c207027223 */ /* 0x000fe20000010012 */
[----:B------:R-:W-:Y:S02]  /*9610*/  FSEL R207, R4, -INF , !P5 ;  /* 0xff80000004cf7808 */ /* 0x000fe40006800000 */
[C---:B------:R-:W-:Y:S02]  /*9620*/  ISETP.GE.AND P6, PT, R5.reuse, R20, PT ;  /* 0x000000140500720c */ /* 0x040fe40003fc6270 */
[----:B------:R-:W-:Y:S01]  /*9630*/  ISETP.GE.AND P5, PT, R5, R21, PT ;  /* 0x000000150500720c */ /* 0x000fe20003fa6270 */
[-C--:B------:R-:W-:Y:S01]  /*9640*/  FFMA.FTZ R5, R7, R194.reuse, R16 ;  /* 0x000000c207057223 */ /* 0x080fe20000010010 */
[----:B------:R-:W-:Y:S02]  /*9650*/  VIADD R7, R0, 0xffffffb0 ;  /* 0xffffffb000077836 */ /* 0x000fe40000000000 */
[CC--:B------:R-:W-:Y:S01]  /*9660*/  FFMA.FTZ R4, R6.reuse, R194.reuse, R17 ;  /* 0x000000c206047223 */ /* 0x0c0fe20000010011 */
[----:B------:R-:W-:Y:S01]  /*9670*/  FFMA.FTZ R6, R6, R194, R19 ;  /* 0x000000c206067223 */ /* 0x000fe20000010013 */
[----:B------:R-:W-:-:S02]  /*9680*/  FSEL R222, R2, -INF , !P6 ;  /* 0xff80000002de7808 */ /* 0x000fc40007000000 */
[C---:B------:R-:W-:Y:S02]  /*9690*/  ISETP.GE.AND P6, PT, R12.reuse, R20, PT ;  /* 0x000000140c00720c */ /* 0x040fe40003fc6270 */
[----:B------:R-:W-:Y:S02]  /*96a0*/  FSEL R206, R5, -INF , !P5 ;  /* 0xff80000005ce7808 */ /* 0x000fe40006800000 */
[----:B------:R-:W-:Y:S02]  /*96b0*/  ISETP.GE.AND P5, PT, R12, R21, PT ;  /* 0x000000150c00720c */ /* 0x000fe40003fa6270 */
[----:B------:R-:W-:Y:S02]  /*96c0*/  I2FP.F32.U32 R5, R7 ;  /* 0x0000000700057245 */ /* 0x000fe40000201000 */
[----:B------:R-:W-:Y:S01]  /*96d0*/  FSEL R224, R6, -INF , !P6 ;  /* 0xff80000006e07808 */ /* 0x000fe20007000000 */
[----:B------:R-:W-:Y:S01]  /*96e0*/  VIADD R6, R0, 0xffffffb1 ;  /* 0xffffffb100067836 */ /* 0x000fe20000000000 */
[----:B------:R-:W-:Y:S01]  /*96f0*/  FSEL R220, R4, -INF , !P5 ;  /* 0xff80000004dc7808 */ /* 0x000fe20006800000 */
[CC--:B------:R-:W-:Y:S01]  /*9700*/  FFMA.FTZ R4, R5.reuse, R194.reuse, R8 ;  /* 0x000000c205047223 */ /* 0x0c0fe20000010008 */
[----:B------:R-:W-:Y:S01]  /*9710*/  FFMA.FTZ R2, R5, R194, R10 ;  /* 0x000000c205027223 */ /* 0x000fe2000001000a */
[----:B------:R-:W-:Y:S01]  /*9720*/  VIADD R5, R0, 0xffffffb9 ;  /* 0xffffffb900057836 */ /* 0x000fe20000000000 */
[----:B------:R-:W-:-:S02]  /*9730*/  ISETP.GE.AND P5, PT, R7, R21, PT ;  /* 0x000000150700720c */ /* 0x000fc40003fa6270 */
[----:B------:R-:W-:Y:S02]  /*9740*/  I2FP.F32.U32 R0, R6 ;  /* 0x0000000600007245 */ /* 0x000fe40000201000 */
[----:B------:R-:W-:Y:S02]  /*9750*/  ISETP.GE.AND P6, PT, R7, R20, PT ;  /* 0x000000140700720c */ /* 0x000fe40003fc6270 */
[----:B------:R-:W-:Y:S01]  /*9760*/  FSEL R236, R4, -INF , !P5 ;  /* 0xff80000004ec7808 */ /* 0x000fe20006800000 */
[-C--:B------:R-:W-:Y:S01]  /*9770*/  FFMA.FTZ R4, R0, R194.reuse, R9 ;  /* 0x000000c200047223 */ /* 0x080fe20000010009 */
[----:B------:R-:W-:Y:S02]  /*9780*/  I2FP.F32.U32 R7, R5 ;  /* 0x0000000500077245 */ /* 0x000fe40000201000 */
[----:B------:R-:W-:Y:S02]  /*9790*/  ISETP.GE.AND P5, PT, R6, R21, PT ;  /* 0x000000150600720c */ /* 0x000fe40003fa6270 */
[----:B------:R-:W-:Y:S01]  /*97a0*/  FSEL R237, R2, -INF , !P6 ;  /* 0xff80000002ed7808 */ /* 0x000fe20007000000 */
[----:B------:R-:W-:Y:S01]  /*97b0*/  FFMA.FTZ R2, R7, R194, R173 ;  /* 0x000000c207027223 */ /* 0x000fe200000100ad */
[----:B------:R-:W-:-:S02]  /*97c0*/  FSEL R234, R4, -INF , !P5 ;  /* 0xff80000004ea7808 */ /* 0x000fc40006800000 */
[----:B------:R-:W-:-:S04]  /*97d0*/  ISETP.GE.AND P5, PT, R5, R21, PT ;  /* 0x000000150500720c */ /* 0x000fc80003fa6270 */
[----:B------:R-:W-:Y:S02]  /*97e0*/  FSEL R232, R2, -INF , !P5 ;  /* 0xff80000002e87808 */ /* 0x000fe40006800000 */
[----:B------:R-:W-:Y:S01]  /*97f0*/  ISETP.GE.U32.AND P5, PT, R244, 0x3, PT ;  /* 0x00000003f400780c */ /* 0x000fe20003fa6070 */
[----:B------:R-:W-:Y:S01]  /*9800*/  FFMA.FTZ R0, R0, R194, R11 ;  /* 0x000000c200007223 */ /* 0x000fe2000001000b */
[----:B------:R-:W-:-:S04]  /*9810*/  ISETP.GE.AND P6, PT, R6, R20, PT ;  /* 0x000000140600720c */ /* 0x000fc80003fc6270 */
[----:B------:R-:W-:Y:S01]  /*9820*/  FSEL R235, R0, -INF , !P6 ;  /* 0xff80000000eb7808 */ /* 0x000fe20007000000 */
[----:B------:R-:W-:Y:S01]  /*9830*/  FFMA.FTZ R0, R7, R194, R175 ;  /* 0x000000c207007223 */ /* 0x000fe200000100af */
        /* <DEDUP_REMOVED lines=88> */
.L_x_835:
[----:B------:R2:W-:Y:S02]  /*9dc0*/  STS.128 [R193+0xb800], RZ ;  /* 0x00b800ffc1007388 */ /* 0x0005e40000000c00 */
.L_x_836:
[----:B------:R-:W-:Y:S05]  /*9dd0*/  BSYNC.RECONVERGENT B0 ;  /* 0x0000000000007941 */ /* 0x000fea0003800200 */
.L_x_834:
[----:B------:R-:W0:Y:S02]  /*9de0*/  LDGDEPBAR ;  /* 0x00000000000079af */ /* 0x000e240000000000 */
.L_x_833:
[----:B------:R-:W4:Y:S04]  /*9df0*/  LDL.64 R166, [R1+0x50] ;  /* 0x0000500001a67983 */ /* 0x000f280000100a00 */
[----:B------:R-:W5:Y:S01]  /*9e00*/  LDL.64 R154, [R1+0x58] ;  /* 0x00005800019a7983 */ /* 0x000f620000100a00 */
[----:B------:R-:W-:Y:S01]  /*9e10*/  FMNMX3.FTZ R2, R116, R148, R23, !PT ;  /* 0x0000009474027276 */ /* 0x000fe20007810017 */
[----:B-1-3--:R-:W-:Y:S01]  /*9e20*/  VIADD R4, R244, 0xffffffff ;  /* 0xfffffffff4047836 */ /* 0x00afe20000000000 */
[----:B------:R-:W-:Y:S01]  /*9e30*/  FMNMX3.FTZ R0, R3, R149, R34, !PT ;  /* 0x0000009503007276 */ /* 0x000fe20007810022 */
[----:B------:R-:W1:Y:S01]  /*9e40*/  S2R R10, SR_CTAID.X ;  /* 0x00000000000a7919 */ /* 0x000e620000002500 */
[----:B------:R-:W-:Y:S01]  /*9e50*/  FMNMX3.FTZ R2, R2, R35, R32, !PT ;  /* 0x0000002302027276 */ /* 0x000fe20007810020 */
[----:B------:R-:W-:Y:S01]  /*9e60*/  IMAD.SHL.U32 R182, R4, 0x2, RZ ;  /* 0x0000000204b67824 */ /* 0x000fe200078e00ff */
[----:B------:R-:W-:Y:S01]  /*9e70*/  FMNMX3.FTZ R0, R0, R136, R33, !PT ;  /* 0x0000008800007276 */ /* 0x000fe20007810021 */
[----:B------:R-:W-:Y:S01]  /*9e80*/  VIADD R183, R196, 0x9e3779b9 ;  /* 0x9e3779b9c4b77836 */ /* 0x000fe20000000000 */
[----:B------:R-:W-:Y:S01]  /*9e90*/  FMNMX3.FTZ R2, R2, R146, R147, !PT ;  /* 0x0000009202027276 */ /* 0x000fe20007810093 */
[----:B------:R-:W-:Y:S01]  /*9ea0*/  VIADD R4, R182, 0xfffffffe ;  /* 0xfffffffeb6047836 */ /* 0x000fe20000000000 */
[----:B------:R-:W-:Y:S01]  /*9eb0*/  FMNMX3.FTZ R0, R0, R151, R150, !PT ;  /* 0x0000009700007276 */ /* 0x000fe20007810096 */
[----:B------:R-:W-:Y:S01]  /*9ec0*/  VIADD R184, R196, 0x3c6ef372 ;  /* 0x3c6ef372c4b87836 */ /* 0x000fe20000000000 */
[----:B------:R-:W-:Y:S01]  /*9ed0*/  FMNMX3.FTZ R2, R2, R140, R137, !PT ;  /* 0x0000008c02027276 */ /* 0x000fe20007810089 */
[----:B------:R-:W-:Y:S01]  /*9ee0*/  IMAD.MOV.U32 R152, RZ, RZ, R192 ;  /* 0x000000ffff987224 */ /* 0x000fe200078e00c0 */
        /* <DEDUP_REMOVED lines=11> */
[----:B------:R-:W3:Y:S01]  /*9fa0*/  LDC R30, c[0x0][0x4f8] ;  /* 0x00013e00ff1e7b82 */ /* 0x000ee20000000800 */
[----:B------:R-:W-:Y:S01]  /*9fb0*/  FMNMX3.FTZ R0, R0, R237, R235, !PT ;  /* 0x000000ed00007276 */ /* 0x000fe200078100eb */
[----:B------:R-:W-:Y:S01]  /*9fc0*/  VIADD R205, R196, 0xb54cda56 ;  /* 0xb54cda56c4cd7836 */ /* 0x000fe20000000000 */
[----:B------:R-:W-:Y:S01]  /*9fd0*/  FMNMX3.FTZ R2, R2, R238, R232, !PT ;  /* 0x000000ee02027276 */ /* 0x000fe200078100e8 */
[----:B------:R-:W-:Y:S01]  /*9fe0*/  LDSM.16.MT88.4 R12, [R117+0xc000] ;  /* 0x00c00000750c783b */ /* 0x000fe20000004200 */
[----:B------:R-:W-:Y:S01]  /*9ff0*/  FMNMX3.FTZ R0, R0, R239, R233, !PT ;  /* 0x000000ef00007276 */ /* 0x000fe200078100e9 */
[----:B------:R-:W-:Y:S01]  /*a000*/  VIADD R31, R117, 0xc040 ;  /* 0x0000c040751f7836 */ /* 0x000fe20000000000 */
[----:B------:R-:W-:Y:S01]  /*a010*/  SHF.R.U32.HI R6, RZ, 0x5, R189 ;  /* 0x00000005ff067819 */ /* 0x000fe200000116bd */
[----:B------:R-:W2:Y:S01]  /*a020*/  SHFL.BFLY PT, R5, R2, 0x2, 0x1f ;  /* 0x0c401f0002057f89 */ /* 0x000ea200000e0000 */
[----:B------:R-:W-:Y:S01]  /*a030*/  IADD3 R186, PT, PT, R197, 0x32370b8f, RZ ;  /* 0x32370b8fc5ba7810 */ /* 0x000fe20007ffe0ff */
[----:B------:R-:W-:-:S02]  /*a040*/  IMAD.MOV.U32 R164, RZ, RZ, R152 ;  /* 0x000000ffffa47224 */ /* 0x000fc400078e0098 */
[----:B------:R-:W2:Y:S01]  /*a050*/  SHFL.BFLY PT, R7, R0, 0x2, 0x1f ;  /* 0x0c401f0000077f89 */ /* 0x000ea200000e0000 */
[----:B-1----:R-:W-:-:S04]  /*a060*/  IMAD R10, R10, 0x4, R6 ;  /* 0x000000040a0a7824 */ /* 0x002fc800078e0206 */
[----:B------:R-:W-:Y:S01]  /*a070*/  IMAD.WIDE.U32 R10, R10, -0x326172a9, RZ ;  /* 0xcd9e8d570a0a7825 */ /* 0x000fe200078e00ff */
[----:B---3--:R-:W-:-:S04]  /*a080*/  LOP3.LUT R30, R30, 0xff, RZ, 0xc0, !PT ;  /* 0x000000ff1e1e7812 */ /* 0x008fc800078ec0ff */
[----:B------:R-:W-:Y:S02]  /*a090*/  LEA R30, R30, R30, 0x10 ;  /* 0x0000001e1e1e7211 */ /* 0x000fe400078e80ff */
[----:B--2---:R-:W-:Y:S02]  /*a0a0*/  FMNMX.FTZ R2, R2, R5, !PT ;  /* 0x0000000502027209 */ /* 0x004fe40007810000 */
[----:B------:R-:W-:Y:S02]  /*a0b0*/  FMNMX.FTZ R0, R0, R7, !PT ;  /* 0x0000000700007209 */ /* 0x000fe40007810000 */
[----:B----4-:R-:W-:-:S05]  /*a0c0*/  LOP3.LUT R4, R197, R4, R167, 0x96, !PT ;  /* 0x00000004c5047212 */ /* 0x010fca00078e96a7 */
[----:B------:R-:W-:-:S05]  /*a0d0*/  IMAD.WIDE.U32 R8, R4, -0x326172a9, RZ ;  /* 0xcd9e8d5704087825 */ /* 0x000fca00078e00ff */
[----:B------:R-:W-:Y:S02]  /*a0e0*/  LOP3.LUT R4, R183, R10, R9, 0x96, !PT ;  /* 0x0000000ab7047212 */ /* 0x000fe400078e9609 */
[----:B------:R-:W-:Y:S01]  /*a0f0*/  LOP3.LUT R6, R184, R8, R227, 0x96, !PT ;  /* 0x00000008b8067212 */ /* 0x000fe200078e96e3 */
[----:B------:R-:W1:Y:S02]  /*a100*/  SHFL.BFLY PT, R9, R2, 0x1, 0x1f ;  /* 0x0c201f0002097f89 */ /* 0x000e6400000e0000 */
[----:B------:R-:W-:Y:S02]  /*a110*/  IMAD.WIDE.U32 R4, R4, -0x2daee0ad, RZ ;  /* 0xd2511f5304047825 */ /* 0x000fe400078e00ff */
[----:B------:R-:W2:Y:S02]  /*a120*/  SHFL.BFLY PT, R8, R0, 0x1, 0x1f ;  /* 0x0c201f0000087f89 */ /* 0x000ea400000e0000 */
[----:B------:R-:W-:Y:S01]  /*a130*/  IMAD.WIDE.U32 R6, R6, -0x2daee0ad, RZ ;  /* 0xd2511f5306067825 */ /* 0x000fe200078e00ff */
[----:B-----5:R-:W-:-:S04]  /*a140*/  LOP3.LUT R5, R192, R154, R5, 0x96, !PT ;  /* 0x0000009ac0057212 */ /* 0x020fc800078e9605 */
[----:B------:R-:W-:Y:S01]  /*a150*/  LOP3.LUT R7, R186, R4, R7, 0x96, !PT ;  /* 0x00000004ba077212 */ /* 0x000fe200078e9607 */
        /* <DEDUP_REMOVED lines=8> */
[----:B--2---:R-:W-:Y:S01]  /*a1e0*/  FMNMX.FTZ R180, R0, R8, !PT ;  /* 0x0000000800b47209 */ /* 0x004fe20007810000 */
[----:B------:R-:W-:Y:S01]  /*a1f0*/  FMUL.FTZ R29, R181, UR4 ;  /* 0x00000004b51d7c20 */ /* 0x000fe20008410000 */
[----:B------:R-:W-:Y:S01]  /*a200*/  LOP3.LUT R118, R204, R4, R139, 0x96, !PT ;  /* 0x00000004cc767212 */ /* 0x000fe200078e968b */
[----:B------:R-:W-:Y:S01]  /*a210*/  IMAD.WIDE.U32 R24, R5, -0x326172a9, RZ ;  /* 0xcd9e8d5705187825 */ /* 0x000fe200078e00ff */
[----:B------:R-:W-:-:S03]  /*a220*/  FSETP.NEU.FTZ.AND P3, PT, R181, -INF , PT ;  /* 0xff800000b500780b */ /* 0x000fc60003f7d000 */
[C---:B------:R-:W-:Y:S01]  /*a230*/  FMUL.FTZ R28, R180.reuse, UR4 ;  /* 0x00000004b41c7c20 */ /* 0x040fe20008410000 */
[----:B------:R-:W-:Y:S01]  /*a240*/  FSETP.NEU.FTZ.AND P1, PT, R180, -INF , PT ;  /* 0xff800000b400780b */ /* 0x000fe20003f3d000 */
[----:B------:R-:W-:Y:S01]  /*a250*/  IMAD.WIDE.U32 R118, R118, -0x326172a9, RZ ;  /* 0xcd9e8d5776767825 */ /* 0x000fe200078e00ff */
[----:B------:R-:W-:Y:S02]  /*a260*/  FSEL R2, R181, RZ, P3 ;  /* 0x000000ffb5027208 */ /* 0x000fe40001800000 */
[----:B------:R-:W-:Y:S02]  /*a270*/  FSEL R0, R180, RZ, P1 ;  /* 0x000000ffb4007208 */ /* 0x000fe40000800000 */
[----:B------:R-:W-:Y:S01]  /*a280*/  FSEL R29, R29, RZ, P3 ;  /* 0x000000ff1d1d7208 */ /* 0x000fe20001800000 */
[----:B------:R-:W-:Y:S01]  /*a290*/  FADD.FTZ R11, R116, -R2 ;  /* 0x80000002740b7221 */ /* 0x000fe20000010000 */
[C---:B------:R-:W-:Y:S01]  /*a2a0*/  PRMT R4, R118.reuse, 0x7773, RZ ;  /* 0x0000777376047816 */ /* 0x040fe200000000ff */
[----:B------:R-:W-:Y:S01]  /*a2b0*/  FADD.FTZ R10, R3, -R0 ;  /* 0x80000000030a7221 */ /* 0x000fe20000010000 */
[----:B------:R-:W-:Y:S01]  /*a2c0*/  PRMT R2, R118, 0x7772, RZ ;  /* 0x0000777276027816 */ /* 0x000fe200000000ff */
[--C-:B------:R-:W-:Y:S01]  /*a2d0*/  FFMA.FTZ R0, R148, UR4, -R29.reuse ;  /* 0x0000000494007c23 */ /* 0x100fe2000801081d */
[----:B------:R-:W-:Y:S01]  /*a2e0*/  FSEL R28, R28, RZ, P1 ;  /* 0x000000ff1c1c7208 */ /* 0x000fe20000800000 */
[----:B------:R-:W-:Y:S01]  /*a2f0*/  FMUL.FTZ R11, R11, UR4 ;  /* 0x000000040b0b7c20 */ /* 0x000fe20008410000 */
[----:B------:R-:W-:Y:S01]  /*a300*/  PRMT R9, R2, 0x5410, R4 ;  /* 0x0000541002097816 */ /* 0x000fe20000000004 */
[--C-:B------:R-:W-:Y:S01]  /*a310*/  FFMA.FTZ R2, R23, UR4, -R29.reuse ;  /* 0x0000000417027c23 */ /* 0x100fe2000801081d */
[----:B------:R1:W-:Y:S01]  /*a320*/  MUFU.EX2 R229, R0 ;  /* 0x0000000000e57308 */ /* 0x0003e20000000800 */
[----:B------:R-:W-:Y:S01]  /*a330*/  FFMA.FTZ R4, R32, UR4, -R29 ;  /* 0x0000000420047c23 */ /* 0x000fe2000801081d */
[--C-:B------:R-:W-:Y:S01]  /*a340*/  FFMA.FTZ R3, R149, UR4, -R28.reuse ;  /* 0x0000000495037c23 */ /* 0x100fe2000801081c */
[--C-:B------:R-:W-:Y:S01]  /*a350*/  FFMA.FTZ R5, R136, UR4, -R28.reuse ;  /* 0x0000000488057c23 */ /* 0x100fe2000801081c */
[----:B------:R2:W3:Y:S01]  /*a360*/  MUFU.EX2 R230, R2 ;  /* 0x0000000200e67308 */ /* 0x0004e20000000800 */
[----:B------:R-:W-:Y:S01]  /*a370*/  FFMA.FTZ R7, R33, UR4, -R28 ;  /* 0x0000000421077c23 */ /* 0x000fe2000801081c */
[----:B------:R-:W-:Y:S01]  /*a380*/  PRMT R8, R118, 0x7771, RZ ;  /* 0x0000777176087816 */ /* 0x000fe200000000ff */
[----:B------:R-:W-:Y:S01]  /*a390*/  FMUL.FTZ R10, R10, UR4 ;  /* 0x000000040a0a7c20 */ /* 0x000fe20008410000 */
[----:B------:R4:W-:Y:S01]  /*a3a0*/  MUFU.EX2 R153, R4 ;  /* 0x0000000400997308 */ /* 0x0009e20000000800 */
[----:B------:R-:W-:Y:S01]  /*a3b0*/  LOP3.LUT R116, R205, R24, R119, 0x96, !PT ;  /* 0x00000018cd747212 */ /* 0x000fe200078e9677 */
[----:B------:R-:W-:-:S02]  /*a3c0*/  IMAD.MOV.U32 R24, RZ, RZ, 0x20 ;  /* 0x00000020ff187424 */ /* 0x000fc400078e00ff */
[----:B------:R-:W-:Y:S01]  /*a3d0*/  MUFU.EX2 R33, R5 ;  /* 0x0000000500217308 */ /* 0x000fe20000000800 */
[----:B------:R-:W-:Y:S01]  /*a3e0*/  LOP3.LUT R6, R116, 0xff, RZ, 0xc0, !PT ;  /* 0x000000ff74067812 */ /* 0x000fe200078ec0ff */
[----:B-1----:R-:W-:Y:S01]  /*a3f0*/  FFMA.FTZ R0, R35, UR4, -R29 ;  /* 0x0000000423007c23 */ /* 0x002fe2000801081d */
[----:B------:R-:W-:Y:S01]  /*a400*/  SEL R24, R24, 0xffffffe0, !P2 ;  /* 0xffffffe018187807 */ /* 0x000fe20005000000 */
[----:B------:R-:W-:Y:S01]  /*a410*/  MUFU.EX2 R32, R7 ;  /* 0x0000000700207308 */ /* 0x000fe20000000800 */
[----:B------:R-:W-:Y:S02]  /*a420*/  IMAD.MOV.U32 R148, RZ, RZ, R164 ;  /* 0x000000ffff947224 */ /* 0x000fe400078e00a4 */
[----:B--2---:R-:W-:Y:S01]  /*a430*/  FFMA.FTZ R2, R34, UR4, -R28 ;  /* 0x0000000422027c23 */ /* 0x004fe2000801081c */
[----:B------:R1:W-:Y:S01]  /*a440*/  MUFU.EX2 R149, R0 ;  /* 0x0000000000957308 */ /* 0x0003e20000000800 */
[----:B------:R-:W-:Y:S01]  /*a450*/  IMAD.IADD R143, R24, 0x1, R117 ;  /* 0x00000001188f7824 */ /* 0x000fe200078e0275 */
[----:B----4-:R-:W-:-:S02]  /*a460*/  SHF.R.U32.HI R4, RZ, 0x18, R116 ;  /* 0x00000018ff047819 */ /* 0x010fc40000011674 */
[----:B------:R2:W-:Y:S02]  /*a470*/  MUFU.EX2 R156, R3 ;  /* 0x00000003009c7308 */ /* 0x0005e40000000800 */
[----:B------:R-:W4:Y:S02]  /*a480*/  LDSM.16.MT88.4 R20, [R143+0xc000] ;  /* 0x00c000008f14783b */ /* 0x000f240000004200 */
[----:B------:R5:W-:Y:S04]  /*a490*/  MUFU.EX2 R231, R2 ;  /* 0x0000000200e77308 */ /* 0x000be80000000800 */
[----:B------:R-:W3:Y:S01]  /*a4a0*/  MUFU.EX2 R34, R11 ;  /* 0x0000000b00227308 */ /* 0x000ee20000000800 */
[----:B-1----:R-:W-:-:S03]  /*a4b0*/  IMAD.MOV.U32 R0, RZ, RZ, R118 ;  /* 0x000000ffff007224 */ /* 0x002fc600078e0076 */
[----:B------:R-:W1:Y:S01]  /*a4c0*/  MUFU.EX2 R35, R10 ;  /* 0x0000000a00237308 */ /* 0x000e620000000800 */
[----:B--2---:R-:W-:Y:S02]  /*a4d0*/  LOP3.LUT R3, R116, 0xffff, RZ, 0xc0, !PT ;  /* 0x0000ffff74037812 */ /* 0x004fe400078ec0ff */
[----:B------:R-:W-:Y:S02]  /*a4e0*/  LOP3.LUT R0, R0, 0xff, RZ, 0xc0, !PT ;  /* 0x000000ff00007812 */ /* 0x000fe400078ec0ff */
[----:B-----5:R-:W-:Y:S02]  /*a4f0*/  PRMT R2, R116, 0x7632, R2 ;  /* 0x0000763274027816 */ /* 0x020fe40000000002 */
[----:B------:R-:W-:Y:S02]  /*a500*/  PRMT R8, R0, 0x5410, R8 ;  /* 0x0000541000087816 */ /* 0x000fe40000000008 */
[----:B---3--:R-:W-:Y:S01]  /*a510*/  F2FP.BF16.F32.PACK_AB R0, R230, R229 ;  /* 0x000000e5e600723e */ /* 0x008fe200000010ff */
[-C--:B------:R-:W-:Y:S01]  /*a520*/  FMUL.FTZ R120, R120, R34.reuse ;  /* 0x0000002278787220 */ /* 0x080fe20000410000 */
[----:B------:R-:W-:Y:S01]  /*a530*/  SHF.R.U32.HI R3, RZ, 0x8, R3 ;  /* 0x00000008ff037819 */ /* 0x000fe20000011603 */
[-C--:B------:R-:W-:Y:S01]  /*a540*/  FMUL.FTZ R121, R121, R34.reuse ;  /* 0x0000002279797220 */ /* 0x080fe20000410000 */
[----:B------:R-:W-:Y:S01]  /*a550*/  PRMT R168, R0, 0x7610, R168 ;  /* 0x0000761000a87816 */ /* 0x000fe200000000a8 */
[-C--:B-1----:R-:W-:Y:S01]  /*a560*/  FMUL.FTZ R122, R122, R35.reuse ;  /* 0x000000237a7a7220 */ /* 0x082fe20000410000 */
[----:B------:R-:W-:Y:S01]  /*a570*/  PRMT R169, R0, 0x7632, R169 ;  /* 0x0000763200a97816 */ /* 0x000fe200000000a9 */
[----:B------:R-:W-:Y:S01]  /*a580*/  FMUL.FTZ R123, R123, R35 ;  /* 0x000000237b7b7220 */ /* 0x000fe20000410000 */
[----:B------:R-:W-:Y:S01]  /*a590*/  F2FP.BF16.F32.PACK_AB R0, R153, R149 ;  /* 0x000000959900723e */ /* 0x000fe200000010ff */
[-C--:B------:R-:W-:Y:S01]  /*a5a0*/  FMUL.FTZ R124, R124, R34.reuse ;  /* 0x000000227c7c7220 */ /* 0x080fe20000410000 */
[----:B------:R-:W-:Y:S01]  /*a5b0*/  LOP3.LUT R2, R2, 0xff, RZ, 0xc0, !PT ;  /* 0x000000ff02027812 */ /* 0x000fe200078ec0ff */
[-C--:B------:R-:W-:Y:S01]  /*a5c0*/  FMUL.FTZ R125, R125, R34.reuse ;  /* 0x000000227d7d7220 */ /* 0x080fe20000410000 */
[----:B------:R-:W-:Y:S01]  /*a5d0*/  PRMT R173, R0, 0x7610, R173 ;  /* 0x0000761000ad7816 */ /* 0x000fe200000000ad */
[-C--:B------:R-:W-:Y:S01]  /*a5e0*/  FMUL.FTZ R126, R126, R35.reuse ;  /* 0x000000237e7e7220 */ /* 0x080fe20000410000 */
[----:B------:R-:W-:Y:S01]  /*a5f0*/  PRMT R172, R0, 0x7632, R172 ;  /* 0x0000763200ac7816 */ /* 0x000fe200000000ac */
[----:B------:R-:W-:Y:S01]  /*a600*/  FMUL.FTZ R127, R127, R35 ;  /* 0x000000237f7f7220 */ /* 0x000fe20000410000 */
[----:B------:R-:W-:Y:S01]  /*a610*/  PRMT R3, R6, 0x5410, R3 ;  /* 0x0000541006037816 */ /* 0x000fe20000000003 */
[-C--:B------:R-:W-:Y:S01]  /*a620*/  FMUL.FTZ R44, R44, R34.reuse ;  /* 0x000000222c2c7220 */ /* 0x080fe20000410000 */
[----:B------:R-:W-:Y:S01]  /*a630*/  PRMT R5, R2, 0x5410, R4 ;  /* 0x0000541002057816 */ /* 0x000fe20000000004 */
[----:B------:R-:W-:Y:S01]  /*a640*/  FMUL.FTZ R45, R45, R34 ;  /* 0x000000222d2d7220 */ /* 0x000fe20000410000 */
        /* <DEDUP_REMOVED lines=8> */
[----:B------:R-:W-:Y:S01]  /*a6d0*/  PRMT R175, R2, 0x7610, R175 ;  /* 0x0000761002af7816 */ /* 0x000fe200000000af */
[-C--:B------:R-:W-:Y:S01]  /*a6e0*/  FMUL.FTZ R50, R50, R35.reuse ;  /* 0x0000002332327220 */ /* 0x080fe20000410000 */
[----:B------:R-:W-:Y:S01]  /*a6f0*/  PRMT R174, R2, 0x7632, R174 ;  /* 0x0000763202ae7816 */ /* 0x000fe200000000ae */
[-C--:B------:R-:W-:Y:S01]  /*a700*/  FMUL.FTZ R51, R51, R35.reuse ;  /* 0x0000002333337220 */ /* 0x080fe20000410000 */
[--C-:B------:R-:W-:Y:S01]  /*a710*/  HSET2.LE.AND R0, R3, R30.reuse, PT ;  /* 0x0000001e03007233 */ /* 0x100fe20003803000 */
[-C--:B------:R-:W-:Y:S01]  /*a720*/  FMUL.FTZ R40, R40, R34.reuse ;  /* 0x0000002228287220 */ /* 0x080fe20000410000 */
[----:B------:R-:W-:Y:S01]  /*a730*/  PRMT R2, R168, 0x5410, R169 ;  /* 0x00005410a8027816 */ /* 0x000fe200000000a9 */
[----:B------:R-:W-:Y:S01]  /*a740*/  FMUL.FTZ R41, R41, R34 ;  /* 0x0000002229297220 */ /* 0x000fe20000410000 */
[----:B------:R-:W-:Y:S01]  /*a750*/  LOP3.LUT R3, R9, 0xff00ff, RZ, 0xc0, !PT ;  /* 0x00ff00ff09037812 */ /* 0x000fe200078ec0ff */
[-C--:B------:R-:W-:Y:S01]  /*a760*/  FMUL.FTZ R42, R42, R35.reuse ;  /* 0x000000232a2a7220 */ /* 0x080fe20000410000 */
[----:B------:R-:W-:Y:S01]  /*a770*/  LOP3.LUT R4, R2, R0, RZ, 0xc0, !PT ;  /* 0x0000000002047212 */ /* 0x000fe200078ec0ff */
[-C--:B------:R-:W-:Y:S01]  /*a780*/  FMUL.FTZ R43, R43, R35.reuse ;  /* 0x000000232b2b7220 */ /* 0x080fe20000410000 */
[--C-:B------:R-:W-:Y:S01]  /*a790*/  HSET2.LE.AND R0, R5, R30.reuse, PT ;  /* 0x0000001e05007233 */ /* 0x100fe20003803000 */
[-C--:B------:R-:W-:Y:S01]  /*a7a0*/  FMUL.FTZ R52, R52, R34.reuse ;  /* 0x0000002234347220 */ /* 0x080fe20000410000 */
[----:B------:R-:W-:Y:S01]  /*a7b0*/  PRMT R5, R175, 0x5410, R174 ;  /* 0x00005410af057816 */ /* 0x000fe200000000ae */
[----:B------:R-:W-:Y:S01]  /*a7c0*/  FMUL.FTZ R53, R53, R34 ;  /* 0x0000002235357220 */ /* 0x000fe20000410000 */
[--C-:B------:R-:W-:Y:S01]  /*a7d0*/  HSET2.LE.AND R2, R8, R30.reuse, PT ;  /* 0x0000001e08027233 */ /* 0x100fe20003803000 */
[-C--:B------:R-:W-:Y:S01]  /*a7e0*/  FMUL.FTZ R54, R54, R35.reuse ;  /* 0x0000002336367220 */ /* 0x080fe20000410000 */
[----:B------:R-:W-:Y:S01]  /*a7f0*/  LOP3.LUT R5, R5, R0, RZ, 0xc0, !PT ;  /* 0x0000000005057212 */ /* 0x000fe200078ec0ff */
[----:B------:R-:W1:Y:S01]  /*a800*/  LDSM.16.MT88.4 R8, [R117+0xe000] ;  /* 0x00e000007508783b */ /* 0x000e620000004200 */
[----:B------:R-:W-:Y:S01]  /*a810*/  PRMT R0, R173, 0x5410, R172 ;  /* 0x00005410ad007816 */ /* 0x000fe200000000ac */
[-C--:B------:R-:W-:Y:S01]  /*a820*/  FMUL.FTZ R55, R55, R35.reuse ;  /* 0x0000002337377220 */ /* 0x080fe20000410000 */
[----:B------:R-:W-:Y:S01]  /*a830*/  HSET2.LE.AND R3, R3, R30, PT ;  /* 0x0000001e03037233 */ /* 0x000fe20003803000 */
[----:B------:R-:W-:Y:S01]  /*a840*/  FMUL.FTZ R56, R56, R34 ;  /* 0x0000002238387220 */ /* 0x000fe20000410000 */
[----:B------:R-:W-:Y:S01]  /*a850*/  LOP3.LUT R6, R0, R2, RZ, 0xc0, !PT ;  /* 0x0000000200067212 */ /* 0x000fe200078ec0ff */
[----:B------:R-:W-:Y:S01]  /*a860*/  FMUL.FTZ R57, R57, R34 ;  /* 0x0000002239397220 */ /* 0x000fe20000410000 */
[----:B------:R-:W-:Y:S01]  /*a870*/  PRMT R0, R171, 0x5410, R170 ;  /* 0x00005410ab007816 */ /* 0x000fe200000000aa */
[-C--:B------:R-:W-:Y:S01]  /*a880*/  FMUL.FTZ R58, R58, R35.reuse ;  /* 0x000000233a3a7220 */ /* 0x080fe20000410000 */
[----:B------:R-:W-:Y:S01]  /*a890*/  FMUL.FTZ R59, R59, R35 ;  /* 0x000000233b3b7220 */ /* 0x000fe20000410000 */
[----:B------:R-:W-:Y:S01]  /*a8a0*/  MOV R2, R154 ;  /* 0x0000009a00027202 */ /* 0x000fe20000000f00 */
[----:B------:R-:W-:Y:S01]  /*a8b0*/  FMUL.FTZ R60, R60, R34 ;  /* 0x000000223c3c7220 */ /* 0x000fe20000410000 */
[----:B------:R-:W-:Y:S01]  /*a8c0*/  LOP3.LUT R7, R0, R3, RZ, 0xc0, !PT ;  /* 0x0000000300077212 */ /* 0x000fe200078ec0ff */
[----:B------:R-:W-:-:S02]  /*a8d0*/  VIADD R0, R117, 0xc000 ;  /* 0x0000c00075007836 */ /* 0x000fc40000000000 */
[-C--:B------:R-:W-:Y:S01]  /*a8e0*/  FMUL.FTZ R61, R61, R34.reuse ;  /* 0x000000223d3d7220 */ /* 0x080fe20000410000 */
[----:B------:R-:W-:Y:S02]  /*a8f0*/  IMAD.MOV.U32 R3, RZ, RZ, R155 ;  /* 0x000000ffff037224 */ /* 0x000fe400078e009b */
[-C--:B------:R-:W-:Y:S01]  /*a900*/  FMUL.FTZ R62, R62, R35.reuse ;  /* 0x000000233e3e7220 */ /* 0x080fe20000410000 */
[----:B------:R-:W-:Y:S02]  /*a910*/  @P0 VIADD R31, R0, 0xffffffc0 ;  /* 0xffffffc0001f0836 */ /* 0x000fe40000000000 */
[-C--:B------:R-:W-:Y:S01]  /*a920*/  FMUL.FTZ R63, R63, R35.reuse ;  /* 0x000000233f3f7220 */ /* 0x080fe20000410000 */
[C---:B------:R-:W-:Y:S01]  /*a930*/  HMMA.16816.F32.BF16 R120, R4.reuse, R12, R120 ;  /* 0x0000000c0478723c */ /* 0x040fe20000041878 */
[-C--:B------:R-:W-:Y:S01]  /*a940*/  FMUL.FTZ R64, R64, R34.reuse ;  /* 0x0000002240407220 */ /* 0x080fe20000410000 */
[----:B------:R-:W-:Y:S01]  /*a950*/  IMAD.IADD R144, R24, 0x1, R31 ;  /* 0x0000000118907824 */ /* 0x000fe200078e021f */
[----:B------:R-:W2:Y:S01]  /*a960*/  LDSM.16.MT88.4 R16, [R31] ;  /* 0x000000001f10783b */ /* 0x000ea20000004200 */
[-C--:B------:R-:W-:Y:S01]  /*a970*/  FMUL.FTZ R65, R65, R34.reuse ;  /* 0x0000002241417220 */ /* 0x080fe20000410000 */
[-C--:B------:R-:W-:Y:S01]  /*a980*/  FMUL.FTZ R66, R66, R35.reuse ;  /* 0x0000002342427220 */ /* 0x080fe20000410000 */
[-C--:B------:R-:W-:Y:S01]  /*a990*/  FMUL.FTZ R67, R67, R35.reuse ;  /* 0x0000002343437220 */ /* 0x080fe20000410000 */
[-C--:B------:R-:W-:Y:S01]  /*a9a0*/  FMUL.FTZ R68, R68, R34.reuse ;  /* 0x0000002244447220 */ /* 0x080fe20000410000 */
[C---:B------:R-:W-:Y:S01]  /*a9b0*/  HMMA.16816.F32.BF16 R216, R4.reuse, R14, R124 ;  /* 0x0000000e04d8723c */ /* 0x040fe2000004187c */
[----:B------:R-:W3:Y:S01]  /*a9c0*/  LDSM.16.MT88.4 R12, [R144] ;  /* 0x00000000900c783b */ /* 0x000ee20000004200 */
[-C--:B------:R-:W-:Y:S01]  /*a9d0*/  FMUL.FTZ R69, R69, R34.reuse ;  /* 0x0000002245457220 */ /* 0x080fe20000410000 */
[-C--:B------:R-:W-:Y:S01]  /*a9e0*/  FMUL.FTZ R70, R70, R35.reuse ;  /* 0x0000002346467220 */ /* 0x080fe20000410000 */
[-C--:B------:R-:W-:Y:S01]  /*a9f0*/  FMUL.FTZ R71, R71, R35.reuse ;  /* 0x0000002347477220 */ /* 0x080fe20000410000 */
[-C--:B------:R-:W-:Y:S01]  /*aa00*/  FMUL.FTZ R72, R72, R34.reuse ;  /* 0x0000002248487220 */ /* 0x080fe20000410000 */
[----:B------:R-:W-:Y:S01]  /*aa10*/  FMUL.FTZ R73, R73, R34 ;  /* 0x0000002249497220 */ /* 0x000fe20000410000 */
[----:B------:R-:W-:Y:S01]  /*aa20*/  FMUL.FTZ R74, R74, R35 ;  /* 0x000000234a4a7220 */ /* 0x000fe20000410000 */
[----:B----4-:R-:W-:Y:S01]  /*aa30*/  HMMA.16816.F32.BF16 R208, R4, R22, R40 ;  /* 0x0000001604d0723c */ /* 0x010fe20000041828 */
[----:B------:R-:W-:-:S02]  /*aa40*/  IMAD.MOV.U32 R40, RZ, RZ, R153 ;  /* 0x000000ffff287224 */ /* 0x000fc400078e0099 */
[-C--:B------:R-:W-:Y:S01]  /*aa50*/  FMUL.FTZ R75, R75, R35.reuse ;  /* 0x000000234b4b7220 */ /* 0x080fe20000410000 */
[----:B------:R-:W-:Y:S02]  /*aa60*/  IMAD.MOV.U32 R41, RZ, RZ, R156 ;  /* 0x000000ffff297224 */ /* 0x000fe400078e009c */
        /* <DEDUP_REMOVED lines=34> */
[----:B------:R-:W-:Y:S01]  /*ac90*/  FFMA.FTZ R0, R146, UR4, -R29 ;  /* 0x0000000492007c23 */ /* 0x000fe2000801081d */
[----:B------:R-:W-:-:S02]  /*aca0*/  VIADD R43, R196, 0x1715609d ;  /* 0x1715609dc42b7836 */ /* 0x000fc40000000000 */
[-C--:B------:R-:W-:Y:S01]  /*acb0*/  FMUL.FTZ R108, R108, R34.reuse ;  /* 0x000000226c6c7220 */ /* 0x080fe20000410000 */
[-C--:B------:R-:W-:Y:S01]  /*acc0*/  FMUL.FTZ R109, R109, R34.reuse ;  /* 0x000000226d6d7220 */ /* 0x080fe20000410000 */
[-C--:B------:R-:W-:Y:S01]  /*acd0*/  FMUL.FTZ R110, R110, R35.reuse ;  /* 0x000000236e6e7220 */ /* 0x080fe20000410000 */
[C---:B---3--:R-:W-:Y:S01]  /*ace0*/  HMMA.16816.F32.BF16 R176, R4.reuse, R12, R52 ;  /* 0x0000000c04b0723c */ /* 0x048fe20000041834 */
[-C--:B------:R-:W-:Y:S01]  /*acf0*/  FMUL.FTZ R111, R111, R35.reuse ;  /* 0x000000236f6f7220 */ /* 0x080fe20000410000 */
[----:B------:R-:W-:Y:S02]  /*ad00*/  VIADD R42, R197, 0x646e171e ;  /* 0x646e171ec52a7836 */ /* 0x000fe40000000000 */
[-C--:B------:R-:W-:Y:S01]  /*ad10*/  FMUL.FTZ R128, R128, R34.reuse ;  /* 0x0000002280807220 */ /* 0x080fe20000410000 */
[-C--:B------:R-:W-:Y:S01]  /*ad20*/  FMUL.FTZ R129, R129, R34.reuse ;  /* 0x0000002281817220 */ /* 0x080fe20000410000 */
[-C--:B------:R-:W-:Y:S01]  /*ad30*/  FMUL.FTZ R130, R130, R35.reuse ;  /* 0x0000002382827220 */ /* 0x080fe20000410000 */
[-C--:B------:R-:W-:Y:S01]  /*ad40*/  FMUL.FTZ R131, R131, R35.reuse ;  /* 0x0000002383837220 */ /* 0x080fe20000410000 */
[----:B------:R-:W-:Y:S01]  /*ad50*/  IMAD.MOV.U32 R67, RZ, RZ, R231 ;  /* 0x000000ffff437224 */ /* 0x000fe200078e00e7 */
[----:B------:R-:W-:Y:S01]  /*ad60*/  HMMA.16816.F32.BF16 R152, R4, R14, R56 ;  /* 0x0000000e0498723c */ /* 0x000fe20000041838 */
[----:B------:R-:W3:Y:S01]  /*ad70*/  LDSM.16.MT88.4 R12, [R31+0x2000] ;  /* 0x002000001f0c783b */ /* 0x000ee20000004200 */
[-C--:B------:R-:W-:Y:S01]  /*ad80*/  FMUL.FTZ R132, R132, R34.reuse ;  /* 0x0000002284847220 */ /* 0x080fe20000410000 */
[----:B------:R-:W-:Y:S01]  /*ad90*/  FMUL.FTZ R133, R133, R34 ;  /* 0x0000002285857220 */ /* 0x000fe20000410000 */
[-C--:B------:R-:W-:Y:S01]  /*ada0*/  FMUL.FTZ R134, R134, R35.reuse ;  /* 0x0000002386867220 */ /* 0x080fe20000410000 */
[----:B------:R-:W-:Y:S01]  /*adb0*/  FMUL.FTZ R135, R135, R35 ;  /* 0x0000002387877220 */ /* 0x000fe20000410000 */
[----:B------:R-:W-:-:S02]  /*adc0*/  IMAD.MOV.U32 R66, RZ, RZ, R230 ;  /* 0x000000ffff427224 */ /* 0x000fc400078e00e6 */
        /* <DEDUP_REMOVED lines=9> */
[----:B------:R-:W-:Y:S01]  /*ae60*/  HMMA.16816.F32.BF16 R88, R4, R10, R88 ;  /* 0x0000000a0458723c */ /* 0x000fe20000041858 */
[----:B------:R-:W1:Y:S01]  /*ae70*/  LDSM.16.MT88.4 R8, [R31+0x4000] ;  /* 0x004000001f08783b */ /* 0x000e620000004200 */
[-C--:B------:R-:W-:Y:S01]  /*ae80*/  FMUL.FTZ R112, R112, R34.reuse ;  /* 0x0000002270707220 */ /* 0x080fe20000410000 */
[----:B------:R-:W-:Y:S01]  /*ae90*/  FMUL.FTZ R113, R113, R34 ;  /* 0x0000002271717220 */ /* 0x000fe20000410000 */
[-C--:B------:R-:W-:Y:S01]  /*aea0*/  FMUL.FTZ R114, R114, R35.reuse ;  /* 0x0000002372727220 */ /* 0x080fe20000410000 */
[----:B------:R-:W-:-:S03]  /*aeb0*/  FMUL.FTZ R115, R115, R35 ;  /* 0x0000002373737220 */ /* 0x000fc60000410000 */
[C---:B------:R-:W-:Y:S01]  /*aec0*/  HMMA.16816.F32.BF16 R212, R4.reuse, R20, R36 ;  /* 0x0000001404d4723c */ /* 0x040fe20000041824 */
[----:B------:R-:W-:Y:S01]  /*aed0*/  IMAD.MOV.U32 R21, RZ, RZ, R229 ;  /* 0x000000ffff157224 */ /* 0x000fe200078e00e5 */
[----:B------:R-:W-:Y:S01]  /*aee0*/  MOV R20, R228 ;  /* 0x000000e400147202 */ /* 0x000fe20000000f00 */
[----:B------:R-:W-:Y:S05]  /*aef0*/  LDSM.16.MT88.4 R36, [R117+0xc800] ;  /* 0x00c800007524783b */ /* 0x000fea0000004200 */
[----:B--2---:R-:W-:Y:S01]  /*af00*/  HMMA.16816.F32.BF16 R160, R4, R16, R68 ;  /* 0x0000001004a0723c */ /* 0x004fe20000041844 */
[----:B------:R-:W-:Y:S02]  /*af10*/  IMAD.MOV.U32 R70, RZ, RZ, R166 ;  /* 0x000000ffff467224 */ /* 0x000fe400078e00a6 */
[----:B------:R-:W-:-:S05]  /*af20*/  IMAD.MOV.U32 R71, RZ, RZ, R167 ;  /* 0x000000ffff477224 */ /* 0x000fca00078e00a7 */
[C---:B------:R-:W-:Y:S01]  /*af30*/  HMMA.16816.F32.BF16 R164, R4.reuse, R18, R72 ;  /* 0x0000001204a4723c */ /* 0x040fe20000041848 */
[----:B------:R-:W2:Y:S07]  /*af40*/  LDSM.16.MT88.4 R16, [R117+0x10000] ;  /* 0x010000007510783b */ /* 0x000eae0000004200 */
[C---:B---3--:R-:W-:Y:S08]  /*af50*/  HMMA.16816.F32.BF16 R76, R4.reuse, R12, R76 ;  /* 0x0000000c044c723c */ /* 0x048ff0000004184c */
[----:B------:R-:W-:Y:S01]  /*af60*/  HMMA.16816.F32.BF16 R72, R4, R14, R80 ;  /* 0x0000000e0448723c */ /* 0x000fe20000041850 */
[----:B------:R-:W3:Y:S01]  /*af70*/  LDSM.16.MT88.4 R12, [R143+0x10000] ;  /* 0x010000008f0c783b */ /* 0x000ee20000004200 */
[----:B------:R-:W-:Y:S01]  /*af80*/  IMAD.MOV.U32 R82, RZ, RZ, R2 ;  /* 0x000000ffff527224 */ /* 0x000fe200078e0002 */
[----:B------:R-:W-:Y:S01]  /*af90*/  MOV R81, R33 ;  /* 0x0000002100517202 */ /* 0x000fe20000000f00 */
[----:B------:R-:W-:Y:S01]  /*afa0*/  IMAD.MOV.U32 R83, RZ, RZ, R3 ;  /* 0x000000ffff537224 */ /* 0x000fe200078e0003 */
[----:B------:R-:W4:Y:S01]  /*afb0*/  S2R R2, SR_CTAID.X ;  /* 0x0000000000027919 */ /* 0x000f220000002500 */
[----:B------:R-:W-:-:S02]  /*afc0*/  SHF.R.U32.HI R33, RZ, 0x5, R189 ;  /* 0x00000005ff217819 */ /* 0x000fc400000116bd */
[----:B-1----:R-:W-:Y:S01]  /*afd0*/  HMMA.16816.F32.BF16 R44, R4, R8, R108 ;  /* 0x00000008042c723c */ /* 0x002fe2000004186c */
[----:B------:R-:W-:-:S04]  /*afe0*/  FFMA.FTZ R8, R145, UR4, -R28 ;  /* 0x0000000491087c23 */ /* 0x000fc8000801081c */
[----:B------:R-:W-:Y:S03]  /*aff0*/  MUFU.EX2 R230, R8 ;  /* 0x0000000800e67308 */ /* 0x000fe60000000800 */
[C---:B------:R-:W-:Y:S08]  /*b000*/  HMMA.16816.F32.BF16 R128, R4.reuse, R10, R128 ;  /* 0x0000000a0480723c */ /* 0x040ff00000041880 */
[C---:B--2---:R-:W-:Y:S08]  /*b010*/  HMMA.16816.F32.BF16 R92, R4.reuse, R16, R92 ;  /* 0x00000010045c723c */ /* 0x044ff0000004185c */
[----:B------:R-:W-:Y:S01]  /*b020*/  HMMA.16816.F32.BF16 R96, R4, R18, R96 ;  /* 0x000000120460723c */ /* 0x000fe20000041860 */
[----:B------:R-:W-:Y:S01]  /*b030*/  LDSM.16.MT88.4 R16, [R31+0x800] ;  /* 0x000800001f10783b */ /* 0x000fe20000004200 */
[----:B----4-:R-:W-:-:S06]  /*b040*/  IMAD R2, R2, 0x4, R33 ;  /* 0x0000000402027824 */ /* 0x010fcc00078e0221 */
[----:B---3--:R-:W-:Y:S01]  /*b050*/  HMMA.16816.F32.BF16 R100, R4, R12, R100 ;  /* 0x0000000c0464723c */ /* 0x008fe20000041864 */
[----:B------:R-:W-:-:S07]  /*b060*/  IMAD.WIDE.U32 R2, R2, -0x326172a9, RZ ;  /* 0xcd9e8d5702027825 */ /* 0x000fce00078e00ff */
[----:B------:R-:W-:Y:S01]  /*b070*/  HMMA.16816.F32.BF16 R48, R4, R14, R104 ;  /* 0x0000000e0430723c */ /* 0x000fe20000041868 */
[----:B------:R-:W1:Y:S01]  /*b080*/  LDSM.16.MT88.4 R12, [R144+0x4000] ;  /* 0x00400000900c783b */ /* 0x000e620000004200 */
[----:B------:R-:W-:Y:S02]  /*b090*/  IMAD.MOV.U32 R107, RZ, RZ, R3 ;  /* 0x000000ffff6b7224 */ /* 0x000fe400078e0003 */
[--C-:B------:R-:W-:Y:S01]  /*b0a0*/  FFMA.FTZ R3, R140, UR4, -R29.reuse ;  /* 0x000000048c037c23 */ /* 0x100fe2000801081d */
[----:B------:R-:W-:Y:S02]  /*b0b0*/  IMAD.MOV.U32 R106, RZ, RZ, R2 ;  /* 0x000000ffff6a7224 */ /* 0x000fe400078e0002 */
[----:B------:R-:W-:Y:S01]  /*b0c0*/  FFMA.FTZ R2, R147, UR4, -R29 ;  /* 0x0000000493027c23 */ /* 0x000fe2000801081d */
[----:B------:R2:W-:Y:S01]  /*b0d0*/  MUFU.EX2 R104, R0 ;  /* 0x0000000000687308 */ /* 0x0005e20000000800 */
[----:B------:R-:W-:-:S03]  /*b0e0*/  IMAD.MOV.U32 R105, RZ, RZ, R32 ;  /* 0x000000ffff697224 */ /* 0x000fc600078e0020 */
[----:B------:R3:W-:Y:S04]  /*b0f0*/  MUFU.EX2 R229, R3 ;  /* 0x0000000300e57308 */ /* 0x0007e80000000800 */
[----:B------:R4:W-:Y:S01]  /*b100*/  MUFU.EX2 R68, R2 ;  /* 0x0000000200447308 */ /* 0x0009e20000000800 */
[----:B--2---:R-:W-:Y:S01]  /*b110*/  FFMA.FTZ R0, R151, UR4, -R28 ;  /* 0x0000000497007c23 */ /* 0x004fe2000801081c */
[----:B---3--:R-:W-:-:S03]  /*b120*/  LOP3.LUT R3, R43, R26, R25, 0x96, !PT ;  /* 0x0000001a2b037212 */ /* 0x008fc600078e9619 */
[----:B------:R2:W-:Y:S01]  /*b130*/  MUFU.EX2 R228, R0 ;  /* 0x0000000000e47308 */ /* 0x0005e20000000800 */
[----:B------:R-:W-:Y:S01]  /*b140*/  LDSM.16.MT88.4 R24, [R143+0xe800] ;  /* 0x00e800008f18783b */ /* 0x000fe20000004200 */
[----:B----4-:R-:W-:Y:S01]  /*b150*/  FFMA.FTZ R2, R137, UR4, -R29 ;  /* 0x0000000489027c23 */ /* 0x010fe2000801081d */
[----:B------:R-:W-:-:S03]  /*b160*/  IMAD.WIDE.U32 R32, R3, -0x2daee0ad, RZ ;  /* 0xd2511f5303207825 */ /* 0x000fc600078e00ff */
[----:B------:R3:W4:Y:S02]  /*b170*/  MUFU.EX2 R69, R2 ;  /* 0x0000000200457308 */ /* 0x0007240000000800 */
[----:B------:R-:W-:Y:S02]  /*b180*/  LOP3.LUT R33, R42, R138, R33, 0x96, !PT ;  /* 0x0000008a2a217212 */ /* 0x000fe400078e9621 */
[C---:B------:R-:W-:Y:S02]  /*b190*/  PRMT R11, R32.reuse, 0x7771, RZ ;  /* 0x00007771200b7816 */ /* 0x040fe400000000ff */
[C---:B------:R-:W-:Y:S01]  /*b1a0*/  PRMT R10, R32.reuse, 0x7773, RZ ;  /* 0x00007773200a7816 */ /* 0x040fe200000000ff */
[--C-:B--2---:R-:W-:Y:S01]  /*b1b0*/  FFMA.FTZ R0, R141, UR4, -R28.reuse ;  /* 0x000000048d007c23 */ /* 0x104fe2000801081c */
[----:B------:R-:W-:Y:S01]  /*b1c0*/  PRMT R9, R32, 0x7772, RZ ;  /* 0x0000777220097816 */ /* 0x000fe200000000ff */
[----:B-1----:R-:W-:Y:S01]  /*b1d0*/  HMMA.16816.F32.BF16 R132, R4, R12, R132 ;  /* 0x0000000c0484723c */ /* 0x002fe20000041884 */
[----:B------:R-:W-:Y:S01]  /*b1e0*/  LOP3.LUT R12, R33, 0xff, RZ, 0xc0, !PT ;  /* 0x000000ff210c7812 */ /* 0x000fe200078ec0ff */
[----:B------:R1:W-:Y:S01]  /*b1f0*/  MUFU.EX2 R80, R0 ;  /* 0x0000000000507308 */ /* 0x0003e20000000800 */
[----:B------:R-:W-:Y:S01]  /*b200*/  SHF.R.U32.HI R13, RZ, 0x18, R33 ;  /* 0x00000018ff0d7819 */ /* 0x000fe20000011621 */
[----:B---3--:R-:W-:Y:S01]  /*b210*/  FFMA.FTZ R2, R150, UR4, -R28 ;  /* 0x0000000496027c23 */ /* 0x008fe2000801081c */
[----:B------:R-:W-:-:S03]  /*b220*/  PRMT R9, R9, 0x5410, R10 ;  /* 0x0000541009097816 */ /* 0x000fc6000000000a */
[----:B------:R-:W-:Y:S01]  /*b230*/  HMMA.16816.F32.BF16 R112, R4, R14, R112 ;  /* 0x0000000e0470723c */ /* 0x000fe20000041870 */
[----:B------:R2:W3:Y:S01]  /*b240*/  MUFU.EX2 R231, R2 ;  /* 0x0000000200e77308 */ /* 0x0004e20000000800 */
[----:B------:R-:W-:Y:S01]  /*b250*/  LOP3.LUT R4, R9, 0xff00ff, RZ, 0xc0, !PT ;  /* 0x00ff00ff09047812 */ /* 0x000fe200078ec0ff */
[----:B-1----:R-:W-:-:S05]  /*b260*/  IMAD.MOV.U32 R0, RZ, RZ, R32 ;  /* 0x000000ffff007224 */ /* 0x002fca00078e0020 */
[----:B------:R-:W-:Y:S02]  /*b270*/  LOP3.LUT R8, R0, 0xff, RZ, 0xc0, !PT ;  /* 0x000000ff00087812 */ /* 0x000fe400078ec0ff */
[C---:B------:R-:W-:Y:S02]  /*b280*/  LOP3.LUT R0, R33.reuse, 0xffff, RZ, 0xc0, !PT ;  /* 0x0000ffff21007812 */ /* 0x040fe400078ec0ff */
[----:B--2---:R-:W-:Y:S02]  /*b290*/  PRMT R2, R33, 0x7632, R2 ;  /* 0x0000763221027816 */ /* 0x004fe40000000002 */
[----:B------:R-:W-:Y:S02]  /*b2a0*/  SHF.R.U32.HI R3, RZ, 0x8, R0 ;  /* 0x00000008ff037819 */ /* 0x000fe40000011600 */
[----:B------:R-:W-:Y:S02]  /*b2b0*/  LOP3.LUT R0, R2, 0xff, RZ, 0xc0, !PT ;  /* 0x000000ff02007812 */ /* 0x000fe400078ec0ff */
[----:B------:R-:W-:-:S02]  /*b2c0*/  PRMT R8, R8, 0x5410, R11 ;  /* 0x0000541008087816 */ /* 0x000fc4000000000b */
[----:B------:R-:W-:Y:S02]  /*b2d0*/  PRMT R11, R12, 0x5410, R3 ;  /* 0x000054100c0b7816 */ /* 0x000fe40000000003 */
[----:B----4-:R-:W-:Y:S02]  /*b2e0*/  F2FP.BF16.F32.PACK_AB R3, R69, R229 ;  /* 0x000000e54503723e */ /* 0x010fe400000010ff */
[----:B------:R-:W-:Y:S02]  /*b2f0*/  PRMT R10, R0, 0x5410, R13 ;  /* 0x00005410000a7816 */ /* 0x000fe4000000000d */
[----:B---3--:R-:W-:Y:S01]  /*b300*/  F2FP.BF16.F32.PACK_AB R0, R231, R228 ;  /* 0x000000e4e700723e */ /* 0x008fe200000010ff */
[----:B------:R-:W-:Y:S01]  /*b310*/  LDSM.16.MT88.4 R12, [R144+0x800] ;  /* 0x00080000900c783b */ /* 0x000fe20000004200 */
[C---:B------:R-:W-:Y:S02]  /*b320*/  PRMT R85, R3.reuse, 0x7610, R85 ;  /* 0x0000761003557816 */ /* 0x040fe40000000055 */
[----:B------:R-:W-:-:S02]  /*b330*/  PRMT R84, R3, 0x7632, R84 ;  /* 0x0000763203547816 */ /* 0x000fc40000000054 */
[----:B------:R-:W-:Y:S02]  /*b340*/  F2FP.BF16.F32.PACK_AB R2, R68, R104 ;  /* 0x000000684402723e */ /* 0x000fe400000010ff */
[C---:B------:R-:W-:Y:S02]  /*b350*/  PRMT R87, R0.reuse, 0x7610, R87 ;  /* 0x0000761000577816 */ /* 0x040fe40000000057 */
[----:B------:R-:W-:Y:S02]  /*b360*/  PRMT R86, R0, 0x7632, R86 ;  /* 0x0000763200567816 */ /* 0x000fe40000000056 */
[----:B------:R-:W-:Y:S02]  /*b370*/  HSET2.LE.AND R0, R8, R30, PT ;  /* 0x0000001e08007233 */ /* 0x000fe40003803000 */
[----:B------:R-:W-:Y:S02]  /*b380*/  PRMT R3, R85, 0x5410, R84 ;  /* 0x0000541055037816 */ /* 0x000fe40000000054 */
[----:B------:R-:W-:-:S02]  /*b390*/  PRMT R142, R2, 0x7610, R142 ;  /* 0x00007610028e7816 */ /* 0x000fc4000000008e */
[----:B------:R-:W-:Y:S02]  /*b3a0*/  PRMT R141, R2, 0x7632, R141 ;  /* 0x00007632028d7816 */ /* 0x000fe4000000008d */
[----:B------:R-:W-:Y:S02]  /*b3b0*/  F2FP.BF16.F32.PACK_AB R2, R80, R230 ;  /* 0x000000e65002723e */ /* 0x000fe400000010ff */
[----:B------:R-:W-:Y:S02]  /*b3c0*/  LOP3.LUT R6, R3, R0, RZ, 0xc0, !PT ;  /* 0x0000000003067212 */ /* 0x000fe400078ec0ff */
[--C-:B------:R-:W-:Y:S02]  /*b3d0*/  HSET2.LE.AND R0, R11, R30.reuse, PT ;  /* 0x0000001e0b007233 */ /* 0x100fe40003803000 */
[----:B------:R-:W-:Y:S02]  /*b3e0*/  HSET2.LE.AND R3, R10, R30, PT ;  /* 0x0000001e0a037233 */ /* 0x000fe40003803000 */
[C---:B------:R-:W-:Y:S01]  /*b3f0*/  PRMT R140, R2.reuse, 0x7610, R140 ;  /* 0x00007610028c7816 */ /* 0x040fe2000000008c */
[----:B------:R-:W1:Y:S01]  /*b400*/  LDSM.16.MT88.4 R8, [R117+0xe800] ;  /* 0x00e800007508783b */ /* 0x000e620000004200 */
[----:B------:R-:W-:-:S02]  /*b410*/  PRMT R139, R2, 0x7632, R139 ;  /* 0x00007632028b7816 */ /* 0x000fc4000000008b */
[----:B------:R-:W-:Y:S02]  /*b420*/  HSET2.LE.AND R2, R4, R30, PT ;  /* 0x0000001e04027233 */ /* 0x000fe40003803000 */
[----:B------:R-:W-:-:S04]  /*b430*/  PRMT R7, R140, 0x5410, R139 ;  /* 0x000054108c077816 */ /* 0x000fc8000000008b */
[----:B------:R-:W-:Y:S02]  /*b440*/  LOP3.LUT R7, R7, R2, RZ, 0xc0, !PT ;  /* 0x0000000207077212 */ /* 0x000fe400078ec0ff */
[----:B------:R-:W-:-:S04]  /*b450*/  PRMT R2, R142, 0x5410, R141 ;  /* 0x000054108e027816 */ /* 0x000fc8000000008d */
[----:B------:R-:W-:Y:S01]  /*b460*/  LOP3.LUT R4, R2, R0, RZ, 0xc0, !PT ;  /* 0x0000000002047212 */ /* 0x000fe200078ec0ff */
[----:B------:R-:W-:Y:S01]  /*b470*/  IMAD.MOV.U32 R2, RZ, RZ, R106 ;  /* 0x000000ffff027224 */ /* 0x000fe200078e006a */
[----:B------:R-:W-:-:S04]  /*b480*/  PRMT R0, R87, 0x5410, R86 ;  /* 0x0000541057007816 */ /* 0x000fc80000000056 */
[----:B------:R-:W-:Y:S01]  /*b490*/  LOP3.LUT R5, R0, R3, RZ, 0xc0, !PT ;  /* 0x0000000300057212 */ /* 0x000fe200078ec0ff */
[----:B------:R-:W-:Y:S02]  /*b4a0*/  VIADD R0, R182, 0xffffffff ;  /* 0xffffffffb6007836 */ /* 0x000fe40000000000 */
[----:B------:R-:W-:-:S04]  /*b4b0*/  IMAD.MOV.U32 R3, RZ, RZ, R107 ;  /* 0x000000ffff037224 */ /* 0x000fc800078e006b */
[C---:B------:R-:W-:Y:S01]  /*b4c0*/  HMMA.16816.F32.BF16 R120, R4.reuse, R36, R120 ;  /* 0x000000240478723c */ /* 0x040fe20000041878 */
[----:B------:R-:W-:Y:S02]  /*b4d0*/  IMAD.MOV.U32 R37, RZ, RZ, R20 ;  /* 0x000000ffff257224 */ /* 0x000fe400078e0014 */
[----:B------:R-:W-:Y:S02]  /*b4e0*/  IMAD.MOV.U32 R36, RZ, RZ, R21 ;  /* 0x000000ffff247224 */ /* 0x000fe400078e0015 */
[----:B------:R-:W2:Y:S03]  /*b4f0*/  LDSM.16.MT88.4 R20, [R143+0xc800] ;  /* 0x00c800008f14783b */ /* 0x000ea60000004200 */
[C---:B------:R-:W-:Y:S08]  /*b500*/  HMMA.16816.F32.BF16 R124, R4.reuse, R16, R124 ;  /* 0x00000010047c723c */ /* 0x040ff0000004187c */
[----:B------:R-:W-:Y:S01]  /*b510*/  HMMA.16816.F32.BF16 R108, R4, R18, R200 ;  /* 0x00000012046c723c */ /* 0x000fe200000418c8 */
[----:B------:R-:W3:Y:S01]  /*b520*/  LDSM.16.MT88.4 R16, [R31+0x2800] ;  /* 0x002800001f10783b */ /* 0x000ee20000004200 */
[----:B------:R-:W-:-:S06]  /*b530*/  IMAD.MOV.U32 R203, RZ, RZ, R40 ;  /* 0x000000ffffcb7224 */ /* 0x000fcc00078e0028 */
[C---:B-1----:R-:W-:Y:S08]  /*b540*/  HMMA.16816.F32.BF16 R60, R4.reuse, R8, R60 ;  /* 0x00000008043c723c */ /* 0x042ff0000004183c */
[C---:B------:R-:W-:Y:S01]  /*b550*/  HMMA.16816.F32.BF16 R156, R4.reuse, R10, R156 ;  /* 0x0000000a049c723c */ /* 0x040fe2000004189c */
[----:B------:R-:W1:Y:S07]  /*b560*/  LDSM.16.MT88.4 R8, [R117+0x10800] ;  /* 0x010800007508783b */ /* 0x000e6e0000004200 */
[----:B------:R-:W-:Y:S01]  /*b570*/  HMMA.16816.F32.BF16 R56, R4, R38, R216 ;  /* 0x000000260438723c */ /* 0x000fe200000418d8 */
[----:B------:R-:W-:-:S02]  /*b580*/  IMAD.MOV.U32 R39, RZ, RZ, R66 ;  /* 0x000000ffff277224 */ /* 0x000fc400078e0042 */
[----:B------:R-:W-:Y:S02]  /*b590*/  IMAD.MOV.U32 R38, RZ, RZ, R67 ;  /* 0x000000ffff267224 */ /* 0x000fe400078e0043 */
[----:B------:R-:W-:Y:S02]  /*b5a0*/  IMAD.MOV.U32 R217, RZ, RZ, R149 ;  /* 0x000000ffffd97224 */ /* 0x000fe400078e0095 */
[----:B------:R-:W-:Y:S01]  /*b5b0*/  IMAD.MOV.U32 R218, RZ, RZ, R148 ;  /* 0x000000ffffda7224 */ /* 0x000fe200078e0094 */
[----:B--2---:R-:W-:Y:S01]  /*b5c0*/  HMMA.16816.F32.BF16 R64, R4, R20, R212 ;  /* 0x000000140440723c */ /* 0x004fe200000418d4 */
[----:B------:R-:W-:Y:S01]  /*b5d0*/  IMAD.MOV.U32 R214, RZ, RZ, R81 ;  /* 0x000000ffffd67224 */ /* 0x000fe200078e0051 */
[----:B------:R-:W-:Y:S01]  /*b5e0*/  MOV R20, R82 ;  /* 0x0000005200147202 */ /* 0x000fe20000000f00 */
[----:B------:R-:W-:Y:S01]  /*b5f0*/  IMAD.MOV.U32 R215, RZ, RZ, R80 ;  /* 0x000000ffffd77224 */ /* 0x000fe200078e0050 */
[----:B------:R-:W-:Y:S01]  /*b600*/  MOV R212, R104 ;  /* 0x0000006800d47202 */ /* 0x000fe20000000f00 */
[----:B------:R-:W-:-:S02]  /*b610*/  IMAD.MOV.U32 R216, RZ, RZ, R69 ;  /* 0x000000ffffd87224 */ /* 0x000fc400078e0045 */
[----:B------:R-:W-:Y:S01]  /*b620*/  IMAD.MOV.U32 R21, RZ, RZ, R83 ;  /* 0x000000ffff157224 */ /* 0x000fe200078e0053 */
[C---:B------:R-:W-:Y:S01]  /*b630*/  HMMA.16816.F32.BF16 R148, R4.reuse, R22, R208 ;  /* 0x000000160494723c */ /* 0x040fe200000418d0 */
[----:B------:R-:W-:Y:S01]  /*b640*/  IMAD.MOV.U32 R219, RZ, RZ, R68 ;  /* 0x000000ffffdb7224 */ /* 0x000fe200078e0044 */
[----:B------:R-:W-:Y:S01]  /*b650*/  MOV R208, R39 ;  /* 0x0000002700d07202 */ /* 0x000fe20000000f00 */
[----:B------:R-:W-:Y:S02]  /*b660*/  IMAD.MOV.U32 R210, RZ, RZ, R70 ;  /* 0x000000ffffd27224 */ /* 0x000fe400078e0046 */
[----:B------:R-:W-:Y:S02]  /*b670*/  IMAD.MOV.U32 R211, RZ, RZ, R71 ;  /* 0x000000ffffd37224 */ /* 0x000fe400078e0047 */
[----:B------:R-:W-:Y:S01]  /*b680*/  IMAD.MOV.U32 R213, RZ, RZ, R105 ;  /* 0x000000ffffd57224 */ /* 0x000fe200078e0069 */
[----:B------:R-:W-:Y:S01]  /*b690*/  HMMA.16816.F32.BF16 R80, R4, R12, R176 ;  /* 0x0000000c0450723c */ /* 0x000fe200000418b0 */
[----:B------:R-:W-:Y:S01]  /*b6a0*/  IMAD.MOV.U32 R209, RZ, RZ, R36 ;  /* 0x000000ffffd17224 */ /* 0x000fe200078e0024 */
[----:B------:R-:W-:Y:S01]  /*b6b0*/  LOP3.LUT R0, R197, R0, R211, 0x96, !PT ;  /* 0x00000000c5007212 */ /* 0x000fe200078e96d3 */
[----:B------:R-:W-:-:S02]  /*b6c0*/  IMAD.MOV.U32 R211, RZ, RZ, R41 ;  /* 0x000000ffffd37224 */ /* 0x000fc400078e0029 */
[----:B------:R-:W-:-:S03]  /*b6d0*/  IMAD.MOV.U32 R210, RZ, RZ, R37 ;  /* 0x000000ffffd27224 */ /* 0x000fc600078e0025 */
[C---:B------:R-:W-:Y:S01]  /*b6e0*/  HMMA.16816.F32.BF16 R68, R4.reuse, R14, R152 ;  /* 0x0000000e0444723c */ /* 0x040fe20000041898 */
[----:B------:R-:W2:Y:S07]  /*b6f0*/  LDSM.16.MT88.4 R12, [R144+0x2800] ;  /* 0x00280000900c783b */ /* 0x000eae0000004200 */
[C---:B---3--:R-:W-:Y:S08]  /*b700*/  HMMA.16816.F32.BF16 R152, R4.reuse, R16, R76 ;  /* 0x000000100498723c */ /* 0x048ff0000004184c */
[C---:B------:R-:W-:Y:S01]  /*b710*/  HMMA.16816.F32.BF16 R104, R4.reuse, R18, R72 ;  /* 0x000000120468723c */ /* 0x040fe20000041848 */
[----:B------:R-:W3:Y:S07]  /*b720*/  LDSM.16.MT88.4 R16, [R143+0x10800] ;  /* 0x010800008f10783b */ /* 0x000eee0000004200 */
[----:B-1----:R-:W-:Y:S01]  /*b730*/  HMMA.16816.F32.BF16 R92, R4, R8, R92 ;  /* 0x00000008045c723c */ /* 0x002fe2000004185c */
[----:B------:R-:W-:-:S05]  /*b740*/  IMAD.WIDE.U32 R8, R0, -0x326172a9, RZ ;  /* 0xcd9e8d5700087825 */ /* 0x000fca00078e00ff */
[----:B------:R-:W-:Y:S02]  /*b750*/  LOP3.LUT R2, R183, R2, R9, 0x96, !PT ;  /* 0x00000002b7027212 */ /* 0x000fe400078e9609 */
[----:B------:R-:W-:Y:S01]  /*b760*/  LOP3.LUT R0, R184, R8, R227, 0x96, !PT ;  /* 0x00000008b8007212 */ /* 0x000fe200078e96e3 */
[----:B------:R-:W-:Y:S01]  /*b770*/  HMMA.16816.F32.BF16 R76, R4, R10, R96 ;  /* 0x0000000a044c723c */ /* 0x000fe20000041860 */
[----:B------:R-:W-:Y:S02]  /*b780*/  IMAD.MOV.U32 R96, RZ, RZ, R38 ;  /* 0x000000ffff607224 */ /* 0x000fe400078e0026 */
[----:B------:R-:W-:Y:S01]  /*b790*/  FFMA.FTZ R10, R223, UR4, -R29 ;  /* 0x00000004df0a7c23 */ /* 0x000fe2000801081d */
[----:B------:R-:W-:Y:S01]  /*b7a0*/  IMAD.WIDE.U32 R2, R2, -0x2daee0ad, RZ ;  /* 0xd2511f5302027825 */ /* 0x000fe200078e00ff */
[----:B------:R-:W-:-:S03]  /*b7b0*/  MOV R99, R209 ;  /* 0x000000d100637202 */ /* 0x000fc60000000f00 */
[----:B------:R-:W-:Y:S01]  /*b7c0*/  IMAD.WIDE.U32 R8, R0, -0x2daee0ad, RZ ;  /* 0xd2511f5300087825 */ /* 0x000fe200078e00ff */
[----:B------:R-:W-:Y:S01]  /*b7d0*/  LOP3.LUT R3, R192, R20, R3, 0x96, !PT ;  /* 0x00000014c0037212 */ /* 0x000fe200078e9603 */
[----:B--2---:R-:W-:Y:S01]  /*b7e0*/  HMMA.16816.F32.BF16 R72, R4, R12, R52 ;  /* 0x0000000c0448723c */ /* 0x004fe20000041834 */
[----:B------:R-:W-:Y:S01]  /*b7f0*/  LDSM.16.MT88.4 R20, [R144+0x4800] ;  /* 0x004800009014783b */ /* 0x000fe20000004200 */
[----:B------:R-:W-:Y:S01]  /*b800*/  IMAD.MOV.U32 R98, RZ, RZ, R210 ;  /* 0x000000ffff627224 */ /* 0x000fe200078e00d2 */
[----:B------:R-:W-:Y:S01]  /*b810*/  LOP3.LUT R0, R186, R2, R9, 0x96, !PT ;  /* 0x00000002ba007212 */ /* 0x000fe200078e9609 */
[----:B------:R-:W-:-:S04]  /*b820*/  IMAD.WIDE.U32 R2, R3, -0x326172a9, RZ ;  /* 0xcd9e8d5703027825 */ /* 0x000fc800078e00ff */
[----:B------:R-:W-:Y:S01]  /*b830*/  IMAD.WIDE.U32 R40, R0, -0x326172a9, RZ ;  /* 0xcd9e8d5700287825 */ /* 0x000fe200078e00ff */
[----:B------:R-:W-:Y:S01]  /*b840*/  LOP3.LUT R3, R198, R226, R3, 0x96, !PT ;  /* 0x000000e2c6037212 */ /* 0x000fe200078e9603 */
[----:B------:R-:W-:Y:S01]  /*b850*/  HMMA.16816.F32.BF16 R88, R4, R14, R88 ;  /* 0x0000000e0458723c */ /* 0x000fe20000041858 */
[----:B------:R-:W1:Y:S01]  /*b860*/  LDSM.16.MT88.4 R12, [R31+0x4800] ;  /* 0x004800001f0c783b */ /* 0x000e620000004200 */
[----:B------:R-:W-:Y:S01]  /*b870*/  IMAD.MOV.U32 R97, RZ, RZ, R211 ;  /* 0x000000ffff617224 */ /* 0x000fe200078e00d3 */
[----:B------:R-:W-:Y:S01]  /*b880*/  LOP3.LUT R0, R195, R2, R41, 0x96, !PT ;  /* 0x00000002c3007212 */ /* 0x000fe200078e9629 */
[----:B------:R-:W-:-:S04]  /*b890*/  IMAD.WIDE.U32 R2, R3, -0x2daee0ad, RZ ;  /* 0xd2511f5303027825 */ /* 0x000fc800078e00ff */
[----:B------:R-:W-:Y:S01]  /*b8a0*/  IMAD.WIDE.U32 R38, R0, -0x2daee0ad, RZ ;  /* 0xd2511f5300267825 */ /* 0x000fe200078e00ff */
[C---:B---3--:R-:W-:Y:S01]  /*b8b0*/  HMMA.16816.F32.BF16 R100, R4.reuse, R16, R100 ;  /* 0x000000100464723c */ /* 0x048fe20000041864 */
[----:B------:R-:W-:Y:S02]  /*b8c0*/  LOP3.LUT R9, R199, R8, R3, 0x96, !PT ;  /* 0x00000008c7097212 */ /* 0x000fe400078e9603 */
[----:B------:R2:W-:Y:S01]  /*b8d0*/  MUFU.EX2 R199, R10 ;  /* 0x0000000a00c77308 */ /* 0x0005e20000000800 */
[----:B------:R-:W-:Y:S02]  /*b8e0*/  LOP3.LUT R0, R204, R2, R39, 0x96, !PT ;  /* 0x00000002cc007212 */ /* 0x000fe400078e9627 */
[----:B------:R-:W-:Y:S02]  /*b8f0*/  IMAD.WIDE.U32 R36, R9, -0x326172a9, RZ ;  /* 0xcd9e8d5709247825 */ /* 0x000fe400078e00ff */
[----:B------:R-:W-:Y:S02]  /*b900*/  HMMA.16816.F32.BF16 R48, R4, R18, R48 ;  /* 0x000000120430723c */ /* 0x000fe40000041830 */
[----:B------:R-:W-:-:S04]  /*b910*/  IMAD.WIDE.U32 R16, R0, -0x326172a9, RZ ;  /* 0xcd9e8d5700107825 */ /* 0x000fc800078e00ff */
[----:B------:R-:W-:Y:S01]  /*b920*/  IMAD.MOV.U32 R3, RZ, RZ, R16 ;  /* 0x000000ffff037224 */ /* 0x000fe200078e0010 */
[C---:B------:R-:W-:Y:S01]  /*b930*/  PRMT R2, R16.reuse, 0x7773, RZ ;  /* 0x0000777310027816 */ /* 0x040fe200000000ff */
[C---:B------:R-:W-:Y:S01]  /*b940*/  HMMA.16816.F32.BF16 R160, R4.reuse, R24, R160 ;  /* 0x0000001804a0723c */ /* 0x040fe200000418a0 */
[C---:B------:R-:W-:Y:S01]  /*b950*/  PRMT R0, R16.reuse, 0x7772, RZ ;  /* 0x0000777210007816 */ /* 0x040fe200000000ff */
[----:B--2---:R-:W-:Y:S01]  /*b960*/  FFMA.FTZ R10, R221, UR4, -R28 ;  /* 0x00000004dd0a7c23 */ /* 0x004fe2000801081c */
[----:B------:R-:W-:Y:S02]  /*b970*/  PRMT R8, R16, 0x7771, RZ ;  /* 0x0000777110087816 */ /* 0x000fe400000000ff */
[----:B------:R-:W-:Y:S01]  /*b980*/  PRMT R19, R0, 0x5410, R2 ;  /* 0x0000541000137816 */ /* 0x000fe20000000002 */
[--C-:B------:R-:W-:Y:S01]  /*b990*/  FFMA.FTZ R2, R207, UR4, -R29.reuse ;  /* 0x00000004cf027c23 */ /* 0x100fe2000801081d */
[----:B------:R-:W-:Y:S01]  /*b9a0*/  LOP3.LUT R3, R3, 0xff, RZ, 0xc0, !PT ;  /* 0x000000ff03037812 */ /* 0x000fe200078ec0ff */
[----:B------:R-:W-:Y:S01]  /*b9b0*/  FFMA.FTZ R0, R206, UR4, -R29 ;  /* 0x00000004ce007c23 */ /* 0x000fe2000801081d */
[----:B------:R-:W-:Y:S01]  /*b9c0*/  LOP3.LUT R18, R205, R36, R17, 0x96, !PT ;  /* 0x00000024cd127212 */ /* 0x000fe200078e9611 */
[----:B------:R2:W3:Y:S01]  /*b9d0*/  MUFU.EX2 R192, R2 ;  /* 0x0000000200c07308 */ /* 0x0004e20000000800 */
[----:B------:R-:W-:Y:S01]  /*b9e0*/  PRMT R11, R3, 0x5410, R8 ;  /* 0x00005410030b7816 */ /* 0x000fe20000000008 */
[----:B------:R-:W-:Y:S01]  /*b9f0*/  FFMA.FTZ R3, R225, UR4, -R28 ;  /* 0x00000004e1037c23 */ /* 0x000fe2000801081c */
[----:B------:R-:W-:Y:S01]  /*ba00*/  LOP3.LUT R9, R18, 0xff, RZ, 0xc0, !PT ;  /* 0x000000ff12097812 */ /* 0x000fe200078ec0ff */
[----:B------:R4:W-:Y:S01]  /*ba10*/  MUFU.EX2 R195, R0 ;  /* 0x0000000000c37308 */ /* 0x0009e20000000800 */
[----:B------:R-:W-:Y:S01]  /*ba20*/  FFMA.FTZ R8, R220, UR4, -R29 ;  /* 0x00000004dc087c23 */ /* 0x000fe2000801081d */
[C---:B-1----:R-:W-:Y:S01]  /*ba30*/  HMMA.16816.F32.BF16 R44, R4.reuse, R12, R44 ;  /* 0x0000000c042c723c */ /* 0x042fe2000004182c */
[----:B------:R-:W-:Y:S01]  /*ba40*/  IMAD.MOV.U32 R17, RZ, RZ, R203 ;  /* 0x000000ffff117224 */ /* 0x000fe200078e00cb */
[----:B------:R1:W-:Y:S04]  /*ba50*/  MUFU.EX2 R183, R3 ;  /* 0x0000000300b77308 */ /* 0x0003e80000000800 */
[----:B------:R5:W3:Y:S01]  /*ba60*/  MUFU.EX2 R184, R10 ;  /* 0x0000000a00b87308 */ /* 0x000ae20000000800 */
[C---:B--2---:R-:W-:Y:S01]  /*ba70*/  LOP3.LUT R2, R18.reuse, 0xffff, RZ, 0xc0, !PT ;  /* 0x0000ffff12027812 */ /* 0x044fe200078ec0ff */
[----:B------:R-:W-:Y:S01]  /*ba80*/  HMMA.16816.F32.BF16 R128, R4, R14, R128 ;  /* 0x0000000e0480723c */ /* 0x000fe20000041880 */
[----:B------:R-:W2:Y:S01]  /*ba90*/  LDSM.16.MT88.4 R12, [R117+0xd000] ;  /* 0x00d00000750c783b */ /* 0x000ea20000004200 */
[----:B------:R-:W2:Y:S01]  /*baa0*/  MUFU.EX2 R198, R8 ;  /* 0x0000000800c67308 */ /* 0x000ea20000000800 */
[----:B----4-:R-:W-:-:S02]  /*bab0*/  PRMT R0, R18, 0x7632, R0 ;  /* 0x0000763212007816 */ /* 0x010fc40000000000 */
[----:B-1----:R-:W-:-:S03]  /*bac0*/  SHF.R.U32.HI R3, RZ, 0x8, R2 ;  /* 0x00000008ff037819 */ /* 0x002fc60000011602 */
[C---:B------:R-:W-:Y:S01]  /*bad0*/  HMMA.16816.F32.BF16 R52, R4.reuse, R20, R132 ;  /* 0x000000140434723c */ /* 0x040fe20000041884 */
[----:B------:R-:W-:Y:S02]  /*bae0*/  LOP3.LUT R2, R0, 0xff, RZ, 0xc0, !PT ;  /* 0x000000ff00027812 */ /* 0x000fe400078ec0ff */
[----:B------:R-:W-:Y:S02]  /*baf0*/  SHF.R.U32.HI R0, RZ, 0x18, R18 ;  /* 0x00000018ff007819 */ /* 0x000fe40000011612 */
[----:B-----5:R-:W-:Y:S02]  /*bb00*/  PRMT R10, R9, 0x5410, R3 ;  /* 0x00005410090a7816 */ /* 0x020fe40000000003 */
[----:B------:R-:W-:Y:S01]  /*bb10*/  PRMT R9, R2, 0x5410, R0 ;  /* 0x0000541002097816 */ /* 0x000fe20000000000 */
[--C-:B------:R-:W-:Y:S01]  /*bb20*/  FFMA.FTZ R2, R222, UR4, -R28.reuse ;  /* 0x00000004de027c23 */ /* 0x100fe2000801081c */
[----:B---3--:R-:W-:Y:S01]  /*bb30*/  F2FP.BF16.F32.PACK_AB R3, R192, R199 ;  /* 0x000000c7c003723e */ /* 0x008fe200000010ff */
[----:B------:R-:W-:Y:S01]  /*bb40*/  FFMA.FTZ R0, R224, UR4, -R28 ;  /* 0x00000004e0007c23 */ /* 0x000fe2000801081c */
[C---:B------:R-:W-:Y:S01]  /*bb50*/  HMMA.16816.F32.BF16 R164, R4.reuse, R26, R164 ;  /* 0x0000001a04a4723c */ /* 0x040fe200000418a4 */
[----:B------:R1:W-:Y:S01]  /*bb60*/  MUFU.EX2 R182, R2 ;  /* 0x0000000200b67308 */ /* 0x0003e20000000800 */
[C---:B------:R-:W-:Y:S01]  /*bb70*/  PRMT R138, R3.reuse, 0x7610, R138 ;  /* 0x00007610038a7816 */ /* 0x040fe2000000008a */
[----:B------:R-:W-:Y:S01]  /*bb80*/  LDSM.16.MT88.4 R24, [R117+0xf000] ;  /* 0x00f000007518783b */ /* 0x000fe20000004200 */
[----:B------:R-:W-:Y:S01]  /*bb90*/  PRMT R137, R3, 0x7632, R137 ;  /* 0x0000763203897816 */ /* 0x000fe20000000089 */
[----:B------:R3:W4:Y:S03]  /*bba0*/  MUFU.EX2 R186, R0 ;  /* 0x0000000000ba7308 */ /* 0x0007260000000800 */
[----:B------:R-:W-:Y:S01]  /*bbb0*/  PRMT R3, R138, 0x5410, R137 ;  /* 0x000054108a037816 */ /* 0x000fe20000000089 */
[----:B------:R-:W-:Y:S01]  /*bbc0*/  HMMA.16816.F32.BF16 R112, R4, R22, R112 ;  /* 0x000000160470723c */ /* 0x000fe20000041870 */
[----:B------:R-:W5:Y:S01]  /*bbd0*/  LDSM.16.MT88.4 R20, [R143+0xd000] ;  /* 0x00d000008f14783b */ /* 0x000f620000004200 */
[----:B-1----:R-:W-:-:S02]  /*bbe0*/  F2FP.BF16.F32.PACK_AB R2, R184, R183 ;  /* 0x000000b7b802723e */ /* 0x002fc400000010ff */
[--C-:B---3--:R-:W-:Y:S02]  /*bbf0*/  HSET2.LE.AND R0, R10, R30.reuse, PT ;  /* 0x0000001e0a007233 */ /* 0x108fe40003803000 */
[C---:B------:R-:W-:Y:S02]  /*bc00*/  PRMT R136, R2.reuse, 0x7610, R136 ;  /* 0x0000761002887816 */ /* 0x040fe40000000088 */
[----:B------:R-:W-:Y:S02]  /*bc10*/  PRMT R135, R2, 0x7632, R135 ;  /* 0x0000763202877816 */ /* 0x000fe40000000087 */
[----:B------:R-:W-:Y:S02]  /*bc20*/  HSET2.LE.AND R2, R9, R30, PT ;  /* 0x0000001e09027233 */ /* 0x000fe40003803000 */
[----:B------:R-:W-:Y:S02]  /*bc30*/  LOP3.LUT R4, R3, R0, RZ, 0xc0, !PT ;  /* 0x0000000003047212 */ /* 0x000fe400078ec0ff */
[----:B------:R-:W-:-:S02]  /*bc40*/  PRMT R0, R136, 0x5410, R135 ;  /* 0x0000541088007816 */ /* 0x000fc40000000087 */
[----:B------:R-:W-:Y:S01]  /*bc50*/  LOP3.LUT R3, R19, 0xff00ff, RZ, 0xc0, !PT ;  /* 0x00ff00ff13037812 */ /* 0x000fe200078ec0ff */
[----:B------:R-:W-:Y:S01]  /*bc60*/  IMAD.MOV.U32 R19, RZ, RZ, R208 ;  /* 0x000000ffff137224 */ /* 0x000fe200078e00d0 */
[----:B------:R-:W-:Y:S02]  /*bc70*/  LOP3.LUT R5, R0, R2, RZ, 0xc0, !PT ;  /* 0x0000000200057212 */ /* 0x000fe400078ec0ff */
[----:B--2---:R-:W-:Y:S02]  /*bc80*/  F2FP.BF16.F32.PACK_AB R0, R198, R195 ;  /* 0x000000c3c600723e */ /* 0x004fe400000010ff */
[----:B----4-:R-:W-:Y:S02]  /*bc90*/  F2FP.BF16.F32.PACK_AB R2, R186, R182 ;  /* 0x000000b6ba02723e */ /* 0x010fe400000010ff */
[C---:B------:R-:W-:Y:S02]  /*bca0*/  PRMT R132, R0.reuse, 0x7610, R132 ;  /* 0x0000761000847816 */ /* 0x040fe40000000084 */
[----:B------:R-:W-:-:S02]  /*bcb0*/  PRMT R134, R0, 0x7632, R134 ;  /* 0x0000763200867816 */ /* 0x000fc40000000086 */
[C---:B------:R-:W-:Y:S02]  /*bcc0*/  PRMT R133, R2.reuse, 0x7610, R133 ;  /* 0x0000761002857816 */ /* 0x040fe40000000085 */
[----:B------:R-:W-:Y:S02]  /*bcd0*/  PRMT R119, R2, 0x7632, R119 ;  /* 0x0000763202777816 */ /* 0x000fe40000000077 */
[--C-:B------:R-:W-:Y:S02]  /*bce0*/  HSET2.LE.AND R0, R11, R30.reuse, PT ;  /* 0x0000001e0b007233 */ /* 0x100fe40003803000 */
[----:B------:R-:W-:Y:S01]  /*bcf0*/  HSET2.LE.AND R2, R3, R30, PT ;  /* 0x0000001e03027233 */ /* 0x000fe20003803000 */
[----:B------:R-:W1:Y:S01]  /*bd00*/  LDSM.16.MT88.4 R8, [R144+0x1000] ;  /* 0x001000009008783b */ /* 0x000e620000004200 */
[----:B------:R-:W-:-:S04]  /*bd10*/  PRMT R3, R132, 0x5410, R134 ;  /* 0x0000541084037816 */ /* 0x000fc80000000086 */
[----:B------:R-:W-:Y:S01]  /*bd20*/  LOP3.LUT R6, R3, R0, RZ, 0xc0, !PT ;  /* 0x0000000003067212 */ /* 0x000fe200078ec0ff */
[----:B------:R-:W-:Y:S01]  /*bd30*/  IMAD.MOV.U32 R3, RZ, RZ, R231 ;  /* 0x000000ffff037224 */ /* 0x000fe200078e00e7 */
[----:B------:R-:W-:-:S04]  /*bd40*/  PRMT R0, R133, 0x5410, R119 ;  /* 0x0000541085007816 */ /* 0x000fc80000000077 */
[----:B------:R-:W-:Y:S01]  /*bd50*/  LOP3.LUT R7, R0, R2, RZ, 0xc0, !PT ;  /* 0x0000000200077212 */ /* 0x000fe200078ec0ff */
[----:B------:R-:W-:Y:S02]  /*bd60*/  IMAD.MOV.U32 R0, RZ, RZ, R230 ;  /* 0x000000ffff007224 */ /* 0x000fe400078e00e6 */
[----:B------:R-:W-:-:S04]  /*bd70*/  IMAD.MOV.U32 R2, RZ, RZ, R229 ;  /* 0x000000ffff027224 */ /* 0x000fc800078e00e5 */
[C---:B------:R-:W-:Y:S08]  /*bd80*/  HMMA.16816.F32.BF16 R120, R4.reuse, R12, R120 ;  /* 0x0000000c0478723c */ /* 0x040ff00000041878 */
[C---:B------:R-:W-:Y:S01]  /*bd90*/  HMMA.16816.F32.BF16 R56, R4.reuse, R14, R56 ;  /* 0x0000000e0438723c */ /* 0x040fe20000041838 */
[----:B------:R-:W2:Y:S07]  /*bda0*/  LDSM.16.MT88.4 R12, [R31+0x1000] ;  /* 0x001000001f0c783b */ /* 0x000eae0000004200 */
[----:B-----5:R-:W-:Y:S01]  /*bdb0*/  HMMA.16816.F32.BF16 R176, R4, R20, R64 ;  /* 0x0000001404b0723c */ /* 0x020fe20000041840 */
[----:B------:R-:W-:-:S02]  /*bdc0*/  IMAD.MOV.U32 R67, RZ, RZ, R228 ;  /* 0x000000ffff437224 */ /* 0x000fc400078e00e4 */
[----:B------:R-:W-:Y:S02]  /*bdd0*/  IMAD.MOV.U32 R64, RZ, RZ, R215 ;  /* 0x000000ffff407224 */ /* 0x000fe400078e00d7 */
[----:B------:R-:W-:Y:S02]  /*bde0*/  IMAD.MOV.U32 R65, RZ, RZ, R216 ;  /* 0x000000ffff417224 */ /* 0x000fe400078e00d8 */
[----:B------:R-:W-:Y:S01]  /*bdf0*/  IMAD.MOV.U32 R66, RZ, RZ, R217 ;  /* 0x000000ffff427224 */ /* 0x000fe200078e00d9 */
[C---:B-1----:R-:W-:Y:S08]  /*be00*/  HMMA.16816.F32.BF16 R228, R4.reuse, R8, R80 ;  /* 0x0000000804e4723c */ /* 0x042ff00000041850 */
[C---:B------:R-:W-:Y:S01]  /*be10*/  HMMA.16816.F32.BF16 R220, R4.reuse, R10, R68 ;  /* 0x0000000a04dc723c */ /* 0x040fe20000041844 */
[----:B------:R-:W-:Y:S07]  /*be20*/  LDSM.16.MT88.4 R8, [R31+0x3000] ;  /* 0x003000001f08783b */ /* 0x000fee0000004200 */
[----:B------:R-:W-:Y:S01]  /*be30*/  HMMA.16816.F32.BF16 R200, R4, R22, R148 ;  /* 0x0000001604c8723c */ /* 0x000fe20000041894 */
[----:B------:R-:W1:Y:S01]  /*be40*/  LDSM.16.MT88.4 R20, [R144+0x3000] ;  /* 0x003000009014783b */ /* 0x000e620000004200 */
[----:B------:R-:W-:-:S02]  /*be50*/  IMAD.MOV.U32 R150, RZ, RZ, R96 ;  /* 0x000000ffff967224 */ /* 0x000fc400078e0060 */
[----:B------:R-:W-:Y:S02]  /*be60*/  IMAD.MOV.U32 R149, RZ, RZ, R212 ;  /* 0x000000ffff957224 */ /* 0x000fe400078e00d4 */
[----:B------:R-:W-:Y:S02]  /*be70*/  IMAD.MOV.U32 R148, RZ, RZ, R213 ;  /* 0x000000ffff947224 */ /* 0x000fe400078e00d5 */
[----:B------:R-:W-:Y:S01]  /*be80*/  HMMA.16816.F32.BF16 R60, R4, R24, R60 ;  /* 0x00000018043c723c */ /* 0x000fe2000004183c */
[----:B------:R-:W-:Y:S02]  /*be90*/  IMAD.MOV.U32 R96, RZ, RZ, R218 ;  /* 0x000000ffff607224 */ /* 0x000fe400078e00da */
[----:B------:R-:W-:Y:S02]  /*bea0*/  IMAD.MOV.U32 R151, RZ, RZ, R17 ;  /* 0x000000ffff977224 */ /* 0x000fe400078e0011 */
[----:B------:R-:W-:-:S03]  /*beb0*/  IMAD.MOV.U32 R17, RZ, RZ, R118 ;  /* 0x000000ffff117224 */ /* 0x000fc600078e0076 */
[C---:B--2---:R-:W-:Y:S01]  /*bec0*/  HMMA.16816.F32.BF16 R204, R4.reuse, R12, R124 ;  /* 0x0000000c04cc723c */ /* 0x044fe2000004187c */
[----:B------:R-:W-:Y:S01]  /*bed0*/  MOV R127, R214 ;  /* 0x000000d6007f7202 */ /* 0x000fe20000000f00 */
[----:B------:R-:W-:Y:S02]  /*bee0*/  IMAD.MOV.U32 R126, RZ, RZ, R219 ;  /* 0x000000ffff7e7224 */ /* 0x000fe400078e00db */
[----:B------:R-:W-:Y:S02]  /*bef0*/  IMAD.MOV.U32 R124, RZ, RZ, R150 ;  /* 0x000000ffff7c7224 */ /* 0x000fe400078e0096 */
[----:B------:R-:W-:Y:S02]  /*bf00*/  IMAD.MOV.U32 R125, RZ, RZ, R151 ;  /* 0x000000ffff7d7224 */ /* 0x000fe400078e0097 */
[C---:B------:R-:W-:Y:S01]  /*bf10*/  HMMA.16816.F32.BF16 R208, R4.reuse, R14, R108 ;  /* 0x0000000e04d0723c */ /* 0x040fe2000004186c */
[----:B------:R-:W2:Y:S07]  /*bf20*/  LDSM.16.MT88.4 R12, [R143+0xf000] ;  /* 0x00f000008f0c783b */ /* 0x000eae0000004200 */
[C---:B------:R-:W-:Y:S01]  /*bf30*/  HMMA.16816.F32.BF16 R68, R4.reuse, R26, R156 ;  /* 0x0000001a0444723c */ /* 0x040fe2000004189c */
[----:B------:R-:W3:Y:S07]  /*bf40*/  LDSM.16.MT88.4 R24, [R31+0x5000] ;  /* 0x005000001f18783b */ /* 0x000eee0000004200 */
[C---:B-1----:R-:W-:Y:S01]  /*bf50*/  HMMA.16816.F32.BF16 R216, R4.reuse, R20, R72 ;  /* 0x0000001404d8723c */ /* 0x042fe20000041848 */
[----:B------:R-:W-:Y:S07]  /*bf60*/  LDSM.16.MT88.4 R72, [R143+0xf800] ;  /* 0x00f800008f48783b */ /* 0x000fee0000004200 */
[C---:B------:R-:W-:Y:S01]  /*bf70*/  HMMA.16816.F32.BF16 R212, R4.reuse, R22, R88 ;  /* 0x0000001604d4723c */ /* 0x040fe20000041858 */
[----:B------:R-:W-:Y:S07]  /*bf80*/  LDSM.16.MT88.4 R20, [R144+0x5000] ;  /* 0x005000009014783b */ /* 0x000fee0000004200 */
[C---:B--2---:R-:W-:Y:S08]  /*bf90*/  HMMA.16816.F32.BF16 R80, R4.reuse, R12, R160 ;  /* 0x0000000c0450723c */ /* 0x044ff000000418a0 */
[C---:B------:R-:W-:Y:S01]  /*bfa0*/  HMMA.16816.F32.BF16 R108, R4.reuse, R14, R164 ;  /* 0x0000000e046c723c */ /* 0x040fe200000418a4 */
[----:B------:R-:W1:Y:S07]  /*bfb0*/  LDSM.16.MT88.4 R12, [R143+0x11000] ;  /* 0x011000008f0c783b */ /* 0x000e6e0000004200 */
[----:B------:R-:W-:Y:S01]  /*bfc0*/  HMMA.16816.F32.BF16 R160, R4, R8, R152 ;  /* 0x0000000804a0723c */ /* 0x000fe20000041898 */
[----:B------:R-:W-:Y:S01]  /*bfd0*/  MOV R154, R0 ;  /* 0x00000000009a7202 */ /* 0x000fe20000000f00 */
[----:B------:R-:W-:Y:S01]  /*bfe0*/  IMAD.MOV.U32 R152, RZ, RZ, R3 ;  /* 0x000000ffff987224 */ /* 0x000fe200078e0003 */
[----:B------:R-:W-:Y:S01]  /*bff0*/  LOP3.LUT R0, R43, R40, R37, 0x96, !PT ;  /* 0x000000282b007212 */ /* 0x000fe200078e9625 */
[----:B------:R-:W-:-:S02]  /*c000*/  IMAD.MOV.U32 R153, RZ, RZ, R2 ;  /* 0x000000ffff997224 */ /* 0x000fc400078e0002 */
[----:B------:R-:W-:Y:S02]  /*c010*/  IMAD.MOV.U32 R155, RZ, RZ, R67 ;  /* 0x000000ffff9b7224 */ /* 0x000fe400078e0043 */
[----:B------:R-:W-:Y:S01]  /*c020*/  HMMA.16816.F32.BF16 R164, R4, R10, R104 ;  /* 0x0000000a04a4723c */ /* 0x000fe20000041868 */
[----:B------:R-:W2:Y:S01]  /*c030*/  LDSM.16.MT88.4 R8, [R117+0x11000] ;  /* 0x011000007508783b */ /* 0x000ea20000004200 */
[----:B------:R-:W-:Y:S02]  /*c040*/  IMAD.MOV.U32 R67, RZ, RZ, R19 ;  /* 0x000000ffff437224 */ /* 0x000fe400078e0013 */
[----:B------:R-:W-:Y:S01]  /*c050*/  FFMA.FTZ R19, R239, UR4, -R28 ;  /* 0x00000004ef137c23 */ /* 0x000fe2000801081c */
[----:B------:R-:W-:-:S03]  /*c060*/  IMAD.MOV.U32 R107, RZ, RZ, R149 ;  /* 0x000000ffff6b7224 */ /* 0x000fc600078e0095 */
[----:B---3--:R-:W-:Y:S01]  /*c070*/  HMMA.16816.F32.BF16 R156, R4, R24, R44 ;  /* 0x00000018049c723c */ /* 0x008fe2000004182c */
[--C-:B------:R-:W-:Y:S01]  /*c080*/  FFMA.FTZ R24, R233, UR4, -R28.reuse ;  /* 0x00000004e9187c23 */ /* 0x100fe2000801081c */
[----:B------:R-:W-:Y:S01]  /*c090*/  FFMA.FTZ R25, R237, UR4, -R28 ;  /* 0x00000004ed197c23 */ /* 0x000fe2000801081c */
[----:B------:R-:W-:Y:S01]  /*c0a0*/  IMAD.MOV.U32 R47, RZ, RZ, R127 ;  /* 0x000000ffff2f7224 */ /* 0x000fe200078e007f */
[----:B------:R-:W-:Y:S01]  /*c0b0*/  MOV R46, R64 ;  /* 0x00000040002e7202 */ /* 0x000fe20000000f00 */
[----:B------:R-:W-:Y:S02]  /*c0c0*/  IMAD.MOV.U32 R45, RZ, RZ, R65 ;  /* 0x000000ffff2d7224 */ /* 0x000fe400078e0041 */
[----:B------:R-:W-:Y:S01]  /*c0d0*/  MUFU.EX2 R24, R24 ;  /* 0x0000001800187308 */ /* 0x000fe20000000800 */
[----:B------:R-:W-:-:S03]  /*c0e0*/  IMAD.MOV.U32 R44, RZ, RZ, R66 ;  /* 0x000000ffff2c7224 */ /* 0x000fc600078e0042 */
[----:B------:R-:W-:Y:S01]  /*c0f0*/  MUFU.EX2 R25, R25 ;  /* 0x0000001900197308 */ /* 0x000fe20000000800 */
[----:B-1----:R-:W-:Y:S01]  /*c100*/  HMMA.16816.F32.BF16 R100, R4, R12, R100 ;  /* 0x0000000c0464723c */ /* 0x002fe20000041864 */
[----:B------:R-:W-:-:S04]  /*c110*/  PRMT R12, R118, 0x7772, RZ ;  /* 0x00007772760c7816 */ /* 0x000fc800000000ff */
[----:B------:R-:W-:-:S03]  /*c120*/  ISETP.GT.U32.AND P6, PT, R12, UR6, PT ;  /* 0x000000060c007c0c */ /* 0x000fc6000bfc4070 */
[----:B------:R-:W-:Y:S01]  /*c130*/  HMMA.16816.F32.BF16 R88, R4, R14, R48 ;  /* 0x0000000e0458723c */ /* 0x000fe20000041830 */
[C---:B------:R-:W-:Y:S01]  /*c140*/  PRMT R14, R118.reuse, 0x7771, RZ ;  /* 0x00007771760e7816 */ /* 0x040fe200000000ff */
[----:B------:R-:W-:Y:S01]  /*c150*/  LDSM.16.MT88.4 R48, [R31+0x1800] ;  /* 0x001800001f30783b */ /* 0x000fe20000004200 */
[----:B------:R-:W-:Y:S02]  /*c160*/  PRMT R15, R118, 0x7773, RZ ;  /* 0x00007773760f7816 */ /* 0x000fe400000000ff */
[----:B------:R-:W-:-:S03]  /*c170*/  ISETP.GT.U32.AND P3, PT, R14, UR6, PT ;  /* 0x000000060e007c0c */ /* 0x000fc6000bf64070 */
[----:B--2---:R-:W-:Y:S01]  /*c180*/  HMMA.16816.F32.BF16 R92, R4, R8, R92 ;  /* 0x00000008045c723c */ /* 0x004fe2000004185c */
[----:B------:R-:W-:Y:S01]  /*c190*/  IMAD.WIDE.U32 R8, R0, -0x2daee0ad, RZ ;  /* 0xd2511f5300087825 */ /* 0x000fe200078e00ff */
[----:B------:R-:W-:-:S03]  /*c1a0*/  LOP3.LUT R0, R116, 0xffff, RZ, 0xc0, !PT ;  /* 0x0000ffff74007812 */ /* 0x000fc600078ec0ff */
[----:B------:R-:W-:Y:S01]  /*c1b0*/  @P6 HFMA2.BF16_V2 R225, -RZ.H0_H0, RZ.H0_H0, -R171.H0_H0 ;  /* 0x200000ffffe16231 */ /* 0x000fe200003409ab */
[--C-:B------:R-:W-:Y:S02]  /*c1c0*/  SHF.R.U32.HI R3, RZ, 0x8, R0.reuse ;  /* 0x00000008ff037819 */ /* 0x100fe40000011600 */
[----:B------:R-:W-:Y:S01]  /*c1d0*/  PRMT R0, R116, 0x7632, R0 ;  /* 0x0000763274007816 */ /* 0x000fe20000000000 */
[----:B------:R-:W-:Y:S01]  /*c1e0*/  HMMA.16816.F32.BF16 R76, R4, R10, R76 ;  /* 0x0000000a044c723c */ /* 0x000fe2000004184c */
[--C-:B------:R-:W-:Y:S01]  /*c1f0*/  FFMA.FTZ R10, R238, UR4, -R29.reuse ;  /* 0x00000004ee0a7c23 */ /* 0x100fe2000801081d */
[--C-:B------:R-:W-:Y:S01]  /*c200*/  FFMA.FTZ R11, R232, UR4, -R29.reuse ;  /* 0x00000004e80b7c23 */ /* 0x100fe2000801081d */
[----:B------:R-:W-:Y:S01]  /*c210*/  LOP3.LUT R2, R0, 0xff, RZ, 0xc0, !PT ;  /* 0x000000ff00027812 */ /* 0x000fe200078ec0ff */
[----:B------:R-:W-:Y:S01]  /*c220*/  @P3 HFMA2.BF16_V2 R232, -RZ.H0_H0, RZ.H0_H0, -R172.H0_H0 ;  /* 0x200000ffffe83231 */ /* 0x000fe200003409ac */
[----:B------:R-:W-:Y:S01]  /*c230*/  LOP3.LUT R0, R3, 0xffff, RZ, 0xc0, !PT ;  /* 0x0000ffff03007812 */ /* 0x000fe200078ec0ff */
[----:B------:R-:W-:Y:S01]  /*c240*/  FFMA.FTZ R3, R234, UR4, -R29 ;  /* 0x00000004ea037c23 */ /* 0x000fe2000801081d */
[----:B------:R-:W-:Y:S01]  /*c250*/  ISETP.LE.U32.AND P5, PT, R2, UR6, PT ;  /* 0x0000000602007c0c */ /* 0x000fe2000bfa3070 */
[----:B------:R1:W-:Y:S01]  /*c260*/  MUFU.EX2 R118, R11 ;  /* 0x0000000b00767308 */ /* 0x0003e20000000800 */
[----:B------:R-:W-:-:S02]  /*c270*/  ISETP.LE.U32.AND P4, PT, R0, UR6, PT ;  /* 0x0000000600007c0c */ /* 0x000fc4000bf83070 */
[----:B------:R-:W-:Y:S02]  /*c280*/  LOP3.LUT R0, R116, 0xff, RZ, 0xc0, !PT ;  /* 0x000000ff74007812 */ /* 0x000fe400078ec0ff */
[----:B------:R-:W-:Y:S02]  /*c290*/  SHF.R.U32.HI R2, RZ, 0x18, R116 ;  /* 0x00000018ff027819 */ /* 0x000fe40000011674 */
[----:B------:R-:W-:Y:S02]  /*c2a0*/  ISETP.LE.U32.AND P1, PT, R0, UR6, PT ;  /* 0x0000000600007c0c */ /* 0x000fe4000bf23070 */
[----:B------:R-:W-:Y:S02]  /*c2b0*/  LOP3.LUT R0, R17, 0xff, RZ, 0xc0, !PT ;  /* 0x000000ff11007812 */ /* 0x000fe400078ec0ff */
[----:B------:R-:W-:Y:S01]  /*c2c0*/  LOP3.LUT R13, R42, R38, R9, 0x96, !PT ;  /* 0x000000262a0d7212 */ /* 0x000fe200078e9609 */
[----:B------:R-:W-:Y:S02]  /*c2d0*/  @!P5 HFMA2.BF16_V2 R146, -RZ.H0_H0, RZ.H0_H0, -R175.H0_H0 ;  /* 0x200000ffff92d231 */ /* 0x000fe400003409af */
[----:B------:R-:W-:Y:S01]  /*c2e0*/  FFMA.FTZ R9, R236, UR4, -R29 ;  /* 0x00000004ec097c23 */ /* 0x000fe2000801081d */
[----:B------:R-:W-:-:S02]  /*c2f0*/  @!P4 HFMA2.BF16_V2 R145, -RZ.H0_H0, RZ.H0_H0, -R169.H0_H0 ;  /* 0x200000ffff91c231 */ /* 0x000fc400003409a9 */
[----:B------:R-:W-:Y:S01]  /*c300*/  FFMA.FTZ R29, R235, UR4, -R28 ;  /* 0x00000004eb1d7c23 */ /* 0x000fe2000801081c */
[----:B-1----:R-:W-:Y:S01]  /*c310*/  PRMT R11, R8, 0x7771, RZ ;  /* 0x00007771080b7816 */ /* 0x002fe200000000ff */
[----:B------:R1:W-:Y:S01]  /*c320*/  MUFU.EX2 R116, R9 ;  /* 0x0000000900747308 */ /* 0x0003e20000000800 */
[----:B------:R-:W-:Y:S01]  /*c330*/  @!P5 PRMT R175, R146, 0x5410, RZ ;  /* 0x0000541092afd816 */ /* 0x000fe200000000ff */
[----:B------:R-:W-:Y:S01]  /*c340*/  LDSM.16.MT88.4 R40, [R143+0xd800] ;  /* 0x00d800008f28783b */ /* 0x000fe20000004200 */
[----:B------:R-:W-:Y:S01]  /*c350*/  @!P4 PRMT R169, R145, 0x5410, RZ ;  /* 0x0000541091a9c816 */ /* 0x000fe200000000ff */
[----:B------:R-:W-:Y:S01]  /*c360*/  @!P1 HFMA2.BF16_V2 R147, -RZ.H0_H0, RZ.H0_H0, -R168.H0_H0 ;  /* 0x200000ffff939231 */ /* 0x000fe200003409a8 */
[----:B------:R-:W-:Y:S01]  /*c370*/  ISETP.LE.U32.AND P4, PT, R2, UR6, PT ;  /* 0x0000000602007c0c */ /* 0x000fe2000bf83070 */
[----:B------:R-:W2:Y:S01]  /*c380*/  MUFU.EX2 R146, R10 ;  /* 0x0000000a00927308 */ /* 0x000ea20000000800 */
[----:B------:R-:W-:Y:S02]  /*c390*/  ISETP.LE.U32.AND P5, PT, R0, UR6, PT ;  /* 0x0000000600007c0c */ /* 0x000fe4000bfa3070 */
[C---:B------:R-:W-:Y:S01]  /*c3a0*/  PRMT R2, R8.reuse, 0x7773, RZ ;  /* 0x0000777308027816 */ /* 0x040fe200000000ff */
[----:B------:R3:W4:Y:S01]  /*c3b0*/  MUFU.EX2 R145, R3 ;  /* 0x0000000300917308 */ /* 0x0007220000000800 */
[----:B------:R-:W-:-:S02]  /*c3c0*/  PRMT R0, R8, 0x7772, RZ ;  /* 0x0000777208007816 */ /* 0x000fc400000000ff */
[----:B------:R-:W-:Y:S01]  /*c3d0*/  @!P1 PRMT R168, R147, 0x5410, RZ ;  /* 0x0000541093a89816 */ /* 0x000fe200000000ff */
[----:B------:R-:W-:Y:S01]  /*c3e0*/  IMAD.MOV.U32 R147, RZ, RZ, R126 ;  /* 0x000000ffff937224 */ /* 0x000fe200078e007e */
[----:B------:R-:W-:Y:S01]  /*c3f0*/  PRMT R12, R0, 0x5410, R2 ;  /* 0x00005410000c7816 */ /* 0x000fe20000000002 */
[----:B------:R-:W-:Y:S01]  /*c400*/  IMAD.MOV.U32 R0, RZ, RZ, R8 ;  /* 0x000000ffff007224 */ /* 0x000fe200078e0008 */
[C---:B------:R-:W-:Y:S01]  /*c410*/  LOP3.LUT R2, R13.reuse, 0xffff, RZ, 0xc0, !PT ;  /* 0x0000ffff0d027812 */ /* 0x040fe200078ec0ff */
[----:B------:R-:W-:Y:S01]  /*c420*/  MUFU.EX2 R29, R29 ;  /* 0x0000001d001d7308 */ /* 0x000fe20000000800 */
[----:B------:R-:W-:Y:S01]  /*c430*/  MOV R126, R148 ;  /* 0x00000094007e7202 */ /* 0x000fe20000000f00 */
[----:B------:R-:W-:Y:S01]  /*c440*/  @!P4 HFMA2.BF16_V2 R224, -RZ.H0_H0, RZ.H0_H0, -R174.H0_H0 ;  /* 0x200000ffffe0c231 */ /* 0x000fe200003409ae */
[----:B-1----:R-:W-:Y:S01]  /*c450*/  LOP3.LUT R9, R0, 0xff, RZ, 0xc0, !PT ;  /* 0x000000ff00097812 */ /* 0x002fe200078ec0ff */
[----:B------:R-:W-:Y:S01]  /*c460*/  HMMA.16816.F32.BF16 R148, R4, R26, R128 ;  /* 0x0000001a0494723c */ /* 0x000fe20000041880 */
[----:B------:R-:W-:Y:S01]  /*c470*/  PRMT R0, R13, 0x7632, R0 ;  /* 0x000076320d007816 */ /* 0x000fe20000000000 */
[----:B------:R-:W-:Y:S01]  /*c480*/  IMAD.MOV.U32 R26, RZ, RZ, R32 ;  /* 0x000000ffff1a7224 */ /* 0x000fe200078e0020 */
[----:B---3--:R-:W-:Y:S01]  /*c490*/  SHF.R.U32.HI R3, RZ, 0x8, R2 ;  /* 0x00000008ff037819 */ /* 0x008fe20000011602 */
[----:B------:R-:W-:Y:S01]  /*c4a0*/  IMAD.MOV.U32 R131, RZ, RZ, R152 ;  /* 0x000000ffff837224 */ /* 0x000fe200078e0098 */
[----:B------:R-:W-:Y:S01]  /*c4b0*/  LOP3.LUT R2, R0, 0xff, RZ, 0xc0, !PT ;  /* 0x000000ff00027812 */ /* 0x000fe200078ec0ff */
[----:B------:R-:W-:Y:S01]  /*c4c0*/  IMAD.MOV.U32 R130, RZ, RZ, R153 ;  /* 0x000000ffff827224 */ /* 0x000fe200078e0099 */
[C---:B------:R-:W-:Y:S01]  /*c4d0*/  PRMT R17, R32.reuse, 0x7771, RZ ;  /* 0x0000777120117816 */ /* 0x040fe200000000ff */
[----:B------:R-:W-:Y:S01]  /*c4e0*/  IMAD.MOV.U32 R129, RZ, RZ, R154 ;  /* 0x000000ffff817224 */ /* 0x000fe200078e009a */
[C---:B------:R-:W-:Y:S01]  /*c4f0*/  PRMT R28, R32.reuse, 0x7772, RZ ;  /* 0x00007772201c7816 */ /* 0x040fe200000000ff */
[----:B------:R-:W-:Y:S01]  /*c500*/  @!P5 HFMA2.BF16_V2 R233, -RZ.H0_H0, RZ.H0_H0, -R173.H0_H0 ;  /* 0x200000ffffe9d231 */ /* 0x000fe200003409ad */
[----:B------:R-:W-:-:S02]  /*c510*/  PRMT R27, R32, 0x7773, RZ ;  /* 0x00007773201b7816 */ /* 0x000fc400000000ff */
[----:B------:R-:W-:Y:S01]  /*c520*/  LOP3.LUT R10, R13, 0xff, RZ, 0xc0, !PT ;  /* 0x000000ff0d0a7812 */ /* 0x000fe200078ec0ff */
[----:B------:R-:W1:Y:S01]  /*c530*/  MUFU.EX2 R32, R19 ;  /* 0x0000001300207308 */ /* 0x000e620000000800 */
[----:B------:R-:W-:Y:S02]  /*c540*/  SHF.R.U32.HI R0, RZ, 0x18, R13 ;  /* 0x00000018ff007819 */ /* 0x000fe4000001160d */
[----:B------:R-:W-:Y:S02]  /*c550*/  PRMT R11, R9, 0x5410, R11 ;  /* 0x00005410090b7816 */ /* 0x000fe4000000000b */
[----:B------:R-:W-:Y:S02]  /*c560*/  PRMT R10, R10, 0x5410, R3 ;  /* 0x000054100a0a7816 */ /* 0x000fe40000000003 */
[----:B------:R-:W-:Y:S02]  /*c570*/  PRMT R9, R2, 0x5410, R0 ;  /* 0x0000541002097816 */ /* 0x000fe40000000000 */
[----:B------:R-:W-:-:S02]  /*c580*/  MOV R128, R155 ;  /* 0x0000009b00807202 */ /* 0x000fc40000000f00 */
[----:B--2---:R-:W-:Y:S01]  /*c590*/  F2FP.BF16.F32.PACK_AB R0, R118, R146 ;  /* 0x000000927600723e */ /* 0x004fe200000010ff */
[C---:B------:R-:W-:Y:S01]  /*c5a0*/  HMMA.16816.F32.BF16 R152, R4.reuse, R20, R52 ;  /* 0x000000140498723c */ /* 0x040fe20000041834 */
[----:B------:R-:W-:Y:S01]  /*c5b0*/  LOP3.LUT R3, R12, 0xff00ff, RZ, 0xc0, !PT ;  /* 0x00ff00ff0c037812 */ /* 0x000fe200078ec0ff */
[----:B------:R-:W-:Y:S01]  /*c5c0*/  IMAD.MOV.U32 R54, RZ, RZ, R124 ;  /* 0x000000ffff367224 */ /* 0x000fe200078e007c */
[----:B------:R-:W-:Y:S01]  /*c5d0*/  ISETP.GT.U32.AND P1, PT, R15, UR6, PT ;  /* 0x000000060f007c0c */ /* 0x000fe2000bf24070 */
[----:B------:R-:W-:Y:S01]  /*c5e0*/  IMAD.MOV.U32 R53, RZ, RZ, R125 ;  /* 0x000000ffff357224 */ /* 0x000fe200078e007d */
[C---:B------:R-:W-:Y:S01]  /*c5f0*/  PRMT R15, R0.reuse, 0x7610, R15 ;  /* 0x00007610000f7816 */ /* 0x040fe2000000000f */
[----:B------:R-:W-:Y:S01]  /*c600*/  IMAD.MOV.U32 R52, RZ, RZ, R126 ;  /* 0x000000ffff347224 */ /* 0x000fe200078e007e */
[----:B------:R-:W-:Y:S01]  /*c610*/  PRMT R14, R0, 0x7632, R14 ;  /* 0x00007632000e7816 */ /* 0x000fe2000000000e */
[----:B------:R-:W-:Y:S01]  /*c620*/  HMMA.16816.F32.BF16 R20, R4, R22, R112 ;  /* 0x000000160414723c */ /* 0x000fe20000041870 */
[----:B----4-:R-:W-:Y:S01]  /*c630*/  F2FP.BF16.F32.PACK_AB R4, R145, R116 ;  /* 0x000000749104723e */ /* 0x010fe200000010ff */
[----:B------:R-:W2:Y:S01]  /*c640*/  LDSM.16.MT88.4 R124, [R117+0xd800] ;  /* 0x00d80000757c783b */ /* 0x000ea20000004200 */
[--C-:B------:R-:W-:Y:S01]  /*c650*/  HSET2.LE.AND R0, R3, R30.reuse, PT ;  /* 0x0000001e03007233 */ /* 0x100fe20003803000 */
[----:B------:R-:W-:Y:S01]  /*c660*/  IMAD.MOV.U32 R55, RZ, RZ, R107 ;  /* 0x000000ffff377224 */ /* 0x000fe200078e006b */
[--C-:B------:R-:W-:Y:S01]  /*c670*/  HSET2.LE.AND R3, R10, R30.reuse, PT ;  /* 0x0000001e0a037233 */ /* 0x100fe20003803000 */
[----:B------:R-:W3:Y:S01]  /*c680*/  LDSM.16.MT88.4 R104, [R143+0x11800] ;  /* 0x011800008f68783b */ /* 0x000ee20000004200 */
[----:B------:R-:W-:Y:S01]  /*c690*/  HSET2.LE.AND R2, R11, R30, PT ;  /* 0x0000001e0b027233 */ /* 0x000fe20003803000 */
[----:B------:R-:W-:Y:S01]  /*c6a0*/  @P1 HFMA2.BF16_V2 R234, -RZ.H0_H0, RZ.H0_H0, -R170.H0_H0 ;  /* 0x200000ffffea1231 */ /* 0x000fe200003409aa */
[----:B------:R-:W-:-:S02]  /*c6b0*/  PRMT R12, R4, 0x7610, R12 ;  /* 0x00007610040c7816 */ /* 0x000fc4000000000c */
[----:B------:R-:W-:Y:S02]  /*c6c0*/  PRMT R10, R4, 0x7632, R10 ;  /* 0x00007632040a7816 */ /* 0x000fe4000000000a */
[----:B------:R-:W-:Y:S02]  /*c6d0*/  PRMT R4, R15, 0x5410, R14 ;  /* 0x000054100f047816 */ /* 0x000fe4000000000e */
[----:B-1----:R-:W-:Y:S02]  /*c6e0*/  F2FP.BF16.F32.PACK_AB R6, R24, R32 ;  /* 0x000000201806723e */ /* 0x002fe400000010ff */
[----:B------:R-:W-:Y:S01]  /*c6f0*/  LOP3.LUT R114, R4, R2, RZ, 0xc0, !PT ;  /* 0x0000000204727212 */ /* 0x000fe200078ec0ff */
[----:B------:R-:W-:Y:S01]  /*c700*/  IMAD.MOV.U32 R4, RZ, RZ, R16 ;  /* 0x000000ffff047224 */ /* 0x000fe200078e0010 */
        /* <DEDUP_REMOVED lines=8> */
[----:B------:R-:W-:-:S02]  /*c790*/  @P3 PRMT R172, R232, 0x5410, RZ ;  /* 0x00005410e8ac3816 */ /* 0x000fc400000000ff */
[----:B------:R-:W-:Y:S02]  /*c7a0*/  LOP3.LUT R115, R2, R0, RZ, 0xc0, !PT ;  /* 0x0000000002737212 */ /* 0x000fe400078ec0ff */
[----:B------:R-:W-:Y:S02]  /*c7b0*/  PRMT R0, R12, 0x5410, R10 ;  /* 0x000054100c007816 */ /* 0x000fe4000000000a */
[----:B------:R-:W-:Y:S02]  /*c7c0*/  @P6 PRMT R171, R225, 0x5410, RZ ;  /* 0x00005410e1ab6816 */ /* 0x000fe400000000ff */
[----:B------:R-:W-:Y:S02]  /*c7d0*/  LOP3.LUT R112, R0, R3, RZ, 0xc0, !PT ;  /* 0x0000000300707212 */ /* 0x000fe400078ec0ff */
[----:B------:R-:W-:Y:S02]  /*c7e0*/  PRMT R0, R7, 0x5410, R6 ;  /* 0x0000541007007816 */ /* 0x000fe40000000006 */
[----:B------:R-:W-:Y:S01]  /*c7f0*/  @!P4 PRMT R174, R224, 0x5410, RZ ;  /* 0x00005410e0aec816 */ /* 0x000fe200000000ff */
[----:B------:R-:W-:Y:S01]  /*c800*/  IMAD.MOV.U32 R224, RZ, RZ, R67 ;  /* 0x000000ffffe07224 */ /* 0x000fe200078e0043 */
[----:B------:R-:W-:Y:S01]  /*c810*/  LOP3.LUT R113, R0, R5, RZ, 0xc0, !PT ;  /* 0x0000000500717212 */ /* 0x000fe200078ec0ff */
[----:B------:R-:W1:Y:S01]  /*c820*/  LDSM.16.MT88.4 R64, [R117+0xf800] ;  /* 0x00f800007540783b */ /* 0x000e620000004200 */
[----:B------:R-:W-:-:S02]  /*c830*/  SHF.R.U32.HI R0, RZ, 0x18, R33 ;  /* 0x00000018ff007819 */ /* 0x000fc40000011621 */
[----:B------:R-:W-:Y:S02]  /*c840*/  ISETP.GT.U32.AND P4, PT, R17, UR6, PT ;  /* 0x0000000611007c0c */ /* 0x000fe4000bf84070 */
[----:B------:R-:W-:Y:S01]  /*c850*/  ISETP.LE.U32.AND P3, PT, R0, UR6, PT ;  /* 0x0000000600007c0c */ /* 0x000fe2000bf63070 */
[C---:B--2---:R-:W-:Y:S01]  /*c860*/  HMMA.16816.F32.BF16 R120, R112.reuse, R124, R120 ;  /* 0x0000007c7078723c */ /* 0x044fe20000041878 */
[----:B------:R-:W-:Y:S02]  /*c870*/  LOP3.LUT R0, R26, 0xff, RZ, 0xc0, !PT ;  /* 0x000000ff1a007812 */ /* 0x000fe400078ec0ff */
[----:B------:R-:W-:Y:S02]  /*c880*/  PRMT R17, R16, 0x7772, RZ ;  /* 0x0000777210117816 */ /* 0x000fe400000000ff */
[----:B------:R-:W-:Y:S02]  /*c890*/  ISETP.LE.U32.AND P6, PT, R0, UR6, PT ;  /* 0x0000000600007c0c */ /* 0x000fe4000bfc3070 */
[----:B------:R-:W-:Y:S01]  /*c8a0*/  PRMT R0, R18, 0x7632, R0 ;  /* 0x0000763212007816 */ /* 0x000fe20000000000 */
[C---:B------:R-:W-:Y:S01]  /*c8b0*/  HMMA.16816.F32.BF16 R124, R112.reuse, R126, R56 ;  /* 0x0000007e707c723c */ /* 0x040fe20000041838 */
[----:B------:R-:W-:Y:S01]  /*c8c0*/  IMAD.MOV.U32 R59, RZ, RZ, R97 ;  /* 0x000000ffff3b7224 */ /* 0x000fe200078e0061 */
[----:B------:R-:W-:Y:S01]  /*c8d0*/  MOV R58, R98 ;  /* 0x00000062003a7202 */ /* 0x000fe20000000f00 */
[----:B------:R-:W-:Y:S01]  /*c8e0*/  IMAD.MOV.U32 R57, RZ, RZ, R99 ;  /* 0x000000ffff397224 */ /* 0x000fe200078e0063 */
[----:B------:R-:W-:Y:S01]  /*c8f0*/  LOP3.LUT R0, R0, 0xff, RZ, 0xc0, !PT ;  /* 0x000000ff00007812 */ /* 0x000fe200078ec0ff */
[----:B------:R2:W4:Y:S01]  /*c900*/  LDSM.16.MT88.4 R96, [R117+0x11800] ;  /* 0x011800007560783b */ /* 0x0005220000004200 */
[----:B------:R-:W-:Y:S01]  /*c910*/  @P4 HFMA2.BF16_V2 R237, -RZ.H0_H0, RZ.H0_H0, -R84.H0_H0 ;  /* 0x200000ffffed4231 */ /* 0x000fe20000340954 */
[----:B------:R-:W-:Y:S01]  /*c920*/  LOP3.LUT R2, R33, 0xff, RZ, 0xc0, !PT ;  /* 0x000000ff21027812 */ /* 0x000fe200078ec0ff */
[----:B---3--:R-:W-:Y:S01]  /*c930*/  HMMA.16816.F32.BF16 R100, R112, R104, R100 ;  /* 0x000000687064723c */ /* 0x008fe20000041864 */
[----:B------:R-:W-:Y:S01]  /*c940*/  @!P5 PRMT R173, R233, 0x5410, RZ ;  /* 0x00005410e9add816 */ /* 0x000fe200000000ff */
[----:B------:R-:W-:Y:S01]  /*c950*/  @!P6 HFMA2.BF16_V2 R236, -RZ.H0_H0, RZ.H0_H0, -R85.H0_H0 ;  /* 0x200000ffffece231 */ /* 0x000fe20000340955 */
[----:B------:R-:W-:-:S02]  /*c960*/  @P4 PRMT R84, R237, 0x5410, RZ ;  /* 0x00005410ed544816 */ /* 0x000fc400000000ff */
[----:B------:R-:W-:Y:S02]  /*c970*/  ISETP.LE.U32.AND P5, PT, R2, UR6, PT ;  /* 0x0000000602007c0c */ /* 0x000fe4000bfa3070 */
[----:B------:R-:W-:Y:S01]  /*c980*/  @P1 PRMT R170, R234, 0x5410, RZ ;  /* 0x00005410eaaa1816 */ /* 0x000fe200000000ff */
[C---:B------:R-:W-:Y:S01]  /*c990*/  HMMA.16816.F32.BF16 R36, R112.reuse, R40, R176 ;  /* 0x000000287024723c */ /* 0x040fe200000418b0 */
[----:B------:R-:W-:Y:S02]  /*c9a0*/  ISETP.GT.U32.AND P1, PT, R28, UR6, PT ;  /* 0x000000061c007c0c */ /* 0x000fe4000bf24070 */
[----:B------:R-:W-:Y:S02]  /*c9b0*/  LOP3.LUT R2, R18, 0xff, RZ, 0xc0, !PT ;  /* 0x000000ff12027812 */ /* 0x000fe400078ec0ff */
[----:B------:R-:W-:Y:S02]  /*c9c0*/  @!P6 PRMT R85, R236, 0x5410, RZ ;  /* 0x00005410ec55e816 */ /* 0x000fe400000000ff */
[----:B------:R-:W-:Y:S01]  /*c9d0*/  ISETP.LE.U32.AND P6, PT, R2, UR6, PT ;  /* 0x0000000602007c0c */ /* 0x000fe2000bfc3070 */
[----:B------:R-:W-:Y:S01]  /*c9e0*/  IMAD.MOV.U32 R2, RZ, RZ, R8 ;  /* 0x000000ffff027224 */ /* 0x000fe200078e0008 */
[C---:B------:R-:W-:Y:S01]  /*c9f0*/  PRMT R5, R16.reuse, 0x7773, RZ ;  /* 0x0000777310057816 */ /* 0x040fe200000000ff */
[----:B------:R-:W-:Y:S01]  /*ca00*/  @!P5 HFMA2.BF16_V2 R235, -RZ.H0_H0, RZ.H0_H0, -R142.H0_H0 ;  /* 0x200000ffffebd231 */ /* 0x000fe2000034098e */
[----:B------:R-:W-:Y:S01]  /*ca10*/  PRMT R3, R16, 0x7771, RZ ;  /* 0x0000777110037816 */ /* 0x000fe200000000ff */
[----:B--2---:R-:W-:Y:S01]  /*ca20*/  @!P3 HFMA2.BF16_V2 R117, -RZ.H0_H0, RZ.H0_H0, -R86.H0_H0 ;  /* 0x200000ffff75b231 */ /* 0x004fe20000340956 */
[----:B-1----:R-:W-:Y:S01]  /*ca30*/  HMMA.16816.F32.BF16 R60, R112, R64, R60 ;  /* 0x00000040703c723c */ /* 0x002fe2000004183c */
[----:B------:R-:W-:Y:S01]  /*ca40*/  @P1 HFMA2.BF16_V2 R239, -RZ.H0_H0, RZ.H0_H0, -R140.H0_H0 ;  /* 0x200000ffffef1231 */ /* 0x000fe2000034098c */
[----:B------:R-:W-:-:S02]  /*ca50*/  @!P5 PRMT R142, R235, 0x5410, RZ ;  /* 0x00005410eb8ed816 */ /* 0x000fc400000000ff */
[----:B------:R-:W-:Y:S02]  /*ca60*/  @!P3 PRMT R86, R117, 0x5410, RZ ;  /* 0x000054107556b816 */ /* 0x000fe400000000ff */
[----:B------:R-:W-:Y:S01]  /*ca70*/  ISETP.LE.U32.AND P3, PT, R0, UR6, PT ;  /* 0x0000000600007c0c */ /* 0x000fe2000bf63070 */
[----:B------:R-:W-:Y:S01]  /*ca80*/  @!P6 HFMA2.BF16_V2 R240, -RZ.H0_H0, RZ.H0_H0, -R138.H0_H0 ;  /* 0x200000fffff0e231 */ /* 0x000fe2000034098a */
[----:B------:R-:W-:Y:S01]  /*ca90*/  LOP3.LUT R0, R18, 0xffff, RZ, 0xc0, !PT ;  /* 0x0000ffff12007812 */ /* 0x000fe200078ec0ff */
[----:B------:R-:W-:Y:S01]  /*caa0*/  HMMA.16816.F32.BF16 R64, R112, R66, R68 ;  /* 0x000000427040723c */ /* 0x000fe20000041844 */
[----:B------:R-:W-:Y:S02]  /*cab0*/  ISETP.GT.U32.AND P5, PT, R27, UR6, PT ;  /* 0x000000061b007c0c */ /* 0x000fe4000bfa4070 */
[----:B------:R-:W-:Y:S02]  /*cac0*/  SHF.R.U32.HI R0, RZ, 0x8, R0 ;  /* 0x00000008ff007819 */ /* 0x000fe40000011600 */
[----:B------:R-:W-:-:S02]  /*cad0*/  @P1 PRMT R140, R239, 0x5410, RZ ;  /* 0x00005410ef8c1816 */ /* 0x000fc400000000ff */
[----:B------:R-:W-:Y:S01]  /*cae0*/  LOP3.LUT R0, R0, 0xffff, RZ, 0xc0, !PT ;  /* 0x0000ffff00007812 */ /* 0x000fe200078ec0ff */
[C---:B------:R-:W-:Y:S01]  /*caf0*/  HMMA.16816.F32.BF16 R68, R112.reuse, R72, R80 ;  /* 0x000000487044723c */ /* 0x040fe20000041850 */
[----:B------:R-:W-:Y:S01]  /*cb00*/  @!P6 PRMT R138, R240, 0x5410, RZ ;  /* 0x00005410f08ae816 */ /* 0x000fe200000000ff */
[----:B------:R-:W-:Y:S01]  /*cb10*/  @!P3 HFMA2.BF16_V2 R242, -RZ.H0_H0, RZ.H0_H0, -R136.H0_H0 ;  /* 0x200000fffff2b231 */ /* 0x000fe20000340988 */
[----:B------:R-:W-:Y:S01]  /*cb20*/  ISETP.LE.U32.AND P4, PT, R0, UR6, PT ;  /* 0x0000000600007c0c */ /* 0x000fe2000bf83070 */
[----:B------:R-:W1:Y:S01]  /*cb30*/  LDSM.16.MT88.4 R80, [R31+0x3800] ;  /* 0x003800001f50783b */ /* 0x000e620000004200 */
[----:B------:R-:W-:Y:S01]  /*cb40*/  SHF.R.U32.HI R0, RZ, 0x18, R18 ;  /* 0x00000018ff007819 */ /* 0x000fe20000011612 */
[----:B------:R-:W-:Y:S01]  /*cb50*/  @P5 HFMA2.BF16_V2 R238, -RZ.H0_H0, RZ.H0_H0, -R139.H0_H0 ;  /* 0x200000ffffee5231 */ /* 0x000fe2000034098b */
[----:B------:R-:W-:Y:S01]  /*cb60*/  @!P3 PRMT R136, R242, 0x5410, RZ ;  /* 0x00005410f288b816 */ /* 0x000fe200000000ff */
[----:B------:R-:W-:Y:S01]  /*cb70*/  HMMA.16816.F32.BF16 R104, R112, R106, R88 ;  /* 0x0000006a7068723c */ /* 0x000fe20000041858 */
[----:B------:R-:W-:Y:S01]  /*cb80*/  ISETP.LE.U32.AND P1, PT, R0, UR6, PT ;  /* 0x0000000600007c0c */ /* 0x000fe2000bf23070 */
[----:B------:R-:W-:Y:S01]  /*cb90*/  LDSM.16.MT88.4 R88, [R144+0x3800] ;  /* 0x003800009058783b */ /* 0x000fe20000004200 */
[----:B------:R-:W-:-:S02]  /*cba0*/  ISETP.GT.U32.AND P3, PT, R5, UR6, PT ;  /* 0x0000000605007c0c */ /* 0x000fc4000bf64070 */
[----:B------:R-:W-:Y:S02]  /*cbb0*/  LOP3.LUT R0, R4, 0xff, RZ, 0xc0, !PT ;  /* 0x000000ff04007812 */ /* 0x000fe400078ec0ff */
[----:B------:R-:W-:Y:S01]  /*cbc0*/  @P5 PRMT R139, R238, 0x5410, RZ ;  /* 0x00005410ee8b5816 */ /* 0x000fe200000000ff */
[----:B------:R-:W-:Y:S01]  /*cbd0*/  @!P4 HFMA2.BF16_V2 R241, -RZ.H0_H0, RZ.H0_H0, -R137.H0_H0 ;  /* 0x200000fffff1c231 */ /* 0x000fe20000340989 */
[----:B------:R-:W-:Y:S01]  /*cbe0*/  ISETP.LE.U32.AND P6, PT, R0, UR6, PT ;  /* 0x0000000600007c0c */ /* 0x000fe2000bfc3070 */
[C---:B----4-:R-:W-:Y:S01]  /*cbf0*/  HMMA.16816.F32.BF16 R92, R112.reuse, R96, R92 ;  /* 0x00000060705c723c */ /* 0x050fe2000004185c */
[----:B------:R-:W-:Y:S02]  /*cc00*/  ISETP.GT.U32.AND P5, PT, R3, UR6, PT ;  /* 0x0000000603007c0c */ /* 0x000fe4000bfa4070 */
[----:B------:R-:W-:Y:S01]  /*cc10*/  @!P4 PRMT R137, R241, 0x5410, RZ ;  /* 0x00005410f189c816 */ /* 0x000fe200000000ff */
[----:B------:R-:W-:Y:S01]  /*cc20*/  @!P1 HFMA2.BF16_V2 R243, -RZ.H0_H0, RZ.H0_H0, -R135.H0_H0 ;  /* 0x200000fffff39231 */ /* 0x000fe20000340987 */
[----:B------:R-:W-:Y:S01]  /*cc30*/  ISETP.GT.U32.AND P4, PT, R17, UR6, PT ;  /* 0x0000000611007c0c */ /* 0x000fe2000bf84070 */
[----:B------:R-:W-:Y:S01]  /*cc40*/  @P3 HFMA2.BF16_V2 R248, -RZ.H0_H0, RZ.H0_H0, -R119.H0_H0 ;  /* 0x200000fffff83231 */ /* 0x000fe20000340977 */
[----:B------:R2:W3:Y:S01]  /*cc50*/  LDL.LU.S16 R17, [R1] ;  /* 0x0000000001117983 */ /* 0x0004e20000300600 */
[----:B------:R-:W-:Y:S01]  /*cc60*/  LOP3.LUT R0, R13, 0xff, RZ, 0xc0, !PT ;  /* 0x000000ff0d007812 */ /* 0x000fe200078ec0ff */
[C---:B------:R-:W-:Y:S01]  /*cc70*/  HMMA.16816.F32.BF16 R96, R112.reuse, R98, R76 ;  /* 0x000000627060723c */ /* 0x040fe2000004184c */
[----:B------:R-:W-:Y:S01]  /*cc80*/  PRMT R3, R8, 0x7772, RZ ;  /* 0x0000777208037816 */ /* 0x000fe200000000ff */
[----:B------:R2:W4:Y:S01]  /*cc90*/  LDL.LU.S16 R27, [R1+0x4] ;  /* 0x00000400011b7983 */ /* 0x0005220000300600 */
[----:B------:R-:W-:Y:S01]  /*cca0*/  @!P1 PRMT R135, R243, 0x5410, RZ ;  /* 0x00005410f3879816 */ /* 0x000fe200000000ff */
[----:B------:R-:W-:Y:S01]  /*ccb0*/  @!P6 HFMA2.BF16_V2 R246, -RZ.H0_H0, RZ.H0_H0, -R132.H0_H0 ;  /* 0x200000fffff6e231 */ /* 0x000fe20000340984 */
[----:B------:R-:W-:Y:S01]  /*ccc0*/  ISETP.LE.U32.AND P1, PT, R0, UR6, PT ;  /* 0x0000000600007c0c */ /* 0x000fe2000bf23070 */
[----:B------:R-:W-:Y:S01]  /*ccd0*/  @P5 HFMA2.BF16_V2 R245, -RZ.H0_H0, RZ.H0_H0, -R134.H0_H0 ;  /* 0x200000fffff55231 */ /* 0x000fe20000340986 */
[----:B------:R-:W-:Y:S01]  /*cce0*/  @P3 PRMT R119, R248, 0x5410, RZ ;  /* 0x00005410f8773816 */ /* 0x000fe200000000ff */
[----:B------:R-:W-:Y:S01]  /*ccf0*/  HMMA.16816.F32.BF16 R72, R112, R74, R108 ;  /* 0x0000004a7048723c */ /* 0x000fe2000004186c */
[----:B------:R-:W-:Y:S01]  /*cd00*/  ISETP.GT.U32.AND P3, PT, R3, UR6, PT ;  /* 0x0000000603007c0c */ /* 0x000fe2000bf64070 */
[----:B------:R-:W-:Y:S01]  /*cd10*/  @P4 HFMA2.BF16_V2 R249, -RZ.H0_H0, RZ.H0_H0, -R133.H0_H0 ;  /* 0x200000fffff94231 */ /* 0x000fe20000340985 */
[----:B------:R-:W-:Y:S01]  /*cd20*/  PRMT R5, R8, 0x7773, RZ ;  /* 0x0000777308057816 */ /* 0x000fe200000000ff */
[----:B------:R-:W-:Y:S01]  /*cd30*/  FFMA.FTZ R3, R30, R35, R59 ;  /* 0x000000231e037223 */ /* 0x000fe2000001003b */
[----:B------:R-:W-:-:S02]  /*cd40*/  SHF.R.U32.HI R0, RZ, 0x18, R13 ;  /* 0x00000018ff007819 */ /* 0x000fc4000001160d */
[----:B------:R-:W-:Y:S01]  /*cd50*/  @!P6 PRMT R132, R246, 0x5410, RZ ;  /* 0x00005410f684e816 */ /* 0x000fe200000000ff */
[----:B------:R-:W-:Y:S01]  /*cd60*/  FADD.FTZ R3, R54, R3 ;  /* 0x0000000336037221 */ /* 0x000fe20000010000 */
[----:B------:R-:W-:Y:S01]  /*cd70*/  ISETP.LE.U32.AND P6, PT, R0, UR6, PT ;  /* 0x0000000600007c0c */ /* 0x000fe2000bfc3070 */
[----:B------:R-:W-:Y:S01]  /*cd80*/  @!P1 HFMA2.BF16_V2 R247, -RZ.H0_H0, RZ.H0_H0, -R12.H0_H0 ;  /* 0x200000fffff79231 */ /* 0x000fe2000034090c */
[----:B------:R-:W-:Y:S01]  /*cd90*/  LOP3.LUT R0, R2, 0xff, RZ, 0xc0, !PT ;  /* 0x000000ff02007812 */ /* 0x000fe200078ec0ff */
[----:B------:R-:W-:Y:S01]  /*cda0*/  HMMA.16816.F32.BF16 R40, R112, R42, R200 ;  /* 0x0000002a7028723c */ /* 0x000fe200000418c8 */
[----:B------:R-:W-:Y:S02]  /*cdb0*/  @P5 PRMT R134, R245, 0x5410, RZ ;  /* 0x00005410f5865816 */ /* 0x000fe400000000ff */
[----:B------:R-:W-:Y:S02]  /*cdc0*/  @!P1 PRMT R12, R247, 0x5410, RZ ;  /* 0x00005410f70c9816 */ /* 0x000fe400000000ff */
[----:B------:R-:W-:-:S02]  /*cdd0*/  ISETP.GT.U32.AND P1, PT, R5, UR6, PT ;  /* 0x0000000605007c0c */ /* 0x000fc4000bf24070 */
[----:B------:R2:W5:Y:S01]  /*cde0*/  LDL.LU.S16 R5, [R1+0x8] ;  /* 0x0000080001057983 */ /* 0x0005620000300600 */
[----:B------:R-:W-:Y:S02]  /*cdf0*/  PRMT R4, R8, 0x7771, RZ ;  /* 0x0000777108047816 */ /* 0x000fe400000000ff */
[----:B------:R-:W-:Y:S01]  /*ce00*/  ISETP.LE.U32.AND P5, PT, R0, UR6, PT ;  /* 0x0000000600007c0c */ /* 0x000fe2000bfa3070 */
[----:B------:R2:W2:Y:S01]  /*ce10*/  LDL.LU.S16 R18, [R1+0xc] ;  /* 0x00000c0001127983 */ /* 0x0004a20000300600 */
[----:B------:R-:W-:Y:S01]  /*ce20*/  FFMA.FTZ R0, R58, R34, R57 ;  /* 0x000000223a007223 */ /* 0x000fe20000010039 */
[----:B------:R-:W-:Y:S01]  /*ce30*/  @P4 PRMT R133, R249, 0x5410, RZ ;  /* 0x00005410f9854816 */ /* 0x000fe200000000ff */
[----:B------:R-:W-:Y:S01]  /*ce40*/  @!P6 HFMA2.BF16_V2 R251, -RZ.H0_H0, RZ.H0_H0, -R6.H0_H0 ;  /* 0x200000fffffbe231 */ /* 0x000fe20000340906 */
[----:B------:R-:W-:Y:S01]  /*ce50*/  ISETP.GT.U32.AND P4, PT, R4, UR6, PT ;  /* 0x0000000604007c0c */ /* 0x000fe2000bf84070 */
[--C-:B------:R-:W-:Y:S01]  /*ce60*/  FADD.FTZ R4, R224, R0.reuse ;  /* 0x00000000e0047221 */ /* 0x100fe20000010000 */
[----:B------:R-:W-:Y:S01]  /*ce70*/  PRMT R0, R33, 0x7632, R0 ;  /* 0x0000763221007816 */ /* 0x000fe20000000000 */
[----:B------:R-:W-:-:S02]  /*ce80*/  IMAD.MOV.U32 R57, RZ, RZ, R53 ;  /* 0x000000ffff397224 */ /* 0x000fc400078e0035 */
[----:B---3--:R-:W-:Y:S01]  /*ce90*/  @P3 HFMA2.BF16_V2 R17, -RZ.H0_H0, RZ.H0_H0, -R11.H0_H0 ;  /* 0x200000ffff113231 */ /* 0x008fe2000034090b */
[----:B------:R-:W-:Y:S02]  /*cea0*/  LOP3.LUT R2, R0, 0xff, RZ, 0xc0, !PT ;  /* 0x000000ff00027812 */ /* 0x000fe400078ec0ff */
[----:B------:R-:W-:Y:S02]  /*ceb0*/  @!P5 HFMA2.BF16_V2 R250, -RZ.H0_H0, RZ.H0_H0, -R15.H0_H0 ;  /* 0x200000fffffad231 */ /* 0x000fe4000034090f */
[----:B------:R-:W-:Y:S01]  /*cec0*/  IMAD.MOV.U32 R58, RZ, RZ, R52 ;  /* 0x000000ffff3a7224 */ /* 0x000fe200078e0034 */
[----:B------:R-:W-:Y:S02]  /*ced0*/  PRMT R16, R17, 0x7610, R16 ;  /* 0x0000761011107816 */ /* 0x000fe40000000010 */
[----:B------:R3:W3:Y:S02]  /*cee0*/  LDL.LU.S16 R17, [R1+0x10] ;  /* 0x0000100001117983 */ /* 0x0006e40000300600 */
[----:B------:R-:W-:-:S02]  /*cef0*/  @P3 PRMT R11, R16, 0x5410, RZ ;  /* 0x00005410100b3816 */ /* 0x000fc400000000ff */
[----:B------:R1:W3:Y:S01]  /*cf00*/  LDL.LU.S16 R16, [R1+0x14] ;  /* 0x0000140001107983 */ /* 0x0002e20000300600 */
[----:B------:R-:W-:Y:S02]  /*cf10*/  PRMT R0, R13, 0x7632, R0 ;  /* 0x000076320d007816 */ /* 0x000fe40000000000 */
[----:B------:R-:W-:Y:S02]  /*cf20*/  @!P6 PRMT R6, R251, 0x5410, RZ ;  /* 0x00005410fb06e816 */ /* 0x000fe400000000ff */
[----:B------:R-:W-:Y:S02]  /*cf30*/  ISETP.LE.U32.AND P6, PT, R2, UR6, PT ;  /* 0x0000000602007c0c */ /* 0x000fe4000bfc3070 */
[----:B------:R-:W-:Y:S02]  /*cf40*/  LOP3.LUT R2, R0, 0xff, RZ, 0xc0, !PT ;  /* 0x000000ff00027812 */ /* 0x000fe400078ec0ff */
[----:B------:R-:W-:Y:S01]  /*cf50*/  LOP3.LUT R0, R33, 0xffff, RZ, 0xc0, !PT ;  /* 0x0000ffff21007812 */ /* 0x000fe200078ec0ff */
[----:B------:R-:W-:-:S03]  /*cf60*/  @P4 HFMA2.BF16_V2 R252, -RZ.H0_H0, RZ.H0_H0, -R14.H0_H0 ;  /* 0x200000fffffc4231 */ /* 0x000fc6000034090e */
[----:B------:R-:W-:Y:S02]  /*cf70*/  SHF.R.U32.HI R0, RZ, 0x8, R0 ;  /* 0x00000008ff007819 */ /* 0x000fe40000011600 */
[----:B------:R-:W-:Y:S02]  /*cf80*/  @!P5 PRMT R15, R250, 0x5410, RZ ;  /* 0x00005410fa0fd816 */ /* 0x000fe400000000ff */
[----:B------:R-:W-:Y:S02]  /*cf90*/  LOP3.LUT R0, R0, 0xffff, RZ, 0xc0, !PT ;  /* 0x0000ffff00007812 */ /* 0x000fe400078ec0ff */
[----:B------:R-:W-:Y:S01]  /*cfa0*/  ISETP.LE.U32.AND P5, PT, R2, UR6, PT ;  /* 0x0000000602007c0c */ /* 0x000fe2000bfa3070 */
[----:B------:R-:W-:Y:S01]  /*cfb0*/  FADD.FTZ R2, R44, R4 ;  /* 0x000000042c027221 */ /* 0x000fe20000010000 */
[----:B------:R-:W-:Y:S02]  /*cfc0*/  @P4 PRMT R14, R252, 0x5410, RZ ;  /* 0x00005410fc0e4816 */ /* 0x000fe400000000ff */
[----:B------:R-:W-:-:S02]  /*cfd0*/  ISETP.LE.U32.AND P4, PT, R0, UR6, PT ;  /* 0x0000000600007c0c */ /* 0x000fc4000bf83070 */
[----:B------:R-:W-:Y:S01]  /*cfe0*/  LOP3.LUT R0, R13, 0xffff, RZ, 0xc0, !PT ;  /* 0x0000ffff0d007812 */ /* 0x000fe200078ec0ff */
[----:B------:R-:W-:Y:S01]  /*cff0*/  FADD.FTZ R3, R47, R3 ;  /* 0x000000032f037221 */ /* 0x000fe20000010000 */
[----:B------:R-:W-:Y:S02]  /*d000*/  IMAD.MOV.U32 R59, RZ, RZ, R55 ;  /* 0x000000ffff3b7224 */ /* 0x000fe400078e0037 */
[----:B------:R-:W-:Y:S01]  /*d010*/  FADD.FTZ R2, R57, R2 ;  /* 0x0000000239027221 */ /* 0x000fe20000010000 */
[----:B------:R-:W-:Y:S01]  /*d020*/  SHF.R.U32.HI R0, RZ, 0x8, R0 ;  /* 0x00000008ff007819 */ /* 0x000fe20000011600 */
[----:B------:R-:W-:Y:S01]  /*d030*/  FADD.FTZ R3, R58, R3 ;  /* 0x000000033a037221 */ /* 0x000fe20000010000 */
[----:B------:R-:W-:Y:S01]  /*d040*/  MOV R30, R128 ;  /* 0x00000080001e7202 */ /* 0x000fe20000000f00 */
[----:B------:R-:W-:Y:S02]  /*d050*/  IMAD.MOV.U32 R224, RZ, RZ, R147 ;  /* 0x000000ffffe07224 */ /* 0x000fe400078e0093 */
[----:B------:R-:W-:Y:S01]  /*d060*/  FADD.FTZ R2, R59, R2 ;  /* 0x000000023b027221 */ /* 0x000fe20000010000 */
[----:B------:R-:W-:Y:S01]  /*d070*/  LOP3.LUT R0, R0, 0xffff, RZ, 0xc0, !PT ;  /* 0x0000ffff00007812 */ /* 0x000fe200078ec0ff */
[----:B------:R-:W1:Y:S01]  /*d080*/  LDC R13, c[0x0][0x448] ;  /* 0x00011200ff0d7b82 */ /* 0x000e620000000800 */
[----:B------:R-:W-:Y:S01]  /*d090*/  FADD.FTZ R4, R30, R3 ;  /* 0x000000031e047221 */ /* 0x000fe20000010000 */
[----:B------:R-:W-:-:S02]  /*d0a0*/  IMAD.MOV.U32 R53, RZ, RZ, R130 ;  /* 0x000000ffff357224 */ /* 0x000fc400078e0082 */
[----:B------:R-:W-:Y:S01]  /*d0b0*/  FADD.FTZ R3, R224, R2 ;  /* 0x00000002e0037221 */ /* 0x000fe20000010000 */
[----:B------:R-:W-:Y:S01]  /*d0c0*/  IMAD.MOV.U32 R52, RZ, RZ, R131 ;  /* 0x000000ffff347224 */ /* 0x000fe200078e0083 */
[----:B------:R-:W-:Y:S01]  /*d0d0*/  ISETP.LE.U32.AND P3, PT, R0, UR6, PT ;  /* 0x0000000600007c0c */ /* 0x000fe2000bf63070 */
[----:B------:R-:W-:Y:S02]  /*d0e0*/  IMAD.MOV.U32 R54, RZ, RZ, R129 ;  /* 0x000000ffff367224 */ /* 0x000fe400078e0081 */
[----:B------:R-:W-:Y:S01]  /*d0f0*/  FADD.FTZ R3, R53, R3 ;  /* 0x0000000335037221 */ /* 0x000fe20000010000 */
[----:B------:R-:W-:Y:S02]  /*d100*/  IMAD.MOV.U32 R55, RZ, RZ, R45 ;  /* 0x000000ffff377224 */ /* 0x000fe400078e002d */
[----:B------:R-:W-:Y:S01]  /*d110*/  FADD.FTZ R2, R52, R4 ;  /* 0x0000000434027221 */ /* 0x000fe20000010000 */
[----:B------:R-:W-:Y:S02]  /*d120*/  IMAD.MOV.U32 R147, RZ, RZ, R46 ;  /* 0x000000ffff937224 */ /* 0x000fe400078e002e */
[----:B-----5:R-:W-:-:S02]  /*d130*/  @!P6 HFMA2.BF16_V2 R5, -RZ.H0_H0, RZ.H0_H0, -R87.H0_H0 ;  /* 0x200000ffff05e231 */ /* 0x020fc40000340957 */
[----:B------:R-:W-:Y:S01]  /*d140*/  FADD.FTZ R3, R55, R3 ;  /* 0x0000000337037221 */ /* 0x000fe20000010000 */
[----:B------:R-:W-:Y:S01]  /*d150*/  FADD.FTZ R2, R54, R2 ;  /* 0x0000000236027221 */ /* 0x000fe20000010000 */
[----:B----4-:R-:W-:Y:S01]  /*d160*/  @P1 HFMA2.BF16_V2 R27, -RZ.H0_H0, RZ.H0_H0, -R9.H0_H0 ;  /* 0x200000ffff1b1231 */ /* 0x010fe20000340909 */
[----:B------:R-:W4:Y:S01]  /*d170*/  LDSM.16.MT88.4 R128, [R31+0x5800] ;  /* 0x005800001f80783b */ /* 0x000f220000004200 */
[----:B------:R-:W-:Y:S01]  /*d180*/  FADD.FTZ R3, R199, R3 ;  /* 0x00000003c7037221 */ /* 0x000fe20000010000 */
[----:B------:R-:W-:Y:S01]  /*d190*/  FADD.FTZ R2, R147, R2 ;  /* 0x0000000293027221 */ /* 0x000fe20000010000 */
[----:B------:R-:W-:Y:S01]  /*d1a0*/  PRMT R19, R5, 0x7610, R19 ;  /* 0x0000761005137816 */ /* 0x000fe20000000013 */
[----:B--2---:R-:W-:Y:S01]  /*d1b0*/  @!P5 HFMA2.BF16_V2 R18, -RZ.H0_H0, RZ.H0_H0, -R7.H0_H0 ;  /* 0x200000ffff12d231 */ /* 0x004fe20000340907 */
[----:B------:R-:W-:Y:S01]  /*d1c0*/  PRMT R4, R27, 0x7610, R4 ;  /* 0x000076101b047816 */ /* 0x000fe20000000004 */
[----:B------:R-:W-:Y:S01]  /*d1d0*/  FADD.FTZ R2, R183, R2 ;  /* 0x00000002b7027221 */ /* 0x000fe20000010000 */
[----:B------:R-:W-:Y:S01]  /*d1e0*/  FADD.FTZ R3, R192, R3 ;  /* 0x00000003c0037221 */ /* 0x000fe20000010000 */
[----:B------:R-:W2:Y:S01]  /*d1f0*/  LDSM.16.MT88.4 R56, [R144+0x1800] ;  /* 0x001800009038783b */ /* 0x000ea20000004200 */
[----:B------:R-:W-:Y:S01]  /*d200*/  @P1 PRMT R9, R4, 0x5410, RZ ;  /* 0x0000541004091816 */ /* 0x000fe200000000ff */
[----:B------:R-:W-:Y:S01]  /*d210*/  FADD.FTZ R2, R184, R2 ;  /* 0x00000002b8027221 */ /* 0x000fe20000010000 */
[----:B------:R-:W-:Y:S01]  /*d220*/  @!P6 PRMT R87, R19, 0x5410, RZ ;  /* 0x000054101357e816 */ /* 0x000fe200000000ff */
[----:B------:R-:W-:Y:S01]  /*d230*/  FADD.FTZ R3, R195, R3 ;  /* 0x00000003c3037221 */ /* 0x000fe20000010000 */
[----:B------:R-:W-:Y:S01]  /*d240*/  PRMT R8, R18, 0x7610, R8 ;  /* 0x0000761012087816 */ /* 0x000fe20000000008 */
[----:B------:R-:W-:Y:S01]  /*d250*/  IMAD.MOV.U32 R5, RZ, RZ, R191 ;  /* 0x000000ffff057224 */ /* 0x000fe200078e00bf */
[----:B------:R-:W-:Y:S01]  /*d260*/  MOV R4, R190 ;  /* 0x000000be00047202 */ /* 0x000fe20000000f00 */
[----:B-1----:R-:W-:Y:S01]  /*d270*/  IMAD.SHL.U32 R13, R13, 0x8, RZ ;  /* 0x000000080d0d7824 */ /* 0x002fe200078e00ff */
[----:B------:R-:W-:Y:S01]  /*d280*/  @!P5 PRMT R7, R8, 0x5410, RZ ;  /* 0x000054100807d816 */ /* 0x000fe200000000ff */
[----:B------:R-:W-:-:S02]  /*d290*/  FADD.FTZ R8, R182, R2 ;  /* 0x00000002b6087221 */ /* 0x000fc40000010000 */
[----:B------:R-:W-:Y:S04]  /*d2a0*/  STG.E.U16 desc[UR16][R4.64+-0x80], R168 ;  /* 0xffff80a804007986 */ /* 0x000fe8000c101510 */
[----:B------:R-:W-:Y:S01]  /*d2b0*/  STG.E.U16 desc[UR16][R4.64+-0x7e], R169 ;  /* 0xffff82a904007986 */ /* 0x000fe2000c101510 */
[----:B------:R-:W-:Y:S01]  /*d2c0*/  FADD.FTZ R8, R186, R8 ;  /* 0x00000008ba087221 */ /* 0x000fe20000010000 */
[C---:B------:R-:W-:Y:S08]  /*d2d0*/  HMMA.16816.F32.BF16 R44, R112.reuse, R48, R204 ;  /* 0x00000030702c723c */ /* 0x040ff000000418cc */
[C---:B------:R-:W-:Y:S08]  /*d2e0*/  HMMA.16816.F32.BF16 R76, R112.reuse, R80, R160 ;  /* 0x00000050704c723c */ /* 0x040ff000000418a0 */
[C---:B----4-:R-:W-:Y:S08]  /*d2f0*/  HMMA.16816.F32.BF16 R108, R112.reuse, R128, R156 ;  /* 0x00000080706c723c */ /* 0x050ff0000004189c */
[C---:B--2---:R-:W-:Y:S08]  /*d300*/  HMMA.16816.F32.BF16 R52, R112.reuse, R56, R228 ;  /* 0x000000387034723c */ /* 0x044ff000000418e4 */
[C---:B------:R-:W-:Y:S08]  /*d310*/  HMMA.16816.F32.BF16 R48, R112.reuse, R50, R208 ;  /* 0x000000327030723c */ /* 0x040ff000000418d0 */
[C---:B------:R-:W-:Y:S08]  /*d320*/  HMMA.16816.F32.BF16 R80, R112.reuse, R82, R164 ;  /* 0x000000527050723c */ /* 0x040ff000000418a4 */
[C---:B------:R-:W-:Y:S08]  /*d330*/  HMMA.16816.F32.BF16 R128, R112.reuse, R130, R148 ;  /* 0x000000827080723c */ /* 0x040ff00000041894 */
[----:B------:R-:W-:Y:S01]  /*d340*/  HMMA.16816.F32.BF16 R56, R112, R58, R220 ;  /* 0x0000003a7038723c */ /* 0x000fe200000418dc */
[----:B------:R-:W-:-:S04]  /*d350*/  IADD3 R207, P1, PT, R190, -0x100, RZ ;  /* 0xffffff00becf7810 */ /* 0x000fc80007f3e0ff */
[----:B------:R-:W-:Y:S01]  /*d360*/  IADD3.X R206, PT, PT, R191, -0x1, RZ, P1, !PT ;  /* 0xffffffffbfce7810 */ /* 0x000fe20000ffe4ff */
[----:B---3--:R-:W-:Y:S02]  /*d370*/  @!P4 HFMA2.BF16_V2 R17, -RZ.H0_H0, RZ.H0_H0, -R141.H0_H0 ;  /* 0x200000ffff11c231 */ /* 0x008fe4000034098d */
[----:B------:R-:W-:-:S03]  /*d380*/  @!P3 HFMA2.BF16_V2 R16, -RZ.H0_H0, RZ.H0_H0, -R10.H0_H0 ;  /* 0x200000ffff10b231 */ /* 0x000fc6000034090a */
[----:B------:R-:W-:Y:S02]  /*d390*/  PRMT R0, R17, 0x7610, R0 ;  /* 0x0000761011007816 */ /* 0x000fe40000000000 */
[----:B------:R-:W-:Y:S02]  /*d3a0*/  PRMT R26, R16, 0x7610, R26 ;  /* 0x00007610101a7816 */ /* 0x000fe4000000001a */
[----:B------:R-:W1:Y:S01]  /*d3b0*/  LDSM.16.MT88.4 R16, [R144+0x5800] ;  /* 0x005800009010783b */ /* 0x000e620000004200 */
[----:B------:R-:W-:Y:S01]  /*d3c0*/  @!P4 PRMT R141, R0, 0x5410, RZ ;  /* 0x00005410008dc816 */ /* 0x000fe200000000ff */
[----:B------:R-:W-:Y:S01]  /*d3d0*/  FADD.FTZ R0, R198, R3 ;  /* 0x00000003c6007221 */ /* 0x000fe20000010000 */
[----:B------:R-:W-:-:S05]  /*d3e0*/  IMAD.WIDE R2, R13, 0x2, R4 ;  /* 0x000000020d027825 */ /* 0x000fca00078e0204 */
[----:B------:R-:W-:Y:S04]  /*d3f0*/  STG.E.U16 desc[UR16][R2.64+-0x80], R175 ;  /* 0xffff80af02007986 */ /* 0x000fe8000c101510 */
[----:B------:R-:W-:Y:S04]  /*d400*/  STG.E.U16 desc[UR16][R2.64+-0x7e], R174 ;  /* 0xffff82ae02007986 */ /* 0x000fe8000c101510 */
[----:B------:R-:W-:Y:S04]  /*d410*/  STG.E.U16 desc[UR16][R4.64+-0x70], R173 ;  /* 0xffff90ad04007986 */ /* 0x000fe8000c101510 */
[----:B------:R-:W-:Y:S04]  /*d420*/  STG.E.U16 desc[UR16][R4.64+-0x6e], R172 ;  /* 0xffff92ac04007986 */ /* 0x000fe8000c101510 */
[----:B------:R-:W-:Y:S04]  /*d430*/  STG.E.U16 desc[UR16][R2.64+-0x70], R171 ;  /* 0xffff90ab02007986 */ /* 0x000fe8000c101510 */
[----:B------:R-:W-:Y:S01]  /*d440*/  STG.E.U16 desc[UR16][R2.64+-0x6e], R170 ;  /* 0xffff92aa02007986 */ /* 0x000fe2000c101510 */
[----:B------:R-:W-:-:S03]  /*d450*/  @!P3 PRMT R10, R26, 0x5410, RZ ;  /* 0x000054101a0ab816 */ /* 0x000fc600000000ff */
        /* <DEDUP_REMOVED lines=26> */
[----:B------:R3:W-:Y:S01]  /*d600*/  STG.E.U16 desc[UR16][R2.64+-0xe], R9 ;  /* 0xfffff20902007986 */ /* 0x0007e2000c101510 */
[----:B------:R-:W-:-:S04]  /*d610*/  FADD.FTZ R0, R32, R0 ;  /* 0x0000000020007221 */ /* 0x000fc80000010000 */
[----:B------:R-:W-:Y:S01]  /*d620*/  FADD.FTZ R0, R24, R0 ;  /* 0x0000000018007221 */ /* 0x000fe20000010000 */
[----:B--2---:R-:W-:Y:S01]  /*d630*/  HMMA.16816.F32.BF16 R84, R112, R88, R216 ;  /* 0x000000587054723c */ /* 0x004fe200000418d8 */
[----:B---3--:R-:W-:-:S04]  /*d640*/  FADD.FTZ R2, R145, R13 ;  /* 0x0000000d91027221 */ /* 0x008fc80000010000 */
[----:B------:R-:W-:-:S04]  /*d650*/  FADD.FTZ R2, R146, R2 ;  /* 0x0000000292027221 */ /* 0x000fc80000010000 */
[----:B------:R-:W-:Y:S01]  /*d660*/  FADD.FTZ R2, R118, R2 ;  /* 0x0000000276027221 */ /* 0x000fe20000010000 */
[C---:B------:R-:W-:Y:S04]  /*d670*/  HMMA.16816.F32.BF16 R88, R112.reuse, R90, R212 ;  /* 0x0000005a7058723c */ /* 0x040fe800000418d4 */
[----:B------:R2:W-:Y:S04]  /*d680*/  STL [R1+0x3c], R2 ;  /* 0x00003c0201007387 */ /* 0x0005e80000100800 */
[----:B------:R2:W-:Y:S01]  /*d690*/  STL [R1+0x40], R0 ;  /* 0x0000400001007387 */ /* 0x0005e20000100800 */
[C---:B-1----:R-:W-:Y:S08]  /*d6a0*/  HMMA.16816.F32.BF16 R132, R112.reuse, R16, R152 ;  /* 0x000000107084723c */ /* 0x042ff00000041898 */
[----:B------:R-:W-:Y:S01]  /*d6b0*/  HMMA.16816.F32.BF16 R112, R112, R18, R20 ;  /* 0x000000127070723c */ /* 0x000fe20000041814 */
[----:B------:R-:W-:-:S02]  /*d6c0*/  VIADD R198, R244, 0xfffffffd ;  /* 0xfffffffdf4c67836 */ /* 0x000fc40000000000 */
[----:B------:R-:W-:Y:S02]  /*d6d0*/  IMAD.MOV.U32 R3, RZ, RZ, R180 ;  /* 0x000000ffff037224 */ /* 0x000fe400078e00b4 */
[----:B------:R-:W-:-:S15]  /*d6e0*/  IMAD.MOV.U32 R116, RZ, RZ, R181 ;  /* 0x000000ffff747224 */ /* 0x000fde00078e00b5 */
.L_x_832:
[----:B------:R-:W-:-:S13]  /*d6f0*/  ISETP.GE.AND P1, PT, R198, RZ, PT ;  /* 0x000000ffc600720c */ /* 0x000fda0003f26270 */
[----:B------:R-:W-:Y:S05]  /*d700*/  @!P1 BRA `(.L_x_837) ;  /* 0x0000004c00489947 */ /* 0x000fea0003800000 */
[----:B------:R-:W3:Y:S01]  /*d710*/  LDL.LU R4, [R1+0x74] ;  /* 0x0000740001047983 */ /* 0x000ee20000300800 */
[----:B------:R-:W-:Y:S01]  /*d720*/  SHF.R.U32.HI R180, RZ, 0x1, R189 ;  /* 0x00000001ffb47819 */ /* 0x000fe200000116bd */
[----:B------:R-:W2:Y:S01]  /*d730*/  LDC.64 R230, c[0x0][0x3c0] ;  /* 0x0000f000ffe67b82 */ /* 0x000ea20000000a00 */
[----:B------:R-:W-:Y:S01]  /*d740*/  IMAD.MOV.U32 R117, RZ, RZ, R3 ;  /* 0x000000ffff757224 */ /* 0x000fe200078e0003 */
[----:B------:R-:W1:Y:S01]  /*d750*/  S2R R189, SR_TID.X ;  /* 0x0000000000bd7919 */ /* 0x000e620000002100 */
[----:B------:R-:W4:Y:S01]  /*d760*/  LDCU UR4, c[0x0][0x440] ;  /* 0x00008800ff0477ac */ /* 0x000f220008000800 */
[----:B------:R-:W-:Y:S02]  /*d770*/  IMAD.MOV.U32 R182, RZ, RZ, 0x20 ;  /* 0x00000020ffb67424 */ /* 0x000fe400078e00ff */
[----:B------:R-:W-:Y:S01]  /*d780*/  IMAD.MOV.U32 R186, RZ, RZ, 0x20 ;  /* 0x00000020ffba7424 */ /* 0x000fe200078e00ff */
[----:B------:R-:W-:Y:S01]  /*d790*/  UMOV UR8, 0x400 ;  /* 0x0000040000087882 */ /* 0x000fe20000000000 */
[----:B------:R-:W5:Y:S01]  /*d7a0*/  LDC R195, c[0x0][0x4f8] ;  /* 0x00013e00ffc37b82 */ /* 0x000f620000000800 */
[----:B------:R-:W-:Y:S01]  /*d7b0*/  SEL R182, R182, 0xffffffe0, !P2 ;  /* 0xffffffe0b6b67807 */ /* 0x000fe20005000000 */
[----:B------:R-:W-:Y:S01]  /*d7c0*/  IMAD.MOV.U32 R192, RZ, RZ, 0x40 ;  /* 0x00000040ffc07424 */ /* 0x000fe200078e00ff */
[----:B------:R-:W1:Y:S01]  /*d7d0*/  LDCU UR9, c[0x0][0x440] ;  /* 0x00008800ff0977ac */ /* 0x000e620008000800 */
[----:B------:R-:W1:Y:S04]  /*d7e0*/  LDCU.U8 UR6, c[0x0][0x4f8] ;  /* 0x00009f00ff0677ac */ /* 0x000e680008000000 */
[----:B------:R-:W1:Y:S01]  /*d7f0*/  S2UR UR7, SR_CgaCtaId ;  /* 0x00000000000779c3 */ /* 0x000e620000008800 */
[----:B----4-:R-:W-:Y:S01]  /*d800*/  ISETP.GE.AND P1, PT, R185, UR4, PT ;  /* 0x00000004b9007c0c */ /* 0x010fe2000bf26270 */
[----:B------:R-:W4:Y:S01]  /*d810*/  LDCU UR4, c[0x0][0x45c] ;  /* 0x00008b80ff0477ac */ /* 0x000f220008000800 */
[----:B--2---:R-:W-:-:S02]  /*d820*/  SHF.L.U32 R2, R230, 0x4, RZ ;  /* 0x00000004e6027819 */ /* 0x004fc400000006ff */
[----:B------:R-:W-:Y:S02]  /*d830*/  SHF.L.U64.HI R3, R230, 0x4, R231 ;  /* 0x00000004e6037819 */ /* 0x000fe400000102e7 */
[----:B-----5:R-:W-:Y:S01]  /*d840*/  LOP3.LUT R195, R195, 0xff, RZ, 0xc0, !PT ;  /* 0x000000ffc3c37812 */ /* 0x020fe200078ec0ff */
[C---:B-1----:R-:W-:Y:S01]  /*d850*/  IMAD.SHL.U32 R0, R189.reuse, 0x40, RZ ;  /* 0x00000040bd007824 */ /* 0x042fe200078e00ff */
[C---:B------:R-:W-:Y:S01]  /*d860*/  LOP3.LUT P0, RZ, R189.reuse, 0x2, RZ, 0xc0, !PT ;  /* 0x00000002bdff7812 */ /* 0x040fe2000780c0ff */
[----:B------:R-:W-:Y:S02]  /*d870*/  IMAD.SHL.U32 R190, R189, 0x40, RZ ;  /* 0x00000040bdbe7824 */ /* 0x000fe400078e00ff */
[----:B------:R-:W-:Y:S01]  /*d880*/  IMAD R195, R195, 0x10000, R195 ;  /* 0x00010000c3c37824 */ /* 0x000fe200078e02c3 */
[----:B------:R-:W-:Y:S01]  /*d890*/  SEL R186, R186, 0xffffffe0, !P0 ;  /* 0xffffffe0baba7807 */ /* 0x000fe20004000000 */
[----:B------:R-:W-:Y:S01]  /*d8a0*/  ULEA UR7, UR7, UR8, 0x18 ;  /* 0x0000000807077291 */ /* 0x000fe2000f8ec0ff */
[----:B------:R-:W-:-:S02]  /*d8b0*/  LOP3.LUT R191, R190, 0x400, RZ, 0xc0, !PT ;  /* 0x00000400bebf7812 */ /* 0x000fc400078ec0ff */
[----:B---3--:R-:W-:-:S04]  /*d8c0*/  LOP3.LUT R180, R4, 0x8, R180, 0x78, !PT ;  /* 0x0000000804b47812 */ /* 0x008fc800078e78b4 */
[----:B------:R-:W-:Y:S01]  /*d8d0*/  LOP3.LUT R180, R180, 0x200, R0, 0xf8, !PT ;  /* 0x00000200b4b47812 */ /* 0x000fe200078ef800 */
[----:B------:R-:W-:-:S03]  /*d8e0*/  IMAD.MOV.U32 R0, RZ, RZ, R116 ;  /* 0x000000ffff007224 */ /* 0x000fc600078e0074 */
[----:B------:R-:W-:-:S04]  /*d8f0*/  LEA R180, R180, UR5, 0x1 ;  /* 0x00000005b4b47c11 */ /* 0x000fc8000f8e08ff */
[C---:B------:R-:W-:Y:S01]  /*d900*/  IADD3 R3, PT, PT, R180.reuse, 0xc000, RZ ;  /* 0x0000c000b4037810 */ /* 0x040fe20007ffe0ff */
[----:B------:R-:W-:Y:S02]  /*d910*/  VIADD R2, R180, 0xc040 ;  /* 0x0000c040b4027836 */ /* 0x000fe40000000000 */
[----:B------:R-:W-:-:S03]  /*d920*/  IMAD.IADD R182, R182, 0x1, R180 ;  /* 0x00000001b6b67824 */ /* 0x000fc600078e02b4 */
[----:B------:R1:W-:Y:S04]  /*d930*/  STL [R1+0x64], R2 ;  /* 0x0000640201007387 */ /* 0x0003e80000100800 */
[----:B------:R1:W-:Y:S01]  /*d940*/  STL [R1+0x68], R3 ;  /* 0x0000680301007387 */ /* 0x0003e20000100800 */
[----:B----4-:R-:W-:Y:S05]  /*d950*/  BRA `(.L_x_838) ;  /* 0x0000000400607947 */ /* 0x010fea0003800000 */
.L_x_840:
[----:B------:R-:W2:Y:S01]  /*d960*/  LDL R149, [R1+0x2c] ;  /* 0x00002c0001957983 */ /* 0x000ea20000100800 */
[----:B------:R-:W1:Y:S01]  /*d970*/  LDC.64 R118, c[0x0][0x3b8] ;  /* 0x0000ee00ff767b82 */ /* 0x000e620000000a00 */
[----:B------:R-:W-:Y:S01]  /*d980*/  VIADD R116, R198, 0xffffffff ;  /* 0xffffffffc6747836 */ /* 0x000fe20000000000 */
[----:B------:R-:W-:Y:S01]  /*d990*/  LOP3.LUT R136, R199, 0x1f8, RZ, 0xc0, !PT ;  /* 0x000001f8c7887812 */ /* 0x000fe200078ec0ff */
[----:B------:R-:W3:Y:S03]  /*d9a0*/  LDL R148, [R1+0x28] ;  /* 0x0000280001947983 */ /* 0x000ee60000100800 */
[----:B------:R-:W-:Y:S04]  /*d9b0*/  LOP3.LUT R136, R136, 0x38, R189, 0x78, !PT ;  /* 0x0000003888887812 */ /* 0x000fe800078e78bd */
[----:B------:R-:W-:Y:S04]  /*d9c0*/  LOP3.LUT R193, R136, 0x1e00, R199, 0xf8, !PT ;  /* 0x00001e0088c17812 */ /* 0x000fe800078ef8c7 */
[----:B------:R-:W-:Y:S01]  /*d9d0*/  LEA R193, R193, UR5, 0x1 ;  /* 0x00000005c1c17c11 */ /* 0x000fe2000f8e08ff */
[----:B-1----:R-:W-:Y:S01]  /*d9e0*/  IMAD.WIDE.U32 R2, R116, R118, RZ ;  /* 0x0000007674027225 */ /* 0x002fe200078e00ff */
[----:B------:R-:W-:Y:S03]  /*d9f0*/  SHF.L.U64.HI R143, R118, 0x4, R119 ;  /* 0x00000004768f7819 */ /* 0x000fe60000010277 */
[----:B------:R-:W-:Y:S02]  /*da00*/  IMAD R3, R116, R119, R3 ;  /* 0x0000007774037224 */ /* 0x000fe400078e0203 */
[----:B------:R-:W-:Y:S05]  /*da10*/  IMAD.SHL.U32 R144, R118, 0x10, RZ ;  /* 0x0000001076907824 */ /* 0x000fea00078e00ff */
[C---:B------:R-:W-:Y:S04]  /*da20*/  LEA R116, P5, R2.reuse, R144, 0x6 ;  /* 0x0000009002747211 */ /* 0x040fe800078a30ff */
[--C-:B------:R-:W-:Y:S02]  /*da30*/  LEA.HI.X R137, R2, R143, R3.reuse, 0x6, P5 ;  /* 0x0000008f02897211 */ /* 0x100fe400028f3403 */
[----:B------:R-:W-:Y:S02]  /*da40*/  LEA R140, P5, R118, R116, 0x5 ;  /* 0x00000074768c7211 */ /* 0x000fe400078a28ff */
[-C--:B--2---:R-:W-:Y:S02]  /*da50*/  LEA R138, P4, R2, R149.reuse, 0x7 ;  /* 0x00000095028a7211 */ /* 0x084fe400078838ff */
[----:B------:R-:W-:Y:S02]  /*da60*/  LEA R136, P6, R116, R149, 0x1 ;  /* 0x0000009574887211 */ /* 0x000fe400078c08ff */
[----:B---3--:R-:W-:Y:S02]  /*da70*/  LEA.HI.X R139, R2, R148, R3, 0x7, P4 ;  /* 0x00000094028b7211 */ /* 0x008fe400020f3c03 */
[----:B------:R-:W-:Y:S02]  /*da80*/  IADD3 R3, P4, PT, R144, R116, RZ ;  /* 0x0000007490037210 */ /* 0x000fe40007f9e0ff */
[----:B------:R-:W-:Y:S01]  /*da90*/  LEA.HI.X R144, R118, R137, R119, 0x5, P5 ;  /* 0x0000008976907211 */ /* 0x000fe200028f2c77 */
[----:B------:R-:W-:Y:S01]  /*daa0*/  @!PT LDS RZ, [RZ] ;  /* 0x00000000fffff984 */ /* 0x000fe20000000800 */
[----:B------:R-:W-:Y:S01]  /*dab0*/  @!PT LDS RZ, [RZ] ;  /* 0x00000000fffff984 */ /* 0x000fe20000000800 */
[----:B------:R-:W-:Y:S01]  /*dac0*/  @!PT LDS RZ, [RZ] ;  /* 0x00000000fffff984 */ /* 0x000fe20000000800 */
[----:B------:R1:W-:Y:S01]  /*dad0*/  @!P1 LDGSTS.E.BYPASS.LTC128B.128 [R193+0x6000], desc[UR16][R138.64] ;  /* 0x060000008ac19fae */ /* 0x0003e2000b981a10 */
[-C--:B------:R-:W-:Y:S01]  /*dae0*/  LEA R118, P5, R3, R149.reuse, 0x1 ;  /* 0x0000009503767211 */ /* 0x080fe200078a08ff */
[--C-:B------:R-:W-:Y:S01]  /*daf0*/  IMAD.X R119, R143, 0x1, R137.reuse, P4 ;  /* 0x000000018f777824 */ /* 0x100fe200020e0689 */
        /* <DEDUP_REMOVED lines=62> */
.L_x_838:
[----:B------:R-:W2:Y:S01]  /*dee0*/  LDL R12, [R1+0x34] ;  /* 0x00003400010c7983 */ /* 0x000ea20000100800 */
[----:B------:R-:W-:Y:S01]  /*def0*/  IMAD.SHL.U32 R199, R189, 0x8, RZ ;  /* 0x00000008bdc77824 */ /* 0x000fe200078e00ff */
[----:B------:R-:W-:Y:S04]  /*df00*/  DEPBAR.LE SB0, 0x0 ;  /* 0x000080000000791a */ /* 0x000fe80000000000 */
[----:B------:R-:W3:Y:S01]  /*df10*/  LDL R16, [R1+0x30] ;  /* 0x0000300001107983 */ /* 0x000ee20000100800 */
[----:B------:R-:W-:Y:S01]  /*df20*/  LOP3.LUT R185, R199, 0x38, RZ, 0xc0, !PT ;  /* 0x00000038c7b97812 */ /* 0x000fe200078ec0ff */
[----:B------:R-:W-:Y:S01]  /*df30*/  IMAD.WIDE.U32 R6, R198, R230, RZ ;  /* 0x000000e6c6067225 */ /* 0x000fe200078e00ff */
[----:B------:R-:W-:Y:S01]  /*df40*/  SHF.L.U64.HI R10, R230, 0x4, R231 ;  /* 0x00000004e60a7819 */ /* 0x000fe200000102e7 */
[----:B------:R-:W-:Y:S01]  /*df50*/  BAR.SYNC.DEFER_BLOCKING 0x0 ;  /* 0x0000000000007b1d */ /* 0x000fe20000010000 */
[C---:B------:R-:W-:Y:S01]  /*df60*/  LOP3.LUT R15, R185.reuse, 0x40, RZ, 0xfc, !PT ;  /* 0x00000040b90f7812 */ /* 0x040fe200078efcff */
[----:B------:R-:W-:Y:S01]  /*df70*/  IMAD R7, R198, R231, R7 ;  /* 0x000000e7c6077224 */ /* 0x000fe200078e0207 */
[----:B------:R-:W-:Y:S01]  /*df80*/  LOP3.LUT R14, R185, 0x80, RZ, 0xfc, !PT ;  /* 0x00000080b90e7812 */ /* 0x000fe200078efcff */
[----:B-1----:R-:W-:Y:S01]  /*df90*/  IMAD.SHL.U32 R2, R230, 0x10, RZ ;  /* 0x00000010e6027824 */ /* 0x002fe200078e00ff */
[----:B------:R-:W-:Y:S01]  /*dfa0*/  ISETP.GE.AND P3, PT, R15, UR9, PT ;  /* 0x000000090f007c0c */ /* 0x000fe2000bf66270 */
[----:B------:R-:W-:Y:S01]  /*dfb0*/  IMAD.SHL.U32 R3, R189, 0x20, RZ ;  /* 0x00000020bd037824 */ /* 0x000fe200078e00ff */
[----:B------:R-:W-:Y:S01]  /*dfc0*/  SHF.R.U32.HI R187, RZ, 0x1, R189 ;  /* 0x00000001ffbb7819 */ /* 0x000fe200000116bd */
[----:B------:R-:W-:Y:S01]  /*dfd0*/  STL [R1+0x38], R199 ;  /* 0x000038c701007387 */ /* 0x000fe20000100800 */
[-C--:B------:R-:W-:Y:S01]  /*dfe0*/  LEA R5, P0, R6, R2.reuse, 0x6 ;  /* 0x0000000206057211 */ /* 0x080fe200078030ff */
[----:B------:R-:W-:Y:S01]  /*dff0*/  UMOV UR5, UR7 ;  /* 0x0000000700057c82 */ /* 0x000fe20008000000 */
[----:B------:R-:W-:Y:S01]  /*e000*/  LOP3.LUT R188, R3, 0x7c00, RZ, 0xc0, !PT ;  /* 0x00007c0003bc7812 */ /* 0x000fe200078ec0ff */
[----:B------:R-:W-:Y:S01]  /*e010*/  STL [R1+0x44], R15 ;  /* 0x0000440f01007387 */ /* 0x000fe20000100800 */
[----:B------:R-:W-:Y:S01]  /*e020*/  IADD3 R11, P4, PT, R5, R2, RZ ;  /* 0x00000002050b7210 */ /* 0x000fe20007f9e0ff */
[----:B------:R-:W-:Y:S01]  /*e030*/  IMAD.SHL.U32 R200, R189, 0x2, RZ ;  /* 0x00000002bdc87824 */ /* 0x000fe200078e00ff */
[--C-:B------:R-:W-:Y:S01]  /*e040*/  LOP3.LUT R4, R188, 0x200, R190.reuse, 0xf8, !PT ;  /* 0x00000200bc047812 */ /* 0x100fe200078ef8be */
[----:B------:R1:W-:Y:S01]  /*e050*/  STL [R1+0x4c], R14 ;  /* 0x00004c0e01007387 */ /* 0x0003e20000100800 */
[----:B------:R-:W-:Y:S02]  /*e060*/  LOP3.LUT R3, R187, 0x8, RZ, 0xc0, !PT ;  /* 0x00000008bb037812 */ /* 0x000fe400078ec0ff */
[----:B------:R-:W-:Y:S01]  /*e070*/  LOP3.LUT R2, R185, 0x1c0, R190, 0xf8, !PT ;  /* 0x000001c0b9027812 */ /* 0x000fe200078ef8be */
[----:B------:R-:W-:Y:S03]  /*e080*/  STL [R1+0x60], R200 ;  /* 0x000060c801007387 */ /* 0x000fe60000100800 */
[----:B------:R-:W-:Y:S02]  /*e090*/  LOP3.LUT R3, R4, R2, R3, 0xf6, !PT ;  /* 0x0000000204037212 */ /* 0x000fe400078ef603 */
[----:B------:R-:W-:Y:S02]  /*e0a0*/  LOP3.LUT R2, R2, 0x8, R189, 0x78, !PT ;  /* 0x0000000802027812 */ /* 0x000fe400078e78bd */
[----:B------:R-:W-:Y:S03]  /*e0b0*/  LEA R119, R3, UR5, 0x1 ;  /* 0x0000000503777c11 */ /* 0x000fe6000f8e08ff */
[----:B------:R-:W-:Y:S02]  /*e0c0*/  IMAD R2, R2, 0x2, R191 ;  /* 0x0000000202027824 */ /* 0x000fe400078e02bf */
[----:B------:R-:W-:Y:S02]  /*e0d0*/  IMAD.IADD R183, R186, 0x1, R119 ;  /* 0x00000001bab77824 */ /* 0x000fe400078e0277 */
[----:B------:R-:W-:Y:S04]  /*e0e0*/  VIADD R118, R2, UR5 ;  /* 0x0000000502767c36 */ /* 0x000fe80008000000 */
[----:B------:R-:W-:Y:S01]  /*e0f0*/  IMAD.IADD R116, R118, 0x1, R186 ;  /* 0x0000000176747824 */ /* 0x000fe200078e02ba */
[C---:B--2---:R-:W-:Y:S04]  /*e100*/  LEA R8, P2, R6.reuse, R12, 0x7 ;  /* 0x0000000c06087211 */ /* 0x044fe800078438ff */
[--C-:B---3--:R-:W-:Y:S02]  /*e110*/  LEA.HI.X R9, R6, R16, R7.reuse, 0x7, P2 ;  /* 0x0000001006097211 */ /* 0x108fe400010f3c07 */
[----:B------:R-:W-:Y:S02]  /*e120*/  ISETP.GE.AND P2, PT, R14, UR9, PT ;  /* 0x000000090e007c0c */ /* 0x000fe4000bf46270 */
[----:B------:R-:W-:Y:S01]  /*e130*/  LEA.HI.X R7, R6, R10, R7, 0x6, P0 ;  /* 0x0000000a06077211 */ /* 0x000fe200000f3407 */
[----:B------:R-:W-:Y:S01]  /*e140*/  @!PT LDS RZ, [RZ] ;  /* 0x00000000fffff984 */ /* 0x000fe20000000800 */
[----:B------:R-:W-:Y:S01]  /*e150*/  @!PT LDS RZ, [RZ] ;  /* 0x00000000fffff984 */ /* 0x000fe20000000800 */
[----:B------:R-:W-:Y:S01]  /*e160*/  @!PT LDS RZ, [RZ] ;  /* 0x00000000fffff984 */ /* 0x000fe20000000800 */
[----:B------:R-:W-:Y:S01]  /*e170*/  @!P1 LDGSTS.E.BYPASS.LTC128B.128 [R193+0xc000], desc[UR16][R8.64] ;  /* 0x0c00000008c19fae */ /* 0x000fe2000b981a10 */
[C---:B------:R-:W-:Y:S02]  /*e180*/  LEA R13, P0, R230.reuse, R5, 0x5 ;  /* 0x00000005e60d7211 */ /* 0x040fe400078028ff */
[----:B------:R-:W-:Y:S01]  /*e190*/  LEA R6, P5, R5, R12, 0x1 ;  /* 0x0000000c05067211 */ /* 0x000fe200078a08ff */
[----:B------:R-:W-:Y:S01]  /*e1a0*/  @P1 STS.128 [R193+0xc000], RZ ;  /* 0x00c000ffc1001388 */ /* 0x000fe20000000c00 */
[----:B------:R-:W-:Y:S01]  /*e1b0*/  ISETP.GE.AND P1, PT, R185, UR9, PT ;  /* 0x00000009b9007c0c */ /* 0x000fe2000bf26270 */
[----:B-1----:R-:W-:Y:S01]  /*e1c0*/  IMAD.X R14, R7, 0x1, R10, P4 ;  /* 0x00000001070e7824 */ /* 0x002fe200020e060a */
[----:B------:R-:W-:Y:S01]  /*e1d0*/  LEA.HI.X R15, R230, R7, R231, 0x5, P0 ;  /* 0x00000007e60f7211 */ /* 0x000fe200000f2ce7 */
[----:B------:R-:W-:Y:S01]  /*e1e0*/  @!PT LDS RZ, [RZ] ;  /* 0x00000000fffff984 */ /* 0x000fe20000000800 */
[----:B------:R-:W-:Y:S01]  /*e1f0*/  @!PT LDS RZ, [RZ] ;  /* 0x00000000fffff984 */ /* 0x000fe20000000800 */
[----:B------:R-:W-:Y:S01]  /*e200*/  @!PT LDS RZ, [RZ] ;  /* 0x00000000fffff984 */ /* 0x000fe20000000800 */
[----:B------:R-:W-:Y:S01]  /*e210*/  @!P3 LDGSTS.E.BYPASS.LTC128B.128 [R193+0xe000], desc[UR16][R8.64+0x80] ;  /* 0x0e00008008c1bfae */ /* 0x000fe2000b981a10 */
[----:B------:R-:W-:Y:S02]  /*e220*/  LEA.HI.X R7, R5, R16, R7, 0x1, P5 ;  /* 0x0000001005077211 */ /* 0x000fe400028f0c07 */
[-C--:B------:R-:W-:Y:S01]  /*e230*/  LEA R10, P4, R11, R12.reuse, 0x1 ;  /* 0x0000000c0b0a7211 */ /* 0x080fe200078808ff */
[----:B------:R-:W-:Y:S01]  /*e240*/  @P3 STS.128 [R193+0xe000], RZ ;  /* 0x00e000ffc1003388 */ /* 0x000fe20000000c00 */
[----:B------:R-:W-:Y:S02]  /*e250*/  LEA R12, P0, R13, R12, 0x1 ;  /* 0x0000000c0d0c7211 */ /* 0x000fe400078008ff */
[-C--:B------:R-:W-:Y:S01]  /*e260*/  LEA.HI.X R11, R11, R16.reuse, R14, 0x1, P4 ;  /* 0x000000100b0b7211 */ /* 0x080fe200020f0c0e */
[----:B------:R-:W-:Y:S01]  /*e270*/  @!PT LDS RZ, [RZ] ;  /* 0x00000000fffff984 */ /* 0x000fe20000000800 */
[----:B------:R-:W-:Y:S01]  /*e280*/  @!PT LDS RZ, [RZ] ;  /* 0x00000000fffff984 */ /* 0x000fe20000000800 */
[----:B------:R-:W-:Y:S01]  /*e290*/  @!PT LDS RZ, [RZ] ;  /* 0x00000000fffff984 */ /* 0x000fe20000000800 */
[----:B------:R-:W-:Y:S01]  /*e2a0*/  @!P2 LDGSTS.E.BYPASS.LTC128B.128 [R193+0x10000], desc[UR16][R8.64+0x100] ;  /* 0x1000010008c1afae */ /* 0x000fe2000b981a10 */
[----:B------:R-:W-:Y:S02]  /*e2b0*/  LEA.HI.X R13, R13, R16, R15, 0x1, P0 ;  /* 0x000000100d0d7211 */ /* 0x000fe400000f0c0f */
[----:B------:R-:W-:Y:S01]  /*e2c0*/  LOP3.LUT P0, RZ, R189, 0x4, RZ, 0xc0, !PT ;  /* 0x00000004bdff7812 */ /* 0x000fe2000780c0ff */
[----:B------:R-:W-:Y:S01]  /*e2d0*/  @P2 STS.128 [R193+0x10000], RZ ;  /* 0x010000ffc1002388 */ /* 0x000fe20000000c00 */
[----:B------:R-:W-:Y:S02]  /*e2e0*/  ISETP.NE.AND P4, PT, R198, RZ, PT ;  /* 0x000000ffc600720c */ /* 0x000fe40003f85270 */
[----:B------:R-:W-:Y:S01]  /*e2f0*/  SEL R3, R192, 0xffffffc0, !P0 ;  /* 0xffffffc0c0037807 */ /* 0x000fe20004000000 */
[----:B------:R-:W-:Y:S01]  /*e300*/  @!PT LDS RZ, [RZ] ;  /* 0x00000000fffff984 */ /* 0x000fe20000000800 */
[----:B------:R-:W-:Y:S01]  /*e310*/  @!PT LDS RZ, [RZ] ;  /* 0x00000000fffff984 */ /* 0x000fe20000000800 */
[----:B------:R-:W-:Y:S01]  /*e320*/  @!PT LDS RZ, [RZ] ;  /* 0x00000000fffff984 */ /* 0x000fe20000000800 */
[----:B------:R-:W-:Y:S04]  /*e330*/  @!P1 LDGSTS.E.BYPASS.LTC128B.128 [R193+0xc800], desc[UR16][R6.64] ;  /* 0x0c80000006c19fae */ /* 0x000fe8000b981a10 */
[----:B------:R-:W-:Y:S01]  /*e340*/  @P1 STS.128 [R193+0xc800], RZ ;  /* 0x00c800ffc1001388 */ /* 0x000fe20000000c00 */
[----:B------:R-:W-:Y:S02]  /*e350*/  IMAD.IADD R181, R3, 0x1, R119 ;  /* 0x0000000103b57824 */ /* 0x000fe400078e0277 */
[----:B------:R-:W-:Y:S01]  /*e360*/  IMAD.IADD R3, R118, 0x1, R3 ;  /* 0x0000000176037824 */ /* 0x000fe200078e0203 */
[----:B------:R-:W-:Y:S01]  /*e370*/  @!PT LDS RZ, [RZ] ;  /* 0x00000000fffff984 */ /* 0x000fe20000000800 */
[----:B------:R-:W-:Y:S01]  /*e380*/  @!PT LDS RZ, [RZ] ;  /* 0x00000000fffff984 */ /* 0x000fe20000000800 */
[----:B------:R-:W-:Y:S01]  /*e390*/  @!PT LDS RZ, [RZ] ;  /* 0x00000000fffff984 */ /* 0x000fe20000000800 */
[----:B------:R-:W-:Y:S01]  /*e3a0*/  @!P3 LDGSTS.E.BYPASS.LTC128B.128 [R193+0xe800], desc[UR16][R6.64+0x80] ;  /* 0x0e80008006c1bfae */ /* 0x000fe2000b981a10 */
[C---:B------:R-:W-:Y:S02]  /*e3b0*/  IMAD.IADD R184, R186.reuse, 0x1, R181 ;  /* 0x00000001bab87824 */ /* 0x040fe400078e02b5 */
        /* <DEDUP_REMOVED lines=50> */
[----:B------:R-:W-:Y:S01]  /*e6e0*/  LDSM.16.M88.4 R164, [R118+0x6800] ;  /* 0x0068000076a4783b */ /* 0x000fe20000000200 */
[C---:B------:R-:W-:Y:S03]  /*e6f0*/  HMMA.16816.F32.BF16 R8, R32.reuse, R10, RZ ;  /* 0x0000000a2008723c */ /* 0x040fe600000418ff */
[----:B------:R-:W-:Y:S04]  /*e700*/  LDSM.16.M88.4 R168, [R2+UR5+0x8000] ;  /* 0x0080000502a8783b */ /* 0x000fe80008000200 */
[----:B------:R-:W-:Y:S01]  /*e710*/  LDSM.16.M88.4 R172, [R2+UR5+0x8800] ;  /* 0x0088000502ac783b */ /* 0x000fe20008000200 */
[C---:B--2---:R-:W-:Y:S03]  /*e720*/  HMMA.16816.F32.BF16 R12, R32.reuse, R16, RZ ;  /* 0x00000010200c723c */ /* 0x044fe600000418ff */
[----:B------:R-:W-:Y:S05]  /*e730*/  LDSM.16.M88.4 R176, [R3+0x8000] ;  /* 0x0080000003b0783b */ /* 0x000fea0000000200 */
        /* <DEDUP_REMOVED lines=17> */
[----:B------:R-:W-:Y:S04]  /*e850*/  LDSM.16.M88.4 R136, [R184] ;  /* 0x00000000b888783b */ /* 0x000fe80000000200 */
[----:B------:R-:W1:Y:S03]  /*e860*/  LDSM.16.M88.4 R140, [R118+0x6000] ;  /* 0x00600000768c783b */ /* 0x000e660000000200 */
[C---:B--2---:R-:W-:Y:S08]  /*e870*/  HMMA.16816.F32.BF16 R4, R144.reuse, R156, R4 ;  /* 0x0000009c9004723c */ /* 0x044ff00000041804 */
[C---:B------:R-:W-:Y:S01]  /*e880*/  HMMA.16816.F32.BF16 R8, R144.reuse, R158, R8 ;  /* 0x0000009e9008723c */ /* 0x040fe20000041808 */
[----:B------:R-:W2:Y:S07]  /*e890*/  LDSM.16.M88.4 R156, [R118+0x7000] ;  /* 0x00700000769c783b */ /* 0x000eae0000000200 */
[C---:B---3--:R-:W-:Y:S08]  /*e8a0*/  HMMA.16816.F32.BF16 R12, R144.reuse, R148, R12 ;  /* 0x00000094900c723c */ /* 0x048ff0000004180c */
[C---:B------:R-:W-:Y:S01]  /*e8b0*/  HMMA.16816.F32.BF16 R16, R144.reuse, R150, R16 ;  /* 0x000000969010723c */ /* 0x040fe20000041810 */
[----:B------:R-:W3:Y:S07]  /*e8c0*/  LDSM.16.M88.4 R148, [R118+0x7800] ;  /* 0x007800007694783b */ /* 0x000eee0000000200 */
[C---:B----4-:R-:W-:Y:S08]  /*e8d0*/  HMMA.16816.F32.BF16 R20, R144.reuse, R152, R20 ;  /* 0x000000989014723c */ /* 0x050ff00000041814 */
[C---:B------:R-:W-:Y:S01]  /*e8e0*/  HMMA.16816.F32.BF16 R24, R144.reuse, R154, R24 ;  /* 0x0000009a9018723c */ /* 0x040fe20000041818 */
[----:B------:R-:W4:Y:S07]  /*e8f0*/  LDSM.16.M88.4 R152, [R119+0x2000] ;  /* 0x002000007798783b */ /* 0x000f2e0000000200 */
[C---:B------:R-:W-:Y:S08]  /*e900*/  HMMA.16816.F32.BF16 R28, R144.reuse, R160, R28 ;  /* 0x000000a0901c723c */ /* 0x040ff0000004181c */
[----:B------:R-:W-:Y:S01]  /*e910*/  HMMA.16816.F32.BF16 R32, R144, R162, R32 ;  /* 0x000000a29020723c */ /* 0x000fe20000041820 */
[----:B------:R-:W-:Y:S04]  /*e920*/  LDSM.16.M88.4 R144, [R2+UR5+0x9800] ;  /* 0x009800050290783b */ /* 0x000fe80008000200 */
[----:B------:R-:W-:Y:S03]  /*e930*/  LDSM.16.M88.4 R160, [R183+0x2000] ;  /* 0x00200000b7a0783b */ /* 0x000fe60000000200 */
[C---:B-1----:R-:W-:Y:S08]  /*e940*/  HMMA.16816.F32.BF16 R4, R136.reuse, R140, R4 ;  /* 0x0000008c8804723c */ /* 0x042ff00000041804 */
[C---:B------:R-:W-:Y:S01]  /*e950*/  HMMA.16816.F32.BF16 R8, R136.reuse, R142, R8 ;  /* 0x0000008e8808723c */ /* 0x040fe20000041808 */
[----:B------:R-:W1:Y:S07]  /*e960*/  LDSM.16.M88.4 R140, [R2+UR5+0x9000] ;  /* 0x00900005028c783b */ /* 0x000e6e0008000200 */
[C---:B------:R-:W-:Y:S08]  /*e970*/  HMMA.16816.F32.BF16 R12, R136.reuse, R164, R12 ;  /* 0x000000a4880c723c */ /* 0x040ff0000004180c */
[C---:B------:R-:W-:Y:S01]  /*e980*/  HMMA.16816.F32.BF16 R16, R136.reuse, R166, R16 ;  /* 0x000000a68810723c */ /* 0x040fe20000041810 */
[----:B------:R-:W5:Y:S07]  /*e990*/  LDSM.16.M88.4 R164, [R116+0x8000] ;  /* 0x0080000074a4783b */ /* 0x000f6e0000000200 */
[C---:B--2---:R-:W-:Y:S08]  /*e9a0*/  HMMA.16816.F32.BF16 R20, R136.reuse, R156, R20 ;  /* 0x0000009c8814723c */ /* 0x044ff00000041814 */
[C---:B------:R-:W-:Y:S01]  /*e9b0*/  HMMA.16816.F32.BF16 R24, R136.reuse, R158, R24 ;  /* 0x0000009e8818723c */ /* 0x040fe20000041818 */
[----:B------:R-:W-:Y:S07]  /*e9c0*/  LDSM.16.M88.4 R156, [R116+0x9800] ;  /* 0x00980000749c783b */ /* 0x000fee0000000200 */
[C---:B---3--:R-:W-:Y:S08]  /*e9d0*/  HMMA.16816.F32.BF16 R28, R136.reuse, R148, R28 ;  /* 0x00000094881c723c */ /* 0x048ff0000004181c */
[----:B------:R-:W-:Y:S01]  /*e9e0*/  HMMA.16816.F32.BF16 R32, R136, R150, R32 ;  /* 0x000000968820723c */ /* 0x000fe20000041820 */
[----:B------:R-:W2:Y:S04]  /*e9f0*/  LDSM.16.M88.4 R136, [R116+0x8800] ;  /* 0x008800007488783b */ /* 0x000ea80000000200 */
[----:B------:R-:W3:Y:S03]  /*ea00*/  LDSM.16.M88.4 R148, [R116+0x9000] ;  /* 0x009000007494783b */ /* 0x000ee60000000200 */
[C---:B----4-:R-:W-:Y:S08]  /*ea10*/  HMMA.16816.F32.BF16 R4, R152.reuse, R168, R4 ;  /* 0x000000a89804723c */ /* 0x050ff00000041804 */
[C---:B------:R-:W-:Y:S01]  /*ea20*/  HMMA.16816.F32.BF16 R8, R152.reuse, R170, R8 ;  /* 0x000000aa9808723c */ /* 0x040fe20000041808 */
[----:B------:R-:W4:Y:S07]  /*ea30*/  LDSM.16.M88.4 R168, [R181+0x2000] ;  /* 0x00200000b5a8783b */ /* 0x000f2e0000000200 */
[C---:B------:R-:W-:Y:S08]  /*ea40*/  HMMA.16816.F32.BF16 R12, R152.reuse, R172, R12 ;  /* 0x000000ac980c723c */ /* 0x040ff0000004180c */
[C---:B------:R-:W-:Y:S01]  /*ea50*/  HMMA.16816.F32.BF16 R16, R152.reuse, R174, R16 ;  /* 0x000000ae9810723c */ /* 0x040fe20000041810 */
[----:B------:R-:W-:Y:S07]  /*ea60*/  LDSM.16.M88.4 R172, [R116+0xa000] ;  /* 0x00a0000074ac783b */ /* 0x000fee0000000200 */
[C---:B-1----:R-:W-:Y:S08]  /*ea70*/  HMMA.16816.F32.BF16 R20, R152.reuse, R140, R20 ;  /* 0x0000008c9814723c */ /* 0x042ff00000041814 */
[C---:B------:R-:W-:Y:S01]  /*ea80*/  HMMA.16816.F32.BF16 R24, R152.reuse, R142, R24 ;  /* 0x0000008e9818723c */ /* 0x040fe20000041818 */
[----:B------:R-:W1:Y:S07]  /*ea90*/  LDSM.16.M88.4 R140, [R3+0x8800] ;  /* 0x00880000038c783b */ /* 0x000e6e0000000200 */
[C---:B------:R-:W-:Y:S08]  /*eaa0*/  HMMA.16816.F32.BF16 R28, R152.reuse, R144, R28 ;  /* 0x00000090981c723c */ /* 0x040ff0000004181c */
[----:B------:R-:W-:Y:S01]  /*eab0*/  HMMA.16816.F32.BF16 R32, R152, R146, R32 ;  /* 0x000000929820723c */ /* 0x000fe20000041820 */
[----:B------:R-:W1:Y:S04]  /*eac0*/  LDSM.16.M88.4 R144, [R3+0x9000] ;  /* 0x009000000390783b */ /* 0x000e680000000200 */
[----:B------:R-:W1:Y:S03]  /*ead0*/  LDSM.16.M88.4 R152, [R3+0x9800] ;  /* 0x009800000398783b */ /* 0x000e660000000200 */
[C---:B-----5:R-:W-:Y:S08]  /*eae0*/  HMMA.16816.F32.BF16 R4, R160.reuse, R164, R4 ;  /* 0x000000a4a004723c */ /* 0x060ff00000041804 */
[C---:B------:R-:W-:Y:S01]  /*eaf0*/  HMMA.16816.F32.BF16 R8, R160.reuse, R166, R8 ;  /* 0x000000a6a008723c */ /* 0x040fe20000041808 */
[----:B------:R-:W-:Y:S07]  /*eb00*/  LDSM.16.M88.4 R164, [R2+UR5+0xa000] ;  /* 0x00a0000502a4783b */ /* 0x000fee0008000200 */
[C---:B--2---:R-:W-:Y:S08]  /*eb10*/  HMMA.16816.F32.BF16 R12, R160.reuse, R136, R12 ;  /* 0x00000088a00c723c */ /* 0x044ff0000004180c */
[C---:B------:R-:W-:Y:S01]  /*eb20*/  HMMA.16816.F32.BF16 R16, R160.reuse, R138, R16 ;  /* 0x0000008aa010723c */ /* 0x040fe20000041810 */
[----:B------:R-:W-:Y:S07]  /*eb30*/  LDSM.16.M88.4 R136, [R184+0x2000] ;  /* 0x00200000b888783b */ /* 0x000fee0000000200 */
[C---:B---3--:R-:W-:Y:S08]  /*eb40*/  HMMA.16816.F32.BF16 R20, R160.reuse, R148, R20 ;  /* 0x00000094a014723c */ /* 0x048ff00000041814 */
[C---:B------:R-:W-:Y:S01]  /*eb50*/  HMMA.16816.F32.BF16 R24, R160.reuse, R150, R24 ;  /* 0x00000096a018723c */ /* 0x040fe20000041818 */
[----:B------:R-:W2:Y:S07]  /*eb60*/  LDSM.16.M88.4 R148, [R118+0x8000] ;  /* 0x008000007694783b */ /* 0x000eae0000000200 */
[C---:B------:R-:W-:Y:S08]  /*eb70*/  HMMA.16816.F32.BF16 R28, R160.reuse, R156, R28 ;  /* 0x0000009ca01c723c */ /* 0x040ff0000004181c */
[----:B------:R-:W-:Y:S01]  /*eb80*/  HMMA.16816.F32.BF16 R32, R160, R158, R32 ;  /* 0x0000009ea020723c */ /* 0x000fe20000041820 */
[----:B------:R-:W3:Y:S04]  /*eb90*/  LDSM.16.M88.4 R156, [R118+0x8800] ;  /* 0x00880000769c783b */ /* 0x000ee80000000200 */
[----:B------:R-:W-:Y:S03]  /*eba0*/  LDSM.16.M88.4 R160, [R119+0x4000] ;  /* 0x0040000077a0783b */ /* 0x000fe60000000200 */
[C---:B----4-:R-:W-:Y:S08]  /*ebb0*/  HMMA.16816.F32.BF16 R4, R168.reuse, R176, R4 ;  /* 0x000000b0a804723c */ /* 0x050ff00000041804 */
[C---:B------:R-:W-:Y:S08]  /*ebc0*/  HMMA.16816.F32.BF16 R8, R168.reuse, R178, R8 ;  /* 0x000000b2a808723c */ /* 0x040ff00000041808 */
[C---:B-1----:R-:W-:Y:S08]  /*ebd0*/  HMMA.16816.F32.BF16 R12, R168.reuse, R140, R12 ;  /* 0x0000008ca80c723c */ /* 0x042ff0000004180c */
[C---:B------:R-:W-:Y:S01]  /*ebe0*/  HMMA.16816.F32.BF16 R16, R168.reuse, R142, R16 ;  /* 0x0000008ea810723c */ /* 0x040fe20000041810 */
[----:B------:R-:W1:Y:S07]  /*ebf0*/  LDSM.16.M88.4 R140, [R118+0x9000] ;  /* 0x00900000768c783b */ /* 0x000e6e0000000200 */
[C---:B------:R-:W-:Y:S08]  /*ec00*/  HMMA.16816.F32.BF16 R20, R168.reuse, R144, R20 ;  /* 0x00000090a814723c */ /* 0x040ff00000041814 */
[C---:B------:R-:W-:Y:S01]  /*ec10*/  HMMA.16816.F32.BF16 R24, R168.reuse, R146, R24 ;  /* 0x00000092a818723c */ /* 0x040fe20000041818 */
[----:B------:R-:W4:Y:S07]  /*ec20*/  LDSM.16.M88.4 R144, [R118+0x9800] ;  /* 0x009800007690783b */ /* 0x000f2e0000000200 */
[C---:B------:R-:W-:Y:S08]  /*ec30*/  HMMA.16816.F32.BF16 R28, R168.reuse, R152, R28 ;  /* 0x00000098a81c723c */ /* 0x040ff0000004181c */
[----:B------:R-:W-:Y:S01]  /*ec40*/  HMMA.16816.F32.BF16 R32, R168, R154, R32 ;  /* 0x0000009aa820723c */ /* 0x000fe20000041820 */
[----:B------:R-:W5:Y:S04]  /*ec50*/  LDSM.16.M88.4 R152, [R2+UR5+0xa800] ;  /* 0x00a800050298783b */ /* 0x000f680008000200 */
[----:B------:R-:W-:Y:S03]  /*ec60*/  LDSM.16.M88.4 R168, [R2+UR5+0xb800] ;  /* 0x00b8000502a8783b */ /* 0x000fe60008000200 */
[C---:B--2---:R-:W-:Y:S08]  /*ec70*/  HMMA.16816.F32.BF16 R4, R136.reuse, R148, R4 ;  /* 0x000000948804723c */ /* 0x044ff00000041804 */
[C---:B------:R-:W-:Y:S01]  /*ec80*/  HMMA.16816.F32.BF16 R8, R136.reuse, R150, R8 ;  /* 0x000000968808723c */ /* 0x040fe20000041808 */
[----:B------:R2:W5:Y:S07]  /*ec90*/  LDSM.16.M88.4 R148, [R2+UR5+0xb000] ;  /* 0x00b000050294783b */ /* 0x00056e0008000200 */
[C---:B---3--:R-:W-:Y:S08]  /*eca0*/  HMMA.16816.F32.BF16 R12, R136.reuse, R156, R12 ;  /* 0x0000009c880c723c */ /* 0x048ff0000004180c */
[C---:B------:R-:W-:Y:S01]  /*ecb0*/  HMMA.16816.F32.BF16 R16, R136.reuse, R158, R16 ;  /* 0x0000009e8810723c */ /* 0x040fe20000041810 */
[----:B------:R-:W3:Y:S07]  /*ecc0*/  LDSM.16.M88.4 R156, [R183+0x4000] ;  /* 0x00400000b79c783b */ /* 0x000eee0000000200 */
[C---:B-1----:R-:W-:Y:S03]  /*ecd0*/  HMMA.16816.F32.BF16 R20, R136.reuse, R140, R20 ;  /* 0x0000008c8814723c */ /* 0x042fe60000041814 */
[----:B--2---:R-:W-:Y:S05]  /*ece0*/  LOP3.LUT R2, R200, 0x6, RZ, 0xc0, !PT ;  /* 0x00000006c8027812 */ /* 0x004fea00078ec0ff */
[C---:B------:R-:W-:Y:S01]  /*ecf0*/  HMMA.16816.F32.BF16 R24, R136.reuse, R142, R24 ;  /* 0x0000008e8818723c */ /* 0x040fe20000041818 */
[----:B------:R-:W-:Y:S04]  /*ed00*/  LDSM.16.M88.4 R140, [R116+0xb000] ;  /* 0x00b00000748c783b */ /* 0x000fe80000000200 */
[----:B------:R1:W-:Y:S03]  /*ed10*/  STL [R1+0x48], R2 ;  /* 0x0000480201007387 */ /* 0x0003e60000100800 */
[C---:B----4-:R-:W-:Y:S08]  /*ed20*/  HMMA.16816.F32.BF16 R28, R136.reuse, R144, R28 ;  /* 0x00000090881c723c */ /* 0x050ff0000004181c */
[----:B------:R-:W-:Y:S01]  /*ed30*/  HMMA.16816.F32.BF16 R32, R136, R146, R32 ;  /* 0x000000928820723c */ /* 0x000fe20000041820 */
[----:B------:R-:W2:Y:S04]  /*ed40*/  LDSM.16.M88.4 R136, [R116+0xa800] ;  /* 0x00a800007488783b */ /* 0x000ea80000000200 */
[----:B------:R4:W2:Y:S03]  /*ed50*/  LDSM.16.M88.4 R144, [R116+0xb800] ;  /* 0x00b800007490783b */ /* 0x0008a60000000200 */
[C---:B------:R-:W-:Y:S05]  /*ed60*/  HMMA.16816.F32.BF16 R4, R160.reuse, R164, R4 ;  /* 0x000000a4a004723c */ /* 0x040fea0000041804 */
[----:B-1----:R-:W-:Y:S03]  /*ed70*/  IMAD R2, R198, 0x40, R2 ;  /* 0x00000040c6027824 */ /* 0x002fe600078e0202 */
[C---:B------:R-:W-:Y:S01]  /*ed80*/  HMMA.16816.F32.BF16 R8, R160.reuse, R166, R8 ;  /* 0x000000a6a008723c */ /* 0x040fe20000041808 */
[----:B------:R-:W-:Y:S02]  /*ed90*/  LDSM.16.M88.4 R164, [R3+0xb000] ;  /* 0x00b0000003a4783b */ /* 0x000fe40000000200 */
[C---:B------:R-:W-:Y:S05]  /*eda0*/  VIADD R119, R2.reuse, 0x8 ;  /* 0x0000000802777836 */ /* 0x040fea0000000000 */
[C---:B-----5:R-:W-:Y:S03]  /*edb0*/  HMMA.16816.F32.BF16 R12, R160.reuse, R152, R12 ;  /* 0x00000098a00c723c */ /* 0x060fe6000004180c */
[C---:B----4-:R-:W-:Y:S05]  /*edc0*/  VIADD R116, R2.reuse, 0x1 ;  /* 0x0000000102747836 */ /* 0x050fea0000000000 */
[C---:B------:R-:W-:Y:S01]  /*edd0*/  HMMA.16816.F32.BF16 R16, R160.reuse, R154, R16 ;  /* 0x0000009aa010723c */ /* 0x040fe20000041810 */
[----:B------:R-:W-:Y:S02]  /*ede0*/  LDSM.16.M88.4 R152, [R3+0xa000] ;  /* 0x00a000000398783b */ /* 0x000fe40000000200 */
[----:B------:R-:W-:Y:S05]  /*edf0*/  I2FP.F32.U32 R116, R116 ;  /* 0x0000007400747245 */ /* 0x000fea0000201000 */
[C---:B------:R-:W-:Y:S08]  /*ee00*/  HMMA.16816.F32.BF16 R20, R160.reuse, R148, R20 ;  /* 0x00000094a014723c */ /* 0x040ff00000041814 */
[C---:B------:R-:W-:Y:S01]  /*ee10*/  HMMA.16816.F32.BF16 R24, R160.reuse, R150, R24 ;  /* 0x00000096a018723c */ /* 0x040fe20000041818 */
[----:B------:R-:W1:Y:S07]  /*ee20*/  LDSM.16.M88.4 R148, [R181+0x4000] ;  /* 0x00400000b594783b */ /* 0x000e6e0000000200 */
[C---:B------:R-:W-:Y:S08]  /*ee30*/  HMMA.16816.F32.BF16 R28, R160.reuse, R168, R28 ;  /* 0x000000a8a01c723c */ /* 0x040ff0000004181c */
[----:B------:R-:W-:Y:S01]  /*ee40*/  HMMA.16816.F32.BF16 R32, R160, R170, R32 ;  /* 0x000000aaa020723c */ /* 0x000fe20000041820 */
[----:B------:R-:W4:Y:S04]  /*ee50*/  LDSM.16.M88.4 R160, [R3+0xa800] ;  /* 0x00a8000003a0783b */ /* 0x000f280000000200 */
[----:B------:R-:W-:Y:S03]  /*ee60*/  LDSM.16.M88.4 R168, [R184+0x4000] ;  /* 0x00400000b8a8783b */ /* 0x000fe60000000200 */
[C---:B---3--:R-:W-:Y:S08]  /*ee70*/  HMMA.16816.F32.BF16 R4, R156.reuse, R172, R4 ;  /* 0x000000ac9c04723c */ /* 0x048ff00000041804 */
[C---:B------:R-:W-:Y:S01]  /*ee80*/  HMMA.16816.F32.BF16 R8, R156.reuse, R174, R8 ;  /* 0x000000ae9c08723c */ /* 0x040fe20000041808 */
[----:B------:R-:W-:Y:S07]  /*ee90*/  LDSM.16.M88.4 R172, [R118+0xa000] ;  /* 0x00a0000076ac783b */ /* 0x000fee0000000200 */
[C---:B--2---:R-:W-:Y:S08]  /*eea0*/  HMMA.16816.F32.BF16 R12, R156.reuse, R136, R12 ;  /* 0x000000889c0c723c */ /* 0x044ff0000004180c */
[C---:B------:R-:W-:Y:S01]  /*eeb0*/  HMMA.16816.F32.BF16 R16, R156.reuse, R138, R16 ;  /* 0x0000008a9c10723c */ /* 0x040fe20000041810 */
[----:B------:R2:W3:Y:S07]  /*eec0*/  LDSM.16.M88.4 R136, [R3+0xb800] ;  /* 0x00b800000388783b */ /* 0x0004ee0000000200 */
[C---:B------:R-:W-:Y:S08]  /*eed0*/  HMMA.16816.F32.BF16 R20, R156.reuse, R140, R20 ;  /* 0x0000008c9c14723c */ /* 0x040ff00000041814 */
[C---:B------:R-:W-:Y:S01]  /*eee0*/  HMMA.16816.F32.BF16 R24, R156.reuse, R142, R24 ;  /* 0x0000008e9c18723c */ /* 0x040fe20000041818 */
[----:B------:R-:W5:Y:S07]  /*eef0*/  LDSM.16.M88.4 R140, [R118+0xa800] ;  /* 0x00a80000768c783b */ /* 0x000f6e0000000200 */
[C---:B------:R-:W-:Y:S03]  /*ef00*/  HMMA.16816.F32.BF16 R28, R156.reuse, R144, R28 ;  /* 0x000000909c1c723c */ /* 0x040fe6000004181c */
[----:B--2---:R-:W-:Y:S05]  /*ef10*/  I2FP.F32.U32 R3, R2 ;  /* 0x0000000200037245 */ /* 0x004fea0000201000 */
[----:B------:R-:W-:Y:S01]  /*ef20*/  HMMA.16816.F32.BF16 R32, R156, R146, R32 ;  /* 0x000000929c20723c */ /* 0x000fe20000041820 */
[----:B------:R-:W2:Y:S07]  /*ef30*/  LDSM.16.M88.4 R144, [R118+0xb000] ;  /* 0x00b000007690783b */ /* 0x000eae0000000200 */
[C---:B-1----:R-:W-:Y:S08]  /*ef40*/  HMMA.16816.F32.BF16 R4, R148.reuse, R152, R4 ;  /* 0x000000989404723c */ /* 0x042ff00000041804 */
[C---:B------:R-:W-:Y:S08]  /*ef50*/  HMMA.16816.F32.BF16 R8, R148.reuse, R154, R8 ;  /* 0x0000009a9408723c */ /* 0x040ff00000041808 */
[C---:B----4-:R-:W-:Y:S08]  /*ef60*/  HMMA.16816.F32.BF16 R12, R148.reuse, R160, R12 ;  /* 0x000000a0940c723c */ /* 0x050ff0000004180c */
[C---:B------:R-:W-:Y:S08]  /*ef70*/  HMMA.16816.F32.BF16 R16, R148.reuse, R162, R16 ;  /* 0x000000a29410723c */ /* 0x040ff00000041810 */
[C---:B------:R-:W-:Y:S08]  /*ef80*/  HMMA.16816.F32.BF16 R20, R148.reuse, R164, R20 ;  /* 0x000000a49414723c */ /* 0x040ff00000041814 */
[C---:B------:R-:W-:Y:S08]  /*ef90*/  HMMA.16816.F32.BF16 R24, R148.reuse, R166, R24 ;  /* 0x000000a69418723c */ /* 0x040ff00000041818 */
[C---:B---3--:R-:W-:Y:S08]  /*efa0*/  HMMA.16816.F32.BF16 R28, R148.reuse, R136, R28 ;  /* 0x00000088941c723c */ /* 0x048ff0000004181c */
[----:B------:R-:W-:Y:S01]  /*efb0*/  HMMA.16816.F32.BF16 R32, R148, R138, R32 ;  /* 0x0000008a9420723c */ /* 0x000fe20000041820 */
[----:B------:R1:W3:Y:S01]  /*efc0*/  LDSM.16.M88.4 R136, [R118+0xb800] ;  /* 0x00b800007688783b */ /* 0x0002e20000000200 */
[----:B------:R-:W-:Y:S04]  /*efd0*/  DEPBAR.LE SB0, 0x0 ;  /* 0x000080000000791a */ /* 0x000fe80000000000 */
[----:B------:R-:W-:Y:S02]  /*efe0*/  BAR.SYNC.DEFER_BLOCKING 0x0 ;  /* 0x0000000000007b1d */ /* 0x000fe40000010000 */
[C---:B------:R-:W-:Y:S08]  /*eff0*/  HMMA.16816.F32.BF16 R4, R168.reuse, R172, R4 ;  /* 0x000000aca804723c */ /* 0x040ff00000041804 */
[C---:B------:R-:W-:Y:S08]  /*f000*/  HMMA.16816.F32.BF16 R8, R168.reuse, R174, R8 ;  /* 0x000000aea808723c */ /* 0x040ff00000041808 */
[C---:B-----5:R-:W-:Y:S03]  /*f010*/  HMMA.16816.F32.BF16 R12, R168.reuse, R140, R12 ;  /* 0x0000008ca80c723c */ /* 0x060fe6000004180c */
[----:B-1----:R-:W-:Y:S02]  /*f020*/  VIADD R118, R2, 0x9 ;  /* 0x0000000902767836 */ /* 0x002fe40000000000 */
[CC--:B------:R-:W-:Y:S01]  /*f030*/  FFMA.FTZ R5, R116.reuse, R194.reuse, R5 ;  /* 0x000000c274057223 */ /* 0x0c0fe20000010005 */
[-C--:B------:R-:W-:Y:S01]  /*f040*/  FFMA.FTZ R7, R116, R194.reuse, R7 ;  /* 0x000000c274077223 */ /* 0x080fe20000010007 */
[CC--:B------:R-:W-:Y:S01]  /*f050*/  FFMA.FTZ R4, R3.reuse, R194.reuse, R4 ;  /* 0x000000c203047223 */ /* 0x0c0fe20000010004 */
[----:B------:R-:W-:Y:S01]  /*f060*/  FFMA.FTZ R6, R3, R194, R6 ;  /* 0x000000c203067223 */ /* 0x000fe20000010006 */
[----:B------:R-:W-:Y:S01]  /*f070*/  I2FP.F32.U32 R116, R118 ;  /* 0x0000007600747245 */ /* 0x000fe20000201000 */
[C---:B------:R-:W-:Y:S03]  /*f080*/  HMMA.16816.F32.BF16 R16, R168.reuse, R142, R16 ;  /* 0x0000008ea810723c */ /* 0x040fe60000041810 */
[----:B------:R-:W-:Y:S01]  /*f090*/  I2FP.F32.U32 R3, R119 ;  /* 0x0000007700037245 */ /* 0x000fe20000201000 */
[----:B------:R-:W-:Y:S02]  /*f0a0*/  VIADD R118, R2, 0x11 ;  /* 0x0000001102767836 */ /* 0x000fe40000000000 */
[CC--:B------:R-:W-:Y:S01]  /*f0b0*/  FFMA.FTZ R9, R116.reuse, R194.reuse, R9 ;  /* 0x000000c274097223 */ /* 0x0c0fe20000010009 */
[----:B------:R-:W-:Y:S01]  /*f0c0*/  FFMA.FTZ R11, R116, R194, R11 ;  /* 0x000000c2740b7223 */ /* 0x000fe2000001000b */
[C---:B------:R-:W-:Y:S01]  /*f0d0*/  VIADD R119, R2.reuse, 0x10 ;  /* 0x0000001002777836 */ /* 0x040fe20000000000 */
[C---:B--2---:R-:W-:Y:S03]  /*f0e0*/  HMMA.16816.F32.BF16 R20, R168.reuse, R144, R20 ;  /* 0x00000090a814723c */ /* 0x044fe60000041814 */
[----:B------:R-:W-:Y:S01]  /*f0f0*/  I2FP.F32.U32 R116, R118 ;  /* 0x0000007600747245 */ /* 0x000fe20000201000 */
[----:B------:R-:W-:Y:S02]  /*f100*/  VIADD R118, R2, 0x19 ;  /* 0x0000001902767836 */ /* 0x000fe40000000000 */
[CC--:B------:R-:W-:Y:S01]  /*f110*/  FFMA.FTZ R8, R3.reuse, R194.reuse, R8 ;  /* 0x000000c203087223 */ /* 0x0c0fe20000010008 */
[-C--:B------:R-:W-:Y:S01]  /*f120*/  FFMA.FTZ R10, R3, R194.reuse, R10 ;  /* 0x000000c2030a7223 */ /* 0x080fe2000001000a */
[----:B------:R-:W-:Y:S01]  /*f130*/  I2FP.F32.U32 R3, R119 ;  /* 0x0000007700037245 */ /* 0x000fe20000201000 */
[C---:B------:R-:W-:Y:S03]  /*f140*/  HMMA.16816.F32.BF16 R24, R168.reuse, R146, R24 ;  /* 0x00000092a818723c */ /* 0x040fe60000041818 */
[CC--:B------:R-:W-:Y:S01]  /*f150*/  FFMA.FTZ R13, R116.reuse, R194.reuse, R13 ;  /* 0x000000c2740d7223 */ /* 0x0c0fe2000001000d */
[----:B------:R-:W-:Y:S01]  /*f160*/  FFMA.FTZ R15, R116, R194, R15 ;  /* 0x000000c2740f7223 */ /* 0x000fe2000001000f */
[----:B------:R-:W-:Y:S01]  /*f170*/  I2FP.F32.U32 R116, R118 ;  /* 0x0000007600747245 */ /* 0x000fe20000201000 */
[----:B------:R-:W-:Y:S02]  /*f180*/  VIADD R119, R2, 0x18 ;  /* 0x0000001802777836 */ /* 0x000fe40000000000 */
[CC--:B------:R-:W-:Y:S01]  /*f190*/  FFMA.FTZ R12, R3.reuse, R194.reuse, R12 ;  /* 0x000000c2030c7223 */ /* 0x0c0fe2000001000c */
[-C--:B------:R-:W-:Y:S01]  /*f1a0*/  FFMA.FTZ R14, R3, R194.reuse, R14 ;  /* 0x000000c2030e7223 */ /* 0x080fe2000001000e */
[C---:B---3--:R-:W-:Y:S03]  /*f1b0*/  HMMA.16816.F32.BF16 R28, R168.reuse, R136, R28 ;  /* 0x00000088a81c723c */ /* 0x048fe6000004181c */
[----:B------:R-:W-:Y:S01]  /*f1c0*/  I2FP.F32.U32 R3, R119 ;  /* 0x0000007700037245 */ /* 0x000fe20000201000 */
[CC--:B------:R-:W-:Y:S01]  /*f1d0*/  FFMA.FTZ R17, R116.reuse, R194.reuse, R17 ;  /* 0x000000c274117223 */ /* 0x0c0fe20000010011 */
[-C--:B------:R-:W-:Y:S01]  /*f1e0*/  FFMA.FTZ R19, R116, R194.reuse, R19 ;  /* 0x000000c274137223 */ /* 0x080fe20000010013 */
[C---:B------:R-:W-:Y:S02]  /*f1f0*/  VIADD R116, R2.reuse, 0x28 ;  /* 0x0000002802747836 */ /* 0x040fe40000000000 */
[C---:B------:R-:W-:Y:S02]  /*f200*/  VIADD R119, R2.reuse, 0x20 ;  /* 0x0000002002777836 */ /* 0x040fe40000000000 */
[C---:B------:R-:W-:Y:S01]  /*f210*/  FFMA.FTZ R16, R3.reuse, R194, R16 ;  /* 0x000000c203107223 */ /* 0x040fe20000010010 */
[C---:B------:R-:W-:Y:S01]  /*f220*/  VIADD R118, R2.reuse, 0x21 ;  /* 0x0000002102767836 */ /* 0x040fe20000000000 */
[----:B------:R-:W-:Y:S01]  /*f230*/  I2FP.F32.U32 R116, R116 ;  /* 0x0000007400747245 */ /* 0x000fe20000201000 */
[----:B------:R-:W-:Y:S01]  /*f240*/  FFMA.FTZ R18, R3, R194, R18 ;  /* 0x000000c203127223 */ /* 0x000fe20000010012 */
[----:B------:R-:W-:Y:S01]  /*f250*/  I2FP.F32.U32 R3, R119 ;  /* 0x0000007700037245 */ /* 0x000fe20000201000 */
[C---:B------:R-:W-:Y:S01]  /*f260*/  VIADD R136, R2.reuse, 0x29 ;  /* 0x0000002902887836 */ /* 0x040fe20000000000 */
[----:B------:R-:W-:Y:S01]  /*f270*/  I2FP.F32.U32 R118, R118 ;  /* 0x0000007600767245 */ /* 0x000fe20000201000 */
[----:B------:R-:W-:Y:S02]  /*f280*/  VIADD R119, R2, 0x30 ;  /* 0x0000003002777836 */ /* 0x000fe40000000000 */
[CC--:B------:R-:W-:Y:S01]  /*f290*/  FFMA.FTZ R24, R116.reuse, R194.reuse, R24 ;  /* 0x000000c274187223 */ /* 0x0c0fe20000010018 */
[----:B------:R-:W-:Y:S01]  /*f2a0*/  FFMA.FTZ R26, R116, R194, R26 ;  /* 0x000000c2741a7223 */ /* 0x000fe2000001001a */
[----:B------:R-:W-:Y:S01]  /*f2b0*/  FMNMX3.FTZ R116, R0, R4, R5, !PT ;  /* 0x0000000400747276 */ /* 0x000fe20007810005 */
[CC--:B------:R-:W-:Y:S01]  /*f2c0*/  FFMA.FTZ R20, R3.reuse, R194.reuse, R20 ;  /* 0x000000c203147223 */ /* 0x0c0fe20000010014 */
[----:B------:R-:W-:Y:S01]  /*f2d0*/  FFMA.FTZ R22, R3, R194, R22 ;  /* 0x000000c203167223 */ /* 0x000fe20000010016 */
[----:B------:R-:W-:Y:S01]  /*f2e0*/  I2FP.F32.U32 R3, R136 ;  /* 0x0000008800037245 */ /* 0x000fe20000201000 */
[----:B------:R-:W-:Y:S01]  /*f2f0*/  FFMA.FTZ R21, R118, R194, R21 ;  /* 0x000000c276157223 */ /* 0x000fe20000010015 */
[----:B------:R-:W-:Y:S01]  /*f300*/  FMNMX3.FTZ R116, R116, R8, R9, !PT ;  /* 0x0000000874747276 */ /* 0x000fe20007810009 */
[----:B------:R-:W-:Y:S01]  /*f310*/  FFMA.FTZ R23, R118, R194, R23 ;  /* 0x000000c276177223 */ /* 0x000fe20000010017 */
[----:B------:R-:W-:Y:S01]  /*f320*/  I2FP.F32.U32 R118, R119 ;  /* 0x0000007700767245 */ /* 0x000fe20000201000 */
[----:B------:R-:W-:Y:S03]  /*f330*/  HMMA.16816.F32.BF16 R32, R168, R138, R32 ;  /* 0x0000008aa820723c */ /* 0x000fe60000041820 */
[----:B------:R-:W-:Y:S01]  /*f340*/  FMNMX3.FTZ R141, R116, R12, R13, !PT ;  /* 0x0000000c748d7276 */ /* 0x000fe2000781000d */
[CC--:B------:R-:W-:Y:S01]  /*f350*/  FFMA.FTZ R25, R3.reuse, R194.reuse, R25 ;  /* 0x000000c203197223 */ /* 0x0c0fe20000010019 */
[----:B------:R-:W-:Y:S01]  /*f360*/  FFMA.FTZ R27, R3, R194, R27 ;  /* 0x000000c2031b7223 */ /* 0x000fe2000001001b */
[----:B------:R-:W-:Y:S01]  /*f370*/  FMNMX3.FTZ R3, R117, R6, R7, !PT ;  /* 0x0000000675037276 */ /* 0x000fe20007810007 */
[C---:B------:R-:W-:Y:S01]  /*f380*/  FFMA.FTZ R28, R118.reuse, R194, R28 ;  /* 0x000000c2761c7223 */ /* 0x040fe2000001001c */
[----:B------:R-:W-:Y:S01]  /*f390*/  FMNMX3.FTZ R141, R141, R16, R17, !PT ;  /* 0x000000108d8d7276 */ /* 0x000fe20007810011 */
[----:B------:R-:W-:Y:S01]  /*f3a0*/  FFMA.FTZ R30, R118, R194, R30 ;  /* 0x000000c2761e7223 */ /* 0x000fe2000001001e */
[----:B------:R-:W-:Y:S01]  /*f3b0*/  FMNMX3.FTZ R3, R3, R10, R11, !PT ;  /* 0x0000000a03037276 */ /* 0x000fe2000781000b */
[C---:B------:R-:W-:Y:S01]  /*f3c0*/  VIADD R118, R2.reuse, 0x31 ;  /* 0x0000003102767836 */ /* 0x040fe20000000000 */
[----:B------:R-:W-:Y:S01]  /*f3d0*/  FMNMX3.FTZ R141, R141, R20, R21, !PT ;  /* 0x000000148d8d7276 */ /* 0x000fe20007810015 */
[C---:B------:R-:W-:Y:S02]  /*f3e0*/  VIADD R119, R2.reuse, 0x38 ;  /* 0x0000003802777836 */ /* 0x040fe40000000000 */
[----:B------:R-:W-:Y:S01]  /*f3f0*/  VIADD R142, R2, 0x39 ;  /* 0x00000039028e7836 */ /* 0x000fe20000000000 */
[----:B------:R-:W-:Y:S02]  /*f400*/  I2FP.F32.U32 R118, R118 ;  /* 0x0000007600767245 */ /* 0x000fe40000201000 */
[----:B------:R-:W-:Y:S02]  /*f410*/  FMNMX3.FTZ R2, R3, R14, R15, !PT ;  /* 0x0000000e03027276 */ /* 0x000fe4000781000f */
[----:B------:R-:W-:Y:S01]  /*f420*/  I2FP.F32.U32 R116, R119 ;  /* 0x0000007700747245 */ /* 0x000fe20000201000 */
[C---:B------:R-:W-:Y:S01]  /*f430*/  FFMA.FTZ R29, R118.reuse, R194, R29 ;  /* 0x000000c2761d7223 */ /* 0x040fe2000001001d */
[----:B------:R-:W-:Y:S01]  /*f440*/  I2FP.F32.U32 R142, R142 ;  /* 0x0000008e008e7245 */ /* 0x000fe20000201000 */
[----:B------:R-:W-:Y:S01]  /*f450*/  FFMA.FTZ R31, R118, R194, R31 ;  /* 0x000000c2761f7223 */ /* 0x000fe2000001001f */
[----:B------:R-:W-:Y:S01]  /*f460*/  FMNMX3.FTZ R2, R2, R18, R19, !PT ;  /* 0x0000001202027276 */ /* 0x000fe20007810013 */
[----:B------:R-:W-:Y:S01]  /*f470*/  FFMA.FTZ R32, R116, R194, R32 ;  /* 0x000000c274207223 */ /* 0x000fe20000010020 */
[----:B------:R-:W-:Y:S01]  /*f480*/  FMNMX3.FTZ R141, R141, R24, R25, !PT ;  /* 0x000000188d8d7276 */ /* 0x000fe20007810019 */
[----:B------:R-:W-:Y:S01]  /*f490*/  FFMA.FTZ R33, R142, R194, R33 ;  /* 0x000000c28e217223 */ /* 0x000fe20000010021 */
[----:B------:R-:W-:Y:S01]  /*f4a0*/  FMNMX3.FTZ R2, R2, R22, R23, !PT ;  /* 0x0000001602027276 */ /* 0x000fe20007810017 */
[----:B------:R-:W-:Y:S01]  /*f4b0*/  FFMA.FTZ R34, R116, R194, R34 ;  /* 0x000000c274227223 */ /* 0x000fe20000010022 */
[----:B------:R-:W-:Y:S02]  /*f4c0*/  FMNMX3.FTZ R141, R141, R28, R29, !PT ;  /* 0x0000001c8d8d7276 */ /* 0x000fe4000781001d */
[----:B------:R-:W-:Y:S02]  /*f4d0*/  FMNMX3.FTZ R145, R2, R26, R27, !PT ;  /* 0x0000001a02917276 */ /* 0x000fe4000781001b */
[----:B------:R-:W-:Y:S01]  /*f4e0*/  FMNMX3.FTZ R141, R141, R32, R33, !PT ;  /* 0x000000208d8d7276 */ /* 0x000fe20007810021 */
[----:B------:R-:W-:Y:S06]  /*f4f0*/  @P4 BRA `(.L_x_840) ;  /* 0xffffffe400184947 */ /* 0x000fec000383ffff */
.L_x_839:
[----:B------:R-:W2:Y:S01]  /*f500*/  LDL.64 R208, [R1+0x50] ;  /* 0x0000500001d07983 */ /* 0x000ea20000100a00 */
[----:B------:R-:W-:Y:S01]  /*f510*/  FFMA.FTZ R35, R142, R194, R35 ;  /* 0x000000c28e237223 */ /* 0x000fe20000010023 */
[----:B-1----:R-:W-:Y:S01]  /*f520*/  FMNMX3.FTZ R2, R145, R30, R31, !PT ;  /* 0x0000001e91027276 */ /* 0x002fe2000781001f */
[----:B------:R-:W-:Y:S01]  /*f530*/  IMAD.SHL.U32 R149, R198, 0x2, RZ ;  /* 0x00000002c6957824 */ /* 0x000fe200078e00ff */
[----:B------:R-:W-:Y:S01]  /*f540*/  SHF.R.U32.HI R179, RZ, 0x5, R189 ;  /* 0x00000005ffb37819 */ /* 0x000fe200000116bd */
[----:B------:R-:W-:Y:S01]  /*f550*/  VIADD R152, R196, 0x9e3779b9 ;  /* 0x9e3779b9c4987836 */ /* 0x000fe20000000000 */
[----:B------:R-:W3:Y:S01]  /*f560*/  LDL.64 R200, [R1+0x58] ;  /* 0x0000580001c87983 */ /* 0x000ee20000100a00 */
[----:B------:R-:W-:Y:S01]  /*f570*/  FMNMX3.FTZ R2, R2, R34, R35, !PT ;  /* 0x0000002202027276 */ /* 0x000fe20007810023 */
[C---:B------:R-:W-:Y:S02]  /*f580*/  VIADD R160, R196.reuse, 0x3c6ef372 ;  /* 0x3c6ef372c4a07836 */ /* 0x040fe40000000000 */
[C---:B------:R-:W-:Y:S02]  /*f590*/  VIADD R166, R197.reuse, 0x76cf5d0a ;  /* 0x76cf5d0ac5a67836 */ /* 0x040fe40000000000 */
[----:B------:R-:W1:Y:S01]  /*f5a0*/  SHFL.BFLY PT, R116, R141, 0x2, 0x1f ;  /* 0x0c401f008d747f89 */ /* 0x000e6200000e0000 */
[C---:B------:R-:W-:Y:S02]  /*f5b0*/  VIADD R161, R197.reuse, 0x32370b8f ;  /* 0x32370b8fc5a17836 */ /* 0x040fe40000000000 */
[C---:B------:R-:W-:Y:S01]  /*f5c0*/  VIADD R168, R196.reuse, 0x78dde6e4 ;  /* 0x78dde6e4c4a87836 */ /* 0x040fe20000000000 */
[----:B------:R-:W4:Y:S01]  /*f5d0*/  S2R R172, SR_CTAID.X ;  /* 0x0000000000ac7919 */ /* 0x000f220000002500 */
[----:B------:R-:W-:Y:S02]  /*f5e0*/  VIADD R167, R196, 0xdaa66d2b ;  /* 0xdaa66d2bc4a77836 */ /* 0x000fe40000000000 */
[----:B------:R-:W-:Y:S01]  /*f5f0*/  VIADD R169, R197, 0xa9066899 ;  /* 0xa9066899c5a97836 */ /* 0x000fe20000000000 */
[----:B------:R-:W5:Y:S08]  /*f600*/  SHFL.BFLY PT, R118, R2, 0x2, 0x1f ;  /* 0x0c401f0002767f89 */ /* 0x000f7000000e0000 */
[----:B------:R-:W3:Y:S04]  /*f610*/  LDL R153, [R1+0x68] ;  /* 0x0000680001997983 */ /* 0x000ee80000100800 */
[----:B------:R2:W3:Y:S04]  /*f620*/  LDL.S16 R184, [R1+0x1c] ;  /* 0x00001c0001b87983 */ /* 0x0004e80000100600 */
[----:B------:R2:W3:Y:S04]  /*f630*/  LDL.S16 R183, [R1+0x24] ;  /* 0x0000240001b77983 */ /* 0x0004e80000100600 */
[----:B------:R2:W3:Y:S04]  /*f640*/  LDL.S16 R181, [R1+0x14] ;  /* 0x0000140001b57983 */ /* 0x0004e80000100600 */
[----:B------:R-:W-:Y:S01]  /*f650*/  LDSM.16.MT88.4 R144, [R182+0xc000] ;  /* 0x00c00000b690783b */ /* 0x000fe20000004200 */
[----:B-1----:R-:W-:Y:S02]  /*f660*/  FMNMX.FTZ R116, R141, R116, !PT ;  /* 0x000000748d747209 */ /* 0x002fe40007810000 */
[----:B-----5:R-:W-:Y:S05]  /*f670*/  FMNMX.FTZ R118, R2, R118, !PT ;  /* 0x0000007602767209 */ /* 0x020fea0007810000 */
[----:B------:R-:W1:Y:S01]  /*f680*/  SHFL.BFLY PT, R136, R116, 0x1, 0x1f ;  /* 0x0c201f0074887f89 */ /* 0x000e6200000e0000 */
[----:B----4-:R-:W-:Y:S07]  /*f690*/  IMAD R172, R172, 0x4, R179 ;  /* 0x00000004acac7824 */ /* 0x010fee00078e02b3 */
[----:B------:R-:W4:Y:S01]  /*f6a0*/  SHFL.BFLY PT, R137, R118, 0x1, 0x1f ;  /* 0x0c201f0076897f89 */ /* 0x000f2200000e0000 */
[----:B------:R-:W-:Y:S07]  /*f6b0*/  IMAD.WIDE.U32 R172, R172, -0x326172a9, RZ ;  /* 0xcd9e8d57acac7825 */ /* 0x000fee00078e00ff */
[----:B------:R-:W5:Y:S08]  /*f6c0*/  LDSM.16.MT88.4 R140, [R180+0xc000] ;  /* 0x00c00000b48c783b */ /* 0x000f700000004200 */
[----:B------:R2:W5:Y:S01]  /*f6d0*/  LDL.S16 R179, [R1+0x10] ;  /* 0x0000100001b37983 */ /* 0x0005620000100600 */
[----:B-1----:R-:W-:Y:S04]  /*f6e0*/  FMNMX.FTZ R116, R116, R136, !PT ;  /* 0x0000008874747209 */ /* 0x002fe80007810000 */
[C---:B------:R-:W-:Y:S01]  /*f6f0*/  FSETP.NEU.FTZ.AND P2, PT, R116.reuse, -INF , PT ;  /* 0xff8000007400780b */ /* 0x040fe20003f5d000 */
[----:B------:R-:W-:Y:S05]  /*f700*/  FMUL.FTZ R162, R116, UR4 ;  /* 0x0000000474a27c20 */ /* 0x000fea0008410000 */
[----:B------:R-:W-:Y:S05]  /*f710*/  FSEL R162, R162, RZ, P2 ;  /* 0x000000ffa2a27208 */ /* 0x000fea0001000000 */
[--C-:B------:R-:W-:Y:S01]  /*f720*/  FFMA.FTZ R4, R4, UR4, -R162.reuse ;  /* 0x0000000404047c23 */ /* 0x100fe200080108a2 */
[--C-:B------:R-:W-:Y:S01]  /*f730*/  FFMA.FTZ R5, R5, UR4, -R162.reuse ;  /* 0x0000000405057c23 */ /* 0x100fe200080108a2 */
[--C-:B------:R-:W-:Y:S01]  /*f740*/  FFMA.FTZ R8, R8, UR4, -R162.reuse ;  /* 0x0000000408087c23 */ /* 0x100fe200080108a2 */
[--C-:B------:R-:W-:Y:S01]  /*f750*/  FFMA.FTZ R9, R9, UR4, -R162.reuse ;  /* 0x0000000409097c23 */ /* 0x100fe200080108a2 */
[----:B------:R-:W-:Y:S01]  /*f760*/  MUFU.EX2 R221, R4 ;  /* 0x0000000400dd7308 */ /* 0x000fe20000000800 */
[--C-:B------:R-:W-:Y:S01]  /*f770*/  FFMA.FTZ R12, R12, UR4, -R162.reuse ;  /* 0x000000040c0c7c23 */ /* 0x100fe200080108a2 */
[--C-:B------:R-:W-:Y:S01]  /*f780*/  FFMA.FTZ R13, R13, UR4, -R162.reuse ;  /* 0x000000040d0d7c23 */ /* 0x100fe200080108a2 */
[--C-:B------:R-:W-:Y:S07]  /*f790*/  FFMA.FTZ R16, R16, UR4, -R162.reuse ;  /* 0x0000000410107c23 */ /* 0x100fee00080108a2 */
[----:B------:R-:W-:Y:S01]  /*f7a0*/  MUFU.EX2 R222, R5 ;  /* 0x0000000500de7308 */ /* 0x000fe20000000800 */
[--C-:B------:R-:W-:Y:S01]  /*f7b0*/  FFMA.FTZ R17, R17, UR4, -R162.reuse ;  /* 0x0000000411117c23 */ /* 0x100fe200080108a2 */
[--C-:B------:R-:W-:Y:S01]  /*f7c0*/  FFMA.FTZ R20, R20, UR4, -R162.reuse ;  /* 0x0000000414147c23 */ /* 0x100fe200080108a2 */
[--C-:B------:R-:W-:Y:S07]  /*f7d0*/  FFMA.FTZ R21, R21, UR4, -R162.reuse ;  /* 0x0000000415157c23 */ /* 0x100fee00080108a2 */
[----:B------:R-:W-:Y:S01]  /*f7e0*/  MUFU.EX2 R224, R8 ;  /* 0x0000000800e07308 */ /* 0x000fe20000000800 */
[--C-:B------:R-:W-:Y:S01]  /*f7f0*/  FFMA.FTZ R24, R24, UR4, -R162.reuse ;  /* 0x0000000418187c23 */ /* 0x100fe200080108a2 */
[----:B------:R-:W-:Y:S08]  /*f800*/  FFMA.FTZ R25, R25, UR4, -R162 ;  /* 0x0000000419197c23 */ /* 0x000ff000080108a2 */
[----:B------:R-:W1:Y:S10]  /*f810*/  MUFU.EX2 R225, R9 ;  /* 0x0000000900e17308 */ /* 0x000e740000000800 */
[----:B------:R-:W-:Y:S10]  /*f820*/  MUFU.EX2 R212, R13 ;  /* 0x0000000d00d47308 */ /* 0x000ff40000000800 */
[----:B------:R-:W-:Y:S10]  /*f830*/  MUFU.EX2 R215, R16 ;  /* 0x0000001000d77308 */ /* 0x000ff40000000800 */
[----:B------:R-:W-:Y:S01]  /*f840*/  MUFU.EX2 R220, R17 ;  /* 0x0000001100dc7308 */ /* 0x000fe20000000800 */
[----:B-1----:R-:W-:Y:S09]  /*f850*/  F2FP.BF16.F32.PACK_AB R157, R225, R224 ;  /* 0x000000e0e19d723e */ /* 0x002ff200000010ff */
[----:B------:R-:W-:Y:S01]  /*f860*/  MUFU.EX2 R219, R24 ;  /* 0x0000001800db7308 */ /* 0x000fe20000000800 */
[----:B------:R-:W-:Y:S09]  /*f870*/  PRMT R156, R157, 0x7632, R156 ;  /* 0x000076329d9c7816 */ /* 0x000ff2000000009c */
[----:B------:R-:W-:Y:S01]  /*f880*/  MUFU.EX2 R217, R25 ;  /* 0x0000001900d97308 */ /* 0x000fe20000000800 */
[----:B--2---:R-:W-:Y:S09]  /*f890*/  LOP3.LUT R2, R149, R209, R197, 0x96, !PT ;  /* 0x000000d195027212 */ /* 0x004ff200078e96c5 */
[----:B------:R-:W-:Y:S01]  /*f8a0*/  MUFU.EX2 R208, R12 ;  /* 0x0000000c00d07308 */ /* 0x000fe20000000800 */
[----:B------:R-:W-:Y:S05]  /*f8b0*/  IMAD.WIDE.U32 R2, R2, -0x326172a9, RZ ;  /* 0xcd9e8d5702027825 */ /* 0x000fea00078e00ff */
[----:B------:R-:W-:Y:S02]  /*f8c0*/  LOP3.LUT R3, R172, R152, R3, 0x96, !PT ;  /* 0x00000098ac037212 */ /* 0x000fe400078e9603 */
[----:B------:R-:W-:Y:S03]  /*f8d0*/  LOP3.LUT R119, R227, R160, R2, 0x96, !PT ;  /* 0x000000a0e3777212 */ /* 0x000fe600078e9602 */
[----:B------:R-:W-:Y:S04]  /*f8e0*/  IMAD.WIDE.U32 R2, R3, -0x2daee0ad, RZ ;  /* 0xd2511f5303027825 */ /* 0x000fe800078e00ff */
[----:B------:R-:W-:Y:S01]  /*f8f0*/  IMAD.WIDE.U32 R138, R119, -0x2daee0ad, RZ ;  /* 0xd2511f53778a7825 */ /* 0x000fe200078e00ff */
[----:B---3--:R-:W-:Y:S02]  /*f900*/  LOP3.LUT R119, R200, R166, R3, 0x96, !PT ;  /* 0x000000a6c8777212 */ /* 0x008fe400078e9603 */
[----:B----4-:R-:W-:Y:S02]  /*f910*/  FMNMX.FTZ R3, R118, R137, !PT ;  /* 0x0000008976037209 */ /* 0x010fe40007810000 */
[----:B------:R-:W-:Y:S01]  /*f920*/  LOP3.LUT R2, R161, R2, R139, 0x96, !PT ;  /* 0x00000002a1027212 */ /* 0x000fe200078e968b */
[----:B------:R-:W-:Y:S01]  /*f930*/  IMAD.WIDE.U32 R136, R119, -0x326172a9, RZ ;  /* 0xcd9e8d5777887825 */ /* 0x000fe200078e00ff */
[C---:B------:R-:W-:Y:S03]  /*f940*/  FSETP.NEU.FTZ.AND P2, PT, R3.reuse, -INF , PT ;  /* 0xff8000000300780b */ /* 0x040fe60003f5d000 */
[----:B------:R-:W-:Y:S01]  /*f950*/  FMUL.FTZ R163, R3, UR4 ;  /* 0x0000000403a37c20 */ /* 0x000fe20008410000 */
[----:B------:R-:W-:Y:S01]  /*f960*/  IMAD.WIDE.U32 R170, R2, -0x326172a9, RZ ;  /* 0xcd9e8d5702aa7825 */ /* 0x000fe200078e00ff */
[----:B------:R-:W-:Y:S03]  /*f970*/  LOP3.LUT R118, R226, R167, R137, 0x96, !PT ;  /* 0x000000a7e2767212 */ /* 0x000fe600078e9689 */
[----:B------:R-:W-:Y:S02]  /*f980*/  FSEL R163, R163, RZ, P2 ;  /* 0x000000ffa3a37208 */ /* 0x000fe40001000000 */
[----:B------:R-:W-:Y:S01]  /*f990*/  LOP3.LUT R2, R168, R136, R171, 0x96, !PT ;  /* 0x00000088a8027212 */ /* 0x000fe200078e96ab */
[----:B------:R-:W-:Y:S02]  /*f9a0*/  VIADD R171, R197, 0xed9eba14 ;  /* 0xed9eba14c5ab7836 */ /* 0x000fe40000000000 */
[----:B------:R-:W-:Y:S04]  /*f9b0*/  IMAD.WIDE.U32 R118, R118, -0x2daee0ad, RZ ;  /* 0xd2511f5376767825 */ /* 0x000fe800078e00ff */
[--C-:B------:R-:W-:Y:S01]  /*f9c0*/  FFMA.FTZ R6, R6, UR4, -R163.reuse ;  /* 0x0000000406067c23 */ /* 0x100fe200080108a3 */
[----:B------:R-:W-:Y:S01]  /*f9d0*/  FFMA.FTZ R7, R7, UR4, -R163 ;  /* 0x0000000407077c23 */ /* 0x000fe200080108a3 */
[----:B------:R-:W-:Y:S01]  /*f9e0*/  IMAD.WIDE.U32 R174, R2, -0x2daee0ad, RZ ;  /* 0xd2511f5302ae7825 */ /* 0x000fe200078e00ff */
[----:B------:R-:W-:Y:S01]  /*f9f0*/  LOP3.LUT R2, R171, R138, R119, 0x96, !PT ;  /* 0x0000008aab027212 */ /* 0x000fe200078e9677 */
[----:B------:R-:W-:Y:S01]  /*fa00*/  MUFU.EX2 R210, R6 ;  /* 0x0000000600d27308 */ /* 0x000fe20000000800 */
[----:B------:R-:W-:Y:S01]  /*fa10*/  F2FP.BF16.F32.PACK_AB R119, R222, R221 ;  /* 0x000000ddde77723e */ /* 0x000fe200000010ff */
[----:B------:R-:W-:Y:S01]  /*fa20*/  FFMA.FTZ R10, R10, UR4, -R163 ;  /* 0x000000040a0a7c23 */ /* 0x000fe200080108a3 */
[----:B------:R-:W-:Y:S01]  /*fa30*/  LOP3.LUT R150, R169, R118, R175, 0x96, !PT ;  /* 0x00000076a9967212 */ /* 0x000fe200078e96af */
[----:B------:R-:W-:Y:S01]  /*fa40*/  IMAD.WIDE.U32 R164, R2, -0x326172a9, RZ ;  /* 0xcd9e8d5702a47825 */ /* 0x000fe200078e00ff */
[----:B------:R-:W-:Y:S05]  /*fa50*/  PRMT R148, R119, 0x7632, R148 ;  /* 0x0000763277947816 */ /* 0x000fea0000000094 */
[----:B------:R-:W1:Y:S01]  /*fa60*/  MUFU.EX2 R211, R7 ;  /* 0x0000000700d37308 */ /* 0x000e620000000800 */
[--C-:B------:R-:W-:Y:S01]  /*fa70*/  FFMA.FTZ R11, R11, UR4, -R163.reuse ;  /* 0x000000040b0b7c23 */ /* 0x100fe200080108a3 */
[----:B------:R-:W-:Y:S02]  /*fa80*/  VIADD R175, R196, 0xb54cda56 ;  /* 0xb54cda56c4af7836 */ /* 0x000fe40000000000 */
[--C-:B------:R-:W-:Y:S01]  /*fa90*/  FFMA.FTZ R14, R14, UR4, -R163.reuse ;  /* 0x000000040e0e7c23 */ /* 0x100fe200080108a3 */
[----:B------:R-:W-:Y:S05]  /*faa0*/  IMAD.WIDE.U32 R150, R150, -0x326172a9, RZ ;  /* 0xcd9e8d5796967825 */ /* 0x000fea00078e00ff */
[----:B------:R-:W-:Y:S01]  /*fab0*/  MUFU.EX2 R223, R10 ;  /* 0x0000000a00df7308 */ /* 0x000fe20000000800 */
[----:B------:R-:W-:Y:S01]  /*fac0*/  FFMA.FTZ R15, R15, UR4, -R163 ;  /* 0x000000040f0f7c23 */ /* 0x000fe200080108a3 */
[----:B------:R-:W-:Y:S01]  /*fad0*/  VIADD R118, R149, 0x1 ;  /* 0x0000000195767836 */ /* 0x000fe20000000000 */
[----:B------:R-:W-:Y:S07]  /*fae0*/  LOP3.LUT R4, R175, R164, R151, 0x96, !PT ;  /* 0x000000a4af047212 */ /* 0x000fee00078e9697 */
[----:B------:R-:W2:Y:S01]  /*faf0*/  MUFU.EX2 R228, R11 ;  /* 0x0000000b00e47308 */ /* 0x000ea20000000800 */
[----:B------:R-:W-:Y:S01]  /*fb00*/  PRMT R203, R150, 0x7773, RZ ;  /* 0x0000777396cb7816 */ /* 0x000fe200000000ff */
[--C-:B------:R-:W-:Y:S01]  /*fb10*/  FFMA.FTZ R18, R18, UR4, -R163.reuse ;  /* 0x0000000412127c23 */ /* 0x100fe200080108a3 */
[C---:B------:R-:W-:Y:S07]  /*fb20*/  LOP3.LUT R2, R4.reuse, 0xffff, RZ, 0xc0, !PT ;  /* 0x0000ffff04027812 */ /* 0x040fee00078ec0ff */
[----:B------:R-:W-:Y:S01]  /*fb30*/  MUFU.EX2 R205, R14 ;  /* 0x0000000e00cd7308 */ /* 0x000fe20000000800 */
[----:B------:R-:W-:Y:S01]  /*fb40*/  LOP3.LUT R164, R4, 0xff, RZ, 0xc0, !PT ;  /* 0x000000ff04a47812 */ /* 0x000fe200078ec0ff */
[--C-:B------:R-:W-:Y:S01]  /*fb50*/  FFMA.FTZ R19, R19, UR4, -R163.reuse ;  /* 0x0000000413137c23 */ /* 0x100fe200080108a3 */
[----:B------:R-:W-:Y:S07]  /*fb60*/  SHF.R.U32.HI R178, RZ, 0x8, R2 ;  /* 0x00000008ffb27819 */ /* 0x000fee0000011602 */
[----:B------:R-:W-:Y:S01]  /*fb70*/  MUFU.EX2 R213, R15 ;  /* 0x0000000f00d57308 */ /* 0x000fe20000000800 */
[----:B------:R-:W-:Y:S01]  /*fb80*/  PRMT R2, R119, 0x5410, R148 ;  /* 0x0000541077027816 */ /* 0x000fe20000000094 */
[--C-:B------:R-:W-:Y:S01]  /*fb90*/  FFMA.FTZ R22, R22, UR4, -R163.reuse ;  /* 0x0000000416167c23 */ /* 0x100fe200080108a3 */
[----:B------:R-:W-:Y:S07]  /*fba0*/  PRMT R136, R164, 0x5410, R178 ;  /* 0x00005410a4887816 */ /* 0x000fee00000000b2 */
[----:B------:R-:W-:Y:S01]  /*fbb0*/  MUFU.EX2 R214, R18 ;  /* 0x0000001200d67308 */ /* 0x000fe20000000800 */
[----:B------:R-:W-:Y:S01]  /*fbc0*/  PRMT R204, R150, 0x7772, RZ ;  /* 0x0000777296cc7816 */ /* 0x000fe200000000ff */
[----:B------:R-:W-:Y:S01]  /*fbd0*/  FFMA.FTZ R23, R23, UR4, -R163 ;  /* 0x0000000417177c23 */ /* 0x000fe200080108a3 */
[----:B------:R-:W-:Y:S07]  /*fbe0*/  PRMT R5, R4, 0x7632, R5 ;  /* 0x0000763204057816 */ /* 0x000fee0000000005 */
[----:B------:R-:W-:Y:S01]  /*fbf0*/  MUFU.EX2 R218, R19 ;  /* 0x0000001300da7308 */ /* 0x000fe20000000800 */
[--C-:B------:R-:W-:Y:S02]  /*fc00*/  HSET2.LE.AND R136, R136, R195.reuse, PT ;  /* 0x000000c388887233 */ /* 0x100fe40003803000 */
[----:B------:R-:W-:Y:S07]  /*fc10*/  SHF.R.U32.HI R177, RZ, 0x18, R4 ;  /* 0x00000018ffb17819 */ /* 0x000fee0000011604 */
[----:B------:R-:W-:Y:S01]  /*fc20*/  MUFU.EX2 R216, R23 ;  /* 0x0000001700d87308 */ /* 0x000fe20000000800 */
[----:B------:R-:W-:Y:S02]  /*fc30*/  LOP3.LUT R176, R5, 0xff, RZ, 0xc0, !PT ;  /* 0x000000ff05b07812 */ /* 0x000fe400078ec0ff */
[----:B------:R-:W-:Y:S01]  /*fc40*/  LOP3.LUT R136, R2, R136, RZ, 0xc0, !PT ;  /* 0x0000008802887212 */ /* 0x000fe200078ec0ff */
[----:B------:R-:W-:Y:S01]  /*fc50*/  IMAD.MOV.U32 R2, RZ, RZ, R150 ;  /* 0x000000ffff027224 */ /* 0x000fe200078e0096 */
[----:B------:R-:W-:Y:S02]  /*fc60*/  PRMT R4, R204, 0x5410, R203 ;  /* 0x00005410cc047816 */ /* 0x000fe400000000cb */
[----:B-1----:R-:W-:Y:S02]  /*fc70*/  F2FP.BF16.F32.PACK_AB R155, R211, R210 ;  /* 0x000000d2d39b723e */ /* 0x002fe400000010ff */
[----:B------:R-:W-:Y:S01]  /*fc80*/  LOP3.LUT R138, R2, 0xff, RZ, 0xc0, !PT ;  /* 0x000000ff028a7812 */ /* 0x000fe200078ec0ff */
[----:B------:R-:W-:Y:S01]  /*fc90*/  FADD.FTZ R2, -R116, R0 ;  /* 0x0000000074027221 */ /* 0x000fe20000010100 */
[----:B------:R-:W-:Y:S01]  /*fca0*/  FADD.FTZ R0, -R3, R117 ;  /* 0x0000007503007221 */ /* 0x000fe20000010100 */
[----:B------:R-:W-:Y:S01]  /*fcb0*/  PRMT R137, R176, 0x5410, R177 ;  /* 0x00005410b0897816 */ /* 0x000fe200000000b1 */
[----:B------:R3:W4:Y:S01]  /*fcc0*/  LDL R117, [R1+0x64] ;  /* 0x0000640001757983 */ /* 0x0007220000100800 */
[----:B------:R-:W-:Y:S01]  /*fcd0*/  LOP3.LUT R4, R4, 0xff00ff, RZ, 0xc0, !PT ;  /* 0x00ff00ff04047812 */ /* 0x000fe200078ec0ff */
[----:B------:R-:W-:Y:S01]  /*fce0*/  FMUL.FTZ R2, R2, UR4 ;  /* 0x0000000402027c20 */ /* 0x000fe20008410000 */
[----:B------:R-:W-:Y:S01]  /*fcf0*/  PRMT R202, R150, 0x7771, RZ ;  /* 0x0000777196ca7816 */ /* 0x000fe200000000ff */
[----:B------:R-:W-:Y:S01]  /*fd00*/  FMUL.FTZ R0, R0, UR4 ;  /* 0x0000000400007c20 */ /* 0x000fe20008410000 */
[C---:B------:R-:W-:Y:S02]  /*fd10*/  PRMT R154, R155.reuse, 0x7632, R154 ;  /* 0x000076329b9a7816 */ /* 0x040fe4000000009a */
[--C-:B------:R-:W-:Y:S01]  /*fd20*/  HSET2.LE.AND R137, R137, R195.reuse, PT ;  /* 0x000000c389897233 */ /* 0x100fe20003803000 */
[----:B------:R-:W1:Y:S01]  /*fd30*/  MUFU.EX2 R2, R2 ;  /* 0x0000000200027308 */ /* 0x000e620000000800 */
[--C-:B------:R-:W-:Y:S02]  /*fd40*/  HSET2.LE.AND R139, R4, R195.reuse, PT ;  /* 0x000000c3048b7233 */ /* 0x100fe40003803000 */
[----:B------:R-:W-:Y:S07]  /*fd50*/  PRMT R138, R138, 0x5410, R202 ;  /* 0x000054108a8a7816 */ /* 0x000fee00000000ca */
[----:B------:R-:W5:Y:S01]  /*fd60*/  MUFU.EX2 R0, R0 ;  /* 0x0000000000007308 */ /* 0x000f620000000800 */
[----:B------:R-:W-:Y:S02]  /*fd70*/  PRMT R4, R155, 0x5410, R154 ;  /* 0x000054109b047816 */ /* 0x000fe4000000009a */
[----:B--2---:R-:W-:Y:S02]  /*fd80*/  F2FP.BF16.F32.PACK_AB R159, R228, R223 ;  /* 0x000000dfe49f723e */ /* 0x004fe400000010ff */
[----:B------:R-:W-:Y:S02]  /*fd90*/  LOP3.LUT R137, R4, R137, RZ, 0xc0, !PT ;  /* 0x0000008904897212 */ /* 0x000fe400078ec0ff */
[----:B------:R-:W-:Y:S02]  /*fda0*/  HSET2.LE.AND R138, R138, R195, PT ;  /* 0x000000c38a8a7233 */ /* 0x000fe40003803000 */
[----:B------:R-:W-:Y:S01]  /*fdb0*/  PRMT R4, R157, 0x5410, R156 ;  /* 0x000054109d047816 */ /* 0x000fe2000000009c */
[C---:B-1----:R-:W-:Y:S01]  /*fdc0*/  FMUL.FTZ R5, R2.reuse, R121 ;  /* 0x0000007902057220 */ /* 0x042fe20000410000 */
[C---:B------:R-:W-:Y:S01]  /*fdd0*/  PRMT R158, R159.reuse, 0x7632, R158 ;  /* 0x000076329f9e7816 */ /* 0x040fe2000000009e */
[----:B------:R-:W-:Y:S01]  /*fde0*/  FMUL.FTZ R8, R2, R124 ;  /* 0x0000007c02087220 */ /* 0x000fe20000410000 */
[----:B------:R-:W-:Y:S01]  /*fdf0*/  LOP3.LUT R138, R4, R138, RZ, 0xc0, !PT ;  /* 0x0000008a048a7212 */ /* 0x000fe200078ec0ff */
[C---:B-----5:R-:W-:Y:S01]  /*fe00*/  FMUL.FTZ R6, R0.reuse, R122 ;  /* 0x0000007a00067220 */ /* 0x060fe20000410000 */
[----:B------:R-:W-:Y:S01]  /*fe10*/  PRMT R4, R159, 0x5410, R158 ;  /* 0x000054109f047816 */ /* 0x000fe2000000009e */
[----:B------:R-:W-:Y:S01]  /*fe20*/  FMUL.FTZ R7, R0, R123 ;  /* 0x0000007b00077220 */ /* 0x000fe20000410000 */
[----:B------:R-:W-:Y:S01]  /*fe30*/  FMUL.FTZ R9, R2, R125 ;  /* 0x0000007d02097220 */ /* 0x000fe20000410000 */
[----:B------:R-:W-:Y:S01]  /*fe40*/  FMUL.FTZ R10, R0, R126 ;  /* 0x0000007e000a7220 */ /* 0x000fe20000410000 */
[----:B------:R-:W-:Y:S01]  /*fe50*/  LOP3.LUT R139, R4, R139, RZ, 0xc0, !PT ;  /* 0x0000008b048b7212 */ /* 0x000fe200078ec0ff */
[----:B------:R-:W-:Y:S01]  /*fe60*/  FMUL.FTZ R4, R2, R120 ;  /* 0x0000007802047220 */ /* 0x000fe20000410000 */
[----:B------:R-:W-:Y:S01]  /*fe70*/  FMUL.FTZ R11, R0, R127 ;  /* 0x0000007f000b7220 */ /* 0x000fe20000410000 */
[----:B------:R-:W-:Y:S01]  /*fe80*/  LOP3.LUT R118, R209, R197, R118, 0x96, !PT ;  /* 0x000000c5d1767212 */ /* 0x000fe200078e9676 */
[C---:B------:R-:W-:Y:S01]  /*fe90*/  FMUL.FTZ R12, R2.reuse, R128 ;  /* 0x00000080020c7220 */ /* 0x040fe20000410000 */
[----:B------:R-:W1:Y:S01]  /*fea0*/  LDC R209, c[0x0][0x448] ;  /* 0x00011200ffd17b82 */ /* 0x000e620000000800 */
[----:B------:R-:W-:Y:S01]  /*feb0*/  FMUL.FTZ R13, R2, R129 ;  /* 0x00000081020d7220 */ /* 0x000fe20000410000 */
[C---:B------:R-:W-:Y:S01]  /*fec0*/  FMUL.FTZ R14, R0.reuse, R130 ;  /* 0x00000082000e7220 */ /* 0x040fe20000410000 */
[C---:B------:R-:W-:Y:S05]  /*fed0*/  HMMA.16816.F32.BF16 R4, R136.reuse, R140, R4 ;  /* 0x0000008c8804723c */ /* 0x040fea0000041804 */
[----:B------:R-:W-:Y:S01]  /*fee0*/  FMUL.FTZ R15, R0, R131 ;  /* 0x00000083000f7220 */ /* 0x000fe20000410000 */
[C---:B------:R-:W-:Y:S01]  /*fef0*/  FMUL.FTZ R16, R2.reuse, R132 ;  /* 0x0000008402107220 */ /* 0x040fe20000410000 */
[----:B------:R-:W-:Y:S01]  /*ff00*/  LDSM.16.MT88.4 R128, [R182+0xc800] ;  /* 0x00c80000b680783b */ /* 0x000fe20000004200 */
[C---:B------:R-:W-:Y:S03]  /*ff10*/  HMMA.16816.F32.BF16 R8, R136.reuse, R142, R8 ;  /* 0x0000008e8808723c */ /* 0x040fe60000041808 */
[C---:B------:R-:W-:Y:S01]  /*ff20*/  FMUL.FTZ R36, R2.reuse, R36 ;  /* 0x0000002402247220 */ /* 0x040fe20000410000 */
[----:B------:R-:W-:Y:S01]  /*ff30*/  FMUL.FTZ R37, R2, R37 ;  /* 0x0000002502257220 */ /* 0x000fe20000410000 */
[C---:B------:R-:W-:Y:S01]  /*ff40*/  FMUL.FTZ R38, R0.reuse, R38 ;  /* 0x0000002600267220 */ /* 0x040fe20000410000 */
[----:B------:R-:W-:Y:S01]  /*ff50*/  FMUL.FTZ R39, R0, R39 ;  /* 0x0000002700277220 */ /* 0x000fe20000410000 */
[----:B------:R-:W-:Y:S01]  /*ff60*/  LDSM.16.MT88.4 R140, [R180+0xe000] ;  /* 0x00e00000b48c783b */ /* 0x000fe20000004200 */
[----:B------:R-:W-:Y:S01]  /*ff70*/  FMUL.FTZ R17, R2, R133 ;  /* 0x0000008502117220 */ /* 0x000fe20000410000 */
[C---:B------:R-:W-:Y:S01]  /*ff80*/  FMUL.FTZ R18, R0.reuse, R134 ;  /* 0x0000008600127220 */ /* 0x040fe20000410000 */
[----:B------:R-:W-:Y:S01]  /*ff90*/  FMUL.FTZ R19, R0, R135 ;  /* 0x0000008700137220 */ /* 0x000fe20000410000 */
[----:B------:R-:W-:Y:S01]  /*ffa0*/  ISETP.LE.U32.AND P6, PT, R164, UR6, PT ;  /* 0x00000006a4007c0c */ /* 0x000fe2000bfc3070 */
[C---:B------:R-:W-:Y:S01]  /*ffb0*/  FMUL.FTZ R40, R2.reuse, R40 ;  /* 0x0000002802287220 */ /* 0x040fe20000410000 */
[C---:B------:R-:W-:Y:S03]  /*ffc0*/  HMMA.16816.F32.BF16 R36, R136.reuse, R144, R36 ;  /* 0x000000908824723c */ /* 0x040fe60000041824 */
[----:B------:R-:W-:Y:S01]  /*ffd0*/  FMUL.FTZ R41, R2, R41 ;  /* 0x0000002902297220 */ /* 0x000fe20000410000 */
[C---:B------:R-:W-:Y:S01]  /*ffe0*/  FMUL.FTZ R42, R0.reuse, R42 ;  /* 0x0000002a002a7220 */ /* 0x040fe20000410000 */
[----:B------:R-:W-:Y:S01]  /*fff0*/  FMUL.FTZ R43, R0, R43 ;  /* 0x0000002b002b7220 */ /* 0x000fe20000410000 */
[----:B------:R-:W-:Y:S01]  /*10000*/  ISETP.LE.U32.AND P4, PT, R177, UR6, PT ;  /* 0x00000006b1007c0c */ /* 0x000fe2000bf83070 */
[C---:B------:R-:W-:Y:S01]  /*10010*/  FMUL.FTZ R44, R2.reuse, R44 ;  /* 0x0000002c022c7220 */ /* 0x040fe20000410000 */
[----:B------:R-:W-:Y:S01]  /*10020*/  FMUL.FTZ R45, R2, R45 ;  /* 0x0000002d022d7220 */ /* 0x000fe20000410000 */
[C---:B------:R-:W-:Y:S01]  /*10030*/  FMUL.FTZ R46, R0.reuse, R46 ;  /* 0x0000002e002e7220 */ /* 0x040fe20000410000 */
[----:B------:R-:W-:Y:S01]  /*10040*/  FMUL.FTZ R47, R0, R47 ;  /* 0x0000002f002f7220 */ /* 0x000fe20000410000 */
[----:B------:R-:W-:Y:S01]  /*10050*/  @!P6 HFMA2.BF16_V2 R184, -RZ.H0_H0, RZ.H0_H0, -R119.H0_H0 ;  /* 0x200000ffffb8e231 */ /* 0x000fe20000340977 */
[C---:B------:R-:W-:Y:S03]  /*10060*/  HMMA.16816.F32.BF16 R40, R136.reuse, R146, R40 ;  /* 0x000000928828723c */ /* 0x040fe60000041828 */
        /* <DEDUP_REMOVED lines=68> */
[----:B-1----:R-:W-:Y:S01]  /*104b0*/  IMAD.SHL.U32 R209, R209, 0x8, RZ ;  /* 0x00000008d1d17824 */ /* 0x002fe200078e00ff */
[----:B------:R-:W-:Y:S01]  /*104c0*/  @!P6 STL.S16 [R1+0x1c], R184 ;  /* 0x00001cb80100e387 */ /* 0x000fe20000100600 */
[----:B------:R-:W-:Y:S02]  /*104d0*/  @!P4 HFMA2.BF16_V2 R179, -RZ.H0_H0, RZ.H0_H0, -R154.H0_H0 ;  /* 0x200000ffffb3c231 */ /* 0x000fe4000034099a */
[----:B----4-:R-:W-:Y:S04]  /*104e0*/  @P0 VIADD R117, R153, 0xffffffc0 ;  /* 0xffffffc099750836 */ /* 0x010fe80000000000 */
[----:B------:R-:W-:Y:S01]  /*104f0*/  IMAD.IADD R153, R186, 0x1, R117 ;  /* 0x00000001ba997824 */ /* 0x000fe200078e0275 */
[----:B------:R-:W1:Y:S08]  /*10500*/  LDSM.16.MT88.4 R120, [R117] ;  /* 0x000000007578783b */ /* 0x000e700000004200 */
[----:B------:R-:W2:Y:S08]  /*10510*/  LDSM.16.MT88.4 R124, [R153] ;  /* 0x00000000997c783b */ /* 0x000eb00000004200 */
[----:B------:R-:W-:Y:S01]  /*10520*/  LDSM.16.MT88.4 R132, [R153+0x2800] ;  /* 0x002800009984783b */ /* 0x000fe20000004200 */
[C---:B-1----:R-:W-:Y:S08]  /*10530*/  HMMA.16816.F32.BF16 R44, R136.reuse, R120, R44 ;  /* 0x00000078882c723c */ /* 0x042ff0000004182c */
[C---:B------:R-:W-:Y:S01]  /*10540*/  HMMA.16816.F32.BF16 R48, R136.reuse, R122, R48 ;  /* 0x0000007a8830723c */ /* 0x040fe20000041830 */
[----:B------:R-:W1:Y:S07]  /*10550*/  LDSM.16.MT88.4 R120, [R182+0xe000] ;  /* 0x00e00000b678783b */ /* 0x000e6e0000004200 */
[C---:B--2---:R-:W-:Y:S08]  /*10560*/  HMMA.16816.F32.BF16 R52, R136.reuse, R124, R52 ;  /* 0x0000007c8834723c */ /* 0x044ff00000041834 */
[C---:B------:R-:W-:Y:S01]  /*10570*/  HMMA.16816.F32.BF16 R56, R136.reuse, R126, R56 ;  /* 0x0000007e8838723c */ /* 0x040fe20000041838 */
[----:B------:R-:W2:Y:S07]  /*10580*/  LDSM.16.MT88.4 R124, [R117+0x2000] ;  /* 0x00200000757c783b */ /* 0x000eae0000004200 */
[C---:B------:R-:W-:Y:S08]  /*10590*/  HMMA.16816.F32.BF16 R60, R136.reuse, R140, R60 ;  /* 0x0000008c883c723c */ /* 0x040ff0000004183c */
[C---:B------:R-:W-:Y:S01]  /*105a0*/  HMMA.16816.F32.BF16 R64, R136.reuse, R142, R64 ;  /* 0x0000008e8840723c */ /* 0x040fe20000041840 */
[----:B------:R-:W4:Y:S07]  /*105b0*/  LDSM.16.MT88.4 R140, [R153+0x2000] ;  /* 0x00200000998c783b */ /* 0x000f2e0000004200 */
[C---:B-1----:R-:W-:Y:S08]  /*105c0*/  HMMA.16816.F32.BF16 R68, R136.reuse, R120, R68 ;  /* 0x000000788844723c */ /* 0x042ff00000041844 */
[C---:B------:R-:W-:Y:S01]  /*105d0*/  HMMA.16816.F32.BF16 R72, R136.reuse, R122, R72 ;  /* 0x0000007a8848723c */ /* 0x040fe20000041848 */
[----:B------:R-:W1:Y:S07]  /*105e0*/  LDSM.16.MT88.4 R120, [R180+0x10000] ;  /* 0x01000000b478783b */ /* 0x000e6e0000004200 */
[C---:B--2---:R-:W-:Y:S08]  /*105f0*/  HMMA.16816.F32.BF16 R76, R136.reuse, R124, R76 ;  /* 0x0000007c884c723c */ /* 0x044ff0000004184c */
[C---:B------:R-:W-:Y:S01]  /*10600*/  HMMA.16816.F32.BF16 R80, R136.reuse, R126, R80 ;  /* 0x0000007e8850723c */ /* 0x040fe20000041850 */
[----:B------:R-:W2:Y:S07]  /*10610*/  LDSM.16.MT88.4 R124, [R182+0x10000] ;  /* 0x01000000b67c783b */ /* 0x000eae0000004200 */
[C---:B----4-:R-:W-:Y:S03]  /*10620*/  HMMA.16816.F32.BF16 R84, R136.reuse, R140, R84 ;  /* 0x0000008c8854723c */ /* 0x050fe60000041854 */
[----:B------:R-:W-:Y:S05]  /*10630*/  IMAD.WIDE.U32 R140, R118, -0x326172a9, RZ ;  /* 0xcd9e8d57768c7825 */ /* 0x000fea00078e00ff */
[C---:B------:R-:W-:Y:S03]  /*10640*/  HMMA.16816.F32.BF16 R88, R136.reuse, R142, R88 ;  /* 0x0000008e8858723c */ /* 0x040fe60000041858 */
[----:B------:R-:W-:Y:S02]  /*10650*/  LOP3.LUT R118, R172, R152, R141, 0x96, !PT ;  /* 0x00000098ac767212 */ /* 0x000fe400078e968d */
[----:B------:R-:W-:Y:S02]  /*10660*/  LOP3.LUT R140, R227, R160, R140, 0x96, !PT ;  /* 0x000000a0e38c7212 */ /* 0x000fe400078e968c */
[----:B------:R-:W-:Y:S01]  /*10670*/  F2FP.BF16.F32.PACK_AB R152, R213, R205 ;  /* 0x000000cdd598723e */ /* 0x000fe200000010ff */
[C---:B-1----:R-:W-:Y:S03]  /*10680*/  HMMA.16816.F32.BF16 R92, R136.reuse, R120, R92 ;  /* 0x00000078885c723c */ /* 0x042fe6000004185c */
[----:B------:R-:W-:Y:S01]  /*10690*/  IMAD.WIDE.U32 R120, R118, -0x2daee0ad, RZ ;  /* 0xd2511f5376787825 */ /* 0x000fe200078e00ff */
[----:B------:R-:W-:Y:S02]  /*106a0*/  PRMT R151, R152, 0x7632, R151 ;  /* 0x0000763298977816 */ /* 0x000fe40000000097 */
[----:B------:R-:W-:Y:S01]  /*106b0*/  PRMT R160, R150, 0x7770, RZ ;  /* 0x0000777096a07816 */ /* 0x000fe200000000ff */
[----:B------:R-:W-:Y:S01]  /*106c0*/  IMAD.WIDE.U32 R172, R140, -0x2daee0ad, RZ ;  /* 0xd2511f538cac7825 */ /* 0x000fe200078e00ff */
[C---:B------:R-:W-:Y:S01]  /*106d0*/  HMMA.16816.F32.BF16 R96, R136.reuse, R122, R96 ;  /* 0x0000007a8860723c */ /* 0x040fe20000041860 */
[----:B------:R-:W1:Y:S02]  /*106e0*/  LDSM.16.MT88.4 R140, [R117+0x4000] ;  /* 0x00400000758c783b */ /* 0x000e640000004200 */
[----:B------:R-:W-:Y:S02]  /*106f0*/  LOP3.LUT R118, R200, R166, R121, 0x96, !PT ;  /* 0x000000a6c8767212 */ /* 0x000fe400078e9679 */
[----:B------:R-:W-:Y:S01]  /*10700*/  ISETP.LE.U32.AND P3, PT, R160, UR6, PT ;  /* 0x00000006a0007c0c */ /* 0x000fe2000bf63070 */
[----:B------:R-:W-:Y:S01]  /*10710*/  IMAD.MOV.U32 R160, RZ, RZ, R207 ;  /* 0x000000ffffa07224 */ /* 0x000fe200078e00cf */
[----:B------:R-:W-:Y:S01]  /*10720*/  LOP3.LUT R144, R161, R120, R173, 0x96, !PT ;  /* 0x00000078a1907212 */ /* 0x000fe200078e96ad */
[C---:B--2---:R-:W-:Y:S01]  /*10730*/  HMMA.16816.F32.BF16 R100, R136.reuse, R124, R100 ;  /* 0x0000007c8864723c */ /* 0x044fe20000041864 */
[----:B------:R-:W-:Y:S02]  /*10740*/  MUFU.EX2 R207, R22 ;  /* 0x0000001600cf7308 */ /* 0x000fe40000000800 */
[----:B------:R-:W-:Y:S01]  /*10750*/  IMAD.WIDE.U32 R146, R118, -0x326172a9, RZ ;  /* 0xcd9e8d5776927825 */ /* 0x000fe200078e00ff */
[----:B------:R-:W-:Y:S02]  /*10760*/  LEA R164, P2, R209, R160, 0x1 ;  /* 0x000000a0d1a47211 */ /* 0x000fe400078408ff */
[----:B------:R-:W-:Y:S01]  /*10770*/  F2FP.BF16.F32.PACK_AB R150, R218, R214 ;  /* 0x000000d6da96723e */ /* 0x000fe200000010ff */
[----:B------:R-:W-:Y:S01]  /*10780*/  VIADD R124, R197, 0x646e171e ;  /* 0x646e171ec57c7836 */ /* 0x000fe20000000000 */
[C---:B------:R-:W-:Y:S03]  /*10790*/  HMMA.16816.F32.BF16 R104, R136.reuse, R126, R104 ;  /* 0x0000007e8868723c */ /* 0x040fe60000041868 */
[----:B------:R-:W-:Y:S01]  /*107a0*/  LOP3.LUT R118, R226, R167, R147, 0x96, !PT ;  /* 0x000000a7e2767212 */ /* 0x000fe200078e9693 */
[----:B------:R-:W-:Y:S01]  /*107b0*/  IMAD.MOV.U32 R161, RZ, RZ, R206 ;  /* 0x000000ffffa17224 */ /* 0x000fe200078e00ce */
[----:B------:R-:W-:Y:S01]  /*107c0*/  PRMT R149, R150, 0x7632, R149 ;  /* 0x0000763296957816 */ /* 0x000fe20000000095 */
[----:B------:R-:W-:Y:S01]  /*107d0*/  MUFU.EX2 R206, R20 ;  /* 0x0000001400ce7308 */ /* 0x000fe20000000800 */
[----:B------:R-:W-:Y:S04]  /*107e0*/  IMAD.WIDE.U32 R144, R144, -0x326172a9, RZ ;  /* 0xcd9e8d5790907825 */ /* 0x000fe800078e00ff */
[----:B------:R-:W-:Y:S01]  /*107f0*/  IMAD.WIDE.U32 R166, R118, -0x2daee0ad, RZ ;  /* 0xd2511f5376a67825 */ /* 0x000fe200078e00ff */
[----:B------:R-:W-:Y:S03]  /*10800*/  LOP3.LUT R146, R168, R146, R145, 0x96, !PT ;  /* 0x00000092a8927212 */ /* 0x000fe600078e9691 */
[----:B------:R-:W-:Y:S01]  /*10810*/  VIADD R118, R196, 0x1715609d ;  /* 0x1715609dc4767836 */ /* 0x000fe20000000000 */
[----:B------:R-:W-:Y:S01]  /*10820*/  LOP3.LUT R120, R171, R172, R167, 0x96, !PT ;  /* 0x000000acab787212 */ /* 0x000fe200078e96a7 */
[----:B------:R-:W-:Y:S01]  /*10830*/  IMAD.WIDE.U32 R146, R146, -0x2daee0ad, RZ ;  /* 0xd2511f5392927825 */ /* 0x000fe200078e00ff */
[----:B------:R-:W-:Y:S02]  /*10840*/  PRMT R171, R179, 0x7610, R171 ;  /* 0x00007610b3ab7816 */ /* 0x000fe400000000ab */
[----:B------:R-:W-:Y:S01]  /*10850*/  LOP3.LUT R145, R118, R170, R165, 0x96, !PT ;  /* 0x000000aa76917212 */ /* 0x000fe200078e96a5 */
[----:B------:R-:W-:Y:S01]  /*10860*/  IMAD.WIDE.U32 R126, R120, -0x326172a9, RZ ;  /* 0xcd9e8d57787e7825 */ /* 0x000fe200078e00ff */
[----:B------:R-:W-:Y:S01]  /*10870*/  LEA.HI.X.SX32 R165, R209, R161, 0x1, P2 ;  /* 0x000000a1d1a57211 */ /* 0x000fe200010f0eff */
[----:B------:R-:W2:Y:S01]  /*10880*/  LDSM.16.MT88.4 R120, [R153+0x4000] ;  /* 0x004000009978783b */ /* 0x000ea20000004200 */
[----:B------:R-:W-:Y:S01]  /*10890*/  ISETP.LE.U32.AND P2, PT, R176, UR6, PT ;  /* 0x00000006b0007c0c */ /* 0x000fe2000bf43070 */
[C---:B-1----:R-:W-:Y:S01]  /*108a0*/  HMMA.16816.F32.BF16 R108, R136.reuse, R140, R108 ;  /* 0x0000008c886c723c */ /* 0x042fe2000004186c */
[----:B------:R1:W4:Y:S02]  /*108b0*/  MUFU.EX2 R209, R21 ;  /* 0x0000001500d17308 */ /* 0x0003240000000800 */
[----:B------:R-:W-:Y:S01]  /*108c0*/  LOP3.LUT R168, R118, R144, R127, 0x96, !PT ;  /* 0x0000009076a87212 */ /* 0x000fe200078e967f */
[----:B------:R-:W-:Y:S01]  /*108d0*/  IMAD.WIDE.U32 R144, R145, -0x2daee0ad, RZ ;  /* 0xd2511f5391907825 */ /* 0x000fe200078e00ff */
[----:B------:R-:W-:Y:S02]  /*108e0*/  @!P4 PRMT R154, R171, 0x5410, RZ ;  /* 0x00005410ab9ac816 */ /* 0x000fe400000000ff */
[----:B------:R-:W-:Y:S01]  /*108f0*/  LOP3.LUT R166, R169, R166, R147, 0x96, !PT ;  /* 0x000000a6a9a67212 */ /* 0x000fe200078e9693 */
[C---:B------:R-:W-:Y:S03]  /*10900*/  HMMA.16816.F32.BF16 R12, R136.reuse, R142, R12 ;  /* 0x0000008e880c723c */ /* 0x040fe6000004180c */
[----:B------:R-:W-:Y:S01]  /*10910*/  LOP3.LUT R118, R124, R174, R145, 0x96, !PT ;  /* 0x000000ae7c767212 */ /* 0x000fe200078e9691 */
[----:B------:R-:W-:Y:S04]  /*10920*/  IMAD.WIDE.U32 R166, R166, -0x326172a9, RZ ;  /* 0xcd9e8d57a6a67825 */ /* 0x000fe800078e00ff */
[----:B------:R-:W-:Y:S01]  /*10930*/  @!P2 HFMA2.BF16_V2 R181, -RZ.H0_H0, RZ.H0_H0, -R155.H0_H0 ;  /* 0x200000ffffb5a231 */ /* 0x000fe2000034099b */
[----:B-1----:R-:W-:Y:S01]  /*10940*/  LDSM.16.MT88.4 R20, [R117+0x4800] ;  /* 0x004800007514783b */ /* 0x002fe20000004200 */
[----:B------:R-:W-:Y:S01]  /*10950*/  PRMT R174, R184, 0x7610, R174 ;  /* 0x00007610b8ae7816 */ /* 0x000fe200000000ae */
[----:B------:R-:W-:Y:S01]  /*10960*/  IMAD.WIDE.U32 R168, R168, -0x2daee0ad, RZ ;  /* 0xd2511f53a8a87825 */ /* 0x000fe200078e00ff */
[----:B------:R-:W-:Y:S02]  /*10970*/  LOP3.LUT R167, R175, R126, R167, 0x96, !PT ;  /* 0x0000007eafa77212 */ /* 0x000fe400078e96a7 */
[----:B------:R-:W-:Y:S01]  /*10980*/  @!P6 PRMT R119, R174, 0x5410, RZ ;  /* 0x00005410ae77e816 */ /* 0x000fe200000000ff */
[----:B------:R-:W-:Y:S01]  /*10990*/  FFMA.FTZ R184, R32, UR4, -R162 ;  /* 0x0000000420b87c23 */ /* 0x000fe200080108a2 */
[----:B------:R-:W-:Y:S02]  /*109a0*/  LOP3.LUT R169, R124, R146, R169, 0x96, !PT ;  /* 0x000000927ca97212 */ /* 0x000fe400078e96a9 */
[----:B------:R-:W1:Y:S01]  /*109b0*/  LDSM.16.MT88.4 R124, [R180+0xc800] ;  /* 0x00c80000b47c783b */ /* 0x000e620000004200 */
[C---:B------:R-:W-:Y:S02]  /*109c0*/  PRMT R177, R166.reuse, 0x7772, RZ ;  /* 0x00007772a6b17816 */ /* 0x040fe400000000ff */
[----:B------:R-:W-:Y:S01]  /*109d0*/  PRMT R176, R166, 0x7771, RZ ;  /* 0x00007771a6b07816 */ /* 0x000fe200000000ff */
[----:B------:R-:W-:Y:S01]  /*109e0*/  MUFU.EX2 R184, R184 ;  /* 0x000000b800b87308 */ /* 0x000fe20000000800 */
[----:B------:R-:W-:Y:S02]  /*109f0*/  LOP3.LUT R170, R118, 0xff, RZ, 0xc0, !PT ;  /* 0x000000ff76aa7812 */ /* 0x000fe400078ec0ff */
[----:B------:R-:W-:Y:S01]  /*10a00*/  F2FP.BF16.F32.PACK_AB R140, R212, R208 ;  /* 0x000000d0d48c723e */ /* 0x000fe200000010ff */
[----:B------:R-:W-:Y:S01]  /*10a10*/  STG.E.U16 desc[UR16][R160.64], R119 ;  /* 0x00000077a0007986 */ /* 0x000fe2000c101510 */
[----:B------:R-:W-:Y:S02]  /*10a20*/  F2FP.BF16.F32.PACK_AB R147, R220, R215 ;  /* 0x000000d7dc93723e */ /* 0x000fe400000010ff */
[----:B------:R-:W-:Y:S02]  /*10a30*/  PRMT R145, R140, 0x7632, R145 ;  /* 0x000076328c917816 */ /* 0x000fe40000000091 */
[----:B------:R-:W-:Y:S01]  /*10a40*/  PRMT R146, R147, 0x7632, R146 ;  /* 0x0000763293927816 */ /* 0x000fe20000000092 */
[C---:B--2---:R-:W-:Y:S03]  /*10a50*/  HMMA.16816.F32.BF16 R16, R136.reuse, R120, R16 ;  /* 0x000000788810723c */ /* 0x044fe60000041810 */
[----:B------:R-:W-:Y:S02]  /*10a60*/  LOP3.LUT R120, R118, 0xffff, RZ, 0xc0, !PT ;  /* 0x0000ffff76787812 */ /* 0x000fe400078ec0ff */
[----:B------:R-:W-:Y:S02]  /*10a70*/  F2FP.BF16.F32.PACK_AB R141, R217, R219 ;  /* 0x000000dbd98d723e */ /* 0x000fe400000010ff */
[C---:B------:R-:W-:Y:S01]  /*10a80*/  PRMT R200, R144.reuse, 0x7773, RZ ;  /* 0x0000777390c87816 */ /* 0x040fe200000000ff */
[----:B------:R-:W-:Y:S03]  /*10a90*/  HMMA.16816.F32.BF16 R112, R136, R122, R112 ;  /* 0x0000007a8870723c */ /* 0x000fe60000041870 */
[----:B------:R-:W-:Y:S01]  /*10aa0*/  PRMT R201, R144, 0x7772, RZ ;  /* 0x0000777290c97816 */ /* 0x000fe200000000ff */
[----:B------:R-:W-:Y:S01]  /*10ab0*/  IMAD.MOV.U32 R122, RZ, RZ, R144 ;  /* 0x000000ffff7a7224 */ /* 0x000fe200078e0090 */
[----:B------:R-:W-:Y:S02]  /*10ac0*/  SHF.R.U32.HI R136, RZ, 0x8, R120 ;  /* 0x00000008ff887819 */ /* 0x000fe40000011678 */
[----:B------:R-:W-:Y:S02]  /*10ad0*/  PRMT R123, R118, 0x7632, R123 ;  /* 0x00007632767b7816 */ /* 0x000fe4000000007b */
[----:B------:R-:W-:Y:S02]  /*10ae0*/  PRMT R120, R170, 0x5410, R136 ;  /* 0x00005410aa787816 */ /* 0x000fe40000000088 */
[----:B------:R-:W-:Y:S02]  /*10af0*/  PRMT R121, R201, 0x5410, R200 ;  /* 0x00005410c9797816 */ /* 0x000fe400000000c8 */
[----:B------:R-:W-:Y:S02]  /*10b00*/  SHF.R.U32.HI R175, RZ, 0x18, R118 ;  /* 0x00000018ffaf7819 */ /* 0x000fe40000011676 */
[----:B------:R-:W-:Y:S02]  /*10b10*/  LOP3.LUT R172, R123, 0xff, RZ, 0xc0, !PT ;  /* 0x000000ff7bac7812 */ /* 0x000fe400078ec0ff */
[----:B------:R-:W-:Y:S02]  /*10b20*/  LOP3.LUT R123, R121, 0xff00ff, RZ, 0xc0, !PT ;  /* 0x00ff00ff797b7812 */ /* 0x000fe400078ec0ff */
[--C-:B------:R-:W-:Y:S02]  /*10b30*/  HSET2.LE.AND R120, R120, R195.reuse, PT ;  /* 0x000000c378787233 */ /* 0x100fe40003803000 */
[----:B------:R-:W-:Y:S02]  /*10b40*/  PRMT R121, R172, 0x5410, R175 ;  /* 0x00005410ac797816 */ /* 0x000fe400000000af */
[----:B------:R-:W-:Y:S02]  /*10b50*/  PRMT R118, R140, 0x5410, R145 ;  /* 0x000054108c767816 */ /* 0x000fe40000000091 */
[----:B------:R-:W-:Y:S02]  /*10b60*/  PRMT R199, R144, 0x7771, RZ ;  /* 0x0000777190c77816 */ /* 0x000fe400000000ff */
[----:B------:R-:W-:Y:S02]  /*10b70*/  LOP3.LUT R122, R122, 0xff, RZ, 0xc0, !PT ;  /* 0x000000ff7a7a7812 */ /* 0x000fe400078ec0ff */
[----:B------:R-:W-:Y:S02]  /*10b80*/  LOP3.LUT R120, R118, R120, RZ, 0xc0, !PT ;  /* 0x0000007876787212 */ /* 0x000fe400078ec0ff */
[--C-:B------:R-:W-:Y:S02]  /*10b90*/  HSET2.LE.AND R121, R121, R195.reuse, PT ;  /* 0x000000c379797233 */ /* 0x100fe40003803000 */
[----:B------:R-:W-:Y:S02]  /*10ba0*/  PRMT R122, R122, 0x5410, R199 ;  /* 0x000054107a7a7816 */ /* 0x000fe400000000c7 */
[----:B------:R-:W-:Y:S02]  /*10bb0*/  PRMT R118, R152, 0x5410, R151 ;  /* 0x0000541098767816 */ /* 0x000fe40000000097 */
[--C-:B------:R-:W-:Y:S02]  /*10bc0*/  HSET2.LE.AND R123, R123, R195.reuse, PT ;  /* 0x000000c37b7b7233 */ /* 0x100fe40003803000 */
[----:B------:R-:W-:Y:S02]  /*10bd0*/  LOP3.LUT R121, R118, R121, RZ, 0xc0, !PT ;  /* 0x0000007976797212 */ /* 0x000fe400078ec0ff */
[----:B------:R-:W-:Y:S02]  /*10be0*/  HSET2.LE.AND R122, R122, R195, PT ;  /* 0x000000c37a7a7233 */ /* 0x000fe40003803000 */
[----:B------:R-:W-:Y:S02]  /*10bf0*/  PRMT R118, R147, 0x5410, R146 ;  /* 0x0000541093767816 */ /* 0x000fe40000000092 */
[----:B------:R-:W-:Y:S02]  /*10c00*/  PRMT R144, R144, 0x7770, RZ ;  /* 0x0000777090907816 */ /* 0x000fe400000000ff */
[----:B------:R-:W-:Y:S02]  /*10c10*/  LOP3.LUT R122, R118, R122, RZ, 0xc0, !PT ;  /* 0x0000007a767a7212 */ /* 0x000fe400078ec0ff */
[----:B------:R-:W-:Y:S02]  /*10c20*/  PRMT R118, R150, 0x5410, R149 ;  /* 0x0000541096767816 */ /* 0x000fe40000000095 */
[----:B------:R-:W-:Y:S02]  /*10c30*/  ISETP.LE.U32.AND P6, PT, R144, UR6, PT ;  /* 0x0000000690007c0c */ /* 0x000fe4000bfc3070 */
[----:B------:R-:W-:Y:S02]  /*10c40*/  LOP3.LUT R123, R118, R123, RZ, 0xc0, !PT ;  /* 0x0000007b767b7212 */ /* 0x000fe400078ec0ff */
[----:B------:R-:W-:Y:S02]  /*10c50*/  LOP3.LUT R118, R178, 0xffff, RZ, 0xc0, !PT ;  /* 0x0000ffffb2767812 */ /* 0x000fe400078ec0ff */
[----:B------:R-:W-:Y:S02]  /*10c60*/  PRMT R178, R166, 0x7773, RZ ;  /* 0x00007773a6b27816 */ /* 0x000fe400000000ff */
[----:B------:R-:W-:Y:S01]  /*10c70*/  ISETP.LE.U32.AND P5, PT, R118, UR6, PT ;  /* 0x0000000676007c0c */ /* 0x000fe2000bfa3070 */
[C---:B-1----:R-:W-:Y:S05]  /*10c80*/  HMMA.16816.F32.BF16 R4, R120.reuse, R124, R4 ;  /* 0x0000007c7804723c */ /* 0x042fea0000041804 */
[----:B----4-:R-:W-:Y:S01]  /*10c90*/  F2FP.BF16.F32.PACK_AB R144, R209, R206 ;  /* 0x000000ced190723e */ /* 0x010fe200000010ff */
[----:B------:R-:W-:Y:S01]  /*10ca0*/  @!P6 HFMA2.BF16_V2 R252, -RZ.H0_H0, RZ.H0_H0, -R147.H0_H0 ;  /* 0x200000fffffce231 */ /* 0x000fe20000340993 */
[----:B------:R-:W-:Y:S01]  /*10cb0*/  F2FP.BF16.F32.PACK_AB R138, R216, R207 ;  /* 0x000000cfd88a723e */ /* 0x000fe200000010ff */
[C---:B------:R-:W-:Y:S01]  /*10cc0*/  HMMA.16816.F32.BF16 R8, R120.reuse, R126, R8 ;  /* 0x0000007e7808723c */ /* 0x040fe20000041808 */
[----:B------:R-:W1:Y:S02]  /*10cd0*/  LDSM.16.MT88.4 R124, [R117+0x800] ;  /* 0x00080000757c783b */ /* 0x000e640000004200 */
[----:B------:R-:W-:Y:S01]  /*10ce0*/  @!P6 PRMT R147, R252, 0x5410, RZ ;  /* 0x00005410fc93e816 */ /* 0x000fe200000000ff */
[----:B------:R-:W-:Y:S01]  /*10cf0*/  @!P5 HFMA2.BF16_V2 R183, -RZ.H0_H0, RZ.H0_H0, -R148.H0_H0 ;  /* 0x200000ffffb7d231 */ /* 0x000fe20000340994 */
[----:B------:R-:W-:Y:S02]  /*10d00*/  PRMT R143, R144, 0x7632, R143 ;  /* 0x00007632908f7816 */ /* 0x000fe4000000008f */
[----:B------:R-:W-:Y:S01]  /*10d10*/  PRMT R142, R138, 0x7632, R142 ;  /* 0x000076328a8e7816 */ /* 0x000fe2000000008e */
[C---:B------:R-:W-:Y:S01]  /*10d20*/  HMMA.16816.F32.BF16 R36, R120.reuse, R128, R36 ;  /* 0x000000807824723c */ /* 0x040fe20000041824 */
[----:B------:R2:W-:Y:S02]  /*10d30*/  @!P5 STL.S16 [R1+0x24], R183 ;  /* 0x000024b70100d387 */ /* 0x0005e40000100600 */
[----:B------:R-:W-:Y:S02]  /*10d40*/  PRMT R173, R183, 0x7610, R173 ;  /* 0x00007610b7ad7816 */ /* 0x000fe400000000ad */
[----:B------:R-:W-:Y:S01]  /*10d50*/  @!P2 STL.S16 [R1+0x14], R181 ;  /* 0x000014b50100a387 */ /* 0x000fe20000100600 */
[----:B------:R-:W-:Y:S02]  /*10d60*/  PRMT R139, R141, 0x7632, R139 ;  /* 0x000076328d8b7816 */ /* 0x000fe4000000008b */
[C---:B------:R-:W-:Y:S01]  /*10d70*/  HMMA.16816.F32.BF16 R40, R120.reuse, R130, R40 ;  /* 0x000000827828723c */ /* 0x040fe20000041828 */
[----:B------:R4:W-:Y:S02]  /*10d80*/  @!P4 STL.S16 [R1+0x10], R179 ;  /* 0x000010b30100c387 */ /* 0x0009e40000100600 */
[----:B------:R-:W-:Y:S02]  /*10d90*/  @!P5 PRMT R148, R173, 0x5410, RZ ;  /* 0x00005410ad94d816 */ /* 0x000fe400000000ff */
[----:B------:R-:W5:Y:S01]  /*10da0*/  LDL.LU R174, [R1+0x3c] ;  /* 0x00003c0001ae7983 */ /* 0x000f620000300800 */
[----:B------:R-:W-:Y:S02]  /*10db0*/  ISETP.GT.U32.AND P6, PT, R200, UR6, PT ;  /* 0x00000006c8007c0c */ /* 0x000fe4000bfc4070 */
[----:B------:R-:W-:Y:S01]  /*10dc0*/  LOP3.LUT R118, R167, 0xffff, RZ, 0xc0, !PT ;  /* 0x0000ffffa7767812 */ /* 0x000fe200078ec0ff */
[----:B------:R-:W3:Y:S03]  /*10dd0*/  LDL.LU R173, [R1+0x40] ;  /* 0x0000400001ad7983 */ /* 0x000ee60000300800 */
[----:B------:R-:W-:Y:S01]  /*10de0*/  SHF.R.U32.HI R118, RZ, 0x8, R118 ;  /* 0x00000008ff767819 */ /* 0x000fe20000011676 */
[----:B------:R3:W3:Y:S04]  /*10df0*/  LDL.S16 R171, [R1+0x18] ;  /* 0x0000180001ab7983 */ /* 0x0006e80000100600 */
[----:B------:R-:W4:Y:S01]  /*10e00*/  LDSM.16.MT88.4 R128, [R153+0x800] ;  /* 0x000800009980783b */ /* 0x000f220000004200 */
[--C-:B--2---:R-:W-:Y:S01]  /*10e10*/  FFMA.FTZ R183, R34, UR4, -R163.reuse ;  /* 0x0000000422b77c23 */ /* 0x104fe200080108a3 */
[----:B------:R-:W-:Y:S02]  /*10e20*/  IMAD.MOV.U32 R34, RZ, RZ, R166 ;  /* 0x000000ffff227224 */ /* 0x000fe400078e00a6 */
[----:B------:R-:W-:Y:S03]  /*10e30*/  @P6 HFMA2.BF16_V2 R248, -RZ.H0_H0, RZ.H0_H0, -R149.H0_H0 ;  /* 0x200000fffff86231 */ /* 0x000fe60000340995 */
[----:B------:R-:W-:Y:S01]  /*10e40*/  MUFU.EX2 R183, R183 ;  /* 0x000000b700b77308 */ /* 0x000fe20000000800 */
[C---:B-1----:R-:W-:Y:S01]  /*10e50*/  HMMA.16816.F32.BF16 R44, R120.reuse, R124, R44 ;  /* 0x0000007c782c723c */ /* 0x042fe2000004182c */
[----:B------:R-:W-:Y:S02]  /*10e60*/  STG.E.U16 desc[UR16][R160.64+0x2], R148 ;  /* 0x00000294a0007986 */ /* 0x000fe4000c101510 */
[----:B------:R-:W-:Y:S01]  /*10e70*/  @P6 PRMT R149, R248, 0x5410, RZ ;  /* 0x00005410f8956816 */ /* 0x000fe200000000ff */
[--C-:B----4-:R-:W-:Y:S01]  /*10e80*/  FFMA.FTZ R179, R29, UR4, -R162.reuse ;  /* 0x000000041db37c23 */ /* 0x110fe200080108a2 */
[----:B------:R1:W-:Y:S01]  /*10e90*/  STG.E.U16 desc[UR16][R164.64+0x2], R154 ;  /* 0x0000029aa4007986 */ /* 0x0003e2000c101510 */
[----:B------:R-:W-:Y:S02]  /*10ea0*/  FFMA.FTZ R29, R27, UR4, -R163 ;  /* 0x000000041b1d7c23 */ /* 0x000fe400080108a3 */
[C---:B------:R-:W-:Y:S01]  /*10eb0*/  HMMA.16816.F32.BF16 R48, R120.reuse, R126, R48 ;  /* 0x0000007e7830723c */ /* 0x040fe20000041830 */
[----:B------:R-:W2:Y:S07]  /*10ec0*/  LDSM.16.MT88.4 R124, [R180+0xe800] ;  /* 0x00e80000b47c783b */ /* 0x000eae0000004200 */
[C---:B------:R-:W-:Y:S03]  /*10ed0*/  HMMA.16816.F32.BF16 R52, R120.reuse, R128, R52 ;  /* 0x000000807834723c */ /* 0x040fe60000041834 */
[----:B-1----:R-:W-:Y:S05]  /*10ee0*/  LOP3.LUT R154, R169, 0xff, RZ, 0xc0, !PT ;  /* 0x000000ffa99a7812 */ /* 0x002fea00078ec0ff */
[C---:B------:R-:W-:Y:S01]  /*10ef0*/  HMMA.16816.F32.BF16 R56, R120.reuse, R130, R56 ;  /* 0x000000827838723c */ /* 0x040fe20000041838 */
[----:B------:R-:W1:Y:S07]  /*10f00*/  LDSM.16.MT88.4 R128, [R182+0xe800] ;  /* 0x00e80000b680783b */ /* 0x000e6e0000004200 */
[C---:B--2---:R-:W-:Y:S08]  /*10f10*/  HMMA.16816.F32.BF16 R60, R120.reuse, R124, R60 ;  /* 0x0000007c783c723c */ /* 0x044ff0000004183c */
[C---:B------:R-:W-:Y:S01]  /*10f20*/  HMMA.16816.F32.BF16 R64, R120.reuse, R126, R64 ;  /* 0x0000007e7840723c */ /* 0x040fe20000041840 */
[----:B------:R-:W2:Y:S07]  /*10f30*/  LDSM.16.MT88.4 R124, [R117+0x2800] ;  /* 0x00280000757c783b */ /* 0x000eae0000004200 */
[C---:B-1----:R-:W-:Y:S03]  /*10f40*/  HMMA.16816.F32.BF16 R68, R120.reuse, R128, R68 ;  /* 0x000000807844723c */ /* 0x042fe60000041844 */
[----:B------:R-:W-:Y:S02]  /*10f50*/  LOP3.LUT R128, R136, 0xffff, RZ, 0xc0, !PT ;  /* 0x0000ffff88807812 */ /* 0x000fe400078ec0ff */
[----:B------:R-:W-:Y:S01]  /*10f60*/  PRMT R129, R181, 0x7610, R129 ;  /* 0x00007610b5817816 */ /* 0x000fe20000000081 */
[--C-:B------:R-:W-:Y:S01]  /*10f70*/  FFMA.FTZ R181, R28, UR4, -R162.reuse ;  /* 0x000000041cb57c23 */ /* 0x100fe200080108a2 */
[----:B------:R-:W-:Y:S01]  /*10f80*/  ISETP.LE.U32.AND P5, PT, R128, UR6, PT ;  /* 0x0000000680007c0c */ /* 0x000fe2000bfa3070 */
[C---:B------:R-:W-:Y:S03]  /*10f90*/  HMMA.16816.F32.BF16 R72, R120.reuse, R130, R72 ;  /* 0x000000827848723c */ /* 0x040fe60000041848 */
[----:B------:R-:W-:Y:S01]  /*10fa0*/  LOP3.LUT R128, R118, 0xffff, RZ, 0xc0, !PT ;  /* 0x0000ffff76807812 */ /* 0x000fe200078ec0ff */
[--C-:B------:R-:W-:Y:S01]  /*10fb0*/  FFMA.FTZ R28, R26, UR4, -R163.reuse ;  /* 0x000000041a1c7c23 */ /* 0x100fe200080108a3 */
[----:B------:R-:W-:Y:S01]  /*10fc0*/  @!P2 PRMT R155, R129, 0x5410, RZ ;  /* 0x00005410819ba816 */ /* 0x000fe200000000ff */
[----:B------:R-:W-:Y:S01]  /*10fd0*/  LDSM.16.MT88.4 R24, [R153+0x4800] ;  /* 0x004800009918783b */ /* 0x000fe20000004200 */
[----:B------:R-:W-:Y:S01]  /*10fe0*/  ISETP.LE.U32.AND P2, PT, R128, UR6, PT ;  /* 0x0000000680007c0c */ /* 0x000fe2000bf43070 */
[----:B------:R-:W-:Y:S01]  /*10ff0*/  FFMA.FTZ R162, R33, UR4, -R162 ;  /* 0x0000000421a27c23 */ /* 0x000fe200080108a2 */
[C---:B--2---:R-:W-:Y:S01]  /*11000*/  HMMA.16816.F32.BF16 R76, R120.reuse, R124, R76 ;  /* 0x0000007c784c723c */ /* 0x044fe2000004184c */
[----:B------:R-:W-:Y:S02]  /*11010*/  MUFU.EX2 R181, R181 ;  /* 0x000000b500b57308 */ /* 0x000fe40000000800 */
[----:B------:R-:W-:Y:S02]  /*11020*/  PRMT R124, R166, 0x7770, RZ ;  /* 0x00007770a67c7816 */ /* 0x000fe400000000ff */
[----:B------:R-:W1:Y:S06]  /*11030*/  LDSM.16.MT88.4 R128, [R180+0x10800] ;  /* 0x01080000b480783b */ /* 0x000e6c0000004200 */
[----:B------:R-:W2:Y:S01]  /*11040*/  MUFU.EX2 R162, R162 ;  /* 0x000000a200a27308 */ /* 0x000ea20000000800 */
[----:B------:R-:W-:Y:S01]  /*11050*/  ISETP.LE.U32.AND P4, PT, R124, UR6, PT ;  /* 0x000000067c007c0c */ /* 0x000fe2000bf83070 */
[C---:B------:R-:W-:Y:S03]  /*11060*/  HMMA.16816.F32.BF16 R80, R120.reuse, R126, R80 ;  /* 0x0000007e7850723c */ /* 0x040fe60000041850 */
[----:B------:R-:W-:Y:S01]  /*11070*/  @!P2 HFMA2.BF16_V2 R244, -RZ.H0_H0, RZ.H0_H0, -R143.H0_H0 ;  /* 0x200000fffff4a231 */ /* 0x000fe2000034098f */
[----:B------:R-:W4:Y:S04]  /*11080*/  LDSM.16.MT88.4 R124, [R182+0x10800] ;  /* 0x01080000b67c783b */ /* 0x000f280000004200 */
[C---:B------:R-:W-:Y:S03]  /*11090*/  HMMA.16816.F32.BF16 R84, R120.reuse, R132, R84 ;  /* 0x000000847854723c */ /* 0x040fe60000041854 */
[--C-:B------:R-:W-:Y:S01]  /*110a0*/  FFMA.FTZ R132, R30, UR4, -R163.reuse ;  /* 0x000000041e847c23 */ /* 0x100fe200080108a3 */
[--C-:B------:R-:W-:Y:S01]  /*110b0*/  FFMA.FTZ R133, R31, UR4, -R163.reuse ;  /* 0x000000041f857c23 */ /* 0x100fe200080108a3 */
[----:B------:R3:W3:Y:S01]  /*110c0*/  LDL.S16 R166, [R1+0x8] ;  /* 0x0000080001a67983 */ /* 0x0006e20000100600 */
[----:B------:R-:W-:Y:S01]  /*110d0*/  FFMA.FTZ R163, R35, UR4, -R163 ;  /* 0x0000000423a37c23 */ /* 0x000fe200080108a3 */
[----:B--2---:R-:W-:Y:S01]  /*110e0*/  F2FP.BF16.F32.PACK_AB R119, R162, R184 ;  /* 0x000000b8a277723e */ /* 0x004fe200000010ff */
[C---:B------:R-:W-:Y:S01]  /*110f0*/  HMMA.16816.F32.BF16 R88, R120.reuse, R134, R88 ;  /* 0x000000867858723c */ /* 0x040fe20000041858 */
[----:B------:R2:W-:Y:S02]  /*11100*/  STG.E.U16 desc[UR16][R164.64], R155 ;  /* 0x0000009ba4007986 */ /* 0x0005e4000c101510 */
[----:B------:R-:W-:Y:S01]  /*11110*/  @!P4 HFMA2.BF16_V2 R242, -RZ.H0_H0, RZ.H0_H0, -R141.H0_H0 ;  /* 0x200000fffff2c231 */ /* 0x000fe2000034098d */
[----:B------:R-:W-:Y:S04]  /*11120*/  MUFU.EX2 R163, R163 ;  /* 0x000000a300a37308 */ /* 0x000fe80000000800 */
[C---:B-1----:R-:W-:Y:S03]  /*11130*/  HMMA.16816.F32.BF16 R92, R120.reuse, R128, R92 ;  /* 0x00000080785c723c */ /* 0x042fe6000004185c */
[----:B--2---:R-:W-:Y:S05]  /*11140*/  SHF.R.U32.HI R155, RZ, 0x18, R169 ;  /* 0x00000018ff9b7819 */ /* 0x004fea00000116a9 */
[C---:B------:R-:W-:Y:S08]  /*11150*/  HMMA.16816.F32.BF16 R96, R120.reuse, R130, R96 ;  /* 0x000000827860723c */ /* 0x040ff00000041860 */
[C---:B----4-:R-:W-:Y:S08]  /*11160*/  HMMA.16816.F32.BF16 R100, R120.reuse, R124, R100 ;  /* 0x0000007c7864723c */ /* 0x050ff00000041864 */
[C---:B------:R-:W-:Y:S01]  /*11170*/  HMMA.16816.F32.BF16 R104, R120.reuse, R126, R104 ;  /* 0x0000007e7868723c */ /* 0x040fe20000041868 */
[----:B------:R-:W-:Y:S07]  /*11180*/  LDSM.16.MT88.4 R124, [R117+0x1000] ;  /* 0x00100000757c783b */ /* 0x000fee0000004200 */
[C---:B------:R-:W-:Y:S03]  /*11190*/  HMMA.16816.F32.BF16 R108, R120.reuse, R20, R108 ;  /* 0x00000014786c723c */ /* 0x040fe6000004186c */
[----:B------:R-:W-:Y:S02]  /*111a0*/  PRMT R20, R144, 0x5410, R143 ;  /* 0x0000541090147816 */ /* 0x000fe4000000008f */
[----:B------:R-:W-:Y:S02]  /*111b0*/  PRMT R21, R138, 0x5410, R142 ;  /* 0x000054108a157816 */ /* 0x000fe4000000008e */
[----:B------:R-:W-:Y:S01]  /*111c0*/  @!P2 PRMT R143, R244, 0x5410, RZ ;  /* 0x00005410f48fa816 */ /* 0x000fe200000000ff */
[C---:B------:R-:W-:Y:S03]  /*111d0*/  HMMA.16816.F32.BF16 R12, R120.reuse, R22, R12 ;  /* 0x00000016780c723c */ /* 0x040fe6000004180c */
[----:B------:R-:W-:Y:S05]  /*111e0*/  ISETP.GT.U32.AND P2, PT, R176, UR6, PT ;  /* 0x00000006b0007c0c */ /* 0x000fea000bf44070 */
[C---:B------:R-:W-:Y:S08]  /*111f0*/  HMMA.16816.F32.BF16 R16, R120.reuse, R24, R16 ;  /* 0x000000187810723c */ /* 0x040ff00000041810 */
[----:B------:R-:W-:Y:S01]  /*11200*/  HMMA.16816.F32.BF16 R112, R120, R26, R112 ;  /* 0x0000001a7870723c */ /* 0x000fe20000041870 */
[----:B------:R-:W-:Y:S02]  /*11210*/  LDSM.16.MT88.4 R24, [R153+0x1000] ;  /* 0x001000009918783b */ /* 0x000fe40000004200 */
[----:B------:R-:W-:Y:S06]  /*11220*/  @P2 HFMA2.BF16_V2 R240, -RZ.H0_H0, RZ.H0_H0, -R139.H0_H0 ;  /* 0x200000fffff02231 */ /* 0x000fec000034098b */
[----:B------:R-:W-:Y:S01]  /*11230*/  LDSM.16.MT88.4 R120, [R117+0x3000] ;  /* 0x003000007578783b */ /* 0x000fe20000004200 */
[----:B-----5:R-:W-:Y:S01]  /*11240*/  FFMA.FTZ R2, R2, R174, R221 ;  /* 0x000000ae02027223 */ /* 0x020fe200000100dd */
[----:B------:R-:W-:Y:S06]  /*11250*/  SHF.R.U32.HI R174, RZ, 0x18, R167 ;  /* 0x00000018ffae7819 */ /* 0x000fec00000116a7 */
[----:B------:R4:W2:Y:S01]  /*11260*/  LDL.S16 R221, [R1+0xc] ;  /* 0x00000c0001dd7983 */ /* 0x0008a20000100600 */
[----:B------:R-:W-:Y:S01]  /*11270*/  FADD.FTZ R2, R222, R2 ;  /* 0x00000002de027221 */ /* 0x000fe20000010000 */
[----:B---3--:R-:W-:Y:S02]  /*11280*/  FFMA.FTZ R0, R0, R173, R210 ;  /* 0x000000ad00007223 */ /* 0x008fe400000100d2 */
[----:B------:R4:W3:Y:S01]  /*11290*/  LDL.S16 R222, [R1+0x20] ;  /* 0x0000200001de7983 */ /* 0x0008e20000100600 */
[----:B------:R-:W-:Y:S01]  /*112a0*/  MUFU.EX2 R210, R28 ;  /* 0x0000001c00d27308 */ /* 0x000fe20000000800 */
[----:B------:R-:W-:Y:S02]  /*112b0*/  @!P3 HFMA2.BF16_V2 R171, -RZ.H0_H0, RZ.H0_H0, -R157.H0_H0 ;  /* 0x200000ffffabb231 */ /* 0x000fe4000034099d */
[----:B------:R-:W-:Y:S01]  /*112c0*/  FADD.FTZ R0, R211, R0 ;  /* 0x00000000d3007221 */ /* 0x000fe20000010000 */
[----:B------:R-:W-:Y:S06]  /*112d0*/  FADD.FTZ R33, R224, R2 ;  /* 0x00000002e0217221 */ /* 0x000fec0000010000 */
[----:B------:R-:W1:Y:S01]  /*112e0*/  MUFU.EX2 R211, R29 ;  /* 0x0000001d00d37308 */ /* 0x000e620000000800 */
[----:B------:R5:W-:Y:S01]  /*112f0*/  @!P3 STL.S16 [R1+0x18], R171 ;  /* 0x000018ab0100b387 */ /* 0x000be20000100600 */
[--C-:B------:R-:W-:Y:S01]  /*11300*/  FADD.FTZ R32, R223, R0.reuse ;  /* 0x00000000df207221 */ /* 0x100fe20000010000 */
[----:B------:R-:W-:Y:S01]  /*11310*/  PRMT R0, R167, 0x7632, R0 ;  /* 0x00007632a7007816 */ /* 0x000fe20000000000 */
[----:B------:R-:W-:Y:S01]  /*11320*/  FADD.FTZ R33, R225, R33 ;  /* 0x00000021e1217221 */ /* 0x000fe20000010000 */
[----:B------:R-:W-:Y:S01]  /*11330*/  PRMT R129, R171, 0x7610, R129 ;  /* 0x00007610ab817816 */ /* 0x000fe20000000081 */
[----:B------:R-:W-:Y:S01]  /*11340*/  FADD.FTZ R32, R228, R32 ;  /* 0x00000020e4207221 */ /* 0x000fe20000010000 */
[----:B------:R-:W-:Y:S02]  /*11350*/  LOP3.LUT R173, R0, 0xff, RZ, 0xc0, !PT ;  /* 0x000000ff00ad7812 */ /* 0x000fe400078ec0ff */
[----:B------:R-:W-:Y:S01]  /*11360*/  @!P3 PRMT R157, R129, 0x5410, RZ ;  /* 0x00005410819db816 */ /* 0x000fe200000000ff */
[----:B------:R-:W-:Y:S01]  /*11370*/  FADD.FTZ R128, R205, R32 ;  /* 0x00000020cd807221 */ /* 0x000fe20000010000 */
[----:B------:R-:W-:Y:S01]  /*11380*/  PRMT R2, R173, 0x5410, R174 ;  /* 0x00005410ad027816 */ /* 0x000fe200000000ae */
[----:B------:R4:W4:Y:S01]  /*11390*/  LDL.S16 R129, [R1+0x4] ;  /* 0x0000040001817983 */ /* 0x0009220000100600 */
[----:B------:R-:W-:Y:S02]  /*113a0*/  ISETP.GT.U32.AND P3, PT, R202, UR6, PT ;  /* 0x00000006ca007c0c */ /* 0x000fe4000bf64070 */
[----:B-1----:R-:W-:Y:S01]  /*113b0*/  F2FP.BF16.F32.PACK_AB R137, R211, R210 ;  /* 0x000000d2d389723e */ /* 0x002fe200000010ff */
[----:B------:R-:W1:Y:S01]  /*113c0*/  LDSM.16.MT88.4 R28, [R180+0xd000] ;  /* 0x00d00000b41c783b */ /* 0x000e620000004200 */
[--C-:B------:R-:W-:Y:S01]  /*113d0*/  HSET2.LE.AND R2, R2, R195.reuse, PT ;  /* 0x000000c302027233 */ /* 0x100fe20003803000 */
[----:B------:R-:W5:Y:S01]  /*113e0*/  MUFU.EX2 R202, R179 ;  /* 0x000000b300ca7308 */ /* 0x000f620000000800 */
[----:B------:R-:W-:Y:S03]  /*113f0*/  PRMT R136, R137, 0x7632, R136 ;  /* 0x0000763289887816 */ /* 0x000fe60000000088 */
[----:B------:R-:W-:Y:S06]  /*11400*/  LOP3.LUT R21, R21, R2, RZ, 0xc0, !PT ;  /* 0x0000000215157212 */ /* 0x000fec00078ec0ff */
[----:B------:R-:W-:Y:S01]  /*11410*/  MUFU.EX2 R179, R133 ;  /* 0x0000008500b37308 */ /* 0x000fe20000000800 */
[----:B------:R-:W-:Y:S01]  /*11420*/  LOP3.LUT R2, R34, 0xff, RZ, 0xc0, !PT ;  /* 0x000000ff22027812 */ /* 0x000fe200078ec0ff */
[----:B------:R-:W-:Y:S01]  /*11430*/  STG.E.U16 desc[UR16][R160.64+0x10], R157 ;  /* 0x0000109da0007986 */ /* 0x000fe2000c101510 */
[----:B-----5:R-:W-:Y:S02]  /*11440*/  LOP3.LUT R171, R167, 0xff, RZ, 0xc0, !PT ;  /* 0x000000ffa7ab7812 */ /* 0x020fe400078ec0ff */
[----:B------:R-:W-:Y:S02]  /*11450*/  PRMT R22, R2, 0x5410, R176 ;  /* 0x0000541002167816 */ /* 0x000fe400000000b0 */
[----:B------:R-:W-:Y:S01]  /*11460*/  PRMT R0, R171, 0x5410, R118 ;  /* 0x00005410ab007816 */ /* 0x000fe20000000076 */
[----:B------:R-:W-:Y:S01]  /*11470*/  FADD.FTZ R118, R208, R33 ;  /* 0x00000021d0767221 */ /* 0x000fe20000010000 */
[----:B------:R-:W-:Y:S01]  /*11480*/  F2FP.BF16.F32.PACK_AB R135, R202, R181 ;  /* 0x000000b5ca87723e */ /* 0x000fe200000010ff */
[----:B------:R-:W5:Y:S01]  /*11490*/  LDSM.16.MT88.4 R32, [R182+0xd000] ;  /* 0x00d00000b620783b */ /* 0x000f620000004200 */
[--C-:B------:R-:W-:Y:S01]  /*114a0*/  HSET2.LE.AND R22, R22, R195.reuse, PT ;  /* 0x000000c316167233 */ /* 0x100fe20003803000 */
[----:B------:R-:W-:Y:S01]  /*114b0*/  FADD.FTZ R118, R212, R118 ;  /* 0x00000076d4767221 */ /* 0x000fe20000010000 */
[--C-:B------:R-:W-:Y:S02]  /*114c0*/  HSET2.LE.AND R0, R0, R195.reuse, PT ;  /* 0x000000c300007233 */ /* 0x100fe40003803000 */
[----:B------:R-:W-:Y:S02]  /*114d0*/  PRMT R134, R135, 0x7632, R134 ;  /* 0x0000763287867816 */ /* 0x000fe40000000086 */
[----:B------:R-:W-:Y:S02]  /*114e0*/  ISETP.LE.U32.AND P6, PT, R171, UR6, PT ;  /* 0x00000006ab007c0c */ /* 0x000fe4000bfc3070 */
[----:B------:R-:W-:Y:S02]  /*114f0*/  LOP3.LUT R20, R20, R0, RZ, 0xc0, !PT ;  /* 0x0000000014147212 */ /* 0x000fe400078ec0ff */
[----:B------:R-:W-:Y:S02]  /*11500*/  PRMT R0, R177, 0x5410, R178 ;  /* 0x00005410b1007816 */ /* 0x000fe400000000b2 */
[----:B------:R-:W-:Y:S02]  /*11510*/  PRMT R167, R168, 0x7773, RZ ;  /* 0x00007773a8a77816 */ /* 0x000fe400000000ff */
[----:B------:R-:W-:Y:S05]  /*11520*/  LOP3.LUT R0, R0, 0xff00ff, RZ, 0xc0, !PT ;  /* 0x00ff00ff00007812 */ /* 0x000fea00078ec0ff */
[----:B------:R-:W-:Y:S01]  /*11530*/  HSET2.LE.AND R23, R0, R195, PT ;  /* 0x000000c300177233 */ /* 0x000fe20003803000 */
[----:B------:R-:W-:Y:S01]  /*11540*/  @!P6 HFMA2.BF16_V2 R245, -RZ.H0_H0, RZ.H0_H0, -R144.H0_H0 ;  /* 0x200000fffff5e231 */ /* 0x000fe20000340990 */
[----:B------:R-:W-:Y:S02]  /*11550*/  PRMT R0, R141, 0x5410, R139 ;  /* 0x000054108d007816 */ /* 0x000fe4000000008b */
[----:B------:R-:W-:Y:S02]  /*11560*/  @!P4 PRMT R141, R242, 0x5410, RZ ;  /* 0x00005410f28dc816 */ /* 0x000fe400000000ff */
[----:B------:R-:W-:Y:S02]  /*11570*/  LOP3.LUT R22, R0, R22, RZ, 0xc0, !PT ;  /* 0x0000001600167212 */ /* 0x000fe400078ec0ff */
[----:B------:R-:W-:Y:S02]  /*11580*/  PRMT R0, R137, 0x5410, R136 ;  /* 0x0000541089007816 */ /* 0x000fe40000000088 */
[----:B------:R-:W-:Y:S02]  /*11590*/  @!P6 PRMT R144, R245, 0x5410, RZ ;  /* 0x00005410f590e816 */ /* 0x000fe400000000ff */
[----:B------:R-:W-:Y:S02]  /*115a0*/  LOP3.LUT R23, R0, R23, RZ, 0xc0, !PT ;  /* 0x0000001700177212 */ /* 0x000fe400078ec0ff */
[----:B------:R-:W-:Y:S02]  /*115b0*/  @P2 PRMT R139, R240, 0x5410, RZ ;  /* 0x00005410f08b2816 */ /* 0x000fe400000000ff */
[----:B------:R-:W-:Y:S02]  /*115c0*/  ISETP.LE.U32.AND P6, PT, R174, UR6, PT ;  /* 0x00000006ae007c0c */ /* 0x000fe4000bfc3070 */
[----:B------:R-:W-:Y:S01]  /*115d0*/  ISETP.LE.U32.AND P4, PT, R154, UR6, PT ;  /* 0x000000069a007c0c */ /* 0x000fe2000bf83070 */
[C---:B-1----:R-:W-:Y:S08]  /*115e0*/  HMMA.16816.F32.BF16 R4, R20.reuse, R28, R4 ;  /* 0x0000001c1404723c */ /* 0x042ff00000041804 */
[C---:B------:R-:W-:Y:S01]  /*115f0*/  HMMA.16816.F32.BF16 R8, R20.reuse, R30, R8 ;  /* 0x0000001e1408723c */ /* 0x040fe20000041808 */
[----:B------:R-:W1:Y:S02]  /*11600*/  LDSM.16.MT88.4 R28, [R180+0xf000] ;  /* 0x00f00000b41c783b */ /* 0x000e640000004200 */
[----:B------:R-:W-:Y:S02]  /*11610*/  @!P6 HFMA2.BF16_V2 R243, -RZ.H0_H0, RZ.H0_H0, -R142.H0_H0 ;  /* 0x200000fffff3e231 */ /* 0x000fe4000034098e */
[----:B------:R-:W-:Y:S03]  /*11620*/  @!P4 HFMA2.BF16_V2 R237, -RZ.H0_H0, RZ.H0_H0, -R135.H0_H0 ;  /* 0x200000ffffedc231 */ /* 0x000fe60000340987 */
[C---:B-----5:R-:W-:Y:S03]  /*11630*/  HMMA.16816.F32.BF16 R36, R20.reuse, R32, R36 ;  /* 0x000000201424723c */ /* 0x060fe60000041824 */
[----:B------:R-:W-:Y:S02]  /*11640*/  @!P6 PRMT R142, R243, 0x5410, RZ ;  /* 0x00005410f38ee816 */ /* 0x000fe400000000ff */
[----:B------:R-:W-:Y:S03]  /*11650*/  ISETP.GT.U32.AND P6, PT, R178, UR6, PT ;  /* 0x00000006b2007c0c */ /* 0x000fe6000bfc4070 */
[C---:B------:R-:W-:Y:S01]  /*11660*/  HMMA.16816.F32.BF16 R40, R20.reuse, R34, R40 ;  /* 0x000000221428723c */ /* 0x040fe20000041828 */
[----:B------:R-:W5:Y:S07]  /*11670*/  LDSM.16.MT88.4 R32, [R182+0xf000] ;  /* 0x00f00000b620783b */ /* 0x000f6e0000004200 */
[C---:B------:R-:W-:Y:S03]  /*11680*/  HMMA.16816.F32.BF16 R44, R20.reuse, R124, R44 ;  /* 0x0000007c142c723c */ /* 0x040fe6000004182c */
[----:B------:R-:W-:Y:S05]  /*11690*/  @P6 HFMA2.BF16_V2 R239, -RZ.H0_H0, RZ.H0_H0, -R136.H0_H0 ;  /* 0x200000ffffef6231 */ /* 0x000fea0000340988 */
[C---:B------:R-:W-:Y:S03]  /*116a0*/  HMMA.16816.F32.BF16 R48, R20.reuse, R126, R48 ;  /* 0x0000007e1430723c */ /* 0x040fe60000041830 */
[----:B------:R-:W-:Y:S02]  /*116b0*/  @P6 PRMT R136, R239, 0x5410, RZ ;  /* 0x00005410ef886816 */ /* 0x000fe400000000ff */
[----:B------:R-:W-:Y:S03]  /*116c0*/  ISETP.LE.U32.AND P6, PT, R155, UR6, PT ;  /* 0x000000069b007c0c */ /* 0x000fe6000bfc3070 */
[C---:B------:R-:W-:Y:S08]  /*116d0*/  HMMA.16816.F32.BF16 R52, R20.reuse, R24, R52 ;  /* 0x000000181434723c */ /* 0x040ff00000041834 */
[C---:B------:R-:W-:Y:S01]  /*116e0*/  HMMA.16816.F32.BF16 R56, R20.reuse, R26, R56 ;  /* 0x0000001a1438723c */ /* 0x040fe20000041838 */
[----:B------:R-:W5:Y:S07]  /*116f0*/  LDSM.16.MT88.4 R24, [R153+0x3000] ;  /* 0x003000009918783b */ /* 0x000f6e0000004200 */
[C---:B-1----:R-:W-:Y:S08]  /*11700*/  HMMA.16816.F32.BF16 R60, R20.reuse, R28, R60 ;  /* 0x0000001c143c723c */ /* 0x042ff0000004183c */
[C---:B------:R-:W-:Y:S08]  /*11710*/  HMMA.16816.F32.BF16 R64, R20.reuse, R30, R64 ;  /* 0x0000001e1440723c */ /* 0x040ff00000041840 */
[C---:B-----5:R-:W-:Y:S08]  /*11720*/  HMMA.16816.F32.BF16 R68, R20.reuse, R32, R68 ;  /* 0x000000201444723c */ /* 0x060ff00000041844 */
[C---:B------:R-:W-:Y:S01]  /*11730*/  HMMA.16816.F32.BF16 R72, R20.reuse, R34, R72 ;  /* 0x000000221448723c */ /* 0x040fe20000041848 */
[----:B------:R-:W-:Y:S07]  /*11740*/  LDSM.16.MT88.4 R32, [R182+0x11000] ;  /* 0x01100000b620783b */ /* 0x000fee0000004200 */
[C---:B------:R-:W-:Y:S03]  /*11750*/  HMMA.16816.F32.BF16 R76, R20.reuse, R120, R76 ;  /* 0x00000078144c723c */ /* 0x040fe6000004184c */
[----:B------:R-:W-:Y:S04]  /*11760*/  LOP3.LUT R120, R169, 0xffff, RZ, 0xc0, !PT ;  /* 0x0000ffffa9787812 */ /* 0x000fe800078ec0ff */
[----:B------:R-:W-:Y:S01]  /*11770*/  SHF.R.U32.HI R120, RZ, 0x8, R120 ;  /* 0x00000008ff787819 */ /* 0x000fe20000011678 */
[C---:B------:R-:W-:Y:S03]  /*11780*/  HMMA.16816.F32.BF16 R80, R20.reuse, R122, R80 ;  /* 0x0000007a1450723c */ /* 0x040fe60000041850 */
[----:B------:R-:W-:Y:S05]  /*11790*/  IMAD.MOV.U32 R122, RZ, RZ, R168 ;  /* 0x000000ffff7a7224 */ /* 0x000fea00078e00a8 */
[C---:B------:R-:W-:Y:S08]  /*117a0*/  HMMA.16816.F32.BF16 R84, R20.reuse, R24, R84 ;  /* 0x000000181454723c */ /* 0x040ff00000041854 */
[C---:B------:R-:W-:Y:S01]  /*117b0*/  HMMA.16816.F32.BF16 R88, R20.reuse, R26, R88 ;  /* 0x0000001a1458723c */ /* 0x040fe20000041858 */
[----:B------:R-:W-:Y:S02]  /*117c0*/  LDSM.16.MT88.4 R24, [R117+0x5000] ;  /* 0x005000007518783b */ /* 0x000fe40000004200 */
[----:B---3--:R-:W-:Y:S05]  /*117d0*/  @P3 HFMA2.BF16_V2 R222, -RZ.H0_H0, RZ.H0_H0, -R156.H0_H0 ;  /* 0x200000ffffde3231 */ /* 0x008fea000034099c */
[----:B------:R-:W-:Y:S01]  /*117e0*/  PRMT R0, R222, 0x7610, R0 ;  /* 0x00007610de007816 */ /* 0x000fe20000000000 */
[----:B------:R-:W-:Y:S03]  /*117f0*/  @P3 STL.S16 [R1+0x20], R222 ;  /* 0x000020de01003387 */ /* 0x000fe60000100600 */
[----:B------:R-:W-:Y:S02]  /*11800*/  @P3 PRMT R156, R0, 0x5410, RZ ;  /* 0x00005410009c3816 */ /* 0x000fe400000000ff */
[----:B------:R3:W5:Y:S01]  /*11810*/  LDL.S16 R0, [R1] ;  /* 0x0000000001007983 */ /* 0x0007620000100600 */
[----:B------:R-:W-:Y:S03]  /*11820*/  ISETP.GT.U32.AND P3, PT, R203, UR6, PT ;  /* 0x00000006cb007c0c */ /* 0x000fe6000bf64070 */
[----:B------:R-:W-:Y:S10]  /*11830*/  STG.E.U16 desc[UR16][R160.64+0x12], R156 ;  /* 0x0000129ca0007986 */ /* 0x000ff4000c101510 */
[----:B--2---:R-:W-:Y:S05]  /*11840*/  @P3 HFMA2.BF16_V2 R221, -RZ.H0_H0, RZ.H0_H0, -R158.H0_H0 ;  /* 0x200000ffffdd3231 */ /* 0x004fea000034099e */
[----:B------:R-:W-:Y:S01]  /*11850*/  PRMT R124, R221, 0x7610, R124 ;  /* 0x00007610dd7c7816 */ /* 0x000fe2000000007c */
[----:B------:R-:W-:Y:S03]  /*11860*/  @P3 STL.S16 [R1+0xc], R221 ;  /* 0x00000cdd01003387 */ /* 0x000fe60000100600 */
[----:B------:R-:W-:Y:S02]  /*11870*/  @P3 PRMT R158, R124, 0x5410, RZ ;  /* 0x000054107c9e3816 */ /* 0x000fe400000000ff */
[----:B------:R-:W-:Y:S01]  /*11880*/  ISETP.GT.U32.AND P3, PT, R204, UR6, PT ;  /* 0x00000006cc007c0c */ /* 0x000fe2000bf64070 */
[----:B------:R-:W-:Y:S08]  /*11890*/  LDSM.16.MT88.4 R124, [R180+0xd800] ;  /* 0x00d80000b47c783b */ /* 0x000ff00000004200 */
[----:B------:R-:W-:Y:S04]  /*118a0*/  STG.E.U16 desc[UR16][R164.64+0x12], R158 ;  /* 0x0000129ea4007986 */ /* 0x000fe8000c101510 */
[----:B------:R-:W-:Y:S05]  /*118b0*/  @P3 HFMA2.BF16_V2 R166, -RZ.H0_H0, RZ.H0_H0, -R159.H0_H0 ;  /* 0x200000ffffa63231 */ /* 0x000fea000034099f */
[----:B------:R-:W-:Y:S01]  /*118c0*/  PRMT R28, R166, 0x7610, R28 ;  /* 0x00007610a61c7816 */ /* 0x000fe2000000001c */
[----:B------:R1:W-:Y:S03]  /*118d0*/  @P3 STL.S16 [R1+0x8], R166 ;  /* 0x000008a601003387 */ /* 0x0003e60000100600 */
[----:B------:R-:W-:Y:S02]  /*118e0*/  @P3 PRMT R159, R28, 0x5410, RZ ;  /* 0x000054101c9f3816 */ /* 0x000fe400000000ff */
[----:B------:R-:W2:Y:S01]  /*118f0*/  LDSM.16.MT88.4 R28, [R180+0x11000] ;  /* 0x01100000b41c783b */ /* 0x000ea20000004200 */
[----:B------:R-:W-:Y:S02]  /*11900*/  ISETP.LE.U32.AND P3, PT, R170, UR6, PT ;  /* 0x00000006aa007c0c */ /* 0x000fe4000bf63070 */
[C---:B------:R-:W-:Y:S05]  /*11910*/  PRMT R170, R168.reuse, 0x7772, RZ ;  /* 0x00007772a8aa7816 */ /* 0x040fea00000000ff */
[----:B------:R-:W-:Y:S06]  /*11920*/  STG.E.U16 desc[UR16][R164.64+0x10], R159 ;  /* 0x0000109fa4007986 */ /* 0x000fec000c101510 */
[----:B----4-:R-:W-:Y:S05]  /*11930*/  @!P3 HFMA2.BF16_V2 R129, -RZ.H0_H0, RZ.H0_H0, -R140.H0_H0 ;  /* 0x200000ffff81b231 */ /* 0x010fea000034098c */
[----:B------:R-:W-:Y:S01]  /*11940*/  @!P3 STL.S16 [R1+0x4], R129 ;  /* 0x000004810100b387 */ /* 0x000fe20000100600 */
[----:B------:R-:W-:Y:S02]  /*11950*/  PRMT R2, R129, 0x7610, R2 ;  /* 0x0000761081027816 */ /* 0x000fe40000000002 */
[----:B-1----:R-:W-:Y:S02]  /*11960*/  PRMT R166, R168, 0x7771, RZ ;  /* 0x00007771a8a67816 */ /* 0x002fe400000000ff */
[----:B------:R-:W-:Y:S01]  /*11970*/  @!P3 PRMT R140, R2, 0x5410, RZ ;  /* 0x00005410028cb816 */ /* 0x000fe200000000ff */
[----:B------:R-:W-:Y:S01]  /*11980*/  FADD.FTZ R2, R213, R128 ;  /* 0x00000080d5027221 */ /* 0x000fe20000010000 */
[----:B------:R-:W-:Y:S01]  /*11990*/  ISETP.LE.U32.AND P3, PT, R172, UR6, PT ;  /* 0x00000006ac007c0c */ /* 0x000fe2000bf63070 */
[----:B------:R-:W-:Y:S01]  /*119a0*/  LDSM.16.MT88.4 R128, [R117+0x1800] ;  /* 0x001800007580783b */ /* 0x000fe20000004200 */
[----:B------:R-:W1:Y:S01]  /*119b0*/  MUFU.EX2 R172, R132 ;  /* 0x0000008400ac7308 */ /* 0x000e620000000800 */
[----:B------:R-:W-:Y:S06]  /*119c0*/  FADD.FTZ R2, R214, R2 ;  /* 0x00000002d6027221 */ /* 0x000fec0000010000 */
[----:B------:R4:W-:Y:S04]  /*119d0*/  STG.E.U16 desc[UR16][R160.64+0x20], R140 ;  /* 0x0000208ca0007986 */ /* 0x0009e8000c101510 */
[----:B------:R-:W-:Y:S01]  /*119e0*/  @!P3 HFMA2.BF16_V2 R251, -RZ.H0_H0, RZ.H0_H0, -R152.H0_H0 ;  /* 0x200000fffffbb231 */ /* 0x000fe20000340998 */
[C---:B--2---:R-:W-:Y:S03]  /*119f0*/  HMMA.16816.F32.BF16 R92, R20.reuse, R28, R92 ;  /* 0x0000001c145c723c */ /* 0x044fe6000004185c */
[----:B-1----:R-:W-:Y:S02]  /*11a00*/  F2FP.BF16.F32.PACK_AB R133, R179, R172 ;  /* 0x000000acb385723e */ /* 0x002fe400000010ff */
[----:B------:R-:W-:Y:S02]  /*11a10*/  @!P3 PRMT R152, R251, 0x5410, RZ ;  /* 0x00005410fb98b816 */ /* 0x000fe400000000ff */
[----:B------:R-:W-:Y:S01]  /*11a20*/  PRMT R132, R133, 0x7632, R132 ;  /* 0x0000763285847816 */ /* 0x000fe20000000084 */
[C---:B------:R-:W-:Y:S01]  /*11a30*/  HMMA.16816.F32.BF16 R96, R20.reuse, R30, R96 ;  /* 0x0000001e1460723c */ /* 0x040fe20000041860 */
[----:B------:R-:W1:Y:S02]  /*11a40*/  LDSM.16.MT88.4 R28, [R153+0x5000] ;  /* 0x00500000991c783b */ /* 0x000e640000004200 */
[----:B------:R-:W-:Y:S01]  /*11a50*/  ISETP.LE.U32.AND P3, PT, R175, UR6, PT ;  /* 0x00000006af007c0c */ /* 0x000fe2000bf63070 */
[----:B------:R-:W-:Y:S04]  /*11a60*/  @!P6 HFMA2.BF16_V2 R235, -RZ.H0_H0, RZ.H0_H0, -R132.H0_H0 ;  /* 0x200000ffffebe231 */ /* 0x000fe80000340984 */
[C---:B------:R-:W-:Y:S03]  /*11a70*/  HMMA.16816.F32.BF16 R100, R20.reuse, R32, R100 ;  /* 0x000000201464723c */ /* 0x040fe60000041864 */
[----:B------:R-:W-:Y:S01]  /*11a80*/  FADD.FTZ R32, R218, R2 ;  /* 0x00000002da207221 */ /* 0x000fe20000010000 */
[----:B------:R-:W-:Y:S02]  /*11a90*/  F2FP.BF16.F32.PACK_AB R2, R163, R183 ;  /* 0x000000b7a302723e */ /* 0x000fe400000010ff */
[----:B----4-:R-:W-:Y:S01]  /*11aa0*/  LOP3.LUT R140, R122, 0xff, RZ, 0xc0, !PT ;  /* 0x000000ff7a8c7812 */ /* 0x010fe200078ec0ff */
[----:B------:R-:W-:Y:S01]  /*11ab0*/  FADD.FTZ R156, R207, R32 ;  /* 0x00000020cf9c7221 */ /* 0x000fe20000010000 */
[C---:B------:R-:W-:Y:S01]  /*11ac0*/  HMMA.16816.F32.BF16 R104, R20.reuse, R34, R104 ;  /* 0x000000221468723c */ /* 0x040fe20000041868 */
[----:B------:R-:W2:Y:S02]  /*11ad0*/  LDSM.16.MT88.4 R32, [R182+0xd800] ;  /* 0x00d80000b620783b */ /* 0x000ea40000004200 */
[----:B------:R-:W-:Y:S05]  /*11ae0*/  @!P3 HFMA2.BF16_V2 R250, -RZ.H0_H0, RZ.H0_H0, -R151.H0_H0 ;  /* 0x200000fffffab231 */ /* 0x000fea0000340997 */
[C---:B------:R-:W-:Y:S03]  /*11af0*/  HMMA.16816.F32.BF16 R108, R20.reuse, R24, R108 ;  /* 0x00000018146c723c */ /* 0x040fe6000004186c */
[----:B------:R-:W-:Y:S02]  /*11b00*/  PRMT R24, R154, 0x5410, R120 ;  /* 0x000054109a187816 */ /* 0x000fe40000000078 */
[----:B------:R-:W-:Y:S02]  /*11b10*/  PRMT R25, R169, 0x7632, R25 ;  /* 0x00007632a9197816 */ /* 0x000fe40000000019 */
[----:B------:R-:W-:Y:S01]  /*11b20*/  @!P3 PRMT R151, R250, 0x5410, RZ ;  /* 0x00005410fa97b816 */ /* 0x000fe200000000ff */
[C---:B------:R-:W-:Y:S03]  /*11b30*/  HMMA.16816.F32.BF16 R12, R20.reuse, R26, R12 ;  /* 0x0000001a140c723c */ /* 0x040fe6000004180c */
[--C-:B------:R-:W-:Y:S02]  /*11b40*/  HSET2.LE.AND R24, R24, R195.reuse, PT ;  /* 0x000000c318187233 */ /* 0x100fe40003803000 */
[----:B------:R-:W-:Y:S02]  /*11b50*/  LOP3.LUT R148, R25, 0xff, RZ, 0xc0, !PT ;  /* 0x000000ff19947812 */ /* 0x000fe400078ec0ff */
        /* <DEDUP_REMOVED lines=8> */
[----:B------:R-:W-:Y:S02]  /*11be0*/  @!P4 PRMT R135, R237, 0x5410, RZ ;  /* 0x00005410ed87c816 */ /* 0x000fe400000000ff */
[----:B------:R-:W-:Y:S02]  /*11bf0*/  LOP3.LUT R25, R26, R25, RZ, 0xc0, !PT ;  /* 0x000000191a197212 */ /* 0x000fe400078ec0ff */
[----:B------:R-:W-:Y:S02]  /*11c00*/  LOP3.LUT R27, R27, 0xff00ff, RZ, 0xc0, !PT ;  /* 0x00ff00ff1b1b7812 */ /* 0x000fe400078ec0ff */
[----:B------:R-:W-:Y:S02]  /*11c10*/  PRMT R26, R140, 0x5410, R166 ;  /* 0x000054108c1a7816 */ /* 0x000fe400000000a6 */
[----:B------:R-:W-:Y:S02]  /*11c20*/  @!P6 PRMT R132, R235, 0x5410, RZ ;  /* 0x00005410eb84e816 */ /* 0x000fe400000000ff */
[--C-:B------:R-:W-:Y:S02]  /*11c30*/  HSET2.LE.AND R27, R27, R195.reuse, PT ;  /* 0x000000c31b1b7233 */ /* 0x100fe40003803000 */
[----:B------:R-:W-:Y:S02]  /*11c40*/  HSET2.LE.AND R26, R26, R195, PT ;  /* 0x000000c31a1a7233 */ /* 0x000fe40003803000 */
[----:B------:R-:W-:Y:S02]  /*11c50*/  ISETP.GT.U32.AND P3, PT, R199, UR6, PT ;  /* 0x00000006c7007c0c */ /* 0x000fe4000bf64070 */
[----:B------:R-:W-:Y:S02]  /*11c60*/  ISETP.LE.U32.AND P2, PT, R148, UR6, PT ;  /* 0x0000000694007c0c */ /* 0x000fe4000bf43070 */
[----:B------:R-:W-:Y:S09]  /*11c70*/  ISETP.LE.U32.AND P4, PT, R140, UR6, PT ;  /* 0x000000068c007c0c */ /* 0x000ff2000bf83070 */
[----:B------:R-:W-:Y:S02]  /*11c80*/  @P3 HFMA2.BF16_V2 R249, -RZ.H0_H0, RZ.H0_H0, -R146.H0_H0 ;  /* 0x200000fffff93231 */ /* 0x000fe40000340992 */
[----:B------:R-:W-:Y:S02]  /*11c90*/  @!P2 HFMA2.BF16_V2 R236, -RZ.H0_H0, RZ.H0_H0, -R133.H0_H0 ;  /* 0x200000ffffeca231 */ /* 0x000fe40000340985 */
[----:B------:R-:W-:Y:S01]  /*11ca0*/  @!P4 HFMA2.BF16_V2 R234, -RZ.H0_H0, RZ.H0_H0, -R119.H0_H0 ;  /* 0x200000ffffeac231 */ /* 0x000fe20000340977 */
[----:B------:R-:W-:Y:S02]  /*11cb0*/  @P3 PRMT R146, R249, 0x5410, RZ ;  /* 0x00005410f9923816 */ /* 0x000fe400000000ff */
[----:B------:R-:W-:Y:S02]  /*11cc0*/  @!P2 PRMT R133, R236, 0x5410, RZ ;  /* 0x00005410ec85a816 */ /* 0x000fe400000000ff */
[----:B------:R-:W-:Y:S02]  /*11cd0*/  ISETP.GT.U32.AND P3, PT, R201, UR6, PT ;  /* 0x00000006c9007c0c */ /* 0x000fe4000bf64070 */
[----:B------:R-:W-:Y:S11]  /*11ce0*/  ISETP.GT.U32.AND P2, PT, R167, UR6, PT ;  /* 0x00000006a7007c0c */ /* 0x000ff6000bf44070 */
[----:B------:R-:W-:Y:S05]  /*11cf0*/  @P3 HFMA2.BF16_V2 R247, -RZ.H0_H0, RZ.H0_H0, -R150.H0_H0 ;  /* 0x200000fffff73231 */ /* 0x000fea0000340996 */
[----:B------:R-:W-:Y:S02]  /*11d00*/  @P3 PRMT R150, R247, 0x5410, RZ ;  /* 0x00005410f7963816 */ /* 0x000fe400000000ff */
[----:B------:R-:W-:Y:S11]  /*11d10*/  ISETP.LE.U32.AND P3, PT, R173, UR6, PT ;  /* 0x00000006ad007c0c */ /* 0x000ff6000bf63070 */
[----:B------:R-:W-:Y:S02]  /*11d20*/  @!UPT UIADD3 URZ, UPT, UPT, URZ, URZ, URZ ;  /* 0x000000fffffff290 */ /* 0x000fe4000fffe0ff */
[----:B------:R-:W-:Y:S05]  /*11d30*/  @!P3 HFMA2.BF16_V2 R246, -RZ.H0_H0, RZ.H0_H0, -R138.H0_H0 ;  /* 0x200000fffff6b231 */ /* 0x000fea000034098a */
[----:B------:R-:W-:Y:S02]  /*11d40*/  @!P3 PRMT R138, R246, 0x5410, RZ ;  /* 0x00005410f68ab816 */ /* 0x000fe400000000ff */
[----:B------:R-:W-:Y:S11]  /*11d50*/  ISETP.GT.U32.AND P3, PT, R177, UR6, PT ;  /* 0x00000006b1007c0c */ /* 0x000ff6000bf64070 */
[----:B------:R-:W-:Y:S02]  /*11d60*/  @!UPT UIADD3 URZ, UPT, UPT, URZ, URZ, URZ ;  /* 0x000000fffffff290 */ /* 0x000fe4000fffe0ff */
[----:B------:R-:W-:Y:S05]  /*11d70*/  @P3 HFMA2.BF16_V2 R241, -RZ.H0_H0, RZ.H0_H0, -R137.H0_H0 ;  /* 0x200000fffff13231 */ /* 0x000fea0000340989 */
[----:B------:R-:W-:Y:S02]  /*11d80*/  @P3 PRMT R137, R241, 0x5410, RZ ;  /* 0x00005410f1893816 */ /* 0x000fe400000000ff */
[----:B------:R-:W-:Y:S01]  /*11d90*/  ISETP.GT.U32.AND P3, PT, R166, UR6, PT ;  /* 0x00000006a6007c0c */ /* 0x000fe2000bf64070 */
[----:B-----5:R-:W-:Y:S05]  /*11da0*/  @!P5 HFMA2.BF16_V2 R0, -RZ.H0_H0, RZ.H0_H0, -R145.H0_H0 ;  /* 0x200000ffff00d231 */ /* 0x020fea0000340991 */
[----:B------:R1:W-:Y:S01]  /*11db0*/  @!P5 STL.S16 [R1], R0 ;  /* 0x000000000100d387 */ /* 0x0003e20000100600 */
[----:B------:R-:W-:Y:S04]  /*11dc0*/  PRMT R121, R0, 0x7610, R121 ;  /* 0x0000761000797816 */ /* 0x000fe80000000079 */
[----:B------:R-:W-:Y:S05]  /*11dd0*/  @!P5 PRMT R145, R121, 0x5410, RZ ;  /* 0x000054107991d816 */ /* 0x000fea00000000ff */
[----:B------:R4:W-:Y:S04]  /*11de0*/  STG.E.U16 desc[UR16][R160.64+0x22], R145 ;  /* 0x00002291a0007986 */ /* 0x0009e8000c101510 */
[----:B------:R-:W-:Y:S04]  /*11df0*/  STG.E.U16 desc[UR16][R164.64+0x20], R152 ;  /* 0x00002098a4007986 */ /* 0x000fe8000c101510 */
[----:B------:R-:W-:Y:S04]  /*11e00*/  STG.E.U16 desc[UR16][R164.64+0x22], R151 ;  /* 0x00002297a4007986 */ /* 0x000fe8000c101510 */
[----:B------:R-:W-:Y:S01]  /*11e10*/  STG.E.U16 desc[UR16][R160.64+0x30], R147 ;  /* 0x00003093a0007986 */ /* 0x000fe2000c101510 */
[----:B-1----:R-:W-:Y:S03]  /*11e20*/  LOP3.LUT R0, R120, 0xffff, RZ, 0xc0, !PT ;  /* 0x0000ffff78007812 */ /* 0x002fe600078ec0ff */
[----:B------:R-:W-:Y:S01]  /*11e30*/  STG.E.U16 desc[UR16][R160.64+0x32], R146 ;  /* 0x00003292a0007986 */ /* 0x000fe2000c101510 */
[----:B------:R-:W-:Y:S01]  /*11e40*/  ISETP.LE.U32.AND P5, PT, R0, UR6, PT ;  /* 0x0000000600007c0c */ /* 0x000fe2000bfa3070 */
[--C-:B------:R-:W-:Y:S01]  /*11e50*/  FADD.FTZ R0, R215, R118.reuse ;  /* 0x00000076d7007221 */ /* 0x100fe20000010000 */
[C---:B------:R-:W-:Y:S01]  /*11e60*/  PRMT R118, R119.reuse, 0x7632, R118 ;  /* 0x0000763277767816 */ /* 0x040fe20000000076 */
[----:B------:R-:W-:Y:S02]  /*11e70*/  STG.E.U16 desc[UR16][R164.64+0x32], R149 ;  /* 0x00003295a4007986 */ /* 0x000fe4000c101510 */
[--C-:B------:R-:W-:Y:S01]  /*11e80*/  FADD.FTZ R121, R220, R0.reuse ;  /* 0x00000000dc797221 */ /* 0x100fe20000010000 */
[----:B------:R-:W-:Y:S01]  /*11e90*/  PRMT R0, R2, 0x7632, R0 ;  /* 0x0000763202007816 */ /* 0x000fe20000000000 */
[----:B------:R-:W-:Y:S01]  /*11ea0*/  STG.E.U16 desc[UR16][R164.64+0x30], R150 ;  /* 0x00003096a4007986 */ /* 0x000fe2000c101510 */
[----:B------:R-:W-:Y:S01]  /*11eb0*/  PRMT R28, R119, 0x5410, R118 ;  /* 0x00005410771c7816 */ /* 0x000fe20000000076 */
[----:B------:R-:W-:Y:S01]  /*11ec0*/  FADD.FTZ R121, R206, R121 ;  /* 0x00000079ce797221 */ /* 0x000fe20000010000 */
[----:B------:R-:W-:Y:S01]  /*11ed0*/  PRMT R20, R2, 0x5410, R0 ;  /* 0x0000541002147816 */ /* 0x000fe20000000000 */
[----:B------:R-:W-:Y:S01]  /*11ee0*/  STG.E.U16 desc[UR16][R160.64+0x40], R144 ;  /* 0x00004090a0007986 */ /* 0x000fe2000c101510 */
[----:B------:R-:W-:Y:S01]  /*11ef0*/  LOP3.LUT R26, R28, R26, RZ, 0xc0, !PT ;  /* 0x0000001a1c1a7212 */ /* 0x000fe200078ec0ff */
[----:B----4-:R-:W-:Y:S01]  /*11f00*/  FADD.FTZ R145, R209, R121 ;  /* 0x00000079d1917221 */ /* 0x010fe20000010000 */
[----:B------:R-:W-:Y:S01]  /*11f10*/  LOP3.LUT R27, R20, R27, RZ, 0xc0, !PT ;  /* 0x0000001b141b7212 */ /* 0x000fe200078ec0ff */
[----:B------:R-:W-:Y:S01]  /*11f20*/  LDSM.16.MT88.4 R28, [R117+0x3800] ;  /* 0x00380000751c783b */ /* 0x000fe20000004200 */
[----:B------:R-:W-:Y:S01]  /*11f30*/  @!P4 PRMT R119, R234, 0x5410, RZ ;  /* 0x00005410ea77c816 */ /* 0x000fe200000000ff */
[----:B------:R-:W-:Y:S02]  /*11f40*/  @!P5 HFMA2.BF16_V2 R238, -RZ.H0_H0, RZ.H0_H0, -R134.H0_H0 ;  /* 0x200000ffffeed231 */ /* 0x000fe40000340986 */
[----:B------:R-:W-:Y:S02]  /*11f50*/  @P3 HFMA2.BF16_V2 R233, -RZ.H0_H0, RZ.H0_H0, -R118.H0_H0 ;  /* 0x200000ffffe93231 */ /* 0x000fe40000340976 */
[C---:B------:R-:W-:Y:S02]  /*11f60*/  HMMA.16816.F32.BF16 R120, R24.reuse, R124, R4 ;  /* 0x0000007c1878723c */ /* 0x040fe40000041804 */
[----:B------:R-:W1:Y:S03]  /*11f70*/  LDSM.16.MT88.4 R4, [R153+0x1800] ;  /* 0x001800009904783b */ /* 0x000e660000004200 */
[----:B------:R-:W-:Y:S01]  /*11f80*/  @!P5 PRMT R134, R238, 0x5410, RZ ;  /* 0x00005410ee86d816 */ /* 0x000fe200000000ff */
[----:B------:R-:W-:Y:S01]  /*11f90*/  @P2 HFMA2.BF16_V2 R229, -RZ.H0_H0, RZ.H0_H0, -R0.H0_H0 ;  /* 0x200000ffffe52231 */ /* 0x000fe20000340900 */
[----:B------:R-:W-:Y:S01]  /*11fa0*/  @P3 PRMT R118, R233, 0x5410, RZ ;  /* 0x00005410e9763816 */ /* 0x000fe200000000ff */
[C---:B------:R-:W-:Y:S02]  /*11fb0*/  HMMA.16816.F32.BF16 R124, R24.reuse, R126, R8 ;  /* 0x0000007e187c723c */ /* 0x040fe40000041808 */
[----:B------:R-:W4:Y:S01]  /*11fc0*/  LDSM.16.MT88.4 R8, [R180+0xf800] ;  /* 0x00f80000b408783b */ /* 0x000f220000004200 */
[----:B------:R-:W-:Y:S02]  /*11fd0*/  @P2 PRMT R0, R229, 0x5410, RZ ;  /* 0x00005410e5002816 */ /* 0x000fe400000000ff */
[----:B------:R-:W-:Y:S02]  /*11fe0*/  ISETP.GT.U32.AND P5, PT, R170, UR6, PT ;  /* 0x00000006aa007c0c */ /* 0x000fe4000bfa4070 */
[C---:B------:R-:W-:Y:S01]  /*11ff0*/  ISETP.NE.AND P3, PT, R198.reuse, RZ, PT ;  /* 0x000000ffc600720c */ /* 0x040fe20003f65270 */
[C---:B--2---:R-:W-:Y:S02]  /*12000*/  HMMA.16816.F32.BF16 R36, R24.reuse, R32, R36 ;  /* 0x000000201824723c */ /* 0x044fe40000041824 */
[----:B------:R-:W2:Y:S01]  /*12010*/  LDSM.16.MT88.4 R20, [R182+0xf800] ;  /* 0x00f80000b614783b */ /* 0x000ea20000004200 */
[----:B------:R-:W-:Y:S01]  /*12020*/  VIADD R198, R198, 0xffffffff ;  /* 0xffffffffc6c67836 */ /* 0x000fe20000000000 */
[----:B------:R-:W-:Y:S04]  /*12030*/  IADD3 R207, P2, PT, R160, -0x80, RZ ;  /* 0xffffff80a0cf7810 */ /* 0x000fe80007f5e0ff */
[C---:B------:R-:W-:Y:S02]  /*12040*/  HMMA.16816.F32.BF16 R40, R24.reuse, R34, R40 ;  /* 0x000000221828723c */ /* 0x040fe40000041828 */
[----:B------:R-:W-:Y:S01]  /*12050*/  STG.E.U16 desc[UR16][R160.64+0x42], R143 ;  /* 0x0000428fa0007986 */ /* 0x000fe2000c101510 */
[----:B------:R-:W-:Y:S01]  /*12060*/  @P5 HFMA2.BF16_V2 R232, -RZ.H0_H0, RZ.H0_H0, -R2.H0_H0 ;  /* 0x200000ffffe85231 */ /* 0x000fe20000340902 */
[----:B------:R-:W-:Y:S02]  /*12070*/  IADD3.X R206, PT, PT, R161, -0x1, RZ, P2, !PT ;  /* 0xffffffffa1ce7810 */ /* 0x000fe400017fe4ff */
[----:B------:R-:W-:Y:S02]  /*12080*/  STG.E.U16 desc[UR16][R164.64+0x40], R138 ;  /* 0x0000408aa4007986 */ /* 0x000fe4000c101510 */
[C---:B------:R-:W-:Y:S02]  /*12090*/  HMMA.16816.F32.BF16 R44, R24.reuse, R128, R44 ;  /* 0x00000080182c723c */ /* 0x040fe4000004182c */
[----:B------:R-:W-:Y:S01]  /*120a0*/  STG.E.U16 desc[UR16][R164.64+0x42], R142 ;  /* 0x0000428ea4007986 */ /* 0x000fe2000c101510 */
[----:B------:R-:W-:Y:S03]  /*120b0*/  @P5 PRMT R2, R232, 0x5410, RZ ;  /* 0x00005410e8025816 */ /* 0x000fe600000000ff */
[----:B------:R-:W-:Y:S02]  /*120c0*/  STG.E.U16 desc[UR16][R160.64+0x50], R141 ;  /* 0x0000508da0007986 */ /* 0x000fe4000c101510 */
[C---:B------:R-:W-:Y:S02]  /*120d0*/  HMMA.16816.F32.BF16 R48, R24.reuse, R130, R48 ;  /* 0x000000821830723c */ /* 0x040fe40000041830 */
[----:B------:R5:W-:Y:S06]  /*120e0*/  LDSM.16.MT88.4 R128, [R117+0x5800] ;  /* 0x005800007580783b */ /* 0x000bec0000004200 */
[C---:B-1----:R-:W-:Y:S02]  /*120f0*/  HMMA.16816.F32.BF16 R52, R24.reuse, R4, R52 ;  /* 0x000000041834723c */ /* 0x042fe40000041834 */
[----:B------:R-:W-:Y:S04]  /*12100*/  STG.E.U16 desc[UR16][R160.64+0x52], R139 ;  /* 0x0000528ba0007986 */ /* 0x000fe8000c101510 */
[----:B------:R-:W-:Y:S02]  /*12110*/  STG.E.U16 desc[UR16][R164.64+0x50], R137 ;  /* 0x00005089a4007986 */ /* 0x000fe4000c101510 */
[C---:B------:R-:W-:Y:S02]  /*12120*/  HMMA.16816.F32.BF16 R56, R24.reuse, R6, R56 ;  /* 0x000000061838723c */ /* 0x040fe40000041838 */
[----:B------:R-:W1:Y:S06]  /*12130*/  LDSM.16.MT88.4 R4, [R153+0x3800] ;  /* 0x003800009904783b */ /* 0x000e6c0000004200 */
[C---:B----4-:R-:W-:Y:S02]  /*12140*/  HMMA.16816.F32.BF16 R60, R24.reuse, R8, R60 ;  /* 0x00000008183c723c */ /* 0x050fe4000004183c */
[----:B------:R-:W-:Y:S01]  /*12150*/  STG.E.U16 desc[UR16][R164.64+0x52], R136 ;  /* 0x00005288a4007986 */ /* 0x000fe2000c101510 */
[----:B-----5:R-:W-:Y:S03]  /*12160*/  IMAD.MOV.U32 R117, RZ, RZ, R3 ;  /* 0x000000ffff757224 */ /* 0x020fe600078e0003 */
[----:B------:R-:W-:Y:S02]  /*12170*/  STG.E.U16 desc[UR16][R160.64+0x60], R135 ;  /* 0x00006087a0007986 */ /* 0x000fe4000c101510 */
[C---:B------:R-:W-:Y:S02]  /*12180*/  HMMA.16816.F32.BF16 R64, R24.reuse, R10, R64 ;  /* 0x0000000a1840723c */ /* 0x040fe40000041840 */
[----:B------:R-:W4:Y:S06]  /*12190*/  LDSM.16.MT88.4 R8, [R180+0x11800] ;  /* 0x01180000b408783b */ /* 0x000f2c0000004200 */
[C---:B--2---:R-:W-:Y:S02]  /*121a0*/  HMMA.16816.F32.BF16 R68, R24.reuse, R20, R68 ;  /* 0x000000141844723c */ /* 0x044fe40000041844 */
[----:B------:R-:W-:Y:S04]  /*121b0*/  STG.E.U16 desc[UR16][R160.64+0x62], R134 ;  /* 0x00006286a0007986 */ /* 0x000fe8000c101510 */
[----:B------:R-:W-:Y:S02]  /*121c0*/  STG.E.U16 desc[UR16][R164.64+0x60], R133 ;  /* 0x00006085a4007986 */ /* 0x000fe4000c101510 */
[C---:B------:R-:W-:Y:S02]  /*121d0*/  HMMA.16816.F32.BF16 R72, R24.reuse, R22, R72 ;  /* 0x000000161848723c */ /* 0x040fe40000041848 */
[----:B------:R-:W2:Y:S06]  /*121e0*/  LDSM.16.MT88.4 R20, [R182+0x11800] ;  /* 0x01180000b614783b */ /* 0x000eac0000004200 */
[C---:B------:R-:W-:Y:S02]  /*121f0*/  HMMA.16816.F32.BF16 R76, R24.reuse, R28, R76 ;  /* 0x0000001c184c723c */ /* 0x040fe4000004184c */
[----:B------:R-:W-:Y:S04]  /*12200*/  STG.E.U16 desc[UR16][R164.64+0x62], R132 ;  /* 0x00006284a4007986 */ /* 0x000fe8000c101510 */
[----:B------:R-:W-:Y:S02]  /*12210*/  STG.E.U16 desc[UR16][R160.64+0x70], R119 ;  /* 0x00007077a0007986 */ /* 0x000fe4000c101510 */
[C---:B------:R-:W-:Y:S02]  /*12220*/  HMMA.16816.F32.BF16 R80, R24.reuse, R30, R80 ;  /* 0x0000001e1850723c */ /* 0x040fe40000041850 */
[----:B------:R-:W-:Y:S04]  /*12230*/  STG.E.U16 desc[UR16][R160.64+0x72], R118 ;  /* 0x00007276a0007986 */ /* 0x000fe8000c101510 */
[----:B------:R5:W-:Y:S02]  /*12240*/  STG.E.U16 desc[UR16][R164.64+0x70], R2 ;  /* 0x00007002a4007986 */ /* 0x000be4000c101510 */
[C---:B-1----:R-:W-:Y:S02]  /*12250*/  HMMA.16816.F32.BF16 R84, R24.reuse, R4, R84 ;  /* 0x000000041854723c */ /* 0x042fe40000041854 */
[----:B------:R1:W-:Y:S06]  /*12260*/  STG.E.U16 desc[UR16][R164.64+0x72], R0 ;  /* 0x00007200a4007986 */ /* 0x0003ec000c101510 */
[C---:B------:R-:W-:Y:S01]  /*12270*/  HMMA.16816.F32.BF16 R88, R24.reuse, R6, R88 ;  /* 0x000000061858723c */ /* 0x040fe20000041858 */
[----:B------:R-:W3:Y:S07]  /*12280*/  LDSM.16.MT88.4 R4, [R153+0x5800] ;  /* 0x005800009904783b */ /* 0x000eee0000004200 */
[C---:B----4-:R-:W-:Y:S03]  /*12290*/  HMMA.16816.F32.BF16 R92, R24.reuse, R8, R92 ;  /* 0x00000008185c723c */ /* 0x050fe6000004185c */
[----:B------:R-:W-:Y:S01]  /*122a0*/  FADD.FTZ R9, R219, R145 ;  /* 0x00000091db097221 */ /* 0x000fe20000010000 */
[----:B------:R-:W-:Y:S03]  /*122b0*/  FADD.FTZ R8, R216, R156 ;  /* 0x0000009cd8087221 */ /* 0x000fe60000010000 */
[----:B------:R-:W-:Y:S01]  /*122c0*/  FADD.FTZ R9, R217, R9 ;  /* 0x00000009d9097221 */ /* 0x000fe20000010000 */
[C---:B------:R-:W-:Y:S03]  /*122d0*/  HMMA.16816.F32.BF16 R96, R24.reuse, R10, R96 ;  /* 0x0000000a1860723c */ /* 0x040fe60000041860 */
[----:B-----5:R-:W-:Y:S01]  /*122e0*/  FADD.FTZ R2, R181, R9 ;  /* 0x00000009b5027221 */ /* 0x020fe20000010000 */
[----:B------:R-:W-:Y:S03]  /*122f0*/  FADD.FTZ R8, R210, R8 ;  /* 0x00000008d2087221 */ /* 0x000fe60000010000 */
[----:B------:R-:W-:Y:S01]  /*12300*/  FADD.FTZ R2, R202, R2 ;  /* 0x00000002ca027221 */ /* 0x000fe20000010000 */
[C---:B--2---:R-:W-:Y:S03]  /*12310*/  HMMA.16816.F32.BF16 R100, R24.reuse, R20, R100 ;  /* 0x000000141864723c */ /* 0x044fe60000041864 */
[----:B------:R-:W-:Y:S01]  /*12320*/  FADD.FTZ R2, R184, R2 ;  /* 0x00000002b8027221 */ /* 0x000fe20000010000 */
[----:B------:R-:W-:Y:S03]  /*12330*/  FADD.FTZ R8, R211, R8 ;  /* 0x00000008d3087221 */ /* 0x000fe60000010000 */
[----:B------:R-:W-:Y:S01]  /*12340*/  FADD.FTZ R2, R162, R2 ;  /* 0x00000002a2027221 */ /* 0x000fe20000010000 */
[C---:B------:R-:W-:Y:S03]  /*12350*/  HMMA.16816.F32.BF16 R104, R24.reuse, R22, R104 ;  /* 0x000000161868723c */ /* 0x040fe60000041868 */
[----:B-1----:R-:W-:Y:S01]  /*12360*/  FADD.FTZ R0, R172, R8 ;  /* 0x00000008ac007221 */ /* 0x002fe20000010000 */
[----:B------:R-:W-:Y:S03]  /*12370*/  STL [R1+0x3c], R2 ;  /* 0x00003c0201007387 */ /* 0x000fe60000100800 */
[----:B------:R-:W-:Y:S01]  /*12380*/  FADD.FTZ R0, R179, R0 ;  /* 0x00000000b3007221 */ /* 0x000fe20000010000 */
[C---:B------:R-:W-:Y:S03]  /*12390*/  HMMA.16816.F32.BF16 R108, R24.reuse, R128, R108 ;  /* 0x00000080186c723c */ /* 0x040fe6000004186c */
[----:B------:R-:W-:Y:S04]  /*123a0*/  FADD.FTZ R0, R183, R0 ;  /* 0x00000000b7007221 */ /* 0x000fe80000010000 */
[----:B------:R-:W-:Y:S01]  /*123b0*/  FADD.FTZ R0, R163, R0 ;  /* 0x00000000a3007221 */ /* 0x000fe20000010000 */
[C---:B------:R-:W-:Y:S04]  /*123c0*/  HMMA.16816.F32.BF16 R128, R24.reuse, R130, R12 ;  /* 0x000000821880723c */ /* 0x040fe8000004180c */
[----:B------:R1:W-:Y:S04]  /*123d0*/  STL [R1+0x40], R0 ;  /* 0x0000400001007387 */ /* 0x0003e80000100800 */
[C---:B---3--:R-:W-:Y:S08]  /*123e0*/  HMMA.16816.F32.BF16 R132, R24.reuse, R4, R16 ;  /* 0x000000041884723c */ /* 0x048ff00000041810 */
[----:B------:R-:W-:Y:S03]  /*123f0*/  HMMA.16816.F32.BF16 R112, R24, R6, R112 ;  /* 0x000000061870723c */ /* 0x000fe60000041870 */
[----:B-1----:R-:W-:Y:S05]  /*12400*/  IMAD.MOV.U32 R0, RZ, RZ, R116 ;  /* 0x000000ffff007224 */ /* 0x002fea00078e0074 */
[----:B------:R-:W-:Y:S01]  /*12410*/  @!UPT UIADD3 URZ, UPT, UPT, URZ, URZ, URZ ;  /* 0x000000fffffff290 */ /* 0x000fe2000fffe0ff */
[----:B------:R-:W-:Y:S11]  /*12420*/  @P3 BRA `(.L_x_838) ;  /* 0xffffffb800ac3947 */ /* 0x000ff6000383ffff */
.L_x_837:
[----:B------:R-:W2:Y:S01]  /*12430*/  LDL.LU R5, [R1+0x3c] ;  /* 0x00003c0001057983 */ /* 0x000ea20000300800 */
[----:B------:R-:W1:Y:S03]  /*12440*/  LDCU UR4, c[0x0][0x4fc] ;  /* 0x00009f80ff0477ac */ /* 0x000e660008000800 */
[----:B------:R-:W3:Y:S04]  /*12450*/  LDL.LU R4, [R1+0x40] ;  /* 0x0000400001047983 */ /* 0x000ee80000300800 */
[----:B------:R-:W4:Y:S04]  /*12460*/  LDL.LU R8, [R1+0x60] ;  /* 0x0000600001087983 */ /* 0x000f280000300800 */
[----:B------:R-:W5:Y:S04]  /*12470*/  LDL.LU R7, [R1+0x48] ;  /* 0x0000480001077983 */ /* 0x000f680000300800 */
[----:B------:R-:W4:Y:S04]  /*12480*/  LDL.LU R6, [R1+0x38] ;  /* 0x0000380001067983 */ /* 0x000f280000300800 */
[----:B------:R-:W5:Y:S01]  /*12490*/  LDL R139, [R1+0x6c] ;  /* 0x00006c00018b7983 */ /* 0x000f620000100800 */
[----:B------:R-:W-:-:S02]  /*124a0*/  LOP3.LUT P4, RZ, R189, 0x8, RZ, 0xc0, !PT ;  /* 0x00000008bdff7812 */ /* 0x000fc4000788c0ff */
[----:B------:R-:W-:Y:S01]  /*124b0*/  LOP3.LUT P3, RZ, R189, 0x10, RZ, 0xc0, !PT ;  /* 0x00000010bdff7812 */ /* 0x000fe2000786c0ff */
[----:B--2---:R-:W2:Y:S04]  /*124c0*/  SHFL.BFLY PT, R2, R5, 0x2, 0x1f ;  /* 0x0c401f0005027f89 */ /* 0x004ea800000e0000 */
[----:B---3--:R-:W3:Y:S01]  /*124d0*/  SHFL.BFLY PT, R0, R4, 0x2, 0x1f ;  /* 0x0c401f0004007f89 */ /* 0x008ee200000e0000 */
[----:B----4-:R-:W-:Y:S01]  /*124e0*/  MOV R140, R6 ;  /* 0x00000006008c7202 */ /* 0x010fe20000000f00 */
[----:B--2---:R-:W-:Y:S01]  /*124f0*/  FADD.FTZ R2, R2, R5 ;  /* 0x0000000502027221 */ /* 0x004fe20000010000 */
[----:B---3--:R-:W-:-:S04]  /*12500*/  FADD.FTZ R0, R0, R4 ;  /* 0x0000000400007221 */ /* 0x008fc80000010000 */
[----:B------:R-:W2:Y:S04]  /*12510*/  SHFL.BFLY PT, R4, R2, 0x1, 0x1f ;  /* 0x0c201f0002047f89 */ /* 0x000ea800000e0000 */
[----:B------:R-:W3:Y:S01]  /*12520*/  SHFL.BFLY PT, R5, R0, 0x1, 0x1f ;  /* 0x0c201f0000057f89 */ /* 0x000ee200000e0000 */
[----:B--2---:R-:W-:Y:S01]  /*12530*/  FADD.FTZ R117, R2, R4 ;  /* 0x0000000402757221 */ /* 0x004fe20000010000 */
[----:B------:R-:W-:Y:S01]  /*12540*/  SHF.L.U32 R4, R189, 0x4, RZ ;  /* 0x00000004bd047819 */ /* 0x000fe200000006ff */
[----:B---3--:R-:W-:Y:S02]  /*12550*/  FADD.FTZ R118, R0, R5 ;  /* 0x0000000500767221 */ /* 0x008fe40000010000 */
[----:B------:R-:W2:Y:S01]  /*12560*/  MUFU.RCP R2, R117 ;  /* 0x0000007500027308 */ /* 0x000ea20000001000 */
[----:B------:R-:W-:-:S02]  /*12570*/  FSETP.NE.FTZ.AND P2, PT, R117, RZ, PT ;  /* 0x000000ff7500720b */ /* 0x000fc40003f55000 */
[----:B------:R-:W-:Y:S02]  /*12580*/  LOP3.LUT R4, R4, 0x1c0, RZ, 0xc0, !PT ;  /* 0x000001c004047812 */ /* 0x000fe400078ec0ff */
[----:B------:R-:W-:Y:S02]  /*12590*/  FSETP.NE.FTZ.AND P1, PT, R118, RZ, PT ;  /* 0x000000ff7600720b */ /* 0x000fe40003f35000 */
[----:B------:R-:W-:Y:S01]  /*125a0*/  LOP3.LUT R4, R4, 0x38, R8, 0xf8, !PT ;  /* 0x0000003804047812 */ /* 0x000fe200078ef808 */
[----:B------:R-:W3:Y:S03]  /*125b0*/  MUFU.RCP R0, R118 ;  /* 0x0000007600007308 */ /* 0x000ee60000001000 */
[----:B-----5:R-:W-:Y:S02]  /*125c0*/  LOP3.LUT R188, R4, R7, R188, 0xfe, !PT ;  /* 0x0000000704bc7212 */ /* 0x020fe400078efebc */
[----:B--2---:R-:W-:-:S05]  /*125d0*/  FSEL R2, R2, 1, P2 ;  /* 0x3f80000002027808 */ /* 0x004fca0001000000 */
[----:B-1----:R-:W-:Y:S01]  /*125e0*/  FMUL.FTZ R2, R2, UR4 ;  /* 0x0000000402027c20 */ /* 0x002fe20008410000 */
[----:B---3--:R-:W-:-:S05]  /*125f0*/  FSEL R0, R0, 1, P1 ;  /* 0x3f80000000007808 */ /* 0x008fca0000800000 */
[----:B------:R-:W-:Y:S01]  /*12600*/  FMUL.FTZ R0, R0, UR4 ;  /* 0x0000000400007c20 */ /* 0x000fe20008410000 */
[C---:B------:R-:W-:Y:S01]  /*12610*/  FMUL.FTZ R119, R2.reuse, R52 ;  /* 0x0000003402777220 */ /* 0x040fe20000410000 */
[----:B------:R-:W-:Y:S02]  /*12620*/  FMUL.FTZ R12, R2, R53 ;  /* 0x00000035020c7220 */ /* 0x000fe40000410000 */
[C---:B------:R-:W-:Y:S01]  /*12630*/  FMUL.FTZ R5, R0.reuse, R46 ;  /* 0x0000002e00057220 */ /* 0x040fe20000410000 */
[C---:B------:R-:W-:Y:S01]  /*12640*/  FMUL.FTZ R54, R0.reuse, R54 ;  /* 0x0000003600367220 */ /* 0x040fe20000410000 */
[C---:B------:R-:W-:Y:S01]  /*12650*/  FMUL.FTZ R46, R0.reuse, R55 ;  /* 0x00000037002e7220 */ /* 0x040fe20000410000 */
[C---:B------:R-:W-:Y:S01]  /*12660*/  FMUL.FTZ R7, R0.reuse, R38 ;  /* 0x0000002600077220 */ /* 0x040fe20000410000 */
[C---:B------:R-:W-:Y:S01]  /*12670*/  FMUL.FTZ R9, R0.reuse, R39 ;  /* 0x0000002700097220 */ /* 0x040fe20000410000 */
[----:B------:R-:W-:Y:S01]  /*12680*/  FMUL.FTZ R15, R0, R47 ;  /* 0x0000002f000f7220 */ /* 0x000fe20000410000 */
[----:B------:R-:W-:Y:S01]  /*12690*/  FMUL.FTZ R138, R2, R120 ;  /* 0x00000078028a7220 */ /* 0x000fe20000410000 */
[----:B------:R-:W-:Y:S01]  /*126a0*/  F2FP.BF16.F32.PACK_AB R46, R46, R54 ;  /* 0x000000362e2e723e */ /* 0x000fe200000010ff */
[C---:B------:R-:W-:Y:S01]  /*126b0*/  FMUL.FTZ R137, R2.reuse, R124 ;  /* 0x0000007c02897220 */ /* 0x040fe20000410000 */
[C---:B------:R-:W-:Y:S01]  /*126c0*/  FMUL.FTZ R4, R2.reuse, R125 ;  /* 0x0000007d02047220 */ /* 0x040fe20000410000 */
[C---:B------:R-:W-:Y:S01]  /*126d0*/  FMUL.FTZ R10, R2.reuse, R37 ;  /* 0x00000025020a7220 */ /* 0x040fe20000410000 */
[C---:B------:R-:W-:Y:S01]  /*126e0*/  FMUL.FTZ R8, R2.reuse, R41 ;  /* 0x0000002902087220 */ /* 0x040fe20000410000 */
[----:B------:R-:W-:Y:S01]  /*126f0*/  FMUL.FTZ R16, R2, R45 ;  /* 0x0000002d02107220 */ /* 0x000fe20000410000 */
        /* <DEDUP_REMOVED lines=51> */
[----:B------:R-:W-:-:S02]  /*12a30*/  SEL R54, R54, 0xfffffff0, !P0 ;  /* 0xfffffff036367807 */ /* 0x000fc40004000000 */
[----:B------:R-:W-:Y:S01]  /*12a40*/  LEA R7, R188, UR5, 0x1 ;  /* 0x00000005bc077c11 */ /* 0x000fe2000f8e08ff */
        /* <DEDUP_REMOVED lines=38> */
[----:B------:R-:W-:Y:S02]  /*12cb0*/  F2FP.BF16.F32.PACK_AB R15, R15, R5 ;  /* 0x000000050f0f723e */ /* 0x000fe400000010ff */
[----:B------:R-:W-:Y:S02]  /*12cc0*/  F2FP.BF16.F32.PACK_AB R4, R4, R137 ;  /* 0x000000890404723e */ /* 0x000fe400000010ff */
[----:B------:R-:W-:Y:S02]  /*12cd0*/  F2FP.BF16.F32.PACK_AB R11, R11, R126 ;  /* 0x0000007e0b0b723e */ /* 0x000fe400000010ff */
[----:B------:R-:W-:Y:S02]  /*12ce0*/  F2FP.BF16.F32.PACK_AB R13, R13, R6 ;  /* 0x000000060d0d723e */ /* 0x000fe400000010ff */
[----:B------:R-:W-:-:S02]  /*12cf0*/  IADD3 R5, PT, PT, R7, R54, RZ ;  /* 0x0000003607057210 */ /* 0x000fc40007ffe0ff */
[----:B------:R-:W-:Y:S02]  /*12d00*/  F2FP.BF16.F32.PACK_AB R10, R10, R136 ;  /* 0x000000880a0a723e */ /* 0x000fe400000010ff */
[----:B------:R-:W-:Y:S01]  /*12d10*/  IADD3 R6, PT, PT, R7, R12, RZ ;  /* 0x0000000c07067210 */ /* 0x000fe20007ffe0ff */
[----:B------:R1:W-:Y:S04]  /*12d20*/  STS [R7], R0 ;  /* 0x0000000007007388 */ /* 0x0003e80000000800 */
[----:B------:R-:W-:Y:S04]  /*12d30*/  STS [R7+0x400], R2 ;  /* 0x0004000207007388 */ /* 0x000fe80000000800 */
[----:B------:R2:W-:Y:S04]  /*12d40*/  STS [R5], R4 ;  /* 0x0000000405007388 */ /* 0x0005e80000000800 */
[----:B------:R-:W-:Y:S04]  /*12d50*/  STS [R5+0x400], R11 ;  /* 0x0004000b05007388 */ /* 0x000fe80000000800 */
[----:B------:R3:W-:Y:S01]  /*12d60*/  STS [R6], R10 ;  /* 0x0000000a06007388 */ /* 0x0007e20000000800 */
[----:B------:R-:W-:-:S03]  /*12d70*/  F2FP.BF16.F32.PACK_AB R8, R8, R125 ;  /* 0x0000007d0808723e */ /* 0x000fc600000010ff */
[----:B------:R4:W-:Y:S01]  /*12d80*/  STS [R6+0x400], R9 ;  /* 0x0004000906007388 */ /* 0x0009e20000000800 */
[C---:B-1----:R-:W-:Y:S02]  /*12d90*/  IADD3 R0, PT, PT, R7.reuse, 0x40, RZ ;  /* 0x0000004007007810 */ /* 0x042fe40007ffe0ff */
[----:B------:R-:W-:Y:S02]  /*12da0*/  @P3 IADD3 R0, PT, PT, R7, -0x40, RZ ;  /* 0xffffffc007003810 */ /* 0x000fe40007ffe0ff */
[----:B--2---:R-:W-:Y:S01]  /*12db0*/  IADD3 R4, PT, PT, R54, R6, RZ ;  /* 0x0000000636047210 */ /* 0x004fe20007ffe0ff */
[----:B---3--:R-:W1:Y:S01]  /*12dc0*/  LDC.U8 R10, c[0x0][0x549] ;  /* 0x00015240ff0a7b82 */ /* 0x008e620000000000 */
[----:B------:R-:W-:-:S03]  /*12dd0*/  F2FP.BF16.F32.PACK_AB R16, R16, R124 ;  /* 0x0000007c1010723e */ /* 0x000fc600000010ff */
[----:B------:R2:W-:Y:S01]  /*12de0*/  STS [R4], R8 ;  /* 0x0000000804007388 */ /* 0x0005e20000000800 */
[----:B----4-:R-:W-:Y:S02]  /*12df0*/  IADD3 R9, PT, PT, R12, R0, RZ ;  /* 0x000000000c097210 */ /* 0x010fe40007ffe0ff */
[----:B------:R-:W-:Y:S02]  /*12e00*/  F2FP.BF16.F32.PACK_AB R14, R14, R120 ;  /* 0x000000780e0e723e */ /* 0x000fe400000010ff */
[----:B------:R-:W-:Y:S01]  /*12e10*/  F2FP.BF16.F32.PACK_AB R48, R48, R50 ;  /* 0x000000323030723e */ /* 0x000fe200000010ff */
[----:B------:R-:W-:Y:S01]  /*12e20*/  STS [R4+0x400], R13 ;  /* 0x0004000d04007388 */ /* 0x000fe20000000800 */
[----:B------:R-:W-:Y:S02]  /*12e30*/  F2FP.BF16.F32.PACK_AB R45, R45, R56 ;  /* 0x000000382d2d723e */ /* 0x000fe400000010ff */
[----:B------:R-:W-:Y:S02]  /*12e40*/  F2FP.BF16.F32.PACK_AB R44, R44, R58 ;  /* 0x0000003a2c2c723e */ /* 0x000fe400000010ff */
[----:B------:R-:W-:Y:S01]  /*12e50*/  IADD3 R2, PT, PT, R54, R9, RZ ;  /* 0x0000000936027210 */ /* 0x000fe20007ffe0ff */
[----:B------:R-:W-:Y:S01]  /*12e60*/  STS [R0], R16 ;  /* 0x0000001000007388 */ /* 0x000fe20000000800 */
[----:B------:R-:W-:-:S02]  /*12e70*/  F2FP.BF16.F32.PACK_AB R43, R61, R60 ;  /* 0x0000003c3d2b723e */ /* 0x000fc400000010ff */
[----:B------:R-:W-:Y:S01]  /*12e80*/  F2FP.BF16.F32.PACK_AB R42, R42, R62 ;  /* 0x0000003e2a2a723e */ /* 0x000fe200000010ff */
[----:B------:R-:W-:Y:S01]  /*12e90*/  STS [R0+0x400], R15 ;  /* 0x0004000f00007388 */ /* 0x000fe20000000800 */
[----:B------:R-:W-:Y:S02]  /*12ea0*/  F2FP.BF16.F32.PACK_AB R41, R41, R64 ;  /* 0x000000402929723e */ /* 0x000fe400000010ff */
[----:B------:R-:W-:Y:S02]  /*12eb0*/  F2FP.BF16.F32.PACK_AB R40, R40, R66 ;  /* 0x000000422828723e */ /* 0x000fe400000010ff */
[----:B--2---:R-:W-:Y:S02]  /*12ec0*/  IADD3 R8, PT, PT, R54, R0, RZ ;  /* 0x0000000036087210 */ /* 0x004fe40007ffe0ff */
        /* <DEDUP_REMOVED lines=8> */
[----:B------:R-:W-:Y:S01]  /*12f50*/  STS [R9], R47 ;  /* 0x0000002f09007388 */ /* 0x000fe20000000800 */
[----:B------:R-:W-:-:S03]  /*12f60*/  F2FP.BF16.F32.PACK_AB R33, R33, R80 ;  /* 0x000000502121723e */ /* 0x000fc600000010ff */
[----:B------:R-:W-:Y:S01]  /*12f70*/  STS [R9+0x400], R46 ;  /* 0x0004002e09007388 */ /* 0x000fe20000000800 */
[----:B------:R-:W-:-:S03]  /*12f80*/  F2FP.BF16.F32.PACK_AB R32, R32, R82 ;  /* 0x000000522020723e */ /* 0x000fc600000010ff */
[----:B------:R-:W-:Y:S01]  /*12f90*/  STS [R2], R45 ;  /* 0x0000002d02007388 */ /* 0x000fe20000000800 */
[----:B------:R-:W-:-:S03]  /*12fa0*/  F2FP.BF16.F32.PACK_AB R31, R31, R84 ;  /* 0x000000541f1f723e */ /* 0x000fc600000010ff */
[----:B------:R-:W-:Y:S01]  /*12fb0*/  STS [R2+0x400], R44 ;  /* 0x0004002c02007388 */ /* 0x000fe20000000800 */
        /* <DEDUP_REMOVED lines=16> */
[----:B------:R-:W-:Y:S02]  /*130c0*/  F2FP.BF16.F32.PACK_AB R22, R22, R102 ;  /* 0x000000661616723e */ /* 0x000fe400000010ff */
[----:B-1----:R-:W-:Y:S01]  /*130d0*/  ISETP.NE.AND P3, PT, R10, RZ, PT ;  /* 0x000000ff0a00720c */ /* 0x002fe20003f65270 */
        /* <DEDUP_REMOVED lines=8> */
[----:B------:R-:W-:Y:S04]  /*13160*/  STS [R9+0x2000], R31 ;  /* 0x0020001f09007388 */ /* 0x000fe80000000800 */
[----:B------:R-:W-:Y:S01]  /*13170*/  STS [R9+0x2400], R30 ;  /* 0x0024001e09007388 */ /* 0x000fe20000000800 */
[----:B------:R-:W-:-:S03]  /*13180*/  ISETP.NE.AND P0, PT, R139, -0x1, PT ;  /* 0xffffffff8b00780c */ /* 0x000fc60003f05270 */
[----:B------:R-:W-:Y:S04]  /*13190*/  STS [R2+0x2000], R29 ;  /* 0x0020001d02007388 */ /* 0x000fe80000000800 */
[----:B------:R-:W-:Y:S04]  /*131a0*/  STS [R2+0x2400], R28 ;  /* 0x0024001c02007388 */ /* 0x000fe80000000800 */
[----:B------:R-:W-:Y:S01]  /*131b0*/  STS [R7+0x4000], R27 ;  /* 0x0040001b07007388 */ /* 0x000fe20000000800 */
[----:B------:R-:W-:Y:S01]  /*131c0*/  F2FP.BF16.F32.PACK_AB R17, R17, R128 ;  /* 0x000000801111723e */ /* 0x000fe200000010ff */
[----:B------:R-:W1:Y:S02]  /*131d0*/  @P0 LDC.64 R10, c[0x0][0x408] ;  /* 0x00010200ff0a0b82 */ /* 0x000e640000000a00 */
[----:B------:R-:W-:Y:S04]  /*131e0*/  STS [R7+0x4400], R26 ;  /* 0x0044001a07007388 */ /* 0x000fe80000000800 */
[----:B------:R-:W-:Y:S04]  /*131f0*/  STS [R5+0x4000], R25 ;  /* 0x0040001905007388 */ /* 0x000fe80000000800 */
[----:B------:R2:W-:Y:S04]  /*13200*/  STS [R5+0x4400], R24 ;  /* 0x0044001805007388 */ /* 0x0005e80000000800 */
[----:B------:R-:W-:Y:S04]  /*13210*/  STS [R6+0x4000], R23 ;  /* 0x0040001706007388 */ /* 0x000fe80000000800 */
[----:B------:R3:W-:Y:S01]  /*13220*/  STS [R6+0x4400], R22 ;  /* 0x0044001606007388 */ /* 0x0007e20000000800 */
[----:B------:R-:W-:-:S03]  /*13230*/  F2FP.BF16.F32.PACK_AB R53, R53, R130 ;  /* 0x000000823535723e */ /* 0x000fc600000010ff */
[----:B------:R-:W-:Y:S04]  /*13240*/  STS [R4+0x4000], R21 ;  /* 0x0040001504007388 */ /* 0x000fe80000000800 */
[----:B------:R4:W-:Y:S01]  /*13250*/  STS [R4+0x4400], R20 ;  /* 0x0044001404007388 */ /* 0x0009e20000000800 */
[----:B------:R-:W-:-:S03]  /*13260*/  F2FP.BF16.F32.PACK_AB R52, R52, R132 ;  /* 0x000000843434723e */ /* 0x000fc600000010ff */
[----:B------:R-:W-:Y:S01]  /*13270*/  STS [R0+0x4000], R19 ;  /* 0x0040001300007388 */ /* 0x000fe20000000800 */
[----:B------:R-:W-:-:S03]  /*13280*/  F2FP.BF16.F32.PACK_AB R51, R51, R134 ;  /* 0x000000863333723e */ /* 0x000fc600000010ff */
[----:B------:R5:W-:Y:S01]  /*13290*/  STS [R0+0x4400], R18 ;  /* 0x0044001200007388 */ /* 0x000be20000000800 */
[----:B------:R-:W-:Y:S02]  /*132a0*/  F2FP.BF16.F32.PACK_AB R50, R113, R112 ;  /* 0x000000707132723e */ /* 0x000fe400000010ff */
[----:B------:R-:W-:Y:S01]  /*132b0*/  F2FP.BF16.F32.PACK_AB R49, R49, R114 ;  /* 0x000000723131723e */ /* 0x000fe200000010ff */
[----:B------:R1:W-:Y:S01]  /*132c0*/  STS [R8+0x4000], R17 ;  /* 0x0040001108007388 */ /* 0x0003e20000000800 */
[----:B--2---:R-:W2:Y:S03]  /*132d0*/  LDC R5, c[0x0][0x434] ;  /* 0x00010d00ff057b82 */ /* 0x004ea60000000800 */
[----:B------:R-:W-:Y:S04]  /*132e0*/  STS [R8+0x4400], R53 ;  /* 0x0044003508007388 */ /* 0x000fe80000000800 */
[----:B------:R-:W-:Y:S01]  /*132f0*/  STS [R9+0x4000], R52 ;  /* 0x0040003409007388 */ /* 0x000fe20000000800 */
[----:B---3--:R-:W3:Y:S03]  /*13300*/  LDC.U8 R6, c[0x0][0x548] ;  /* 0x00015200ff067b82 */ /* 0x008ee60000000000 */
[----:B------:R1:W-:Y:S05]  /*13310*/  STS [R9+0x4400], R51 ;  /* 0x0044003309007388 */ /* 0x0003ea0000000800 */
[----:B----4-:R-:W2:Y:S01]  /*13320*/  @P3 LDC R4, c[0x0][0x430] ;  /* 0x00010c00ff043b82 */ /* 0x010ea20000000800 */
[----:B-----5:R-:W-:-:S04]  /*13330*/  LOP3.LUT R0, R140, 0x1f8, RZ, 0xc0, !PT ;  /* 0x000001f88c007812 */ /* 0x020fc800078ec0ff */
[----:B------:R-:W-:-:S03]  /*13340*/  LOP3.LUT R0, R0, 0x38, R189, 0x78, !PT ;  /* 0x0000003800007812 */ /* 0x000fc600078e78bd */
[----:B-1----:R-:W2:Y:S01]  /*13350*/  LDC R17, c[0x0][0x434] ;  /* 0x00010d00ff117b82 */ /* 0x002ea20000000800 */
[----:B------:R-:W-:Y:S04]  /*13360*/  STS [R2+0x4000], R50 ;  /* 0x0040003202007388 */ /* 0x000fe80000000800 */
[----:B------:R1:W-:Y:S01]  /*13370*/  STS [R2+0x4400], R49 ;  /* 0x0044003102007388 */ /* 0x0003e20000000800 */
[----:B------:R-:W4:Y:S02]  /*13380*/  S2R R21, SR_CTAID.X ;  /* 0x0000000000157919 */ /* 0x000f240000002500 */
[----:B------:R-:W3:Y:S01]  /*13390*/  @!P0 LDC.64 R8, c[0x0][0x400] ;  /* 0x00010000ff088b82 */ /* 0x000ee20000000a00 */
[----:B------:R-:W2:Y:S01]  /*133a0*/  S2R R16, SR_CTAID.Y ;  /* 0x0000000000107919 */ /* 0x000ea20000002600 */
[----:B------:R-:W2:Y:S01]  /*133b0*/  S2R R20, SR_CTAID.Z ;  /* 0x0000000000147919 */ /* 0x000ea20000002700 */
[----:B------:R1:W1:Y:S02]  /*133c0*/  @P2 MUFU.LG2 R18, R117 ;  /* 0x0000007500122308 */ /* 0x0002640000000c00 */
[----:B-1----:R-:W-:-:S03]  /*133d0*/  LOP3.LUT R2, R0, 0x1e00, R140, 0xf8, !PT ;  /* 0x00001e0000027812 */ /* 0x002fc600078ef88c */
[----:B------:R-:W1:Y:S01]  /*133e0*/  @P3 LDC R0, c[0x0][0x430] ;  /* 0x00010c00ff003b82 */ /* 0x000e620000000800 */
[----:B--2---:R-:W-:Y:S01]  /*133f0*/  @P3 IMAD R5, R4, R17, RZ ;  /* 0x0000001104053224 */ /* 0x004fe200078e02ff */
[----:B------:R-:W-:Y:S02]  /*13400*/  LEA R24, R2, UR5, 0x1 ;  /* 0x0000000502187c11 */ /* 0x000fe4000f8e08ff */
[----:B------:R-:W-:Y:S01]  /*13410*/  @P3 MOV R4, 0x1 ;  /* 0x0000000100043802 */ /* 0x000fe20000000f00 */
[----:B----4-:R-:W-:Y:S06]  /*13420*/  @P3 BRA `(.L_x_841) ;  /* 0x0000000000203947 */ /* 0x010fec0003800000 */
[----:B---3--:R-:W-:Y:S01]  /*13430*/  ISETP.NE.AND P4, PT, R6, RZ, PT ;  /* 0x000000ff0600720c */ /* 0x008fe20003f85270 */
[----:B------:R-:W2:-:S12]  /*13440*/  LDC R2, c[0x0][0x3e0] ;  /* 0x0000f800ff027b82 */ /* 0x000e980000000800 */
[----:B------:R-:W2:Y:S01]  /*13450*/  @P4 LDC R4, c[0x0][0x454] ;  /* 0x00011500ff044b82 */ /* 0x000ea20000000800 */
[----:B-1----:R-:W-:Y:S02]  /*13460*/  @P4 MOV R0, 0x1 ;  /* 0x0000000100004802 */ /* 0x002fe40000000f00 */
[----:B------:R-:W-:-:S05]  /*13470*/  @!P4 MOV R0, 0x1 ;  /* 0x000000010000c802 */ /* 0x000fca0000000f00 */
[----:B------:R-:W4:Y:S01]  /*13480*/  @P4 LDC R5, c[0x0][0x454] ;  /* 0x00011500ff054b82 */ /* 0x000f220000000800 */
[C---:B--2---:R-:W-:Y:S02]  /*13490*/  @P4 IMAD R4, R2.reuse, R4, RZ ;  /* 0x0000000402044224 */ /* 0x044fe400078e02ff */
[----:B------:R-:W-:-:S07]  /*134a0*/  @!P4 IMAD R4, R2, R17, RZ ;  /* 0x000000110204c224 */ /* 0x000fce00078e02ff */
.L_x_841:
[----:B------:R-:W-:Y:S01]  /*134b0*/  BAR.SYNC.DEFER_BLOCKING 0x0 ;  /* 0x0000000000007b1d */ /* 0x000fe20000010000 */
[----:B------:R-:W-:Y:S02]  /*134c0*/  ISETP.NE.AND P4, PT, R139, -0x1, PT ;  /* 0xffffffff8b00780c */ /* 0x000fe40003f85270 */
[----:B---3--:R-:W-:Y:S01]  /*134d0*/  ISETP.NE.AND P3, PT, R6, RZ, !P3 ;  /* 0x000000ff0600720c */ /* 0x008fe20005f65270 */
[----:B------:R-:W-:-:S04]  /*134e0*/  @!P0 IMAD.WIDE.U32 R6, R16, R8, RZ ;  /* 0x0000000810068225 */ /* 0x000fc800078e00ff */
[----:B------:R-:W2:Y:S01]  /*134f0*/  @P1 LDC R12, c[0x0][0x458] ;  /* 0x00011600ff0c1b82 */ /* 0x000ea20000000800 */
[----:B------:R-:W3:Y:S01]  /*13500*/  @P1 MUFU.LG2 R8, R118 ;  /* 0x0000007600081308 */ /* 0x000ee20000000c00 */
[----:B------:R-:W-:Y:S01]  /*13510*/  @P0 IMAD.WIDE.U32 R14, R139, R10, RZ ;  /* 0x0000000a8b0e0225 */ /* 0x000fe200078e00ff */
[----:B------:R2:W5:Y:S01]  /*13520*/  LDL R22, [R1+0x70] ;  /* 0x0000700001167983 */ /* 0x0005620000100800 */
[----:B------:R-:W-:Y:S01]  /*13530*/  LOP3.LUT P5, RZ, R189, 0x3, RZ, 0xc0, !PT ;  /* 0x00000003bdff7812 */ /* 0x000fe200078ac0ff */
[----:B------:R-:W-:Y:S01]  /*13540*/  BSSY.RECONVERGENT B0, `(.L_x_842) ;  /* 0x000002e000007945 */ /* 0x000fe20003800200 */
[----:B----4-:R-:W-:Y:S02]  /*13550*/  IMAD R2, R20, R5, RZ ;  /* 0x0000000514027224 */ /* 0x010fe400078e02ff */
[----:B------:R-:W4:Y:S01]  /*13560*/  @P2 LDC R13, c[0x0][0x458] ;  /* 0x00011600ff0d2b82 */ /* 0x000f220000000800 */
[----:B------:R-:W-:Y:S02]  /*13570*/  @!P0 IMAD R19, R16, R9, R7 ;  /* 0x0000000910138224 */ /* 0x000fe400078e0207 */
[----:B------:R-:W-:Y:S01]  /*13580*/  @P2 FMUL.FTZ R9, R18, 0.69314718246459960938 ;  /* 0x3f31721812092820 */ /* 0x000fe20000410000 */
[----:B------:R-:W-:-:S02]  /*13590*/  @P0 IMAD R19, R139, R11, R15 ;  /* 0x0000000b8b130224 */ /* 0x000fc400078e020f */
[C---:B------:R-:W-:Y:S01]  /*135a0*/  @!P4 IMAD R139, R16.reuse, R17, RZ ;  /* 0x00000011108bc224 */ /* 0x040fe200078e02ff */
[----:B------:R-:W-:Y:S01]  /*135b0*/  MOV R17, 0x7f800000 ;  /* 0x7f80000000117802 */ /* 0x000fe20000000f00 */
[----:B------:R-:W-:Y:S01]  /*135c0*/  @!P3 IMAD R2, R16, R4, R2 ;  /* 0x000000041002b224 */ /* 0x000fe200078e0202 */
[----:B------:R-:W-:Y:S01]  /*135d0*/  MOV R16, 0x7f800000 ;  /* 0x7f80000000107802 */ /* 0x000fe20000000f00 */
[----:B-1----:R-:W-:Y:S01]  /*135e0*/  IMAD R4, R21, R0, RZ ;  /* 0x0000000015047224 */ /* 0x002fe200078e02ff */
[----:B------:R1:W1:Y:S01]  /*135f0*/  LDS.128 R28, [R24+0x1800] ;  /* 0x00180000181c7984 */ /* 0x0002620000000c00 */
[----:B------:R-:W-:Y:S01]  /*13600*/  SHF.R.S32.HI R5, RZ, 0x1f, R139 ;  /* 0x0000001fff057819 */ /* 0x000fe2000001148b */
[----:B---3--:R-:W-:Y:S01]  /*13610*/  @P1 FMUL.FTZ R8, R8, 0.69314718246459960938 ;  /* 0x3f31721808081820 */ /* 0x008fe20000410000 */
[----:B------:R-:W-:Y:S01]  /*13620*/  SEL R7, R139, RZ, P3 ;  /* 0x000000ff8b077207 */ /* 0x000fe20001800000 */
[----:B------:R3:W-:Y:S01]  /*13630*/  @!P4 STL [R1+0x6c], R139 ;  /* 0x00006c8b0100c387 */ /* 0x0007e20000100800 */
[----:B------:R-:W-:Y:S01]  /*13640*/  SHF.L.U32 R4, R4, 0x6, RZ ;  /* 0x0000000604047819 */ /* 0x000fe200000006ff */
[----:B--2---:R-:W-:Y:S01]  /*13650*/  @P1 FFMA.FTZ R16, R3, R12, R8 ;  /* 0x0000000c03101223 */ /* 0x004fe20000010008 */
[----:B------:R-:W-:-:S02]  /*13660*/  SEL R10, R5, RZ, P3 ;  /* 0x000000ff050a7207 */ /* 0x000fc40001800000 */
[--C-:B------:R-:W-:Y:S02]  /*13670*/  IADD3 R7, P4, P3, R4, R7, R2.reuse ;  /* 0x0000000704077210 */ /* 0x100fe40007b9e002 */
[----:B------:R-:W-:Y:S02]  /*13680*/  SHF.R.S32.HI R5, RZ, 0x1f, R2 ;  /* 0x0000001fff057819 */ /* 0x000fe40000011402 */
[----:B------:R-:W-:Y:S01]  /*13690*/  SHF.R.S32.HI R2, RZ, 0x1f, R4 ;  /* 0x0000001fff027819 */ /* 0x000fe20000011404 */
[----:B----4-:R-:W-:Y:S01]  /*136a0*/  @P2 FFMA.FTZ R17, R116, R13, R9 ;  /* 0x0000000d74112223 */ /* 0x010fe20000010009 */
[----:B------:R-:W-:Y:S02]  /*136b0*/  @!P0 MOV R8, R6 ;  /* 0x0000000600088202 */ /* 0x000fe40000000f00 */
[----:B------:R-:W-:Y:S01]  /*136c0*/  IADD3.X R5, PT, PT, R2, R10, R5, P4, P3 ;  /* 0x0000000a02057210 */ /* 0x000fe200027e6405 */
[----:B-1-3--:R-:W-:Y:S06]  /*136d0*/  @P5 BRA `(.L_x_843) ;  /* 0x0000000000505947 */ /* 0x00afec0003800000 */
        /* <DEDUP_REMOVED lines=20> */
.L_x_843:
[----:B------:R-:W-:Y:S05]  /*13820*/  BSYNC.RECONVERGENT B0 ;  /* 0x0000000000007941 */ /* 0x000fea0003800200 */
.L_x_842:
        /* <DEDUP_REMOVED lines=15> */
[----:B---3--:R-:W-:Y:S01]  /*13920*/  IMAD.WIDE.U32 R10, R20, UR4, R4 ;  /* 0x00000004140a7c25 */ /* 0x008fe2000f8e0004 */
[-C--:B------:R-:W-:Y:S01]  /*13930*/  ISETP.GE.AND P2, PT, R6, R22.reuse, PT ;  /* 0x000000160600720c */ /* 0x080fe20003f46270 */
[----:B------:R2:W3:Y:S01]  /*13940*/  LDS.128 R16, [R24+0x2000] ;  /* 0x0020000018107984 */ /* 0x0004e20000000c00 */
[----:B------:R-:W-:Y:S01]  /*13950*/  ISETP.GE.AND P0, PT, R0, R22, PT ;  /* 0x000000160000720c */ /* 0x000fe20003f06270 */
[----:B------:R-:W-:-:S04]  /*13960*/  IMAD.WIDE.U32 R2, R21, 0x40, R2 ;  /* 0x0000004015027825 */ /* 0x000fc800078e0002 */
[----:B------:R-:W-:Y:S02]  /*13970*/  IMAD R9, R20, UR5, R11 ;  /* 0x0000000514097c24 */ /* 0x000fe4000f8e020b */
[----:B------:R2:W4:Y:S02]  /*13980*/  LDS.128 R20, [R24] ;  /* 0x0000000018147984 */ /* 0x0005240000000c00 */
        /* <DEDUP_REMOVED lines=14> */
[----:B----4-:R1:W-:Y:S04]  /*13a70*/  @!P5 STG.E.128 desc[UR16][R4.64], R20 ;  /* 0x000000140400d986 */ /* 0x0103e8000c101d10 */
[----:B---3--:R1:W-:Y:S04]  /*13a80*/  @!P4 STG.E.128 desc[UR16][R4.64+0x80], R16 ;  /* 0x000080100400c986 */ /* 0x0083e8000c101d10 */
[----:B------:R1:W-:Y:S02]  /*13a90*/  @!P3 STG.E.128 desc[UR16][R4.64+0x100], R12 ;  /* 0x0001000c0400b986 */ /* 0x0003e4000c101d10 */
.L_x_845:
[----:B------:R-:W-:Y:S05]  /*13aa0*/  BSYNC.RECONVERGENT B0 ;  /* 0x0000000000007941 */ /* 0x000fea0003800200 */
.L_x_844:
[----:B-1--4-:R1:W4:Y:S01]  /*13ab0*/  LDS.128 R20, [R24+0x800] ;  /* 0x0008000018147984 */ /* 0x0123220000000c00 */
[----:B------:R-:W-:Y:S03]  /*13ac0*/  BSSY.RECONVERGENT B0, `(.L_x_846) ;  /* 0x0000017000007945 */ /* 0x000fe60003800200 */
[----:B---3--:R1:W3:Y:S04]  /*13ad0*/  LDS.128 R16, [R24+0x2800] ;  /* 0x0028000018107984 */ /* 0x0082e80000000c00 */
        /* <DEDUP_REMOVED lines=8> */
[----:B------:R-:W4:Y:S03]  /*13b60*/  LDCU.64 UR4, c[0x0][0x3f0] ;  /* 0x00007e00ff0477ac */ /* 0x000f260008000a00 */
[----:B-----5:R-:W-:-:S02]  /*13b70*/  IMAD R4, R4, UR6, RZ ;  /* 0x0000000604047c24 */ /* 0x020fc4000f8e02ff */
[----:B------:R-:W-:Y:S01]  /*13b80*/  IMAD.WIDE.U32 R6, R0, UR6, R6 ;  /* 0x0000000600067c25 */ /* 0x000fe2000f8e0006 */
[----:B--2---:R-:W-:-:S03]  /*13b90*/  ISETP.GE.AND P4, PT, R185, UR8, PT ;  /* 0x00000008b9007c0c */ /* 0x004fc6000bf86270 */
[----:B------:R-:W-:Y:S01]  /*13ba0*/  IMAD R0, R0, UR7, R4 ;  /* 0x0000000700007c24 */ /* 0x000fe2000f8e0204 */
[----:B------:R-:W-:Y:S02]  /*13bb0*/  ISETP.GE.AND P3, PT, R26, UR8, PT ;  /* 0x000000081a007c0c */ /* 0x000fe4000bf66270 */
[----:B------:R-:W-:Y:S01]  /*13bc0*/  ISETP.GE.AND P2, PT, R25, UR8, PT ;  /* 0x0000000819007c0c */ /* 0x000fe2000bf46270 */
[----:B------:R-:W-:Y:S01]  /*13bd0*/  IMAD.IADD R0, R0, 0x1, R7 ;  /* 0x0000000100007824 */ /* 0x000fe200078e0207 */
[----:B----4-:R-:W-:-:S04]  /*13be0*/  LEA R4, P5, R6, UR4, 0x1 ;  /* 0x0000000406047c11 */ /* 0x010fc8000f8a08ff */
[----:B------:R-:W-:-:S05]  /*13bf0*/  LEA.HI.X R5, R6, UR5, R0, 0x1, P5 ;  /* 0x0000000506057c11 */ /* 0x000fca000a8f0c00 */
[----:B------:R2:W-:Y:S04]  /*13c00*/  @!P4 STG.E.128 desc[UR16][R4.64], R20 ;  /* 0x000000140400c986 */ /* 0x0005e8000c101d10 */
[----:B---3--:R2:W-:Y:S04]  /*13c10*/  @!P3 STG.E.128 desc[UR16][R4.64+0x80], R16 ;  /* 0x000080100400b986 */ /* 0x0085e8000c101d10 */
[----:B-1----:R2:W-:Y:S02]  /*13c20*/  @!P2 STG.E.128 desc[UR16][R4.64+0x100], R12 ;  /* 0x0001000c0400a986 */ /* 0x0025e4000c101d10 */
.L_x_847:
[----:B------:R-:W-:Y:S05]  /*13c30*/  BSYNC.RECONVERGENT B0 ;  /* 0x0000000000007941 */ /* 0x000fea0003800200 */
.L_x_846:
[----:B--2-4-:R2:W4:Y:S01]  /*13c40*/  LDS.128 R20, [R24+0x1000] ;  /* 0x0010000018147984 */ /* 0x0145220000000c00 */
[----:B------:R-:W-:Y:S03]  /*13c50*/  BSSY.RECONVERGENT B0, `(.L_x_848) ;  /* 0x0000017000007945 */ /* 0x000fe60003800200 */
[----:B---3--:R2:W3:Y:S04]  /*13c60*/  LDS.128 R16, [R24+0x3000] ;  /* 0x0030000018107984 */ /* 0x0084e80000000c00 */
        /* <DEDUP_REMOVED lines=21> */
.L_x_849:
[----:B------:R-:W-:Y:S05]  /*13dc0*/  BSYNC.RECONVERGENT B0 ;  /* 0x0000000000007941 */ /* 0x000fea0003800200 */
.L_x_848:
[----:B--23--:R2:W3:Y:S01]  /*13dd0*/  LDS.128 R16, [R24+0x3800] ;  /* 0x0038000018107984 */ /* 0x00c4e20000000c00 */
[----:B------:R-:W-:Y:S05]  /*13de0*/  @P0 EXIT ;  /* 0x000000000000094d */ /* 0x000fea0003800000 */
[----:B------:R-:W5:Y:S01]  /*13df0*/  LDCU.64 UR6, c[0x0][0x408] ;  /* 0x00008100ff0677ac */ /* 0x000f620008000a00 */
[----:B-1----:R1:W1:Y:S01]  /*13e00*/  LDS.128 R12, [R24+0x5800] ;  /* 0x00580000180c7984 */ /* 0x0022620000000c00 */
[----:B------:R-:W-:Y:S01]  /*13e10*/  IADD3 R0, P0, PT, R2, 0x30, RZ ;  /* 0x0000003002007810 */ /* 0x000fe20007f1e0ff */
[----:B------:R-:W4:Y:S04]  /*13e20*/  LDCU UR8, c[0x0][0x440] ;  /* 0x00008800ff0877ac */ /* 0x000f280008000800 */
[----:B------:R-:W-:Y:S01]  /*13e30*/  IMAD.X R2, RZ, RZ, R3, P0 ;  /* 0x000000ffff027224 */ /* 0x000fe200000e0603 */
[----:B------:R-:W2:Y:S01]  /*13e40*/  LDCU.64 UR4, c[0x0][0x3f0] ;  /* 0x00007e00ff0477ac */ /* 0x000ea20008000a00 */
[----:B------:R-:W-:Y:S02]  /*13e50*/  MOV R3, R9 ;  /* 0x0000000900037202 */ /* 0x000fe40000000f00 */
[----:B-----5:R-:W-:-:S02]  /*13e60*/  IMAD R6, R2, UR6, RZ ;  /* 0x0000000602067c24 */ /* 0x020fc4000f8e02ff */
[----:B------:R-:W-:Y:S01]  /*13e70*/  IMAD.MOV.U32 R2, RZ, RZ, R10 ;  /* 0x000000ffff027224 */ /* 0x000fe200078e000a */
[----:B----4-:R-:W-:-:S03]  /*13e80*/  ISETP.GE.AND P2, PT, R185, UR8, PT ;  /* 0x00000008b9007c0c */ /* 0x010fc6000bf46270 */
        /* <DEDUP_REMOVED lines=8> */
[----:B---3--:R2:W-:Y:S01]  /*13f10*/  @!P1 STG.E.128 desc[UR16][R2.64+0x80], R16 ;  /* 0x0000801002009986 */ /* 0x0085e2000c101d10 */
[----:B-1----:R-:W-:Y:S05]  /*13f20*/  @P0 EXIT ;  /* 0x000000000000094d */ /* 0x002fea0003800000 */
[----:B------:R-:W-:Y:S01]  /*13f30*/  STG.E.128 desc[UR16][R2.64+0x100], R12 ;  /* 0x0001000c02007986 */ /* 0x000fe2000c101d10 */
[----:B------:R-:W-:Y:S05]  /*13f40*/  EXIT ;  /* 0x000000000000794d */ /* 0x000fea0003800000 */
.L_x_850:
        /* <DEDUP_REMOVED lines=11> */
.L_x_944:


//--------------------- .text._ZN5flash16flash_fwd_kernelI23Flash_fwd_kernel_traitsILi192ELi64ELi64ELi4ELb0ELb0EN7cutlass10bfloat16_tE19Flash_kernel_traitsILi192ELi64ELi64ELi4ES3_EELb0ELb1ELb0ELb1ELb0ELb0ELb1ELb0EEEvNS_16Flash_fwd_paramsE --------------------------
	.section	.text._ZN5flash16flash_fwd_kernelI23Flash_fwd_kernel_traitsILi192ELi64ELi64ELi4ELb0ELb0EN7cutlass10bfloat16_tE19Flash_kernel_traitsILi192ELi64ELi64ELi4ES3_EELb0ELb1ELb0ELb1ELb0ELb0ELb1ELb0EEEvNS_16Flash_fwd_paramsE,"ax",@progbits
	.align	128
        .global         _ZN5flash16flash_fwd_kernelI23Flash_fwd_kernel_traitsILi192ELi64ELi64ELi4ELb0ELb0EN7cutlass10bfloat16_tE19Flash_kernel_traitsILi192ELi64ELi64ELi4ES3_EELb0ELb1ELb0ELb1ELb0ELb0ELb1ELb0EEEvNS_16Flash_fwd_paramsE
        .type           _ZN5flash16flash_fwd_kernelI23Flash_fwd_kernel_traitsILi192ELi64ELi64ELi4ELb0ELb0EN7cutlass10bfloat16_tE19Flash_kernel_traitsILi192ELi64ELi64ELi4ES3_EELb0ELb1ELb0ELb1ELb0ELb0ELb1ELb0EEEvNS_16Flash_fwd_paramsE,@function
        .size           _ZN5flash16flash_fwd_kernelI23Flash_fwd_kernel_traitsILi192ELi64ELi64ELi4ELb0ELb0EN7cutlass10bfloat16_tE19Flash_kernel_traitsILi192ELi64ELi64ELi4ES3_EELb0ELb1ELb0ELb1ELb0ELb0ELb1ELb0EEEvNS_16Flash_fwd_paramsE,(.L_x_945 - _ZN5flash16flash_fwd_kernelI23Flash_fwd_kernel_traitsILi192ELi64ELi64ELi4ELb0ELb0EN7cutlass10bfloat16_tE19Flash_kernel_traitsILi192ELi64ELi64ELi4ES3_EELb0ELb1ELb0ELb1ELb0ELb0ELb1ELb0EEEvNS_16Flash_fwd_paramsE)
        .other          _ZN5flash16flash_fwd_kernelI23Flash_fwd_kernel_traitsILi192ELi64ELi64ELi4ELb0ELb0EN7cutlass10bfloat16_tE19Flash_kernel_traitsILi192ELi64ELi64ELi4ES3_EELb0ELb1ELb0ELb1ELb0ELb0ELb1ELb0EEEvNS_16Flash_fwd_paramsE,@"STO_CUDA_ENTRY STV_DEFAULT"
_ZN5flash16flash_fwd_kernelI23Flash_fwd_kernel_traitsILi192ELi64ELi64ELi4ELb0ELb0EN7cutlass10bfloat16_tE19Flash_kernel_traitsILi192ELi64ELi64ELi4ES3_EELb0ELb1ELb0ELb1ELb0ELb0ELb1ELb0EEEvNS_16Flash_fwd_paramsE:
.text._ZN5flash16flash_fwd_kernelI23Flash_fwd_kernel_traitsILi192ELi64ELi64ELi4ELb0ELb0EN7cutlass10bfloat16_tE19Flash_kernel_traitsILi192ELi64ELi64ELi4ES3_EELb0ELb1ELb0ELb1ELb0ELb0ELb1ELb0EEEvNS_16Flash_fwd_paramsE:
        /* <DEDUP_REMOVED lines=14> */
[----:B--2---:R-:W-:-:S04]  /*00e0*/  IMAD.WIDE.U32 R12, R0, 0x4, R4 ;  /* 0x00000004000c7825 */ /* 0x004fc800078e0004 */
[----:B------:R-:W-:Y:S01]  /*00f0*/  IMAD.SHL.U32 R15, R0, 0x4, RZ ;  /* 0x00000004000f7824 */ /* 0x000fe200078e00ff */
[----:B------:R-:W-:Y:S01]  /*0100*/  SHF.R.U32.HI R2, RZ, 0x1e, R0 ;  /* 0x0000001eff027819 */ /* 0x000fe20000011600 */
[----:B------:R-:W1:Y:S01]  /*0110*/  LDC.64 R4, c[0x0][0x468] ;  /* 0x00011a00ff047b82 */ /* 0x000e620000000a00 */
[----:B----4-:R-:W-:Y:S01]  /*0120*/  ISETP.NE.U32.AND P3, PT, RZ, UR6, PT ;  /* 0x00000006ff007c0c */ /* 0x010fe2000bf65070 */
[----:B------:R2:W3:Y:S03]  /*0130*/  @P0 LDG.E R213, desc[UR12][R12.64] ;  /* 0x0000000c0cd50981 */ /* 0x0004e6000c1e1900 */
[----:B------:R-:W-:Y:S01]  /*0140*/  ISETP.NE.AND.EX P3, PT, RZ, UR7, PT, P3 ;  /* 0x00000007ff007c0c */ /* 0x000fe2000bf65330 */
[----:B------:R4:W3:Y:S01]  /*0150*/  @P4 LDG.E R8, desc[UR12][R12.64+0x4] ;  /* 0x0000040c0c084981 */ /* 0x0008e2000c1e1900 */
[----:B------:R-:W-:-:S04]  /*0160*/  @P2 IADD3 R10, P0, PT, R15, UR4, RZ ;  /* 0x000000040f0a2c10 */ /* 0x000fc8000ff1e0ff */
[----:B------:R-:W-:-:S05]  /*0170*/  @P2 IADD3.X R11, PT, PT, R2, UR5, RZ, P0, !PT ;  /* 0x00000005020b2c10 */ /* 0x000fca00087fe4ff */
[----:B------:R-:W5:Y:S02]  /*0180*/  @P2 LDG.E R10, desc[UR12][R10.64] ;  /* 0x0000000c0a0a2981 */ /* 0x000f64000c1e1900 */
[C---:B------:R-:W-:Y:S02]  /*0190*/  @P3 IADD3 R6, P1, PT, R15.reuse, UR6, RZ ;  /* 0x000000060f063c10 */ /* 0x040fe4000ff3e0ff */
[----:B-1----:R-:W-:Y:S01]  /*01a0*/  IADD3 R14, P0, PT, R15, R4, RZ ;  /* 0x000000040f0e7210 */ /* 0x002fe20007f1e0ff */
[----:B------:R-:W1:Y:S01]  /*01b0*/  S2R R21, SR_CTAID.X ;  /* 0x0000000000157919 */ /* 0x000e620000002500 */
[----:B------:R-:W4:Y:S03]  /*01c0*/  LDCU.U8 UR4, c[0x0][0x532] ;  /* 0x0000a640ff0477ac */ /* 0x000f260008000000 */
[----:B------:R-:W-:Y:S01]  /*01d0*/  IMAD.X R15, R2, 0x1, R5, P0 ;  /* 0x00000001020f7824 */ /* 0x000fe200000e0605 */
[----:B------:R-:W-:Y:S01]  /*01e0*/  ISETP.NE.U32.AND P0, PT, R4, RZ, PT ;  /* 0x000000ff0400720c */ /* 0x000fe20003f05070 */
[----:B--2---:R-:W2:Y:S03]  /*01f0*/  @!P4 LDC R13, c[0x0][0x434] ;  /* 0x00010d00ff0dcb82 */ /* 0x004ea60000000800 */
[----:B------:R-:W-:Y:S01]  /*0200*/  ISETP.NE.AND.EX P0, PT, R5, RZ, PT, P0 ;  /* 0x000000ff0500720c */ /* 0x000fe20003f05300 */
[----:B------:R-:W-:Y:S01]  /*0210*/  IMAD.MOV.U32 R9, RZ, RZ, RZ ;  /* 0x000000ffff097224 */ /* 0x000fe200078e00ff */
[----:B------:R-:W-:-:S03]  /*0220*/  @P3 IADD3.X R7, PT, PT, R2, UR7, RZ, P1, !PT ;  /* 0x0000000702073c10 */ /* 0x000fc60008ffe4ff */
[----:B------:R-:W1:Y:S02]  /*0230*/  @!P2 LDC.64 R2, c[0x0][0x488] ;  /* 0x00012200ff02ab82 */ /* 0x000e640000000a00 */
[----:B------:R2:W5:Y:S01]  /*0240*/  @P3 LDG.E R9, desc[UR12][R6.64] ;  /* 0x0000000c06093981 */ /* 0x000562000c1e1900 */
[----:B------:R-:W-:Y:S02]  /*0250*/  ISETP.EQ.U32.AND P3, PT, R4, RZ, PT ;  /* 0x000000ff0400720c */ /* 0x000fe40003f62070 */
[----:B----4-:R-:W-:-:S03]  /*0260*/  ISETP.NE.AND P1, PT, RZ, UR4, PT ;  /* 0x00000004ff007c0c */ /* 0x010fc6000bf25270 */
[----:B------:R-:W4:Y:S01]  /*0270*/  @!P0 LDC R4, c[0x0][0x438] ;  /* 0x00010e00ff048b82 */ /* 0x000f220000000800 */
[----:B------:R-:W-:Y:S01]  /*0280*/  ISETP.EQ.OR.EX P3, PT, R5, RZ, !P1, P3 ;  /* 0x000000ff0500720c */ /* 0x000fe20004f62730 */
[----:B------:R-:W-:-:S12]  /*0290*/  IMAD.MOV.U32 R12, RZ, RZ, -0x1 ;  /* 0xffffffffff0c7424 */ /* 0x000fd800078e00ff */
[----:B------:R1:W5:Y:S01]  /*02a0*/  @!P3 LDG.E R12, desc[UR12][R14.64] ;  /* 0x0000000c0e0cb981 */ /* 0x000362000c1e1900 */
[----:B--2---:R-:W2:Y:S01]  /*02b0*/  @!P2 LDC R6, c[0x0][0x43c] ;  /* 0x00010f00ff06ab82 */ /* 0x004ea20000000800 */
[----:B---3--:R-:W-:Y:S02]  /*02c0*/  @P4 IMAD.IADD R13, R8, 0x1, -R213 ;  /* 0x00000001080d4824 */ /* 0x008fe400078e0ad5 */
[----:B-1----:R-:W-:-:S05]  /*02d0*/  IMAD.SHL.U32 R8, R21, 0x40, RZ ;  /* 0x0000004015087824 */ /* 0x002fca00078e00ff */
[----:B------:R-:W-:Y:S01]  /*02e0*/  ISETP.GT.AND P3, PT, R13, R8, PT ;  /* 0x000000080d00720c */ /* 0x000fe20003f64270 */
[----:B--2-4-:R-:W-:-:S12]  /*02f0*/  @!P0 BRA `(.L_x_851) ;  /* 0x00000000000c8947 */ /* 0x014fd80003800000 */
[----:B------:R-:W2:Y:S02]  /*0300*/  @P1 LDG.E R5, desc[UR12][R14.64+0x4] ;  /* 0x0000040c0e051981 */ /* 0x000ea4000c1e1900 */
[----:B--2--5:R-:W-:-:S06]  /*0310*/  @P1 IADD3 R4, PT, PT, R5, -R12, RZ ;  /* 0x8000000c05041210 */ /* 0x024fcc0007ffe0ff */
[----:B------:R1:W5:Y:S02]  /*0320*/  @!P1 LDG.E R4, desc[UR12][R14.64] ;  /* 0x0000000c0e049981 */ /* 0x000364000c1e1900 */
.L_x_851:
[----:B------:R-:W-:Y:S05]  /*0330*/  @!P3 EXIT ;  /* 0x000000000000b94d */ /* 0x000fea0003800000 */
[----:B------:R-:W2:Y:S01]  /*0340*/  LDC R88, c[0x0][0x508] ;  /* 0x00014200ff587b82 */ /* 0x000ea20000000800 */
[----:B------:R-:W-:Y:S01]  /*0350*/  @!P2 ISETP.NE.U32.AND P0, PT, R2, RZ, PT ;  /* 0x000000ff0200a20c */ /* 0x000fe20003f05070 */
[----:B-----5:R-:W-:Y:S01]  /*0360*/  @P2 IMAD.IADD R89, R10, 0x1, -R9 ;  /* 0x000000010a592824 */ /* 0x020fe200078e0a09 */
[----:B-1----:R-:W1:Y:S01]  /*0370*/  S2R R14, SR_CTAID.Z ;  /* 0x00000000000e7919 */ /* 0x002e620000002700 */
[----:B------:R-:W-:Y:S01]  /*0380*/  VIADD R2, R21, 0x1 ;  /* 0x0000000115027836 */ /* 0x000fe20000000000 */
[----:B------:R-:W-:Y:S01]  /*0390*/  @!P2 ISETP.NE.AND.EX P0, PT, R3, RZ, PT, P0 ;  /* 0x000000ff0300a20c */ /* 0x000fe20003f05300 */
[----:B------:R-:W3:Y:S02]  /*03a0*/  S2R R192, SR_TID.X ;  /* 0x0000000000c07919 */ /* 0x000ee40000002100 */
[----:B------:R-:W-:Y:S01]  /*03b0*/  IMAD R3, R2, 0x40, -R13 ;  /* 0x0000004002037824 */ /* 0x000fe200078e0a0d */
[----:B------:R-:W-:-:S04]  /*03c0*/  @!P2 SEL R6, R6, RZ, P0 ;  /* 0x000000ff0606a207 */ /* 0x000fc80000000000 */
[----:B------:R-:W-:-:S05]  /*03d0*/  @!P2 IADD3 R89, PT, PT, R6, R4, -R9 ;  /* 0x000000040659a210 */ /* 0x000fca0007ffe809 */
[----:B------:R-:W-:-:S05]  /*03e0*/  VIADD R5, R89, 0x3f ;  /* 0x0000003f59057836 */ /* 0x000fca0000000000 */
[----:B------:R-:W-:Y:S02]  /*03f0*/  SHF.R.S32.HI R4, RZ, 0x1f, R5 ;  /* 0x0000001fff047819 */ /* 0x000fe40000011405 */
[----:B--2---:R-:W-:Y:S02]  /*0400*/  IADD3 R3, PT, PT, R5, R88, R3 ;  /* 0x0000005805037210 */ /* 0x004fe40007ffe003 */
[----:B------:R-:W-:Y:S02]  /*0410*/  LEA.HI R4, R4, R5, RZ, 0x6 ;  /* 0x0000000504047211 */ /* 0x000fe400078f30ff */
[----:B------:R-:W-:-:S04]  /*0420*/  SHF.R.S32.HI R2, RZ, 0x1f, R3 ;  /* 0x0000001fff027819 */ /* 0x000fc80000011403 */
[----:B------:R-:W-:Y:S02]  /*0430*/  LEA.HI R2, R2, R3, RZ, 0x6 ;  /* 0x0000000302027211 */ /* 0x000fe400078f30ff */
[----:B------:R-:W-:Y:S02]  /*0440*/  SHF.R.S32.HI R3, RZ, 0x6, R4 ;  /* 0x00000006ff037819 */ /* 0x000fe40000011404 */
[----:B------:R-:W-:-:S04]  /*0450*/  SHF.R.S32.HI R2, RZ, 0x6, R2 ;  /* 0x00000006ff027819 */ /* 0x000fc80000011402 */
[----:B------:R-:W-:-:S04]  /*0460*/  VIMNMX R3, PT, PT, R3, R2, PT ;  /* 0x0000000203037248 */ /* 0x000fc80003fe0100 */
[----:B------:R-:W-:-:S13]  /*0470*/  ISETP.GT.AND P0, PT, R3, RZ, PT ;  /* 0x000000ff0300720c */ /* 0x000fda0003f04270 */
[----:B-1-3--:R-:W-:Y:S05]  /*0480*/  @P0 BRA `(.L_x_852) ;  /* 0x0000000c000c0947 */ /* 0x00afea0003800000 */
[----:B------:R-:W1:Y:S01]  /*0490*/  LDC.U8 R2, c[0x0][0x549] ;  /* 0x00015240ff027b82 */ /* 0x000e620000000000 */
[----:B------:R-:W-:-:S13]  /*04a0*/  ISETP.NE.AND P1, PT, R213, -0x1, PT ;  /* 0xffffffffd500780c */ /* 0x000fda0003f25270 */
[----:B------:R-:W2:Y:S08]  /*04b0*/  @!P1 LDC.64 R6, c[0x0][0x400] ;  /* 0x00010000ff069b82 */ /* 0x000eb00000000a00 */
[----:B------:R-:W3:Y:S01]  /*04c0*/  @P1 LDC.64 R4, c[0x0][0x408] ;  /* 0x00010200ff041b82 */ /* 0x000ee20000000a00 */
[----:B-1----:R-:W-:-:S13]  /*04d0*/  ISETP.NE.AND P6, PT, R2, RZ, PT ;  /* 0x000000ff0200720c */ /* 0x002fda0003fc5270 */
[----:B------:R-:W1:Y:S01]  /*04e0*/  @P6 LDC.64 R2, c[0x0][0x430] ;  /* 0x00010c00ff026b82 */ /* 0x000e620000000a00 */
[----:B--2---:R-:W-:Y:S01]  /*04f0*/  @!P1 IMAD.WIDE.U32 R16, R0, R6, RZ ;  /* 0x0000000600109225 */ /* 0x004fe200078e00ff */
[----:B------:R-:W-:-:S06]  /*0500*/  @P6 MOV R9, 0x1 ;  /* 0x0000000100096802 */ /* 0x000fcc0000000f00 */
[----:B------:R-:W2:Y:S01]  /*0510*/  LDC.U8 R6, c[0x0][0x548] ;  /* 0x00015200ff067b82 */ /* 0x000ea20000000000 */
[----:B---3--:R-:W-:Y:S01]  /*0520*/  @P1 IMAD.WIDE.U32 R22, R213, R4, RZ ;  /* 0x00000004d5161225 */ /* 0x008fe200078e00ff */
[----:B------:R-:W-:-:S06]  /*0530*/  @!P1 MOV R4, R16 ;  /* 0x0000001000049202 */ /* 0x000fcc0000000f00 */
[----:B------:R-:W3:Y:S01]  /*0540*/  @P6 LDC R11, c[0x0][0x430] ;  /* 0x00010c00ff0b6b82 */ /* 0x000ee20000000800 */
[----:B-1----:R-:W-:Y:S01]  /*0550*/  @P6 IMAD R3, R2, R3, RZ ;  /* 0x0000000302036224 */ /* 0x002fe200078e02ff */
[----:B------:R-:W-:Y:S01]  /*0560*/  SHF.L.U32 R2, R192, 0x3, RZ ;  /* 0x00000003c0027819 */ /* 0x000fe200000006ff */
[----:B------:R-:W-:Y:S06]  /*0570*/  @P6 BRA `(.L_x_853) ;  /* 0x0000000000286947 */ /* 0x000fec0003800000 */
[----:B--2---:R-:W-:Y:S01]  /*0580*/  ISETP.NE.AND P0, PT, R6, RZ, PT ;  /* 0x000000ff0600720c */ /* 0x004fe20003f05270 */
[----:B------:R-:W1:-:S12]  /*0590*/  LDC R19, c[0x0][0x3e0] ;  /* 0x0000f800ff137b82 */ /* 0x000e580000000800 */
[----:B------:R-:W4:Y:S01]  /*05a0*/  @P0 LDC R3, c[0x0][0x454] ;  /* 0x00011500ff030b82 */ /* 0x000f220000000800 */
[----:B---3--:R-:W-:Y:S02]  /*05b0*/  @P0 MOV R11, 0x1 ;  /* 0x00000001000b0802 */ /* 0x008fe40000000f00 */
[----:B------:R-:W-:-:S05]  /*05c0*/  @!P0 MOV R11, 0x1 ;  /* 0x00000001000b8802 */ /* 0x000fca0000000f00 */
[----:B------:R-:W1:Y:S08]  /*05d0*/  @P0 LDC R12, c[0x0][0x454] ;  /* 0x00011500ff0c0b82 */ /* 0x000e700000000800 */
[----:B------:R-:W2:Y:S08]  /*05e0*/  @!P0 LDC R10, c[0x0][0x434] ;  /* 0x00010d00ff0a8b82 */ /* 0x000eb00000000800 */
[----:B------:R-:W3:Y:S01]  /*05f0*/  @!P0 LDC R3, c[0x0][0x434] ;  /* 0x00010d00ff038b82 */ /* 0x000ee20000000800 */
[----:B-1----:R-:W-:-:S02]  /*0600*/  @P0 IMAD R9, R12, R19, RZ ;  /* 0x000000130c090224 */ /* 0x002fc400078e02ff */
[----:B--2-4-:R-:W-:-:S07]  /*0610*/  @!P0 IMAD R9, R10, R19, RZ ;  /* 0x000000130a098224 */ /* 0x014fce00078e02ff */
.L_x_853:
[----:B------:R-:W1:Y:S01]  /*0620*/  LDCU.64 UR4, c[0x0][0x410] ;  /* 0x00008200ff0477ac */ /* 0x000e620008000a00 */
[----:B------:R-:W-:Y:S01]  /*0630*/  @P1 IMAD.MOV.U32 R4, RZ, RZ, R22 ;  /* 0x000000ffff041224 */ /* 0x000fe200078e0016 */
[----:B------:R-:W-:Y:S01]  /*0640*/  LOP3.LUT R2, R2, 0x38, RZ, 0xc0, !PT ;  /* 0x0000003802027812 */ /* 0x000fe200078ec0ff */
[----:B------:R-:W-:Y:S01]  /*0650*/  @!P1 IMAD R7, R0, R7, R17 ;  /* 0x0000000700079224 */ /* 0x000fe200078e0211 */
[----:B------:R-:W-:Y:S01]  /*0660*/  SHF.R.U32.HI R192, RZ, 0x3, R192 ;  /* 0x00000003ffc07819 */ /* 0x000fe200000116c0 */
[----:B------:R-:W-:Y:S01]  /*0670*/  @P1 IMAD R7, R213, R5, R23 ;  /* 0x00000005d5071224 */ /* 0x000fe200078e0217 */
[----:B------:R-:W-:Y:S01]  /*0680*/  IADD3 R22, P0, PT, R2, R4, RZ ;  /* 0x0000000402167210 */ /* 0x000fe20007f1e0ff */
[----:B------:R-:W4:Y:S01]  /*0690*/  LDC R5, c[0x0][0x434] ;  /* 0x00010d00ff057b82 */ /* 0x000f220000000800 */
[----:B------:R-:W-:Y:S01]  /*06a0*/  IMAD.IADD R13, R13, 0x1, -R8 ;  /* 0x000000010d0d7824 */ /* 0x000fe200078e0a08 */
[----:B------:R-:W-:Y:S01]  /*06b0*/  BSSY.RECONVERGENT B0, `(.L_x_854) ;  /* 0x000001f000007945 */ /* 0x000fe20003800200 */
[----:B------:R-:W-:Y:S01]  /*06c0*/  IADD3.X R23, PT, PT, RZ, R7, RZ, P0, !PT ;  /* 0x00000007ff177210 */ /* 0x000fe200007fe4ff */
[----:B------:R-:W-:Y:S01]  /*06d0*/  IMAD.MOV.U32 R193, RZ, RZ, RZ ;  /* 0x000000ffffc17224 */ /* 0x000fe200078e00ff */
[----:B--2---:R-:W-:Y:S01]  /*06e0*/  ISETP.NE.AND P6, PT, R6, RZ, !P6 ;  /* 0x000000ff0600720c */ /* 0x004fe200077c5270 */
[C---:B------:R-:W-:Y:S01]  /*06f0*/  VIADD R4, R192.reuse, 0x10 ;  /* 0x00000010c0047836 */ /* 0x040fe20000000000 */
[----:B------:R-:W-:Y:S01]  /*0700*/  ISETP.GE.AND P0, PT, R192, R13, PT ;  /* 0x0000000dc000720c */ /* 0x000fe20003f06270 */
[----:B------:R-:W-:Y:S01]  /*0710*/  IMAD.WIDE.U32 R24, R21, 0x40, R192 ;  /* 0x0000004015187825 */ /* 0x000fe200078e00c0 */
[----:B------:R-:W-:-:S02]  /*0720*/  ISETP.NE.AND P1, PT, R213, -0x1, PT ;  /* 0xffffffffd500780c */ /* 0x000fc40003f25270 */
[----:B------:R-:W-:Y:S01]  /*0730*/  ISETP.GE.AND P2, PT, R4, R13, PT ;  /* 0x0000000d0400720c */ /* 0x000fe20003f46270 */
[----:B-1----:R-:W-:Y:S01]  /*0740*/  IMAD.WIDE.U32 R22, R14, UR4, R22 ;  /* 0x000000040e167c25 */ /* 0x002fe2000f8e0016 */
[----:B------:R-:W-:Y:S02]  /*0750*/  IADD3 R10, PT, PT, R192, 0x20, RZ ;  /* 0x00000020c00a7810 */ /* 0x000fe40007ffe0ff */
[----:B------:R-:W-:Y:S01]  /*0760*/  LOP3.LUT R12, R2, 0x40, RZ, 0xfc, !PT ;  /* 0x00000040020c7812 */ /* 0x000fe200078efcff */
        /* <DEDUP_REMOVED lines=19> */
.L_x_855:
[----:B------:R-:W-:Y:S05]  /*08a0*/  BSYNC.RECONVERGENT B0 ;  /* 0x0000000000007941 */ /* 0x000fea0003800200 */
.L_x_854:
[----:B------:R-:W-:Y:S01]  /*08b0*/  BSSY.RECONVERGENT B0, `(.L_x_856) ;  /* 0x0000016000007945 */ /* 0x000fe20003800200 */
[----:B------:R-:W-:-:S03]  /*08c0*/  ISETP.GE.AND P0, PT, R10, R13, PT ;  /* 0x0000000d0a00720c */ /* 0x000fc60003f06270 */
[----:B------:R-:W-:Y:S10]  /*08d0*/  @P2 BRA `(.L_x_857) ;  /* 0x00000000004c2947 */ /* 0x000ff40003800000 */
        /* <DEDUP_REMOVED lines=19> */
.L_x_857:
[----:B------:R-:W-:Y:S05]  /*0a10*/  BSYNC.RECONVERGENT B0 ;  /* 0x0000000000007941 */ /* 0x000fea0003800200 */
.L_x_856:
[----:B------:R-:W-:Y:S01]  /*0a20*/  BSSY.RECONVERGENT B0, `(.L_x_858) ;  /* 0x0000018000007945 */ /* 0x000fe20003800200 */
[----:B------:R-:W-:Y:S01]  /*0a30*/  ISETP.NE.AND P2, PT, R2, RZ, PT ;  /* 0x000000ff0200720c */ /* 0x000fe20003f45270 */
[----:B----4-:R-:W-:Y:S01]  /*0a40*/  IMAD R18, R0, R5, RZ ;  /* 0x0000000500127224 */ /* 0x010fe200078e02ff */
[----:B------:R-:W-:Y:S01]  /*0a50*/  IADD3 R6, PT, PT, R192, 0x30, RZ ;  /* 0x00000030c0067810 */ /* 0x000fe20007ffe0ff */
[----:B------:R-:W-:Y:S10]  /*0a60*/  @P0 BRA `(.L_x_859) ;  /* 0x00000000004c0947 */ /* 0x000ff40003800000 */
[----:B------:R-:W4:Y:S01]  /*0a70*/  LDCU.64 UR6, c[0x0][0x408] ;  /* 0x00008100ff0677ac */ /* 0x000f220008000a00 */
[----:B-12---:R-:W-:Y:S01]  /*0a80*/  IADD3 R16, P0, PT, R24, 0x20, RZ ;  /* 0x0000002018107810 */ /* 0x006fe20007f1e0ff */
[----:B------:R-:W-:Y:S01]  /*0a90*/  IMAD.MOV.U32 R26, RZ, RZ, R22 ;  /* 0x000000ffff1a7224 */ /* 0x000fe200078e0016 */
[----:B------:R-:W-:Y:S01]  /*0aa0*/  MOV R27, R21 ;  /* 0x00000015001b7202 */ /* 0x000fe20000000f00 */
[----:B------:R-:W1:Y:S02]  /*0ab0*/  LDCU UR8, c[0x0][0x440] ;  /* 0x00008800ff0877ac */ /* 0x000e640008000800 */
[----:B------:R-:W-:Y:S01]  /*0ac0*/  IMAD.X R5, RZ, RZ, R25, P0 ;  /* 0x000000ffff057224 */ /* 0x000fe200000e0619 */
[----:B------:R-:W2:Y:S03]  /*0ad0*/  LDCU.64 UR4, c[0x0][0x3f0] ;  /* 0x00007e00ff0477ac */ /* 0x000ea60008000a00 */
[----:B----4-:R-:W-:-:S02]  /*0ae0*/  IMAD R5, R5, UR6, RZ ;  /* 0x0000000605057c24 */ /* 0x010fc4000f8e02ff */
        /* <DEDUP_REMOVED lines=11> */
.L_x_859:
[----:B------:R-:W-:Y:S05]  /*0ba0*/  BSYNC.RECONVERGENT B0 ;  /* 0x0000000000007941 */ /* 0x000fea0003800200 */
.L_x_858:
[----:B------:R-:W-:Y:S01]  /*0bb0*/  ISETP.GE.AND P0, PT, R6, R13, PT ;  /* 0x0000000d0600720c */ /* 0x000fe20003f06270 */
[----:B---3--:R-:W-:Y:S01]  /*0bc0*/  IMAD R3, R14, R3, RZ ;  /* 0x000000030e037224 */ /* 0x008fe200078e02ff */
[----:B------:R-:W-:Y:S01]  /*0bd0*/  SEL R18, R18, R213, !P1 ;  /* 0x000000d512127207 */ /* 0x000fe20004800000 */
[----:B------:R-:W-:Y:S01]  /*0be0*/  BSSY.RECONVERGENT B0, `(.L_x_860) ;  /* 0x000001d000007945 */ /* 0x000fe20003800200 */
[----:B------:R-:W-:Y:S01]  /*0bf0*/  ISETP.GE.OR P5, PT, R192, R13, P2 ;  /* 0x0000000dc000720c */ /* 0x000fe200017a6670 */
        /* <DEDUP_REMOVED lines=8> */
[----:B------:R-:W3:Y:S01]  /*0c80*/  LDCU.64 UR6, c[0x0][0x408] ;  /* 0x00008100ff0677ac */ /* 0x000ee20008000a00 */
[----:B------:R-:W-:Y:S01]  /*0c90*/  IADD3 R5, P0, PT, R24, 0x30, RZ ;  /* 0x0000003018057810 */ /* 0x000fe20007f1e0ff */
[----:B-12-4-:R-:W-:Y:S01]  /*0ca0*/  IMAD.MOV.U32 R16, RZ, RZ, R22 ;  /* 0x000000ffff107224 */ /* 0x016fe200078e0016 */
        /* <DEDUP_REMOVED lines=16> */
.L_x_861:
[----:B------:R-:W-:Y:S05]  /*0db0*/  BSYNC.RECONVERGENT B0 ;  /* 0x0000000000007941 */ /* 0x000fea0003800200 */
.L_x_860:
        /* <DEDUP_REMOVED lines=15> */
.L_x_863:
[----:B------:R-:W-:Y:S05]  /*0eb0*/  BSYNC.RECONVERGENT B0 ;  /* 0x0000000000007941 */ /* 0x000fea0003800200 */
.L_x_862:
        /* <DEDUP_REMOVED lines=10> */
.L_x_865:
[----:B------:R-:W-:Y:S05]  /*0f60*/  BSYNC.RECONVERGENT B0 ;  /* 0x0000000000007941 */ /* 0x000fea0003800200 */
.L_x_864:
        /* <DEDUP_REMOVED lines=10> */
.L_x_867:
[----:B------:R-:W-:Y:S05]  /*1010*/  BSYNC.RECONVERGENT B0 ;  /* 0x0000000000007941 */ /* 0x000fea0003800200 */
.L_x_866:
[----:B------:R-:W-:Y:S05]  /*1020*/  @P2 EXIT ;  /* 0x000000000000294d */ /* 0x000fea0003800000 */
[----:B------:R-:W5:Y:S01]  /*1030*/  LDCU.64 UR4, c[0x0][0x420] ;  /* 0x00008400ff0477ac */ /* 0x000f620008000a00 */
[----:B------:R-:W-:Y:S02]  /*1040*/  IMAD R11, R6, R11, RZ ;  /* 0x0000000b060b7224 */ /* 0x000fe400078e02ff */
[----:B-1----:R-:W-:-:S03]  /*1050*/  IMAD.MOV.U32 R5, RZ, RZ, 0x7f800000 ;  /* 0x7f800000ff057424 */ /* 0x002fc600078e00ff */
[----:B------:R-:W-:-:S04]  /*1060*/  IADD3 R18, P0, PT, R11, R18, RZ ;  /* 0x000000120b127210 */ /* 0x000fc80007f1e0ff */
[----:B------:R-:W-:Y:S02]  /*1070*/  LEA.HI.X.SX32 R11, R11, R0, 0x1, P0 ;  /* 0x000000000b0b7211 */ /* 0x000fe400000f0eff */
[----:B-----5:R-:W-:-:S04]  /*1080*/  LEA R2, P0, R18, UR4, 0x2 ;  /* 0x0000000412027c11 */ /* 0x020fc8000f8010ff */
[----:B------:R-:W-:-:S05]  /*1090*/  LEA.HI.X R3, R18, UR5, R11, 0x2, P0 ;  /* 0x0000000512037c11 */ /* 0x000fca00080f140b */
[----:B------:R-:W-:Y:S01]  /*10a0*/  STG.E desc[UR12][R2.64], R5 ;  /* 0x0000000502007986 */ /* 0x000fe2000c10190c */
[----:B------:R-:W-:Y:S05]  /*10b0*/  EXIT ;  /* 0x000000000000794d */ /* 0x000fea0003800000 */
.L_x_852:
[----:B------:R-:W-:Y:S02]  /*10c0*/  ISETP.NE.AND P0, PT, R213, -0x1, PT ;  /* 0xffffffffd500780c */ /* 0x000fe40003f05270 */
[----:B------:R-:W-:-:S11]  /*10d0*/  ISETP.NE.AND P2, PT, R12, -0x1, PT ;  /* 0xffffffff0c00780c */ /* 0x000fd60003f45270 */
[----:B------:R-:W1:Y:S08]  /*10e0*/  @!P0 LDC.64 R6, c[0x0][0x398] ;  /* 0x0000e600ff068b82 */ /* 0x000e700000000a00 */
[----:B------:R-:W2:Y:S01]  /*10f0*/  @P0 LDC.64 R4, c[0x0][0x3b0] ;  /* 0x0000ec00ff040b82 */ /* 0x000ea20000000a00 */
[----:B-1----:R-:W-:-:S04]  /*1100*/  @!P0 IMAD.WIDE.U32 R16, R0, R6, RZ ;  /* 0x0000000600108225 */ /* 0x002fc800078e00ff */
[----:B------:R-:W-:Y:S02]  /*1110*/  @!P0 IMAD R2, R0, R7, R17 ;  /* 0x0000000700028224 */ /* 0x000fe400078e0211 */
        /* <DEDUP_REMOVED lines=16> */
.L_x_868:
[----:B------:R-:W1:Y:S01]  /*1220*/  LDC.64 R134, c[0x0][0x3b8] ;  /* 0x0000ee00ff867b82 */ /* 0x000e620000000a00 */
[----:B------:R-:W-:-:S05]  /*1230*/  IADD3 R6, PT, PT, R9, R12, RZ ;  /* 0x0000000c09067210 */ /* 0x000fca0007ffe0ff */
[C---:B-1----:R-:W-:Y:S02]  /*1240*/  IMAD R4, R6.reuse, R135, RZ ;  /* 0x0000008706047224 */ /* 0x042fe400078e02ff */
[----:B------:R-:W-:-:S05]  /*1250*/  IMAD.WIDE.U32 R6, R6, R134, RZ ;  /* 0x0000008606067225 */ /* 0x000fca00078e00ff */
[----:B------:R-:W-:-:S07]  /*1260*/  IADD3 R4, PT, PT, R7, R4, RZ ;  /* 0x0000000407047210 */ /* 0x000fce0007ffe0ff */
.L_x_869:
        /* <DEDUP_REMOVED lines=39> */
.L_x_870:
[----:B------:R-:W1:Y:S01]  /*14e0*/  LDC.64 R144, c[0x0][0x3c0] ;  /* 0x0000f000ff907b82 */ /* 0x000e620000000a00 */
[----:B------:R-:W-:-:S05]  /*14f0*/  IADD3 R9, PT, PT, R9, R12, RZ ;  /* 0x0000000c09097210 */ /* 0x000fca0007ffe0ff */
[C---:B-1----:R-:W-:Y:S02]  /*1500*/  IMAD R5, R9.reuse, R145, RZ ;  /* 0x0000009109057224 */ /* 0x042fe400078e02ff */
[----:B------:R-:W-:-:S05]  /*1510*/  IMAD.WIDE.U32 R18, R9, R144, RZ ;  /* 0x0000009009127225 */ /* 0x000fca00078e00ff */
[----:B------:R-:W-:Y:S02]  /*1520*/  IADD3 R5, PT, PT, R19, R5, RZ ;  /* 0x0000000513057210 */ /* 0x000fe40007ffe0ff */
[----:B------:R-:W-:-:S07]  /*1530*/  MOV R12, R18 ;  /* 0x00000012000c7202 */ /* 0x000fce0000000f00 */
.L_x_871:
        /* <DEDUP_REMOVED lines=8> */
[----:B------:R-:W-:Y:S01]  /*15c0*/  BSSY.RECONVERGENT B0, `(.L_x_872) ;  /* 0x000004c000007945 */ /* 0x000fe20003800200 */
[C---:B------:R-:W-:Y:S01]  /*15d0*/  IADD3 R6, P1, PT, R191.reuse, R6, RZ ;  /* 0x00000006bf067210 */ /* 0x040fe20007f3e0ff */
[----:B------:R-:W4:Y:S01]  /*15e0*/  LDCU.64 UR8, c[0x0][0x390] ;  /* 0x00007200ff0877ac */ /* 0x000f220008000a00 */
[----:B------:R-:W-:-:S02]  /*15f0*/  IADD3 R18, P0, PT, R191, R12, RZ ;  /* 0x0000000cbf127210 */ /* 0x000fc40007f1e0ff */
[----:B------:R-:W-:Y:S01]  /*1600*/  LOP3.LUT R215, R215, 0x38, R192, 0x78, !PT ;  /* 0x00000038d7d77812 */ /* 0x000fe200078e78c0 */
[----:B------:R-:W-:Y:S01]  /*1610*/  IMAD.X R7, RZ, RZ, R4, P1 ;  /* 0x000000ffff077224 */ /* 0x000fe200008e0604 */
[----:B------:R-:W-:Y:S01]  /*1620*/  SHF.R.U32.HI R4, RZ, 0x3, R192 ;  /* 0x00000003ff047819 */ /* 0x000fe200000116c0 */
[----:B------:R-:W-:Y:S01]  /*1630*/  IMAD.X R19, RZ, RZ, R5, P0 ;  /* 0x000000ffff137224 */ /* 0x000fe200000e0605 */
[C---:B------:R-:W-:Y:S01]  /*1640*/  IADD3 R16, P0, PT, R191.reuse, R16, RZ ;  /* 0x00000010bf107210 */ /* 0x040fe20007f1e0ff */
[----:B------:R-:W-:Y:S01]  /*1650*/  IMAD.MOV.U32 R5, RZ, RZ, RZ ;  /* 0x000000ffff057224 */ /* 0x000fe200078e00ff */
[----:B------:R-:W-:Y:S01]  /*1660*/  SHF.L.U32 R188, R192, 0x6, RZ ;  /* 0x00000006c0bc7819 */ /* 0x000fe200000006ff */
[C---:B------:R-:W-:Y:S01]  /*1670*/  IMAD.WIDE.U32 R22, R4.reuse, R134, R6 ;  /* 0x0000008604167225 */ /* 0x040fe200078e0006 */
[----:B------:R-:W-:Y:S02]  /*1680*/  SHF.R.U32.HI R194, RZ, 0x1, R192 ;  /* 0x00000001ffc27819 */ /* 0x000fe400000116c0 */
[----:B------:R-:W-:Y:S01]  /*1690*/  LOP3.LUT R220, R191, 0x40, RZ, 0xfc, !PT ;  /* 0x00000040bfdc7812 */ /* 0x000fe200078efcff */
[----:B------:R-:W-:Y:S01]  /*16a0*/  IMAD.WIDE.U32 R6, R4, R144, R18 ;  /* 0x0000009004067225 */ /* 0x000fe200078e0012 */
[----:B------:R-:W-:-:S02]  /*16b0*/  LOP3.LUT R85, R194, 0x8, RZ, 0xc0, !PT ;  /* 0x00000008c2557812 */ /* 0x000fc400078ec0ff */
        /* <DEDUP_REMOVED lines=17> */
[----:B------:R-:W-:Y:S01]  /*17d0*/  IADD3 R211, PT, PT, R19, R211, RZ ;  /* 0x000000d313d37210 */ /* 0x000fe20007ffe0ff */
[----:B------:R-:W-:Y:S01]  /*17e0*/  IMAD.WIDE.U32 R20, R21, 0x40, R4 ;  /* 0x0000004015147825 */ /* 0x000fe200078e0004 */
[----:B---3--:R-:W-:Y:S02]  /*17f0*/  LEA R212, P2, R18, UR10, 0x1 ;  /* 0x0000000a12d47c11 */ /* 0x008fe4000f8408ff */
[----:B----4-:R-:W-:-:S02]  /*1800*/  LEA R210, P1, R10, UR8, 0x1 ;  /* 0x000000080ad27c11 */ /* 0x010fc4000f8208ff */
[----:B------:R-:W-:Y:S02]  /*1810*/  LOP3.LUT R215, R215, R6, RZ, 0xfc, !PT ;  /* 0x00000006d7d77212 */ /* 0x000fe400078efcff */
[----:B------:R-:W-:Y:S02]  /*1820*/  LOP3.LUT R2, R191, 0x1c0, R188, 0xf8, !PT ;  /* 0x000001c0bf027812 */ /* 0x000fe400078ef8bc */
[----:B------:R-:W-:Y:S01]  /*1830*/  LEA.HI.X R211, R18, UR11, R211, 0x1, P2 ;  /* 0x0000000b12d37c11 */ /* 0x000fe200090f0cd3 */
[----:B-1----:R-:W-:Y:S01]  /*1840*/  IMAD.WIDE.U32 R16, R14, UR6, R16 ;  /* 0x000000060e107c25 */ /* 0x002fe2000f8e0010 */
[----:B------:R-:W-:Y:S02]  /*1850*/  LEA.HI.X R209, R10, UR9, R209, 0x1, P1 ;  /* 0x000000090ad17c11 */ /* 0x000fe400088f0cd1 */
[----:B------:R-:W-:Y:S01]  /*1860*/  LOP3.LUT R85, R2, R85, RZ, 0x3c, !PT ;  /* 0x0000005502557212 */ /* 0x000fe200078e3cff */
[----:B------:R-:W-:Y:S01]  /*1870*/  IMAD R19, R14, UR7, R17 ;  /* 0x000000070e137c24 */ /* 0x000fe2000f8e0211 */
[----:B------:R-:W-:Y:S01]  /*1880*/  LEA R215, R215, UR5, 0x1 ;  /* 0x00000005d7d77c11 */ /* 0x000fe2000f8e08ff */
        /* <DEDUP_REMOVED lines=30> */
.L_x_874:
[----:B------:R2:W-:Y:S02]  /*1a70*/  STS.128 [R215+0x4000], RZ ;  /* 0x004000ffd7007388 */ /* 0x0005e40000000c00 */
.L_x_873:
[----:B------:R-:W-:Y:S05]  /*1a80*/  BSYNC.RECONVERGENT B0 ;  /* 0x0000000000007941 */ /* 0x000fea0003800200 */
.L_x_872:
[----:B------:R-:W-:Y:S01]  /*1a90*/  IADD3 R11, PT, PT, R4, 0x10, RZ ;  /* 0x00000010040b7810 */ /* 0x000fe20007ffe0ff */
[----:B------:R-:W-:Y:S03]  /*1aa0*/  BSSY.RECONVERGENT B0, `(.L_x_875) ;  /* 0x0000024000007945 */ /* 0x000fe60003800200 */
[----:B------:R-:W-:-:S13]  /*1ab0*/  ISETP.GE.AND P0, PT, R11, R208, PT ;  /* 0x000000d00b00720c */ /* 0x000fda0003f06270 */
[----:B------:R-:W-:Y:S05]  /*1ac0*/  @P0 BRA `(.L_x_876) ;  /* 0x0000000000840947 */ /* 0x000fea0003800000 */
[----:B------:R-:W4:Y:S01]  /*1ad0*/  LDCU.64 UR8, c[0x0][0x3b0] ;  /* 0x00007600ff0877ac */ /* 0x000f220008000a00 */
[----:B------:R-:W-:Y:S01]  /*1ae0*/  IADD3 R7, P0, PT, R20, 0x10, RZ ;  /* 0x0000001014077810 */ /* 0x000fe20007f1e0ff */
[----:B-1-3--:R-:W-:Y:S01]  /*1af0*/  IMAD.MOV.U32 R22, RZ, RZ, R16 ;  /* 0x000000ffff167224 */ /* 0x00afe200078e0010 */
        /* <DEDUP_REMOVED lines=29> */
.L_x_877:
[----:B------:R3:W-:Y:S02]  /*1cd0*/  STS.128 [R215+0x4800], RZ ;  /* 0x004800ffd7007388 */ /* 0x0007e40000000c00 */
.L_x_876:
[----:B------:R-:W-:Y:S05]  /*1ce0*/  BSYNC.RECONVERGENT B0 ;  /* 0x0000000000007941 */ /* 0x000fea0003800200 */
.L_x_875:
        /* <DEDUP_REMOVED lines=10> */
[----:B------:R-:W4:Y:S03]  /*1d90*/  LDCU.64 UR6, c[0x0][0x380] ;  /* 0x00007000ff0677ac */ /* 0x000f260008000a00 */
[----:B-----5:R-:W-:-:S02]  /*1da0*/  IMAD R6, R6, UR8, RZ ;  /* 0x0000000806067c24 */ /* 0x020fc4000f8e02ff */
[----:B------:R-:W-:Y:S01]  /*1db0*/  IMAD.WIDE.U32 R22, R7, UR8, R22 ;  /* 0x0000000807167c25 */ /* 0x000fe2000f8e0016 */
[----:B-1----:R-:W-:-:S03]  /*1dc0*/  ISETP.GE.AND P1, PT, R191, UR4, PT ;  /* 0x00000004bf007c0c */ /* 0x002fc6000bf26270 */
        /* <DEDUP_REMOVED lines=22> */
.L_x_880:
[----:B------:R3:W-:Y:S02]  /*1f30*/  STS.128 [R215+0x5000], RZ ;  /* 0x005000ffd7007388 */ /* 0x0007e40000000c00 */
.L_x_879:
[----:B------:R-:W-:Y:S05]  /*1f40*/  BSYNC.RECONVERGENT B0 ;  /* 0x0000000000007941 */ /* 0x000fea0003800200 */
.L_x_878:
        /* <DEDUP_REMOVED lines=37> */
.L_x_883:
[----:B------:R2:W-:Y:S02]  /*21a0*/  STS.128 [R215+0x5800], RZ ;  /* 0x005800ffd7007388 */ /* 0x0005e40000000c00 */
.L_x_882:
[----:B------:R-:W-:Y:S05]  /*21b0*/  BSYNC.RECONVERGENT B0 ;  /* 0x0000000000007941 */ /* 0x000fea0003800200 */
.L_x_881:
[----:B------:R-:W-:Y:S01]  /*21c0*/  IADD3 R90, PT, PT, R3, -0x1, RZ ;  /* 0xffffffff035a7810 */ /* 0x000fe20007ffe0ff */
[----:B------:R-:W-:Y:S04]  /*21d0*/  BSSY.RECONVERGENT B0, `(.L_x_884) ;  /* 0x000001e000007945 */ /* 0x000fe80003800200 */
[----:B------:R-:W-:Y:S02]  /*21e0*/  IMAD R6, R90, -0x40, R89 ;  /* 0xffffffc05a067824 */ /* 0x000fe400078e0259 */
[-C--:B------:R-:W-:Y:S02]  /*21f0*/  IMAD R19, R86, R90.reuse, RZ ;  /* 0x0000005a56137224 */ /* 0x080fe400078e02ff */
[----:B-12---:R-:W-:Y:S01]  /*2200*/  IMAD.WIDE.U32 R16, R87, R90, RZ ;  /* 0x0000005a57107225 */ /* 0x006fe200078e00ff */
        /* <DEDUP_REMOVED lines=25> */
.L_x_886:
[----:B------:R2:W-:Y:S02]  /*23a0*/  STS.128 [R215+0xa000], RZ ;  /* 0x00a000ffd7007388 */ /* 0x0005e40000000c00 */
.L_x_885:
[----:B------:R-:W-:Y:S05]  /*23b0*/  BSYNC.RECONVERGENT B0 ;  /* 0x0000000000007941 */ /* 0x000fea0003800200 */
.L_x_884:
[----:B------:R-:W-:Y:S01]  /*23c0*/  ISETP.GE.AND P0, PT, R11, R6, PT ;  /* 0x000000060b00720c */ /* 0x000fe20003f06270 */
[----:B------:R-:W-:Y:S01]  /*23d0*/  BSSY.RECONVERGENT B0, `(.L_x_887) ;  /* 0x000001d000007945 */ /* 0x000fe20003800200 */
[C---:B------:R-:W-:Y:S01]  /*23e0*/  SHF.L.U64.HI R197, R134.reuse, 0x4, R135 ;  /* 0x0000000486c57819 */ /* 0x040fe20000010287 */
[----:B------:R-:W-:-:S10]  /*23f0*/  IMAD.SHL.U32 R198, R134, 0x10, RZ ;  /* 0x0000001086c67824 */ /* 0x000fd400078e00ff */
[----:B------:R-:W-:Y:S05]  /*2400*/  @P0 BRA `(.L_x_888) ;  /* 0x0000000000640947 */ /* 0x000fea0003800000 */
[----:B------:R-:W5:Y:S01]  /*2410*/  LDCU UR4, c[0x0][0x440] ;  /* 0x00008800ff0477ac */ /* 0x000f620008000800 */
[----:B-12---:R-:W-:-:S05]  /*2420*/  IADD3 R5, P2, PT, R198, R16, RZ ;  /* 0x00000010c6057210 */ /* 0x006fca0007f5e0ff */
[----:B------:R-:W-:Y:S01]  /*2430*/  IMAD.X R4, R197, 0x1, R19, P2 ;  /* 0x00000001c5047824 */ /* 0x000fe200010e0613 */
        /* <DEDUP_REMOVED lines=21> */
.L_x_889:
[----:B------:R2:W-:Y:S02]  /*2590*/  STS.128 [R215+0xa800], RZ ;  /* 0x00a800ffd7007388 */ /* 0x0005e40000000c00 */
.L_x_888:
[----:B------:R-:W-:Y:S05]  /*25a0*/  BSYNC.RECONVERGENT B0 ;  /* 0x0000000000007941 */ /* 0x000fea0003800200 */
.L_x_887:
        /* <DEDUP_REMOVED lines=29> */
.L_x_892:
[----:B------:R2:W-:Y:S02]  /*2780*/  STS.128 [R215+0xb000], RZ ;  /* 0x00b000ffd7007388 */ /* 0x0005e40000000c00 */
.L_x_891:
[----:B------:R-:W-:Y:S05]  /*2790*/  BSYNC.RECONVERGENT B0 ;  /* 0x0000000000007941 */ /* 0x000fea0003800200 */
.L_x_890:
[----:B------:R-:W-:Y:S01]  /*27a0*/  ISETP.GE.AND P0, PT, R7, R6, PT ;  /* 0x000000060700720c */ /* 0x000fe20003f06270 */
[----:B------:R-:W-:-:S12]  /*27b0*/  BSSY.RECONVERGENT B0, `(.L_x_893) ;  /* 0x000001d000007945 */ /* 0x000fd80003800200 */
[----:B------:R-:W-:Y:S05]  /*27c0*/  @P0 BRA `(.L_x_894) ;  /* 0x00000000006c0947 */ /* 0x000fea0003800000 */
[----:B------:R-:W5:Y:S01]  /*27d0*/  LDCU UR4, c[0x0][0x440] ;  /* 0x00008800ff0477ac */ /* 0x000f620008000800 */
[----:B------:R-:W-:Y:S02]  /*27e0*/  IMAD.MOV.U32 R18, RZ, RZ, R16 ;  /* 0x000000ffff127224 */ /* 0x000fe400078e0010 */
[----:B-12---:R-:W-:Y:S02]  /*27f0*/  IMAD R4, R135, 0x30, RZ ;  /* 0x0000003087047824 */ /* 0x006fe400078e02ff */
        /* <DEDUP_REMOVED lines=23> */
.L_x_895:
[----:B------:R2:W-:Y:S02]  /*2970*/  STS.128 [R215+0xb800], RZ ;  /* 0x00b800ffd7007388 */ /* 0x0005e40000000c00 */
.L_x_894:
[----:B------:R-:W-:Y:S05]  /*2980*/  BSYNC.RECONVERGENT B0 ;  /* 0x0000000000007941 */ /* 0x000fea0003800200 */
.L_x_893:
[----:B------:R-:W5:Y:S01]  /*2990*/  LDCU.64 UR6, c[0x0][0x538] ;  /* 0x0000a700ff0677ac */ /* 0x000f620008000a00 */
[----:B------:R-:W0:Y:S01]  /*29a0*/  LDGDEPBAR ;  /* 0x00000000000079af */ /* 0x000e220000000000 */
[----:B-----5:R-:W-:-:S04]  /*29b0*/  ISETP.NE.U32.AND P1, PT, RZ, UR6, PT ;  /* 0x00000006ff007c0c */ /* 0x020fc8000bf25070 */
[----:B------:R-:W-:Y:S01]  /*29c0*/  ISETP.NE.AND.EX P1, PT, RZ, UR7, PT, P1 ;  /* 0x00000007ff007c0c */ /* 0x000fe2000bf25310 */
[----:B------:R-:W-:Y:S01]  /*29d0*/  IMAD.SHL.U32 R193, R192, 0x20, RZ ;  /* 0x00000020c0c17824 */ /* 0x000fe200078e00ff */
[----:B------:R-:W-:Y:S01]  /*29e0*/  BSSY.RECONVERGENT B0, `(.L_x_896) ;  /* 0x0000038000007945 */ /* 0x000fe20003800200 */
[----:B------:R-:W-:-:S10]  /*29f0*/  DEPBAR.LE SB0, 0x0 ;  /* 0x000080000000791a */ /* 0x000fd40000000000 */
[----:B-12---:R-:W1:Y:S01]  /*2a00*/  @P1 LDC.64 R4, c[0x0][0x540] ;  /* 0x00015000ff041b82 */ /* 0x006e620000000a00 */
[----:B------:R-:W-:Y:S02]  /*2a10*/  @P1 IMAD.MOV.U32 R15, RZ, RZ, RZ ;  /* 0x000000ffff0f1224 */ /* 0x000fe400078e00ff */
[----:B-1----:R-:W-:-:S05]  /*2a20*/  @P1 IMAD.WIDE.U32 R14, R0, R4, R14 ;  /* 0x00000004000e1225 */ /* 0x002fca00078e000e */
[----:B------:R-:W1:Y:S01]  /*2a30*/  @P1 LDC R4, c[0x0][0x458] ;  /* 0x00011600ff041b82 */ /* 0x000e620000000800 */
[----:B------:R-:W-:Y:S01]  /*2a40*/  @P1 IMAD R5, R0, R5, R15 ;  /* 0x0000000500051224 */ /* 0x000fe200078e020f */
[----:B------:R-:W-:-:S04]  /*2a50*/  @P1 LEA R16, P0, R14, UR6, 0x2 ;  /* 0x000000060e101c11 */ /* 0x000fc8000f8010ff */
[----:B------:R-:W-:-:S05]  /*2a60*/  @P1 LEA.HI.X R17, R14, UR7, R5, 0x2, P0 ;  /* 0x000000070e111c11 */ /* 0x000fca00080f1405 */
[----:B------:R2:W5:Y:S01]  /*2a70*/  @P1 LDG.E R5, desc[UR12][R16.64] ;  /* 0x0000000c10051981 */ /* 0x000562000c1e1900 */
[----:B------:R-:W-:Y:S02]  /*2a80*/  LOP3.LUT R15, R194, 0x1f0, RZ, 0xc0, !PT ;  /* 0x000001f0c20f7812 */ /* 0x000fe400078ec0ff */
[----:B------:R-:W-:Y:S02]  /*2a90*/  SHF.R.U32.HI R0, RZ, 0x2, R192 ;  /* 0x00000002ff007819 */ /* 0x000fe400000116c0 */
[----:B------:R-:W-:Y:S02]  /*2aa0*/  IADD3 R10, PT, PT, R15, 0x1, R8 ;  /* 0x000000010f0a7810 */ /* 0x000fe40007ffe008 */
[----:B------:R-:W-:Y:S02]  /*2ab0*/  LOP3.LUT R0, R0, 0x7, RZ, 0xc0, !PT ;  /* 0x0000000700007812 */ /* 0x000fe400078ec0ff */
[----:B------:R-:W-:Y:S02]  /*2ac0*/  SHF.L.U64.HI R15, R144, 0x6, R145 ;  /* 0x00000006900f7819 */ /* 0x000fe40000010291 */
[----:B------:R-:W-:Y:S01]  /*2ad0*/  LOP3.LUT R193, R193, 0x7c00, RZ, 0xc0, !PT ;  /* 0x00007c00c1c17812 */ /* 0x000fe200078ec0ff */
[----:B-1----:R-:W5:Y:S01]  /*2ae0*/  @P1 MUFU.RCP R4, R4 ;  /* 0x0000000400041308 */ /* 0x002f620000001000 */
[----:B------:R-:W-:Y:S01]  /*2af0*/  IADD3 R10, PT, PT, -R13, R10, R0 ;  /* 0x0000000a0d0a7210 */ /* 0x000fe20007ffe100 */
[----:B------:R-:W-:Y:S01]  /*2b00*/  IMAD R15, R15, R90, RZ ;  /* 0x0000005a0f0f7224 */ /* 0x000fe200078e02ff */
[----:B------:R-:W-:Y:S01]  /*2b10*/  LOP3.LUT R8, R193, 0x200, R188, 0xf8, !PT ;  /* 0x00000200c1087812 */ /* 0x000fe200078ef8bc */
[----:B------:R-:W-:Y:S01]  /*2b20*/  IMAD.MOV.U32 R0, RZ, RZ, RZ ;  /* 0x000000ffff007224 */ /* 0x000fe200078e00ff */
[----:B------:R-:W-:-:S03]  /*2b30*/  IADD3 R88, PT, PT, R10, R88, R89 ;  /* 0x000000580a587210 */ /* 0x000fc60007ffe059 */
[----:B------:R-:W-:Y:S02]  /*2b40*/  IMAD.IADD R8, R85, 0x1, R8 ;  /* 0x0000000155087824 */ /* 0x000fe400078e0208 */
[----:B--2---:R-:W-:-:S04]  /*2b50*/  IMAD.SHL.U32 R17, R144, 0x40, RZ ;  /* 0x0000004090117824 */ /* 0x004fc800078e00ff */
[----:B------:R-:W-:Y:S01]  /*2b60*/  IMAD.WIDE.U32 R12, R17, R90, RZ ;  /* 0x0000005a110c7225 */ /* 0x000fe200078e00ff */
[----:B------:R-:W-:Y:S03]  /*2b70*/  BAR.SYNC.DEFER_BLOCKING 0x0 ;  /* 0x0000000000007b1d */ /* 0x000fe60000010000 */
[----:B-----5:R-:W-:Y:S01]  /*2b80*/  @P1 FMUL.FTZ R0, R5, R4 ;  /* 0x0000000405001220 */ /* 0x020fe20000410000 */
[----:B------:R-:W-:Y:S02]  /*2b90*/  IMAD.IADD R5, R13, 0x1, R15 ;  /* 0x000000010d057824 */ /* 0x000fe400078e020f */
        /* <DEDUP_REMOVED lines=23> */
.L_x_898:
[----:B------:R2:W-:Y:S01]  /*2d10*/  STS.128 [R215+0x10000], RZ ;  /* 0x010000ffd7007388 */ /* 0x0005e20000000c00 */
[----:B------:R-:W-:Y:S05]  /*2d20*/  BRA `(.L_x_899) ;  /* 0x00000000000c7947 */ /* 0x000fea0003800000 */
.L_x_897:
[----:B------:R1:W-:Y:S04]  /*2d30*/  STS.128 [R215+0xc000], RZ ;  /* 0x00c000ffd7007388 */ /* 0x0003e80000000c00 */
[----:B------:R1:W-:Y:S04]  /*2d40*/  STS.128 [R215+0xe000], RZ ;  /* 0x00e000ffd7007388 */ /* 0x0003e80000000c00 */
[----:B------:R1:W-:Y:S02]  /*2d50*/  STS.128 [R215+0x10000], RZ ;  /* 0x010000ffd7007388 */ /* 0x0003e40000000c00 */
.L_x_899:
[----:B------:R-:W-:Y:S05]  /*2d60*/  BSYNC.RECONVERGENT B0 ;  /* 0x0000000000007941 */ /* 0x000fea0003800200 */
.L_x_896:
        /* <DEDUP_REMOVED lines=30> */
.L_x_902:
[----:B------:R2:W-:Y:S02]  /*2f50*/  STS.128 [R215+0x10800], RZ ;  /* 0x010800ffd7007388 */ /* 0x0005e40000000c00 */
.L_x_901:
[----:B------:R-:W-:Y:S05]  /*2f60*/  BSYNC.RECONVERGENT B0 ;  /* 0x0000000000007941 */ /* 0x000fea0003800200 */
.L_x_900:
        /* <DEDUP_REMOVED lines=32> */
.L_x_905:
[----:B------:R2:W-:Y:S02]  /*3170*/  STS.128 [R215+0x11000], RZ ;  /* 0x011000ffd7007388 */ /* 0x0005e40000000c00 */
.L_x_904:
[----:B------:R-:W-:Y:S05]  /*3180*/  BSYNC.RECONVERGENT B0 ;  /* 0x0000000000007941 */ /* 0x000fea0003800200 */
.L_x_903:
        /* <DEDUP_REMOVED lines=35> */
.L_x_908:
[----:B------:R1:W-:Y:S02]  /*33c0*/  STS.128 [R215+0x11800], RZ ;  /* 0x011800ffd7007388 */ /* 0x0003e40000000c00 */
.L_x_907:
[----:B------:R-:W-:Y:S05]  /*33d0*/  BSYNC.RECONVERGENT B0 ;  /* 0x0000000000007941 */ /* 0x000fea0003800200 */
.L_x_906:
[----:B------:R-:W-:Y:S01]  /*33e0*/  LOP3.LUT R7, R2, R7, RZ, 0x3c, !PT ;  /* 0x0000000702077212 */ /* 0x000fe200078e3cff */
[----:B------:R-:W-:Y:S01]  /*33f0*/  IMAD.MOV.U32 R190, RZ, RZ, 0x20 ;  /* 0x00000020ffbe7424 */ /* 0x000fe200078e00ff */
[----:B------:R-:W-:Y:S01]  /*3400*/  LOP3.LUT R184, R188, 0x400, RZ, 0xc0, !PT ;  /* 0x00000400bcb87812 */ /* 0x000fe200078ec0ff */
[----:B------:R-:W-:Y:S01]  /*3410*/  IMAD.MOV.U32 R152, RZ, RZ, 0x40 ;  /* 0x00000040ff987424 */ /* 0x000fe200078e00ff */
[----:B------:R-:W-:Y:S01]  /*3420*/  LEA R99, R8, UR5, 0x1 ;  /* 0x0000000508637c11 */ /* 0x000fe2000f8e08ff */
[----:B------:R-:W5:Y:S01]  /*3430*/  LDCU UR4, c[0x0][0x50c] ;  /* 0x0000a180ff0477ac */ /* 0x000f620008000800 */
[C---:B------:R-:W-:Y:S01]  /*3440*/  LOP3.LUT P2, RZ, R192.reuse, 0x2, RZ, 0xc0, !PT ;  /* 0x00000002c0ff7812 */ /* 0x040fe2000784c0ff */
[----:B------:R-:W-:Y:S01]  /*3450*/  IMAD R184, R7, 0x2, R184 ;  /* 0x0000000207b87824 */ /* 0x000fe200078e02b8 */
[----:B------:R-:W-:Y:S01]  /*3460*/  LOP3.LUT P0, RZ, R192, 0x4, RZ, 0xc0, !PT ;  /* 0x00000004c0ff7812 */ /* 0x000fe2000780c0ff */
[----:B------:R-:W-:Y:S01]  /*3470*/  LDSM.16.M88.4 R40, [R99] ;  /* 0x000000006328783b */ /* 0x000fe20000000200 */
[----:B------:R-:W-:Y:S01]  /*3480*/  SEL R84, R190, 0xffffffe0, !P2 ;  /* 0xffffffe0be547807 */ /* 0x000fe20005000000 */
[----:B------:R-:W-:Y:S01]  /*3490*/  VIADD R93, R184, UR5 ;  /* 0x00000005b85d7c36 */ /* 0x000fe20008000000 */
[----:B------:R-:W-:Y:S01]  /*34a0*/  SEL R152, R152, 0xffffffc0, !P0 ;  /* 0xffffffc098987807 */ /* 0x000fe20004000000 */
[----:B-12---:R-:W1:Y:S01]  /*34b0*/  LDSM.16.M88.4 R12, [R184+UR5+0x6000] ;  /* 0x00600005b80c783b */ /* 0x006e620008000200 */
[----:B------:R-:W-:Y:S01]  /*34c0*/  IMAD R95, R90, 0x40, R95 ;  /* 0x000000405a5f7824 */ /* 0x000fe200078e025f */
[C---:B------:R-:W-:Y:S01]  /*34d0*/  VIMNMX R196, PT, PT, R88.reuse, R89, PT ;  /* 0x0000005958c47248 */ /* 0x040fe20003fe0100 */
[--C-:B------:R-:W-:Y:S01]  /*34e0*/  IMAD.IADD R96, R99, 0x1, R84.reuse ;  /* 0x0000000163607824 */ /* 0x100fe200078e0254 */
[----:B------:R-:W2:Y:S01]  /*34f0*/  LDSM.16.M88.4 R56, [R184+UR5+0x6800] ;  /* 0x00680005b838783b */ /* 0x000ea20008000200 */
[----:B------:R-:W-:Y:S01]  /*3500*/  IMAD.IADD R92, R93, 0x1, R84 ;  /* 0x000000015d5c7824 */ /* 0x000fe200078e0254 */
[----:B------:R-:W-:Y:S01]  /*3510*/  VIADDMNMX R195, R88, 0x8, R89, PT ;  /* 0x0000000858c37846 */ /* 0x000fe20003800159 */
[--C-:B------:R-:W-:Y:S01]  /*3520*/  IMAD.IADD R97, R99, 0x1, R152.reuse ;  /* 0x0000000163617824 */ /* 0x100fe200078e0298 */
[----:B------:R-:W5:Y:S01]  /*3530*/  LDSM.16.M88.4 R48, [R184+UR5+0x7000] ;  /* 0x00700005b830783b */ /* 0x000f620008000200 */
[----:B------:R-:W-:-:S02]  /*3540*/  IMAD.IADD R93, R93, 0x1, R152 ;  /* 0x000000015d5d7824 */ /* 0x000fc400078e0298 */
[C---:B------:R-:W-:Y:S01]  /*3550*/  IMAD.IADD R94, R84.reuse, 0x1, R97 ;  /* 0x00000001545e7824 */ /* 0x040fe200078e0261 */
[----:B---34-:R-:W3:Y:S01]  /*3560*/  LDSM.16.M88.4 R24, [R184+UR5+0x7800] ;  /* 0x00780005b818783b */ /* 0x018ee20008000200 */
[----:B------:R-:W-:-:S03]  /*3570*/  IMAD.IADD R91, R84, 0x1, R93 ;  /* 0x00000001545b7824 */ /* 0x000fc600078e025d */
[----:B------:R-:W-:Y:S04]  /*3580*/  LDSM.16.M88.4 R36, [R96] ;  /* 0x000000006024783b */ /* 0x000fe80000000200 */
[----:B------:R-:W4:Y:S04]  /*3590*/  LDSM.16.M88.4 R20, [R92+0x6000] ;  /* 0x006000005c14783b */ /* 0x000f280000000200 */
[----:B------:R-:W4:Y:S04]  /*35a0*/  LDSM.16.M88.4 R76, [R92+0x6800] ;  /* 0x006800005c4c783b */ /* 0x000f280000000200 */
[----:B------:R-:W4:Y:S04]  /*35b0*/  LDSM.16.M88.4 R68, [R92+0x7000] ;  /* 0x007000005c44783b */ /* 0x000f280000000200 */
[----:B------:R-:W4:Y:S04]  /*35c0*/  LDSM.16.M88.4 R64, [R92+0x7800] ;  /* 0x007800005c40783b */ /* 0x000f280000000200 */
[----:B------:R-:W-:Y:S01]  /*35d0*/  LDSM.16.M88.4 R8, [R97] ;  /* 0x000000006108783b */ /* 0x000fe20000000200 */
[C---:B-1----:R-:W-:Y:S03]  /*35e0*/  HMMA.16816.F32.BF16 R16, R40.reuse, R12, RZ ;  /* 0x0000000c2810723c */ /* 0x042fe600000418ff */
[----:B------:R-:W1:Y:S04]  /*35f0*/  LDSM.16.M88.4 R28, [R93+0x6000] ;  /* 0x006000005d1c783b */ /* 0x000e680000000200 */
[----:B------:R-:W1:Y:S01]  /*3600*/  LDSM.16.M88.4 R4, [R93+0x6800] ;  /* 0x006800005d04783b */ /* 0x000e620000000200 */
[C---:B------:R-:W-:Y:S03]  /*3610*/  HMMA.16816.F32.BF16 R12, R40.reuse, R14, RZ ;  /* 0x0000000e280c723c */ /* 0x040fe600000418ff */
[----:B------:R-:W-:Y:S04]  /*3620*/  LDSM.16.M88.4 R32, [R94] ;  /* 0x000000005e20783b */ /* 0x000fe80000000200 */
[----:B------:R-:W-:Y:S01]  /*3630*/  LDSM.16.M88.4 R72, [R91+0x6000] ;  /* 0x006000005b48783b */ /* 0x000fe20000000200 */
[C---:B--2---:R-:W-:Y:S03]  /*3640*/  HMMA.16816.F32.BF16 R60, R40.reuse, R56, RZ ;  /* 0x00000038283c723c */ /* 0x044fe600000418ff */
[----:B------:R-:W-:Y:S04]  /*3650*/  LDSM.16.M88.4 R80, [R92+0x8000] ;  /* 0x008000005c50783b */ /* 0x000fe80000000200 */
[----:B------:R-:W0:Y:S01]  /*3660*/  LDGDEPBAR ;  /* 0x00000000000079af */ /* 0x000e220000000000 */
[C---:B------:R-:W-:Y:S08]  /*3670*/  HMMA.16816.F32.BF16 R56, R40.reuse, R58, RZ ;  /* 0x0000003a2838723c */ /* 0x040ff000000418ff */
[C---:B-----5:R-:W-:Y:S08]  /*3680*/  HMMA.16816.F32.BF16 R52, R40.reuse, R48, RZ ;  /* 0x000000302834723c */ /* 0x060ff000000418ff */
[C---:B------:R-:W-:Y:S08]  /*3690*/  HMMA.16816.F32.BF16 R48, R40.reuse, R50, RZ ;  /* 0x000000322830723c */ /* 0x040ff000000418ff */
[----:B---3--:R-:W-:Y:S08]  /*36a0*/  HMMA.16816.F32.BF16 R44, R40, R24, RZ ;  /* 0x00000018282c723c */ /* 0x008ff000000418ff */
[C---:B----4-:R-:W-:Y:S08]  /*36b0*/  HMMA.16816.F32.BF16 R16, R36.reuse, R20, R16 ;  /* 0x000000142410723c */ /* 0x050ff00000041810 */
[----:B------:R-:W-:Y:S01]  /*36c0*/  HMMA.16816.F32.BF16 R12, R36, R22, R12 ;  /* 0x00000016240c723c */ /* 0x000fe2000004180c */
[----:B------:R-:W2:Y:S07]  /*36d0*/  LDSM.16.M88.4 R20, [R93+0x7800] ;  /* 0x007800005d14783b */ /* 0x000eae0000000200 */
[----:B------:R-:W-:Y:S01]  /*36e0*/  HMMA.16816.F32.BF16 R40, R40, R26, RZ ;  /* 0x0000001a2828723c */ /* 0x000fe200000418ff */
[----:B------:R-:W3:Y:S07]  /*36f0*/  LDSM.16.M88.4 R24, [R93+0x7000] ;  /* 0x007000005d18783b */ /* 0x000eee0000000200 */
[C---:B------:R-:W-:Y:S08]  /*3700*/  HMMA.16816.F32.BF16 R60, R36.reuse, R76, R60 ;  /* 0x0000004c243c723c */ /* 0x040ff0000004183c */
[C---:B------:R-:W-:Y:S01]  /*3710*/  HMMA.16816.F32.BF16 R56, R36.reuse, R78, R56 ;  /* 0x0000004e2438723c */ /* 0x040fe20000041838 */
[----:B------:R-:W-:Y:S07]  /*3720*/  LDSM.16.M88.4 R76, [R96+0x2000] ;  /* 0x00200000604c783b */ /* 0x000fee0000000200 */
        /* <DEDUP_REMOVED lines=15> */
[----:B------:R-:W2:Y:S07]  /*3820*/  LDSM.16.M88.4 R20, [R184+UR5+0x9000] ;  /* 0x00900005b814783b */ /* 0x000eae0008000200 */
[C---:B---3--:R-:W-:Y:S08]  /*3830*/  HMMA.16816.F32.BF16 R52, R8.reuse, R24, R52 ;  /* 0x000000180834723c */ /* 0x048ff00000041834 */
[----:B------:R-:W-:Y:S01]  /*3840*/  HMMA.16816.F32.BF16 R48, R8, R26, R48 ;  /* 0x0000001a0830723c */ /* 0x000fe20000041830 */
[----:B------:R-:W3:Y:S04]  /*3850*/  LDSM.16.M88.4 R24, [R184+UR5+0x8800] ;  /* 0x00880005b818783b */ /* 0x000ee80008000200 */
[----:B------:R-:W3:Y:S03]  /*3860*/  LDSM.16.M88.4 R8, [R184+UR5+0x9800] ;  /* 0x00980005b808783b */ /* 0x000ee60008000200 */
[C---:B------:R-:W-:Y:S08]  /*3870*/  HMMA.16816.F32.BF16 R16, R32.reuse, R72, R16 ;  /* 0x000000482010723c */ /* 0x040ff00000041810 */
[C---:B------:R-:W-:Y:S01]  /*3880*/  HMMA.16816.F32.BF16 R12, R32.reuse, R74, R12 ;  /* 0x0000004a200c723c */ /* 0x040fe2000004180c */
[----:B------:R-:W-:Y:S07]  /*3890*/  LDSM.16.M88.4 R72, [R92+0x8800] ;  /* 0x008800005c48783b */ /* 0x000fee0000000200 */
[C---:B----4-:R-:W-:Y:S08]  /*38a0*/  HMMA.16816.F32.BF16 R60, R32.reuse, R68, R60 ;  /* 0x00000044203c723c */ /* 0x050ff0000004183c */
[C---:B------:R-:W-:Y:S01]  /*38b0*/  HMMA.16816.F32.BF16 R56, R32.reuse, R70, R56 ;  /* 0x000000462038723c */ /* 0x040fe20000041838 */
[----:B------:R-:W4:Y:S07]  /*38c0*/  LDSM.16.M88.4 R68, [R92+0x9000] ;  /* 0x009000005c44783b */ /* 0x000f2e0000000200 */
[C---:B-----5:R-:W-:Y:S08]  /*38d0*/  HMMA.16816.F32.BF16 R52, R32.reuse, R64, R52 ;  /* 0x000000402034723c */ /* 0x060ff00000041834 */
[C---:B------:R-:W-:Y:S01]  /*38e0*/  HMMA.16816.F32.BF16 R48, R32.reuse, R66, R48 ;  /* 0x000000422030723c */ /* 0x040fe20000041830 */
[----:B------:R-:W5:Y:S07]  /*38f0*/  LDSM.16.M88.4 R64, [R92+0x9800] ;  /* 0x009800005c40783b */ /* 0x000f6e0000000200 */
[C---:B------:R-:W-:Y:S08]  /*3900*/  HMMA.16816.F32.BF16 R44, R32.reuse, R36, R44 ;  /* 0x00000024202c723c */ /* 0x040ff0000004182c */
[----:B------:R-:W-:Y:S01]  /*3910*/  HMMA.16816.F32.BF16 R40, R32, R38, R40 ;  /* 0x000000262028723c */ /* 0x000fe20000041828 */
[----:B------:R-:W-:Y:S04]  /*3920*/  LDSM.16.M88.4 R36, [R97+0x2000] ;  /* 0x002000006124783b */ /* 0x000fe80000000200 */
[----:B------:R-:W5:Y:S03]  /*3930*/  LDSM.16.M88.4 R32, [R93+0x8000] ;  /* 0x008000005d20783b */ /* 0x000f660000000200 */
[C---:B-1----:R-:W-:Y:S08]  /*3940*/  HMMA.16816.F32.BF16 R16, R4.reuse, R28, R16 ;  /* 0x0000001c0410723c */ /* 0x042ff00000041810 */
[C---:B------:R-:W-:Y:S01]  /*3950*/  HMMA.16816.F32.BF16 R12, R4.reuse, R30, R12 ;  /* 0x0000001e040c723c */ /* 0x040fe2000004180c */
[----:B------:R-:W-:Y:S07]  /*3960*/  LDSM.16.M88.4 R28, [R93+0x8800] ;  /* 0x008800005d1c783b */ /* 0x000fee0000000200 */
[C---:B--2---:R-:W-:Y:S08]  /*3970*/  HMMA.16816.F32.BF16 R52, R4.reuse, R20, R52 ;  /* 0x000000140434723c */ /* 0x044ff00000041834 */
[C---:B------:R-:W-:Y:S01]  /*3980*/  HMMA.16816.F32.BF16 R48, R4.reuse, R22, R48 ;  /* 0x000000160430723c */ /* 0x040fe20000041830 */
[----:B------:R-:W1:Y:S07]  /*3990*/  LDSM.16.M88.4 R20, [R93+0x9800] ;  /* 0x009800005d14783b */ /* 0x000e6e0000000200 */
[C---:B---3--:R-:W-:Y:S08]  /*39a0*/  HMMA.16816.F32.BF16 R60, R4.reuse, R24, R60 ;  /* 0x00000018043c723c */ /* 0x048ff0000004183c */
[C---:B------:R-:W-:Y:S01]  /*39b0*/  HMMA.16816.F32.BF16 R56, R4.reuse, R26, R56 ;  /* 0x0000001a0438723c */ /* 0x040fe20000041838 */
[----:B------:R-:W2:Y:S07]  /*39c0*/  LDSM.16.M88.4 R24, [R93+0x9000] ;  /* 0x009000005d18783b */ /* 0x000eae0000000200 */
[C---:B------:R-:W-:Y:S08]  /*39d0*/  HMMA.16816.F32.BF16 R44, R4.reuse, R8, R44 ;  /* 0x00000008042c723c */ /* 0x040ff0000004182c */
[----:B------:R-:W-:Y:S01]  /*39e0*/  HMMA.16816.F32.BF16 R40, R4, R10, R40 ;  /* 0x0000000a0428723c */ /* 0x000fe20000041828 */
[----:B------:R-:W-:Y:S04]  /*39f0*/  LDSM.16.M88.4 R8, [R94+0x2000] ;  /* 0x002000005e08783b */ /* 0x000fe80000000200 */
[----:B------:R-:W3:Y:S03]  /*3a00*/  LDSM.16.M88.4 R4, [R91+0x8000] ;  /* 0x008000005b04783b */ /* 0x000ee60000000200 */
[C---:B------:R-:W-:Y:S08]  /*3a10*/  HMMA.16816.F32.BF16 R16, R76.reuse, R80, R16 ;  /* 0x000000504c10723c */ /* 0x040ff00000041810 */
[C---:B------:R-:W-:Y:S08]  /*3a20*/  HMMA.16816.F32.BF16 R12, R76.reuse, R82, R12 ;  /* 0x000000524c0c723c */ /* 0x040ff0000004180c */
[C---:B----4-:R-:W-:Y:S08]  /*3a30*/  HMMA.16816.F32.BF16 R52, R76.reuse, R68, R52 ;  /* 0x000000444c34723c */ /* 0x050ff00000041834 */
[C---:B------:R-:W-:Y:S08]  /*3a40*/  HMMA.16816.F32.BF16 R48, R76.reuse, R70, R48 ;  /* 0x000000464c30723c */ /* 0x040ff00000041830 */
[C---:B-----5:R-:W-:Y:S08]  /*3a50*/  HMMA.16816.F32.BF16 R44, R76.reuse, R64, R44 ;  /* 0x000000404c2c723c */ /* 0x060ff0000004182c */
[C---:B------:R-:W-:Y:S01]  /*3a60*/  HMMA.16816.F32.BF16 R40, R76.reuse, R66, R40 ;  /* 0x000000424c28723c */ /* 0x040fe20000041828 */
[----:B------:R-:W-:Y:S07]  /*3a70*/  LDSM.16.M88.4 R64, [R99+0x4000] ;  /* 0x004000006340783b */ /* 0x000fee0000000200 */
[C---:B------:R-:W-:Y:S08]  /*3a80*/  HMMA.16816.F32.BF16 R60, R76.reuse, R72, R60 ;  /* 0x000000484c3c723c */ /* 0x040ff0000004183c */
[----:B------:R-:W-:Y:S01]  /*3a90*/  HMMA.16816.F32.BF16 R56, R76, R74, R56 ;  /* 0x0000004a4c38723c */ /* 0x000fe20000041838 */
[----:B------:R-:W4:Y:S04]  /*3aa0*/  LDSM.16.M88.4 R76, [R91+0x8800] ;  /* 0x008800005b4c783b */ /* 0x000f280000000200 */
[----:B------:R-:W-:Y:S03]  /*3ab0*/  LDSM.16.M88.4 R72, [R91+0x9000] ;  /* 0x009000005b48783b */ /* 0x000fe60000000200 */
[C---:B------:R-:W-:Y:S01]  /*3ac0*/  HMMA.16816.F32.BF16 R68, R36.reuse, R32, R16 ;  /* 0x000000202444723c */ /* 0x040fe20000041810 */
[----:B------:R-:W5:Y:S07]  /*3ad0*/  LDSM.16.M88.4 R16, [R184+UR5+0xa000] ;  /* 0x00a00005b810783b */ /* 0x000f6e0008000200 */
[C---:B------:R-:W-:Y:S01]  /*3ae0*/  HMMA.16816.F32.BF16 R12, R36.reuse, R34, R12 ;  /* 0x00000022240c723c */ /* 0x040fe2000004180c */
[----:B------:R-:W-:Y:S07]  /*3af0*/  LDSM.16.M88.4 R32, [R93+0xa000] ;  /* 0x00a000005d20783b */ /* 0x000fee0000000200 */
[C---:B-1----:R-:W-:Y:S08]  /*3b00*/  HMMA.16816.F32.BF16 R44, R36.reuse, R20, R44 ;  /* 0x00000014242c723c */ /* 0x042ff0000004182c */
[C---:B------:R-:W-:Y:S01]  /*3b10*/  HMMA.16816.F32.BF16 R40, R36.reuse, R22, R40 ;  /* 0x000000162428723c */ /* 0x040fe20000041828 */
[----:B------:R-:W1:Y:S07]  /*3b20*/  LDSM.16.M88.4 R20, [R91+0x9800] ;  /* 0x009800005b14783b */ /* 0x000e6e0000000200 */
[C---:B------:R-:W-:Y:S08]  /*3b30*/  HMMA.16816.F32.BF16 R60, R36.reuse, R28, R60 ;  /* 0x0000001c243c723c */ /* 0x040ff0000004183c */
[C---:B------:R-:W-:Y:S01]  /*3b40*/  HMMA.16816.F32.BF16 R56, R36.reuse, R30, R56 ;  /* 0x0000001e2438723c */ /* 0x040fe20000041838 */
[----:B------:R-:W-:Y:S07]  /*3b50*/  LDSM.16.M88.4 R28, [R96+0x4000] ;  /* 0x00400000601c783b */ /* 0x000fee0000000200 */
[C---:B--2---:R-:W-:Y:S08]  /*3b60*/  HMMA.16816.F32.BF16 R52, R36.reuse, R24, R52 ;  /* 0x000000182434723c */ /* 0x044ff00000041834 */
[----:B------:R-:W-:Y:S01]  /*3b70*/  HMMA.16816.F32.BF16 R48, R36, R26, R48 ;  /* 0x0000001a2430723c */ /* 0x000fe20000041830 */
[----:B------:R-:W2:Y:S04]  /*3b80*/  LDSM.16.M88.4 R24, [R92+0xa000] ;  /* 0x00a000005c18783b */ /* 0x000ea80000000200 */
[----:B------:R-:W-:Y:S03]  /*3b90*/  LDSM.16.M88.4 R36, [R97+0x4000] ;  /* 0x004000006124783b */ /* 0x000fe60000000200 */
[C---:B---3--:R-:W-:Y:S08]  /*3ba0*/  HMMA.16816.F32.BF16 R68, R8.reuse, R4, R68 ;  /* 0x000000040844723c */ /* 0x048ff00000041844 */
[C---:B------:R-:W-:Y:S01]  /*3bb0*/  HMMA.16816.F32.BF16 R12, R8.reuse, R6, R12 ;  /* 0x00000006080c723c */ /* 0x040fe2000004180c */
[----:B------:R-:W3:Y:S07]  /*3bc0*/  LDSM.16.M88.4 R4, [R184+UR5+0xa800] ;  /* 0x00a80005b804783b */ /* 0x000eee0008000200 */
[C---:B----4-:R-:W-:Y:S08]  /*3bd0*/  HMMA.16816.F32.BF16 R60, R8.reuse, R76, R60 ;  /* 0x0000004c083c723c */ /* 0x050ff0000004183c */
[----:B------:R-:W-:Y:S08]  /*3be0*/  HMMA.16816.F32.BF16 R56, R8, R78, R56 ;  /* 0x0000004e0838723c */ /* 0x000ff00000041838 */
[C---:B-----5:R-:W-:Y:S08]  /*3bf0*/  HMMA.16816.F32.BF16 R68, R64.reuse, R16, R68 ;  /* 0x000000104044723c */ /* 0x060ff00000041844 */
[----:B------:R-:W-:Y:S01]  /*3c00*/  HMMA.16816.F32.BF16 R12, R64, R18, R12 ;  /* 0x00000012400c723c */ /* 0x000fe2000004180c */
[----:B------:R-:W-:Y:S07]  /*3c10*/  LDSM.16.M88.4 R16, [R91+0xa000] ;  /* 0x00a000005b10783b */ /* 0x000fee0000000200 */
[C---:B------:R-:W-:Y:S08]  /*3c20*/  HMMA.16816.F32.BF16 R52, R8.reuse, R72, R52 ;  /* 0x000000480834723c */ /* 0x040ff00000041834 */
[C---:B------:R-:W-:Y:S01]  /*3c30*/  HMMA.16816.F32.BF16 R48, R8.reuse, R74, R48 ;  /* 0x0000004a0830723c */ /* 0x040fe20000041830 */
[----:B------:R-:W4:Y:S07]  /*3c40*/  LDSM.16.M88.4 R72, [R184+UR5+0xb000] ;  /* 0x00b00005b848783b */ /* 0x000f2e0008000200 */
[C---:B-1----:R-:W-:Y:S08]  /*3c50*/  HMMA.16816.F32.BF16 R44, R8.reuse, R20, R44 ;  /* 0x00000014082c723c */ /* 0x042ff0000004182c */
[----:B------:R-:W-:Y:S01]  /*3c60*/  HMMA.16816.F32.BF16 R40, R8, R22, R40 ;  /* 0x000000160828723c */ /* 0x000fe20000041828 */
[----:B------:R-:W1:Y:S04]  /*3c70*/  LDSM.16.M88.4 R8, [R94+0x4000] ;  /* 0x004000005e08783b */ /* 0x000e680000000200 */
[----:B------:R-:W-:Y:S03]  /*3c80*/  LDSM.16.M88.4 R20, [R92+0xa800] ;  /* 0x00a800005c14783b */ /* 0x000fe60000000200 */
[----:B--2---:R-:W-:Y:S08]  /*3c90*/  HMMA.16816.F32.BF16 R68, R28, R24, R68 ;  /* 0x000000181c44723c */ /* 0x004ff00000041844 */
[C---:B---3--:R-:W-:Y:S08]  /*3ca0*/  HMMA.16816.F32.BF16 R60, R64.reuse, R4, R60 ;  /* 0x00000004403c723c */ /* 0x048ff0000004183c */
[----:B------:R-:W-:Y:S01]  /*3cb0*/  HMMA.16816.F32.BF16 R56, R64, R6, R56 ;  /* 0x000000064038723c */ /* 0x000fe20000041838 */
[----:B------:R-:W2:Y:S07]  /*3cc0*/  LDSM.16.M88.4 R4, [R184+UR5+0xb800] ;  /* 0x00b80005b804783b */ /* 0x000eae0008000200 */
[----:B------:R-:W-:Y:S01]  /*3cd0*/  HMMA.16816.F32.BF16 R12, R28, R26, R12 ;  /* 0x0000001a1c0c723c */ /* 0x000fe2000004180c */
[----:B------:R-:W-:Y:S07]  /*3ce0*/  LDSM.16.M88.4 R24, [R92+0xb000] ;  /* 0x00b000005c18783b */ /* 0x000fee0000000200 */
[----:B------:R-:W-:Y:S08]  /*3cf0*/  HMMA.16816.F32.BF16 R68, R36, R32, R68 ;  /* 0x000000202444723c */ /* 0x000ff00000041844 */
[----:B----4-:R-:W-:Y:S01]  /*3d00*/  HMMA.16816.F32.BF16 R76, R64, R72, R52 ;  /* 0x00000048404c723c */ /* 0x010fe20000041834 */
[----:B------:R-:W-:Y:S07]  /*3d10*/  LDSM.16.M88.4 R52, [R93+0xa800] ;  /* 0x00a800005d34783b */ /* 0x000fee0000000200 */
[----:B------:R-:W-:Y:S01]  /*3d20*/  HMMA.16816.F32.BF16 R12, R36, R34, R12 ;  /* 0x00000022240c723c */ /* 0x000fe2000004180c */
[----:B------:R-:W3:Y:S07]  /*3d30*/  LDSM.16.M88.4 R32, [R92+0xb800] ;  /* 0x00b800005c20783b */ /* 0x000eee0000000200 */
[----:B-1----:R-:W-:Y:S08]  /*3d40*/  HMMA.16816.F32.BF16 R68, R8, R16, R68 ;  /* 0x000000100844723c */ /* 0x002ff00000041844 */
[----:B--2---:R-:W-:Y:S08]  /*3d50*/  HMMA.16816.F32.BF16 R40, R64, R6, R40 ;  /* 0x000000064028723c */ /* 0x004ff00000041828 */
[----:B------:R-:W-:Y:S01]  /*3d60*/  HMMA.16816.F32.BF16 R12, R8, R18, R12 ;  /* 0x00000012080c723c */ /* 0x000fe2000004180c */
[----:B------:R-:W1:Y:S02]  /*3d70*/  LDSM.16.M88.4 R16, [R93+0xb800] ;  /* 0x00b800005d10783b */ /* 0x000e640000000200 */
[----:B------:R-:W-:Y:S01]  /*3d80*/  FMUL.FTZ R68, R68, UR4 ;  /* 0x0000000444447c20 */ /* 0x000fe20008410000 */
[----:B------:R-:W-:-:S04]  /*3d90*/  FMUL.FTZ R70, R70, UR4 ;  /* 0x0000000446467c20 */ /* 0x000fc80008410000 */
[----:B------:R-:W-:Y:S08]  /*3da0*/  HMMA.16816.F32.BF16 R48, R64, R74, R48 ;  /* 0x0000004a4030723c */ /* 0x000ff00000041830 */
[----:B------:R-:W-:Y:S01]  /*3db0*/  HMMA.16816.F32.BF16 R72, R28, R20, R60 ;  /* 0x000000141c48723c */ /* 0x000fe2000004183c */
[----:B------:R-:W-:Y:S02]  /*3dc0*/  LDSM.16.M88.4 R60, [R91+0xa800] ;  /* 0x00a800005b3c783b */ /* 0x000fe40000000200 */
[----:B------:R-:W-:Y:S01]  /*3dd0*/  FMUL.FTZ R12, R12, UR4 ;  /* 0x000000040c0c7c20 */ /* 0x000fe20008410000 */
[----:B------:R-:W-:Y:S01]  /*3de0*/  FMUL.FTZ R13, R13, UR4 ;  /* 0x000000040d0d7c20 */ /* 0x000fe20008410000 */
[----:B------:R-:W-:-:S03]  /*3df0*/  FMUL.FTZ R14, R14, UR4 ;  /* 0x000000040e0e7c20 */ /* 0x000fc60008410000 */
[C---:B------:R-:W-:Y:S01]  /*3e00*/  HMMA.16816.F32.BF16 R56, R28.reuse, R22, R56 ;  /* 0x000000161c38723c */ /* 0x040fe20000041838 */
[----:B------:R-:W2:Y:S01]  /*3e10*/  LDSM.16.M88.4 R20, [R91+0xb800] ;  /* 0x00b800005b14783b */ /* 0x000ea20000000200 */
[----:B------:R-:W-:Y:S06]  /*3e20*/  MUFU.TANH R13, R13 ;  /* 0x0000000d000d7308 */ /* 0x000fec0000002400 */
[----:B---3--:R-:W-:Y:S08]  /*3e30*/  HMMA.16816.F32.BF16 R40, R28, R34, R40 ;  /* 0x000000221c28723c */ /* 0x008ff00000041828 */
[----:B------:R-:W-:Y:S01]  /*3e40*/  HMMA.16816.F32.BF16 R44, R64, R4, R44 ;  /* 0x00000004402c723c */ /* 0x000fe2000004182c */
[----:B------:R-:W3:Y:S01]  /*3e50*/  LDSM.16.M88.4 R4, [R93+0xb000] ;  /* 0x00b000005d04783b */ /* 0x000ee20000000200 */
[----:B------:R-:W-:-:S06]  /*3e60*/  FMUL.FTZ R65, R69, UR4 ;  /* 0x0000000445417c20 */ /* 0x000fcc0008410000 */
[----:B------:R-:W-:Y:S01]  /*3e70*/  HMMA.16816.F32.BF16 R76, R28, R24, R76 ;  /* 0x000000181c4c723c */ /* 0x000fe2000004184c */
[----:B------:R-:W4:Y:S07]  /*3e80*/  MUFU.TANH R65, R65 ;  /* 0x0000004100417308 */ /* 0x000f2e0000002400 */
[----:B-1----:R-:W-:Y:S01]  /*3e90*/  HMMA.16816.F32.BF16 R40, R36, R18, R40 ;  /* 0x000000122428723c */ /* 0x002fe20000041828 */
[----:B------:R-:W-:-:S07]  /*3ea0*/  VIADD R18, R95, 0x28 ;  /* 0x000000285f127836 */ /* 0x000fce0000000000 */
[----:B------:R-:W-:Y:S01]  /*3eb0*/  HMMA.16816.F32.BF16 R44, R28, R32, R44 ;  /* 0x000000201c2c723c */ /* 0x000fe2000004182c */
[----:B------:R-:W-:-:S06]  /*3ec0*/  FMUL.FTZ R33, R71, UR4 ;  /* 0x0000000447217c20 */ /* 0x000fcc0008410000 */
[----:B------:R-:W-:Y:S01]  /*3ed0*/  MUFU.TANH R33, R33 ;  /* 0x0000002100217308 */ /* 0x000fe20000002400 */
[----:B------:R-:W-:Y:S01]  /*3ee0*/  HMMA.16816.F32.BF16 R48, R28, R26, R48 ;  /* 0x0000001a1c30723c */ /* 0x000fe20000041830 */
[----:B------:R-:W1:Y:S01]  /*3ef0*/  LDSM.16.M88.4 R24, [R91+0xb000] ;  /* 0x00b000005b18783b */ /* 0x000e620000000200 */
[----:B------:R-:W-:-:S05]  /*3f00*/  DEPBAR.LE SB0, 0x0 ;  /* 0x000080000000791a */ /* 0x000fca0000000000 */
[----:B------:R-:W-:Y:S01]  /*3f10*/  MUFU.TANH R29, R12 ;  /* 0x0000000c001d7308 */ /* 0x000fe20000002400 */
[----:B--2---:R-:W-:Y:S01]  /*3f20*/  HMMA.16816.F32.BF16 R40, R8, R22, R40 ;  /* 0x000000160828723c */ /* 0x004fe20000041828 */
[----:B------:R-:W-:-:S06]  /*3f30*/  VIADD R22, R95, 0x20 ;  /* 0x000000205f167836 */ /* 0x000fcc0000000000 */
[----:B------:R-:W-:Y:S01]  /*3f40*/  MUFU.TANH R31, R14 ;  /* 0x0000000e001f7308 */ /* 0x000fe20000002400 */
[C---:B------:R-:W-:Y:S07]  /*3f50*/  HMMA.16816.F32.BF16 R72, R36.reuse, R52, R72 ;  /* 0x000000342448723c */ /* 0x040fee0000041848 */
[----:B------:R-:W-:Y:S01]  /*3f60*/  MUFU.TANH R53, R68 ;  /* 0x0000004400357308 */ /* 0x000fe20000002400 */
[----:B------:R-:W-:Y:S03]  /*3f70*/  HMMA.16816.F32.BF16 R44, R36, R16, R44 ;  /* 0x00000010242c723c */ /* 0x000fe6000004182c */
[----:B------:R-:W-:Y:S01]  /*3f80*/  FMUL.FTZ R40, R40, UR4 ;  /* 0x0000000428287c20 */ /* 0x000fe20008410000 */
[----:B------:R-:W-:Y:S01]  /*3f90*/  FMUL.FTZ R41, R41, UR4 ;  /* 0x0000000429297c20 */ /* 0x000fe20008410000 */
[----:B------:R-:W-:-:S03]  /*3fa0*/  FMUL.FTZ R43, R43, UR4 ;  /* 0x000000042b2b7c20 */ /* 0x000fc60008410000 */
[C---:B------:R-:W-:Y:S02]  /*3fb0*/  HMMA.16816.F32.BF16 R56, R36.reuse, R54, R56 ;  /* 0x000000362438723c */ /* 0x040fe40000041838 */
[----:B------:R-:W-:Y:S06]  /*3fc0*/  MUFU.TANH R41, R41 ;  /* 0x0000002900297308 */ /* 0x000fec0000002400 */
[----:B---3--:R-:W-:Y:S01]  /*3fd0*/  HMMA.16816.F32.BF16 R76, R36, R4, R76 ;  /* 0x00000004244c723c */ /* 0x008fe2000004184c */
[----:B------:R-:W-:Y:S02]  /*3fe0*/  VIADD R4, R95, 0x1 ;  /* 0x000000015f047836 */ /* 0x000fe40000000000 */
[----:B------:R-:W-:Y:S01]  /*3ff0*/  FMUL.FTZ R5, R15, UR4 ;  /* 0x000000040f057c20 */ /* 0x000fe20008410000 */
[----:B------:R-:W-:Y:S02]  /*4000*/  MUFU.TANH R43, R43 ;  /* 0x0000002b002b7308 */ /* 0x000fe40000002400 */
[----:B------:R-:W-:-:S02]  /*4010*/  ISETP.GE.AND P6, PT, R4, R196, PT ;  /* 0x000000c40400720c */ /* 0x000fc40003fc6270 */
[----:B------:R-:W-:Y:S01]  /*4020*/  HMMA.16816.F32.BF16 R48, R36, R6, R48 ;  /* 0x000000062430723c */ /* 0x000fe20000041830 */
[----:B------:R-:W-:Y:S01]  /*4030*/  FMUL.FTZ R37, R42, UR4 ;  /* 0x000000042a257c20 */ /* 0x000fe20008410000 */
[C---:B------:R-:W-:Y:S01]  /*4040*/  VIADD R6, R95.reuse, 0x38 ;  /* 0x000000385f067836 */ /* 0x040fe20000000000 */
[-C--:B------:R-:W-:Y:S01]  /*4050*/  ISETP.GE.AND P5, PT, R4, R195.reuse, PT ;  /* 0x000000c30400720c */ /* 0x080fe20003fa6270 */
[----:B------:R-:W-:Y:S01]  /*4060*/  MUFU.TANH R5, R5 ;  /* 0x0000000500057308 */ /* 0x000fe20000002400 */
[----:B------:R-:W-:Y:S02]  /*4070*/  I2FP.F32.U32 R4, R4 ;  /* 0x0000000400047245 */ /* 0x000fe40000201000 */
[C---:B------:R-:W-:Y:S01]  /*4080*/  ISETP.GE.AND P4, PT, R6.reuse, R196, PT ;  /* 0x000000c40600720c */ /* 0x040fe20003f86270 */
[C---:B------:R-:W-:Y:S01]  /*4090*/  HMMA.16816.F32.BF16 R72, R8.reuse, R60, R72 ;  /* 0x0000003c0848723c */ /* 0x040fe20000041848 */
[----:B------:R-:W-:Y:S01]  /*40a0*/  ISETP.GE.AND P1, PT, R6, R195, PT ;  /* 0x000000c30600720c */ /* 0x000fe20003f26270 */
[----:B----4-:R-:W-:Y:S01]  /*40b0*/  FFMA.FTZ R16, R4, R0, R65 ;  /* 0x0000000004107223 */ /* 0x010fe20000010041 */
[----:B------:R-:W-:Y:S01]  /*40c0*/  I2FP.F32.U32 R6, R6 ;  /* 0x0000000600067245 */ /* 0x000fe20000201000 */
[----:B------:R-:W2:Y:S03]  /*40d0*/  MUFU.TANH R37, R37 ;  /* 0x0000002500257308 */ /* 0x000ea60000002400 */
[----:B------:R-:W-:Y:S01]  /*40e0*/  FSEL R16, R16, -INF , !P6 ;  /* 0xff80000010107808 */ /* 0x000fe20007000000 */
[----:B------:R-:W-:Y:S01]  /*40f0*/  HMMA.16816.F32.BF16 R44, R8, R20, R44 ;  /* 0x00000014082c723c */ /* 0x000fe2000004182c */
[----:B------:R-:W-:-:S03]  /*4100*/  VIADD R20, R95, 0x19 ;  /* 0x000000195f147836 */ /* 0x000fc60000000000 */
[----:B------:R-:W3:Y:S04]  /*4110*/  MUFU.TANH R21, R40 ;  /* 0x0000002800157308 */ /* 0x000ee80000002400 */
[C---:B------:R-:W-:Y:S03]  /*4120*/  HMMA.16816.F32.BF16 R56, R8.reuse, R62, R56 ;  /* 0x0000003e0838723c */ /* 0x040fe60000041838 */
[----:B------:R-:W-:Y:S01]  /*4130*/  FMUL.FTZ R15, R72, UR4 ;  /* 0x00000004480f7c20 */ /* 0x000fe20008410000 */
[----:B------:R-:W-:Y:S01]  /*4140*/  FMUL.FTZ R7, R74, UR4 ;  /* 0x000000044a077c20 */ /* 0x000fe20008410000 */
[----:B------:R-:W-:Y:S01]  /*4150*/  FMUL.FTZ R19, R73, UR4 ;  /* 0x0000000449137c20 */ /* 0x000fe20008410000 */
[-C--:B--2---:R-:W-:Y:S01]  /*4160*/  FFMA.FTZ R37, R6, R0.reuse, R37 ;  /* 0x0000000006257223 */ /* 0x084fe20000010025 */
[----:B------:R-:W-:Y:S01]  /*4170*/  FMUL.FTZ R17, R75, UR4 ;  /* 0x000000044b117c20 */ /* 0x000fe20008410000 */
[----:B-1----:R-:W-:Y:S01]  /*4180*/  HMMA.16816.F32.BF16 R76, R8, R24, R76 ;  /* 0x00000018084c723c */ /* 0x002fe2000004184c */
[----:B------:R-:W1:Y:S02]  /*4190*/  MUFU.TANH R15, R15 ;  /* 0x0000000f000f7308 */ /* 0x000e640000002400 */
[----:B------:R-:W-:Y:S01]  /*41a0*/  FSEL R171, R37, -INF , !P1 ;  /* 0xff80000025ab7808 */ /* 0x000fe20004800000 */
[----:B------:R-:W-:Y:S01]  /*41b0*/  FMUL.FTZ R47, R47, UR4 ;  /* 0x000000042f2f7c20 */ /* 0x000fe20008410000 */
[----:B------:R-:W-:Y:S01]  /*41c0*/  FMUL.FTZ R44, R44, UR4 ;  /* 0x000000042c2c7c20 */ /* 0x000fe20008410000 */
[----:B---3--:R-:W-:Y:S01]  /*41d0*/  FFMA.FTZ R176, R6, R0, R21 ;  /* 0x0000000006b07223 */ /* 0x008fe20000010015 */
[----:B------:R-:W-:-:S02]  /*41e0*/  VIADD R6, R95, 0x8 ;  /* 0x000000085f067836 */ /* 0x000fc40000000000 */
[----:B------:R-:W-:Y:S01]  /*41f0*/  FFMA.FTZ R21, R4, R0, R33 ;  /* 0x0000000004157223 */ /* 0x000fe20000010021 */
[----:B------:R-:W2:Y:S01]  /*4200*/  MUFU.TANH R7, R7 ;  /* 0x0000000700077308 */ /* 0x000ea20000002400 */
[----:B------:R-:W-:Y:S01]  /*4210*/  HMMA.16816.F32.BF16 R48, R8, R26, R48 ;  /* 0x0000001a0830723c */ /* 0x000fe20000041830 */
[----:B------:R-:W-:Y:S01]  /*4220*/  FSEL R176, R176, -INF , !P4 ;  /* 0xff800000b0b07808 */ /* 0x000fe20006000000 */
[C---:B------:R-:W-:Y:S01]  /*4230*/  VIADD R10, R95.reuse, 0x9 ;  /* 0x000000095f0a7836 */ /* 0x040fe20000000000 */
[----:B------:R-:W-:Y:S01]  /*4240*/  I2FP.F32.U32 R4, R6 ;  /* 0x0000000600047245 */ /* 0x000fe20000201000 */
[----:B------:R-:W-:Y:S01]  /*4250*/  FMUL.FTZ R23, R56, UR4 ;  /* 0x0000000438177c20 */ /* 0x000fe20008410000 */
[C---:B------:R-:W-:Y:S01]  /*4260*/  ISETP.GE.AND P3, PT, R6.reuse, R196, PT ;  /* 0x000000c40600720c */ /* 0x040fe20003f66270 */
[----:B------:R-:W-:Y:S01]  /*4270*/  VIADD R8, R95, 0x10 ;  /* 0x000000105f087836 */ /* 0x000fe20000000000 */
[-C--:B------:R-:W-:Y:S01]  /*4280*/  ISETP.GE.AND P4, PT, R6, R195.reuse, PT ;  /* 0x000000c30600720c */ /* 0x080fe20003f86270 */
[----:B------:R-:W-:Y:S01]  /*4290*/  FFMA.FTZ R6, R4, R0, R29 ;  /* 0x0000000004067223 */ /* 0x000fe2000001001d */
[----:B------:R-:W3:Y:S01]  /*42a0*/  MUFU.TANH R19, R19 ;  /* 0x0000001300137308 */ /* 0x000ee20000002400 */
[----:B------:R-:W-:Y:S01]  /*42b0*/  ISETP.GE.AND P1, PT, R10, R196, PT ;  /* 0x000000c40a00720c */ /* 0x000fe20003f26270 */
[----:B------:R-:W-:Y:S01]  /*42c0*/  FMUL.FTZ R58, R58, UR4 ;  /* 0x000000043a3a7c20 */ /* 0x000fe20008410000 */
[-C--:B------:R-:W-:Y:S01]  /*42d0*/  ISETP.GE.AND P6, PT, R10, R195.reuse, PT ;  /* 0x000000c30a00720c */ /* 0x080fe20003fc6270 */
[----:B------:R-:W-:Y:S01]  /*42e0*/  FFMA.FTZ R31, R4, R0, R31 ;  /* 0x00000000041f7223 */ /* 0x000fe2000001001f */
[----:B------:R-:W-:Y:S01]  /*42f0*/  I2FP.F32.U32 R10, R10 ;  /* 0x0000000a000a7245 */ /* 0x000fe20000201000 */
[----:B------:R-:W-:Y:S01]  /*4300*/  FMUL.FTZ R25, R57, UR4 ;  /* 0x0000000439197c20 */ /* 0x000fe20008410000 */
[----:B------:R-:W-:Y:S01]  /*4310*/  FSEL R21, R21, -INF , !P5 ;  /* 0xff80000015157808 */ /* 0x000fe20006800000 */
[----:B------:R-:W4:Y:S01]  /*4320*/  MUFU.TANH R17, R17 ;  /* 0x0000001100117308 */ /* 0x000f220000002400 */
[----:B------:R-:W-:Y:S01]  /*4330*/  FSEL R6, R6, -INF , !P3 ;  /* 0xff80000006067808 */ /* 0x000fe20005800000 */
[----:B------:R-:W-:Y:S01]  /*4340*/  FFMA.FTZ R4, R10, R0, R13 ;  /* 0x000000000a047223 */ /* 0x000fe2000001000d */
[----:B------:R-:W-:Y:S01]  /*4350*/  ISETP.GE.AND P5, PT, R8, R196, PT ;  /* 0x000000c40800720c */ /* 0x000fe20003fa6270 */
[----:B------:R-:W-:Y:S01]  /*4360*/  FFMA.FTZ R5, R10, R0, R5 ;  /* 0x000000000a057223 */ /* 0x000fe20000010005 */
[----:B------:R-:W-:Y:S01]  /*4370*/  ISETP.GE.AND P3, PT, R8, R195, PT ;  /* 0x000000c30800720c */ /* 0x000fe20003f66270 */
[----:B------:R-:W-:Y:S01]  /*4380*/  FMUL.FTZ R11, R59, UR4 ;  /* 0x000000043b0b7c20 */ /* 0x000fe20008410000 */
[----:B------:R-:W-:Y:S01]  /*4390*/  I2FP.F32.U32 R8, R8 ;  /* 0x0000000800087245 */ /* 0x000fe20000201000 */
[----:B------:R-:W5:Y:S01]  /*43a0*/  MUFU.TANH R23, R23 ;  /* 0x0000001700177308 */ /* 0x000f620000002400 */
[----:B------:R-:W-:-:S02]  /*43b0*/  VIADD R10, R95, 0x11 ;  /* 0x000000115f0a7836 */ /* 0x000fc40000000000 */
[----:B------:R-:W-:Y:S01]  /*43c0*/  FMUL.FTZ R9, R76, UR4 ;  /* 0x000000044c097c20 */ /* 0x000fe20008410000 */
[----:B------:R-:W-:Y:S01]  /*43d0*/  FMUL.FTZ R35, R77, UR4 ;  /* 0x000000044d237c20 */ /* 0x000fe20008410000 */
[CC--:B-1----:R-:W-:Y:S01]  /*43e0*/  FFMA.FTZ R14, R8.reuse, R0.reuse, R15 ;  /* 0x00000000080e7223 */ /* 0x0c2fe2000001000f */
[----:B--2---:R-:W-:Y:S01]  /*43f0*/  FFMA.FTZ R13, R8, R0, R7 ;  /* 0x00000000080d7223 */ /* 0x004fe20000010007 */
[----:B------:R-:W-:Y:S02]  /*4400*/  VIADD R8, R95, 0x18 ;  /* 0x000000185f087836 */ /* 0x000fe40000000000 */
[----:B------:R-:W-:Y:S01]  /*4410*/  FMUL.FTZ R78, R78, UR4 ;  /* 0x000000044e4e7c20 */ /* 0x000fe20008410000 */
[----:B------:R-:W1:Y:S01]  /*4420*/  MUFU.TANH R27, R58 ;  /* 0x0000003a001b7308 */ /* 0x000e620000002400 */
[----:B------:R-:W-:Y:S01]  /*4430*/  FSEL R7, R31, -INF , !P4 ;  /* 0xff8000001f077808 */ /* 0x000fe20006000000 */
[----:B------:R-:W-:Y:S01]  /*4440*/  FMUL.FTZ R79, R79, UR4 ;  /* 0x000000044f4f7c20 */ /* 0x000fe20008410000 */
[----:B------:R-:W-:Y:S01]  /*4450*/  FSEL R4, R4, -INF , !P1 ;  /* 0xff80000004047808 */ /* 0x000fe20004800000 */
[----:B------:R-:W-:Y:S01]  /*4460*/  FMUL.FTZ R48, R48, UR4 ;  /* 0x0000000430307c20 */ /* 0x000fe20008410000 */
[C---:B------:R-:W-:Y:S01]  /*4470*/  ISETP.GE.AND P4, PT, R10.reuse, R196, PT ;  /* 0x000000c40a00720c */ /* 0x040fe20003f86270 */
[----:B------:R-:W-:Y:S01]  /*4480*/  FMUL.FTZ R49, R49, UR4 ;  /* 0x0000000431317c20 */ /* 0x000fe20008410000 */
[-C--:B------:R-:W-:Y:S01]  /*4490*/  ISETP.GE.AND P1, PT, R10, R195.reuse, PT ;  /* 0x000000c30a00720c */ /* 0x080fe20003f26270 */
[----:B------:R-:W2:Y:S01]  /*44a0*/  MUFU.TANH R25, R25 ;  /* 0x0000001900197308 */ /* 0x000ea20000002400 */
[----:B------:R-:W-:Y:S01]  /*44b0*/  I2FP.F32.U32 R10, R10 ;  /* 0x0000000a000a7245 */ /* 0x000fe20000201000 */
[----:B------:R-:W-:Y:S01]  /*44c0*/  FMUL.FTZ R50, R50, UR4 ;  /* 0x0000000432327c20 */ /* 0x000fe20008410000 */
[----:B------:R-:W-:Y:S01]  /*44d0*/  FSEL R5, R5, -INF , !P6 ;  /* 0xff80000005057808 */ /* 0x000fe20007000000 */
[----:B------:R-:W-:Y:S01]  /*44e0*/  FMUL.FTZ R45, R45, UR4 ;  /* 0x000000042d2d7c20 */ /* 0x000fe20008410000 */
[----:B------:R-:W-:Y:S01]  /*44f0*/  FSEL R14, R14, -INF , !P5 ;  /* 0xff8000000e0e7808 */ /* 0x000fe20006800000 */
[----:B---3--:R-:W-:Y:S01]  /*4500*/  FFMA.FTZ R12, R10, R0, R19 ;  /* 0x000000000a0c7223 */ /* 0x008fe20000010013 */
[C---:B------:R-:W-:Y:S01]  /*4510*/  ISETP.GE.AND P6, PT, R8.reuse, R196, PT ;  /* 0x000000c40800720c */ /* 0x040fe20003fc6270 */
[----:B------:R-:W3:Y:S01]  /*4520*/  MUFU.TANH R11, R11 ;  /* 0x0000000b000b7308 */ /* 0x000ee20000002400 */
[-C--:B------:R-:W-:Y:S01]  /*4530*/  ISETP.GE.AND P5, PT, R8, R195.reuse, PT ;  /* 0x000000c30800720c */ /* 0x080fe20003fa6270 */
[----:B----4-:R-:W-:Y:S01]  /*4540*/  FFMA.FTZ R15, R10, R0, R17 ;  /* 0x000000000a0f7223 */ /* 0x010fe20000010011 */
[----:B------:R-:W-:Y:S01]  /*4550*/  I2FP.F32.U32 R8, R8 ;  /* 0x0000000800087245 */ /* 0x000fe20000201000 */
[----:B------:R-:W-:Y:S01]  /*4560*/  FMUL.FTZ R51, R51, UR4 ;  /* 0x0000000433337c20 */ /* 0x000fe20008410000 */
[----:B------:R-:W-:Y:S01]  /*4570*/  FSEL R13, R13, -INF , !P3 ;  /* 0xff8000000d0d7808 */ /* 0x000fe20005800000 */
[----:B------:R-:W-:Y:S01]  /*4580*/  FMUL.FTZ R46, R46, UR4 ;  /* 0x000000042e2e7c20 */ /* 0x000fe20008410000 */
[----:B------:R-:W-:Y:S01]  /*4590*/  FSEL R12, R12, -INF , !P4 ;  /* 0xff8000000c0c7808 */ /* 0x000fe20006000000 */
[----:B------:R-:W4:Y:S01]  /*45a0*/  MUFU.TANH R9, R9 ;  /* 0x0000000900097308 */ /* 0x000f220000002400 */
[----:B-----5:R-:W-:Y:S01]  /*45b0*/  FFMA.FTZ R10, R8, R0, R23 ;  /* 0x00000000080a7223 */ /* 0x020fe20000010017 */
[----:B------:R-:W-:Y:S01]  /*45c0*/  VIADD R23, R95, 0x21 ;  /* 0x000000215f177836 */ /* 0x000fe20000000000 */
[----:B------:R-:W-:Y:S01]  /*45d0*/  ISETP.GE.AND P3, PT, R20, R196, PT ;  /* 0x000000c41400720c */ /* 0x000fe20003f66270 */
[----:B-1----:R-:W-:Y:S01]  /*45e0*/  FFMA.FTZ R27, R8, R0, R27 ;  /* 0x00000000081b7223 */ /* 0x002fe2000001001b */
[----:B------:R-:W-:-:S02]  /*45f0*/  ISETP.GE.AND P4, PT, R20, R195, PT ;  /* 0x000000c31400720c */ /* 0x000fc40003f86270 */
[----:B------:R-:W-:Y:S01]  /*4600*/  I2FP.F32.U32 R20, R20 ;  /* 0x0000001400147245 */ /* 0x000fe20000201000 */
[----:B------:R-:W1:Y:S01]  /*4610*/  MUFU.TANH R35, R35 ;  /* 0x0000002300237308 */ /* 0x000e620000002400 */
[----:B------:R-:W-:Y:S02]  /*4620*/  FSEL R15, R15, -INF , !P1 ;  /* 0xff8000000f0f7808 */ /* 0x000fe40004800000 */
[----:B------:R-:W-:Y:S01]  /*4630*/  FSEL R10, R10, -INF , !P6 ;  /* 0xff8000000a0a7808 */ /* 0x000fe20007000000 */
[----:B--2---:R-:W-:Y:S01]  /*4640*/  FFMA.FTZ R8, R20, R0, R25 ;  /* 0x0000000014087223 */ /* 0x004fe20000010019 */
[----:B------:R-:W-:Y:S01]  /*4650*/  ISETP.GE.AND P1, PT, R22, R196, PT ;  /* 0x000000c41600720c */ /* 0x000fe20003f26270 */
[----:B---3--:R-:W-:Y:S01]  /*4660*/  FFMA.FTZ R20, R20, R0, R11 ;  /* 0x0000000014147223 */ /* 0x008fe2000001000b */
[----:B------:R-:W-:Y:S01]  /*4670*/  ISETP.GE.AND P6, PT, R22, R195, PT ;  /* 0x000000c31600720c */ /* 0x000fe20003fc6270 */
[----:B------:R-:W2:Y:S01]  /*4680*/  MUFU.TANH R33, R78 ;  /* 0x0000004e00217308 */ /* 0x000ea20000002400 */
[----:B------:R-:W-:-:S02]  /*4690*/  I2FP.F32.U32 R22, R22 ;  /* 0x0000001600167245 */ /* 0x000fc40000201000 */
[----:B------:R-:W-:Y:S02]  /*46a0*/  I2FP.F32.U32 R24, R23 ;  /* 0x0000001700187245 */ /* 0x000fe40000201000 */
[----:B------:R-:W-:Y:S01]  /*46b0*/  FSEL R11, R27, -INF , !P5 ;  /* 0xff8000001b0b7808 */ /* 0x000fe20006800000 */
[----:B----4-:R-:W-:Y:S01]  /*46c0*/  FFMA.FTZ R202, R22, R0, R9 ;  /* 0x0000000016ca7223 */ /* 0x010fe20000010009 */
[----:B------:R-:W-:Y:S01]  /*46d0*/  ISETP.GE.AND P5, PT, R23, R196, PT ;  /* 0x000000c41700720c */ /* 0x000fe20003fa6270 */
[----:B------:R-:W3:Y:S01]  /*46e0*/  MUFU.TANH R29, R79 ;  /* 0x0000004f001d7308 */ /* 0x000ee20000002400 */
[----:B------:R-:W-:Y:S01]  /*46f0*/  FSEL R9, R20, -INF , !P4 ;  /* 0xff80000014097808 */ /* 0x000fe20006000000 */
[----:B-1----:R-:W-:Y:S01]  /*4700*/  FFMA.FTZ R35, R24, R0, R35 ;  /* 0x0000000018237223 */ /* 0x002fe20000010023 */
[----:B------:R-:W-:Y:S01]  /*4710*/  FSEL R202, R202, -INF , !P1 ;  /* 0xff800000caca7808 */ /* 0x000fe20004800000 */
[----:B------:R-:W-:Y:S01]  /*4720*/  VIADD R20, R95, 0x30 ;  /* 0x000000305f147836 */ /* 0x000fe20000000000 */
[----:B------:R-:W-:-:S02]  /*4730*/  ISETP.GE.AND P4, PT, R18, R196, PT ;  /* 0x000000c41200720c */ /* 0x000fc40003f86270 */
[----:B------:R-:W-:Y:S01]  /*4740*/  FSEL R200, R35, -INF , !P5 ;  /* 0xff80000023c87808 */ /* 0x000fe20006800000 */
[----:B------:R-:W1:Y:S01]  /*4750*/  MUFU.TANH R37, R48 ;  /* 0x0000003000257308 */ /* 0x000e620000002400 */
[----:B------:R-:W-:Y:S01]  /*4760*/  ISETP.GE.AND P1, PT, R18, R195, PT ;  /* 0x000000c31200720c */ /* 0x000fe20003f26270 */
[----:B--2---:R-:W-:Y:S01]  /*4770*/  FFMA.FTZ R33, R22, R0, R33 ;  /* 0x0000000016217223 */ /* 0x004fe20000010021 */
[----:B------:R-:W-:Y:S01]  /*4780*/  VIADD R22, R95, 0x29 ;  /* 0x000000295f167836 */ /* 0x000fe20000000000 */
[----:B------:R-:W-:Y:S02]  /*4790*/  I2FP.F32.U32 R18, R18 ;  /* 0x0000001200127245 */ /* 0x000fe40000201000 */
[----:B------:R-:W-:Y:S02]  /*47a0*/  FSEL R8, R8, -INF , !P3 ;  /* 0xff80000008087808 */ /* 0x000fe40005800000 */
[----:B------:R-:W2:Y:S01]  /*47b0*/  MUFU.TANH R31, R49 ;  /* 0x00000031001f7308 */ /* 0x000ea20000002400 */
[----:B------:R-:W-:Y:S01]  /*47c0*/  FSEL R181, R33, -INF , !P6 ;  /* 0xff80000021b57808 */ /* 0x000fe20007000000 */
[----:B---3--:R-:W-:Y:S01]  /*47d0*/  FFMA.FTZ R29, R24, R0, R29 ;  /* 0x00000000181d7223 */ /* 0x008fe2000001001d */
[----:B------:R-:W-:-:S02]  /*47e0*/  ISETP.GE.AND P6, PT, R22, R196, PT ;  /* 0x000000c41600720c */ /* 0x000fc40003fc6270 */
[-C--:B------:R-:W-:Y:S02]  /*47f0*/  ISETP.GE.AND P5, PT, R22, R195.reuse, PT ;  /* 0x000000c31600720c */ /* 0x080fe40003fa6270 */
[----:B------:R-:W-:Y:S01]  /*4800*/  I2FP.F32.U32 R22, R22 ;  /* 0x0000001600167245 */ /* 0x000fe20000201000 */
[----:B------:R-:W3:Y:S01]  /*4810*/  MUFU.TANH R19, R50 ;  /* 0x0000003200137308 */ /* 0x000ee20000002400 */
[----:B------:R-:W-:Y:S01]  /*4820*/  ISETP.GE.AND P3, PT, R23, R195, PT ;  /* 0x000000c31700720c */ /* 0x000fe20003f66270 */
[----:B-1----:R-:W-:-:S03]  /*4830*/  FFMA.FTZ R37, R18, R0, R37 ;  /* 0x0000000012257223 */ /* 0x002fc60000010025 */
[----:B------:R-:W-:Y:S02]  /*4840*/  FSEL R187, R29, -INF , !P3 ;  /* 0xff8000001dbb7808 */ /* 0x000fe40005800000 */
[----:B------:R-:W-:Y:S01]  /*4850*/  FSEL R186, R37, -INF , !P4 ;  /* 0xff80000025ba7808 */ /* 0x000fe20006000000 */
[----:B------:R-:W1:Y:S01]  /*4860*/  MUFU.TANH R17, R44 ;  /* 0x0000002c00117308 */ /* 0x000e620000002400 */
[----:B------:R-:W-:Y:S01]  /*4870*/  ISETP.GE.AND P3, PT, R20, R196, PT ;  /* 0x000000c41400720c */ /* 0x000fe20003f66270 */
[----:B--2---:R-:W-:Y:S01]  /*4880*/  FFMA.FTZ R31, R22, R0, R31 ;  /* 0x00000000161f7223 */ /* 0x004fe2000001001f */
[----:B------:R-:W-:Y:S02]  /*4890*/  ISETP.GE.AND P4, PT, R20, R195, PT ;  /* 0x000000c31400720c */ /* 0x000fe40003f86270 */
[----:B------:R-:W-:Y:S02]  /*48a0*/  I2FP.F32.U32 R20, R20 ;  /* 0x0000001400147245 */ /* 0x000fe40000201000 */
[----:B------:R-:W-:Y:S01]  /*48b0*/  FSEL R182, R31, -INF , !P6 ;  /* 0xff8000001fb67808 */ /* 0x000fe20007000000 */
[----:B------:R-:W2:Y:S01]  /*48c0*/  MUFU.TANH R47, R47 ;  /* 0x0000002f002f7308 */ /* 0x000ea20000002400 */
[----:B---3--:R-:W-:Y:S01]  /*48d0*/  FFMA.FTZ R19, R18, R0, R19 ;  /* 0x0000000012137223 */ /* 0x008fe20000010013 */
[----:B------:R-:W-:-:S04]  /*48e0*/  VIADD R18, R95, 0x31 ;  /* 0x000000315f127836 */ /* 0x000fc80000000000 */
[----:B------:R-:W-:Y:S02]  /*48f0*/  FSEL R185, R19, -INF , !P1 ;  /* 0xff80000013b97808 */ /* 0x000fe40004800000 */
[----:B------:R-:W3:Y:S01]  /*4900*/  MUFU.TANH R45, R45 ;  /* 0x0000002d002d7308 */ /* 0x000ee20000002400 */
[----:B------:R-:W-:Y:S01]  /*4910*/  BAR.SYNC.DEFER_BLOCKING 0x0 ;  /* 0x0000000000007b1d */ /* 0x000fe20000010000 */
[----:B------:R-:W-:Y:S01]  /*4920*/  ISETP.GE.AND P1, PT, R18, R196, PT ;  /* 0x000000c41200720c */ /* 0x000fe20003f26270 */
[----:B-1----:R-:W-:Y:S01]  /*4930*/  FFMA.FTZ R17, R20, R0, R17 ;  /* 0x0000000014117223 */ /* 0x002fe20000010011 */
[----:B------:R-:W-:Y:S02]  /*4940*/  ISETP.GE.AND P6, PT, R18, R195, PT ;  /* 0x000000c31200720c */ /* 0x000fe40003fc6270 */
[----:B------:R-:W-:Y:S02]  /*4950*/  I2FP.F32.U32 R18, R18 ;  /* 0x0000001200127245 */ /* 0x000fe40000201000 */
[----:B------:R-:W1:Y:S01]  /*4960*/  MUFU.TANH R23, R46 ;  /* 0x0000002e00177308 */ /* 0x000e620000002400 */
[----:B------:R-:W-:Y:S01]  /*4970*/  FSEL R180, R17, -INF , !P3 ;  /* 0xff80000011b47808 */ /* 0x000fe20005800000 */
[----:B------:R-:W-:-:S02]  /*4980*/  VIADD R17, R95, 0x39 ;  /* 0x000000395f117836 */ /* 0x000fc40000000000 */
[----:B--2---:R-:W-:Y:S01]  /*4990*/  FFMA.FTZ R47, R18, R0, R47 ;  /* 0x00000000122f7223 */ /* 0x004fe2000001002f */
[----:B------:R-:W-:-:S03]  /*49a0*/  ISETP.GE.AND P3, PT, R95, R195, PT ;  /* 0x000000c35f00720c */ /* 0x000fc60003f66270 */
[----:B------:R-:W2:Y:S01]  /*49b0*/  MUFU.TANH R51, R51 ;  /* 0x0000003300337308 */ /* 0x000ea20000002400 */
[----:B------:R-:W-:Y:S01]  /*49c0*/  FSEL R173, R47, -INF , !P6 ;  /* 0xff8000002fad7808 */ /* 0x000fe20007000000 */
[-C--:B---3--:R-:W-:Y:S01]  /*49d0*/  FFMA.FTZ R45, R18, R0.reuse, R45 ;  /* 0x00000000122d7223 */ /* 0x088fe2000001002d */
[----:B------:R-:W-:Y:S02]  /*49e0*/  ISETP.NE.AND P6, PT, R3, 0x1, PT ;  /* 0x000000010300780c */ /* 0x000fe40003fc5270 */
[----:B------:R-:W-:Y:S02]  /*49f0*/  I2FP.F32.U32 R18, R95 ;  /* 0x0000005f00127245 */ /* 0x000fe40000201000 */
[----:B------:R-:W-:Y:S01]  /*4a00*/  FSEL R178, R45, -INF , !P1 ;  /* 0xff8000002db27808 */ /* 0x000fe20004800000 */
[----:B------:R-:W3:Y:S01]  /*4a10*/  MUFU.TANH R25, R70 ;  /* 0x0000004600197308 */ /* 0x000ee20000002400 */
[----:B------:R-:W-:Y:S01]  /*4a20*/  ISETP.GE.AND P1, PT, R17, R195, PT ;  /* 0x000000c31100720c */ /* 0x000fe20003f26270 */
[-C--:B-1----:R-:W-:Y:S01]  /*4a30*/  FFMA.FTZ R23, R20, R0.reuse, R23 ;  /* 0x0000000014177223 */ /* 0x082fe20000010017 */
[----:B------:R-:W-:Y:S01]  /*4a40*/  I2FP.F32.U32 R20, R17 ;  /* 0x0000001100147245 */ /* 0x000fe20000201000 */
[----:B------:R-:W-:-:S03]  /*4a50*/  FFMA.FTZ R53, R18, R0, R53 ;  /* 0x0000000012357223 */ /* 0x000fc60000010035 */
[----:B------:R-:W-:Y:S01]  /*4a60*/  FSEL R175, R23, -INF , !P4 ;  /* 0xff80000017af7808 */ /* 0x000fe20006000000 */
[----:B------:R-:W-:Y:S01]  /*4a70*/  FFMA.FTZ R41, R20, R0, R41 ;  /* 0x0000000014297223 */ /* 0x000fe20000010029 */
[----:B------:R-:W-:Y:S01]  /*4a80*/  ISETP.GE.AND P4, PT, R17, R196, PT ;  /* 0x000000c41100720c */ /* 0x000fe20003f86270 */
[-C--:B--2---:R-:W-:Y:S01]  /*4a90*/  FFMA.FTZ R51, R22, R0.reuse, R51 ;  /* 0x0000000016337223 */ /* 0x084fe20000010033 */
[----:B------:R-:W-:Y:S02]  /*4aa0*/  FFMA.FTZ R43, R20, R0, R43 ;  /* 0x00000000142b7223 */ /* 0x000fe4000001002b */
[----:B------:R-:W-:Y:S02]  /*4ab0*/  FSEL R174, R41, -INF , !P4 ;  /* 0xff80000029ae7808 */ /* 0x000fe40006000000 */
[----:B------:R-:W-:Y:S02]  /*4ac0*/  FSEL R183, R51, -INF , !P5 ;  /* 0xff80000033b77808 */ /* 0x000fe40006800000 */
[----:B------:R-:W-:Y:S01]  /*4ad0*/  ISETP.GE.AND P5, PT, R95, R196, PT ;  /* 0x000000c45f00720c */ /* 0x000fe20003fa6270 */
[----:B---3--:R-:W-:Y:S01]  /*4ae0*/  FFMA.FTZ R17, R18, R0, R25 ;  /* 0x0000000012117223 */ /* 0x008fe20000010019 */
[----:B------:R-:W-:-:S02]  /*4af0*/  FSEL R169, R43, -INF , !P1 ;  /* 0xff8000002ba97808 */ /* 0x000fc40004800000 */
        /* <DEDUP_REMOVED lines=87> */
.L_x_911:
[----:B------:R3:W-:Y:S02]  /*5070*/  STS.128 [R215+0xb800], RZ ;  /* 0x00b800ffd7007388 */ /* 0x0007e40000000c00 */
.L_x_912:
[----:B------:R-:W-:Y:S05]  /*5080*/  BSYNC.RECONVERGENT B0 ;  /* 0x0000000000007941 */ /* 0x000fea0003800200 */
.L_x_910:
[----:B------:R-:W0:Y:S02]  /*5090*/  LDGDEPBAR ;  /* 0x00000000000079af */ /* 0x000e240000000000 */
.L_x_909:
[----:B-12---:R-:W-:Y:S01]  /*50a0*/  FMNMX3.FTZ R23, R18, R16, R6, !PT ;  /* 0x0000001012177276 */ /* 0x006fe20007810006 */
        /* <DEDUP_REMOVED lines=17> */
[----:B------:R-:W2:Y:S01]  /*51c0*/  SHFL.BFLY PT, R20, R23, 0x2, 0x1f ;  /* 0x0c401f0017147f89 */ /* 0x000ea200000e0000 */
[----:B------:R-:W-:-:S02]  /*51d0*/  MOV R214, 0xffffffff ;  /* 0xffffffff00d67802 */ /* 0x000fc40000000f00 */
[----:B------:R-:W-:Y:S01]  /*51e0*/  LEA R189, R189, UR5, 0x1 ;  /* 0x00000005bdbd7c11 */ /* 0x000fe2000f8e08ff */
[----:B------:R-:W4:Y:S03]  /*51f0*/  SHFL.BFLY PT, R19, R22, 0x2, 0x1f ;  /* 0x0c401f0016137f89 */ /* 0x000f2600000e0000 */
[-C--:B------:R-:W-:Y:S01]  /*5200*/  IADD3 R172, PT, PT, R84, R189.reuse, RZ ;  /* 0x000000bd54ac7210 */ /* 0x080fe20007ffe0ff */
[----:B------:R-:W-:Y:S01]  /*5210*/  LDSM.16.MT88.4 R124, [R189+0xc000] ;  /* 0x00c00000bd7c783b */ /* 0x000fe20000004200 */
[----:B------:R-:W-:-:S03]  /*5220*/  IADD3 R168, PT, PT, R152, R189, RZ ;  /* 0x000000bd98a87210 */ /* 0x000fc60007ffe0ff */
[----:B------:R-:W-:Y:S01]  /*5230*/  LDSM.16.MT88.4 R116, [R172+0xc000] ;  /* 0x00c00000ac74783b */ /* 0x000fe20000004200 */
[----:B------:R-:W-:-:S03]  /*5240*/  IADD3 R167, PT, PT, R84, R168, RZ ;  /* 0x000000a854a77210 */ /* 0x000fc60007ffe0ff */
[----:B------:R-:W-:Y:S04]  /*5250*/  LDSM.16.MT88.4 R48, [R172+0xe000] ;  /* 0x00e00000ac30783b */ /* 0x000fe80000004200 */
[----:B------:R-:W-:Y:S01]  /*5260*/  LDSM.16.MT88.4 R80, [R172+0x10000] ;  /* 0x01000000ac50783b */ /* 0x000fe20000004200 */
[----:B--2---:R-:W-:-:S03]  /*5270*/  FMNMX.FTZ R20, R23, R20, !PT ;  /* 0x0000001417147209 */ /* 0x004fc60007810000 */
[----:B------:R-:W-:Y:S01]  /*5280*/  LDSM.16.MT88.4 R108, [R168+0xc000] ;  /* 0x00c00000a86c783b */ /* 0x000fe20000004200 */
[----:B----4-:R-:W-:-:S03]  /*5290*/  FMNMX.FTZ R19, R22, R19, !PT ;  /* 0x0000001316137209 */ /* 0x010fc60007810000 */
[----:B------:R-:W2:Y:S04]  /*52a0*/  SHFL.BFLY PT, R133, R20, 0x1, 0x1f ;  /* 0x0c201f0014857f89 */ /* 0x000ea800000e0000 */
[----:B------:R-:W4:Y:S04]  /*52b0*/  SHFL.BFLY PT, R132, R19, 0x1, 0x1f ;  /* 0x0c201f0013847f89 */ /* 0x000f2800000e0000 */
[----:B------:R-:W5:Y:S04]  /*52c0*/  LDSM.16.MT88.4 R100, [R167+0xc000] ;  /* 0x00c00000a764783b */ /* 0x000f680000004200 */
[----:B------:R-:W3:Y:S04]  /*52d0*/  LDSM.16.MT88.4 R40, [R189+0xe000] ;  /* 0x00e00000bd28783b */ /* 0x000ee80000004200 */
[----:B------:R-:W-:Y:S04]  /*52e0*/  LDSM.16.MT88.4 R72, [R189+0x10000] ;  /* 0x01000000bd48783b */ /* 0x000fe80000004200 */
[----:B------:R-:W3:Y:S01]  /*52f0*/  LDSM.16.MT88.4 R56, [R168+0xe000] ;  /* 0x00e00000a838783b */ /* 0x000ee20000004200 */
[----:B--2---:R-:W-:-:S03]  /*5300*/  FMNMX.FTZ R133, R20, R133, !PT ;  /* 0x0000008514857209 */ /* 0x004fc60007810000 */
[----:B------:R-:W2:Y:S01]  /*5310*/  LDSM.16.MT88.4 R64, [R167+0xe000] ;  /* 0x00e00000a740783b */ /* 0x000ea20000004200 */
[----:B----4-:R-:W-:Y:S01]  /*5320*/  FMNMX.FTZ R132, R19, R132, !PT ;  /* 0x0000008413847209 */ /* 0x010fe20007810000 */
[C---:B-1----:R-:W-:Y:S01]  /*5330*/  FMUL.FTZ R177, R133.reuse, UR4 ;  /* 0x0000000485b17c20 */ /* 0x042fe20008410000 */
[----:B------:R-:W-:Y:S01]  /*5340*/  FSETP.NEU.FTZ.AND P1, PT, R133, -INF , PT ;  /* 0xff8000008500780b */ /* 0x000fe20003f3d000 */
[----:B------:R-:W1:Y:S02]  /*5350*/  LDSM.16.MT88.4 R88, [R168+0x10000] ;  /* 0x01000000a858783b */ /* 0x000e640000004200 */
        /* <DEDUP_REMOVED lines=13> */
[----:B------:R-:W4:Y:S01]  /*5430*/  LDSM.16.MT88.4 R4, [R167+0x10000] ;  /* 0x01000000a704783b */ /* 0x000f220000004200 */
[--C-:B------:R-:W-:Y:S01]  /*5440*/  FFMA.FTZ R163, R21, UR4, -R170.reuse ;  /* 0x0000000415a37c23 */ /* 0x100fe200080108aa */
[----:B------:R-:W-:Y:S01]  /*5450*/  MUFU.EX2 R166, R166 ;  /* 0x000000a600a67308 */ /* 0x000fe20000000800 */
[--C-:B------:R-:W-:Y:S01]  /*5460*/  FFMA.FTZ R157, R12, UR4, -R177.reuse ;  /* 0x000000040c9d7c23 */ /* 0x100fe200080108b1 */
[----:B------:R-:W4:Y:S01]  /*5470*/  LDSM.16.MT88.4 R16, [R172+0xc800] ;  /* 0x00c80000ac10783b */ /* 0x000f220000004200 */
[--C-:B------:R-:W-:Y:S01]  /*5480*/  FFMA.FTZ R154, R10, UR4, -R177.reuse ;  /* 0x000000040a9a7c23 */ /* 0x100fe200080108b1 */
[----:B------:R-:W5:Y:S01]  /*5490*/  MUFU.EX2 R165, R165 ;  /* 0x000000a500a57308 */ /* 0x000f620000000800 */
[--C-:B------:R-:W-:Y:S01]  /*54a0*/  FFMA.FTZ R153, R8, UR4, -R177.reuse ;  /* 0x0000000408997c23 */ /* 0x100fe200080108b1 */
[--C-:B------:R-:W-:Y:S01]  /*54b0*/  FFMA.FTZ R156, R13, UR4, -R170.reuse ;  /* 0x000000040d9c7c23 */ /* 0x100fe200080108aa */
[--C-:B------:R-:W-:Y:S01]  /*54c0*/  FFMA.FTZ R155, R15, UR4, -R170.reuse ;  /* 0x000000040f9b7c23 */ /* 0x100fe200080108aa */
[----:B------:R-:W-:Y:S01]  /*54d0*/  MUFU.EX2 R162, R162 ;  /* 0x000000a200a27308 */ /* 0x000fe20000000800 */
[--C-:B------:R-:W-:Y:S01]  /*54e0*/  FFMA.FTZ R147, R11, UR4, -R170.reuse ;  /* 0x000000040b937c23 */ /* 0x100fe200080108aa */
[--C-:B------:R-:W-:Y:S01]  /*54f0*/  FFMA.FTZ R146, R9, UR4, -R170.reuse ;  /* 0x0000000409927c23 */ /* 0x100fe200080108aa */
[----:B------:R-:W4:Y:S01]  /*5500*/  LDSM.16.MT88.4 R12, [R168+0xc800] ;  /* 0x00c80000a80c783b */ /* 0x000f220000004200 */
[----:B------:R-:W3:Y:S01]  /*5510*/  MUFU.EX2 R161, R161 ;  /* 0x000000a100a17308 */ /* 0x000ee20000000800 */
[----:B------:R-:W-:Y:S01]  /*5520*/  FFMA.FTZ R179, R202, UR4, -R177 ;  /* 0x00000004cab37c23 */ /* 0x000fe200080108b1 */
[--C-:B------:R-:W-:Y:S01]  /*5530*/  FFMA.FTZ R202, R183, UR4, -R170.reuse ;  /* 0x00000004b7ca7c23 */ /* 0x100fe200080108aa */
[----:B------:R-:W4:Y:S01]  /*5540*/  LDSM.16.MT88.4 R8, [R189+0x10800] ;  /* 0x01080000bd08783b */ /* 0x000f220000004200 */
[----:B------:R-:W-:Y:S01]  /*5550*/  MUFU.EX2 R164, R164 ;  /* 0x000000a400a47308 */ /* 0x000fe20000000800 */
[--C-:B------:R-:W-:Y:S01]  /*5560*/  FFMA.FTZ R187, R187, UR4, -R170.reuse ;  /* 0x00000004bbbb7c23 */ /* 0x100fe200080108aa */
[----:B-----5:R-:W-:Y:S01]  /*5570*/  F2FP.BF16.F32.PACK_AB R96, R165, R166 ;  /* 0x000000a6a560723e */ /* 0x020fe200000010ff */
[----:B------:R-:W5:Y:S01]  /*5580*/  LDSM.16.MT88.4 R20, [R167+0xe800] ;  /* 0x00e80000a714783b */ /* 0x000f620000004200 */
[----:B------:R-:W2:Y:S01]  /*5590*/  MUFU.EX2 R163, R163 ;  /* 0x000000a300a37308 */ /* 0x000ea20000000800 */
[--C-:B------:R-:W-:Y:S01]  /*55a0*/  FFMA.FTZ R175, R175, UR4, -R170.reuse ;  /* 0x00000004afaf7c23 */ /* 0x100fe200080108aa */
[----:B------:R-:W-:Y:S01]  /*55b0*/  FFMA.FTZ R171, R171, UR4, -R170 ;  /* 0x00000004abab7c23 */ /* 0x000fe200080108aa */
[----:B------:R-:W-:Y:S01]  /*55c0*/  LDSM.16.MT88.4 R140, [R172+0x10800] ;  /* 0x01080000ac8c783b */ /* 0x000fe20000004200 */
[----:B------:R-:W-:Y:S01]  /*55d0*/  MUFU.EX2 R160, R160 ;  /* 0x000000a000a07308 */ /* 0x000fe20000000800 */
[----:B------:R-:W-:Y:S01]  /*55e0*/  FADD.FTZ R165, R166, R165 ;  /* 0x000000a5a6a57221 */ /* 0x000fe20000010000 */
[----:B---3--:R-:W-:Y:S01]  /*55f0*/  F2FP.BF16.F32.PACK_AB R98, R161, R162 ;  /* 0x000000a2a162723e */ /* 0x008fe200000010ff */
[----:B------:R-:W-:Y:S01]  /*5600*/  LDSM.16.MT88.4 R136, [R189+0xc800] ;  /* 0x00c80000bd88783b */ /* 0x000fe20000004200 */
[----:B------:R-:W3:Y:S01]  /*5610*/  MUFU.EX2 R159, R159 ;  /* 0x0000009f009f7308 */ /* 0x000ee20000000800 */
[----:B------:R-:W-:-:S02]  /*5620*/  FADD.FTZ R162, R162, R165 ;  /* 0x000000a5a2a27221 */ /* 0x000fc40000010000 */
[----:B------:R-:W-:Y:S01]  /*5630*/  LDSM.16.MT88.4 R32, [R167+0xc800] ;  /* 0x00c80000a720783b */ /* 0x000fe20000004200 */
[----:B------:R-:W-:Y:S01]  /*5640*/  MUFU.EX2 R158, R158 ;  /* 0x0000009e009e7308 */ /* 0x000fe20000000800 */
[----:B------:R-:W-:Y:S01]  /*5650*/  FADD.FTZ R161, R161, R162 ;  /* 0x000000a2a1a17221 */ /* 0x000fe20000010000 */
[----:B--2---:R-:W-:Y:S01]  /*5660*/  F2FP.BF16.F32.PACK_AB R97, R163, R164 ;  /* 0x000000a4a361723e */ /* 0x004fe200000010ff */
[----:B------:R-:W-:Y:S01]  /*5670*/  LDSM.16.MT88.4 R28, [R189+0xe800] ;  /* 0x00e80000bd1c783b */ /* 0x000fe20000004200 */
[----:B------:R-:W2:Y:S01]  /*5680*/  MUFU.EX2 R157, R157 ;  /* 0x0000009d009d7308 */ /* 0x000ea20000000800 */
[----:B------:R-:W-:Y:S02]  /*5690*/  FADD.FTZ R163, R164, R163 ;  /* 0x000000a3a4a37221 */ /* 0x000fe40000010000 */
[----:B------:R-:W-:Y:S01]  /*56a0*/  LDSM.16.MT88.4 R24, [R168+0xe800] ;  /* 0x00e80000a818783b */ /* 0x000fe20000004200 */
[----:B------:R-:W-:Y:S01]  /*56b0*/  MUFU.EX2 R154, R154 ;  /* 0x0000009a009a7308 */ /* 0x000fe20000000800 */
[----:B---3--:R-:W-:Y:S01]  /*56c0*/  F2FP.BF16.F32.PACK_AB R99, R159, R160 ;  /* 0x000000a09f63723e */ /* 0x008fe200000010ff */
[----:B------:R-:W-:-:S02]  /*56d0*/  FADD.FTZ R160, R160, R163 ;  /* 0x000000a3a0a07221 */ /* 0x000fc40000010000 */
[----:B------:R-:W-:Y:S02]  /*56e0*/  MUFU.EX2 R153, R153 ;  /* 0x0000009900997308 */ /* 0x000fe40000000800 */
[----:B------:R-:W-:Y:S02]  /*56f0*/  FADD.FTZ R159, R159, R160 ;  /* 0x000000a09f9f7221 */ /* 0x000fe40000010000 */
[----:B------:R-:W-:Y:S01]  /*5700*/  MUFU.EX2 R156, R156 ;  /* 0x0000009c009c7308 */ /* 0x000fe20000000800 */
[C---:B------:R-:W-:Y:S03]  /*5710*/  HMMA.16816.F32.BF16 R120, R96.reuse, R116, RZ ;  /* 0x000000746078723c */ /* 0x040fe600000418ff */
[----:B------:R-:W3:Y:S04]  /*5720*/  MUFU.EX2 R155, R155 ;  /* 0x0000009b009b7308 */ /* 0x000ee80000000800 */
[----:B------:R-:W-:Y:S01]  /*5730*/  MUFU.EX2 R147, R147 ;  /* 0x0000009300937308 */ /* 0x000fe20000000800 */
[C---:B------:R-:W-:Y:S03]  /*5740*/  HMMA.16816.F32.BF16 R116, R96.reuse, R118, RZ ;  /* 0x000000766074723c */ /* 0x040fe600000418ff */
[----:B------:R-:W5:Y:S04]  /*5750*/  MUFU.EX2 R146, R146 ;  /* 0x0000009200927308 */ /* 0x000f680000000800 */
        /* <DEDUP_REMOVED lines=11> */
[C---:B-1----:R-:W-:Y:S08]  /*5810*/  HMMA.16816.F32.BF16 R84, R96.reuse, R88, RZ ;  /* 0x000000586054723c */ /* 0x042ff000000418ff */
        /* <DEDUP_REMOVED lines=11> */
[----:B--2---:R-:W-:Y:S01]  /*58d0*/  F2FP.BF16.F32.PACK_AB R4, R157, R158 ;  /* 0x0000009e9d04723e */ /* 0x004fe200000010ff */
[----:B------:R-:W-:Y:S01]  /*58e0*/  FADD.FTZ R158, R158, R161 ;  /* 0x000000a19e9e7221 */ /* 0x000fe20000010000 */
[----:B---3--:R-:W-:-:S03]  /*58f0*/  F2FP.BF16.F32.PACK_AB R5, R155, R156 ;  /* 0x0000009c9b05723e */ /* 0x008fc600000010ff */
[----:B------:R-:W-:Y:S02]  /*5900*/  FADD.FTZ R157, R157, R158 ;  /* 0x0000009e9d9d7221 */ /* 0x000fe40000010000 */
[----:B------:R-:W-:Y:S01]  /*5910*/  HMMA.16816.F32.BF16 R96, R96, R6, RZ ;  /* 0x000000066060723c */ /* 0x000fe200000418ff */
[----:B------:R-:W-:Y:S02]  /*5920*/  F2FP.BF16.F32.PACK_AB R6, R153, R154 ;  /* 0x0000009a9906723e */ /* 0x000fe400000010ff */
[----:B-----5:R-:W-:-:S07]  /*5930*/  F2FP.BF16.F32.PACK_AB R7, R146, R147 ;  /* 0x000000939207723e */ /* 0x020fce00000010ff */
        /* <DEDUP_REMOVED lines=10> */
[----:B------:R-:W-:Y:S01]  /*59e0*/  FFMA.FTZ R20, R200, UR4, -R177 ;  /* 0x00000004c8147c23 */ /* 0x000fe200080108b1 */
[--C-:B------:R-:W-:Y:S01]  /*59f0*/  FFMA.FTZ R200, R181, UR4, -R170.reuse ;  /* 0x00000004b5c87c23 */ /* 0x100fe200080108aa */
[----:B------:R-:W-:-:S02]  /*5a00*/  FFMA.FTZ R21, R185, UR4, -R170 ;  /* 0x00000004b9157c23 */ /* 0x000fc400080108aa */
[----:B------:R-:W-:Y:S03]  /*5a10*/  MUFU.EX2 R185, R187 ;  /* 0x000000bb00b97308 */ /* 0x000fe60000000800 */
[C---:B-1----:R-:W-:Y:S01]  /*5a20*/  HMMA.16816.F32.BF16 R84, R4.reuse, R16, R84 ;  /* 0x000000100454723c */ /* 0x042fe20000041854 */
[--C-:B------:R-:W-:Y:S01]  /*5a30*/  FFMA.FTZ R17, R186, UR4, -R177.reuse ;  /* 0x00000004ba117c23 */ /* 0x100fe200080108b1 */
[----:B------:R-:W-:Y:S01]  /*5a40*/  FFMA.FTZ R16, R182, UR4, -R177 ;  /* 0x00000004b6107c23 */ /* 0x000fe200080108b1 */
[----:B------:R-:W1:Y:S04]  /*5a50*/  MUFU.EX2 R186, R20 ;  /* 0x0000001400ba7308 */ /* 0x000e680000000800 */
[----:B------:R-:W-:Y:S01]  /*5a60*/  MUFU.EX2 R182, R17 ;  /* 0x0000001100b67308 */ /* 0x000fe20000000800 */
[C---:B------:R-:W-:Y:S03]  /*5a70*/  HMMA.16816.F32.BF16 R88, R4.reuse, R18, R88 ;  /* 0x000000120458723c */ /* 0x040fe60000041858 */
[----:B------:R4:W-:Y:S04]  /*5a80*/  MUFU.EX2 R181, R16 ;  /* 0x0000001000b57308 */ /* 0x0009e80000000800 */
[----:B------:R-:W5:Y:S01]  /*5a90*/  MUFU.EX2 R200, R200 ;  /* 0x000000c800c87308 */ /* 0x000f620000000800 */
[C---:B------:R-:W-:Y:S03]  /*5aa0*/  HMMA.16816.F32.BF16 R44, R4.reuse, R148, R44 ;  /* 0x00000094042c723c */ /* 0x040fe6000004182c */
[----:B------:R2:W3:Y:S05]  /*5ab0*/  MUFU.EX2 R183, R21 ;  /* 0x0000001500b77308 */ /* 0x0004ea0000000800 */
[C---:B------:R-:W-:Y:S01]  /*5ac0*/  HMMA.16816.F32.BF16 R48, R4.reuse, R150, R48 ;  /* 0x000000960430723c */ /* 0x040fe20000041830 */
[----:B----4-:R-:W4:Y:S04]  /*5ad0*/  LDSM.16.MT88.4 R16, [R189+0xf000] ;  /* 0x00f00000bd10783b */ /* 0x010f280000004200 */
[----:B------:R-:W-:Y:S03]  /*5ae0*/  LDSM.16.MT88.4 R148, [R172+0xf000] ;  /* 0x00f00000ac94783b */ /* 0x000fe60000004200 */
        /* <DEDUP_REMOVED lines=17> */
[C---:B------:R-:W-:Y:S08]  /*5c00*/  HMMA.16816.F32.BF16 R92, R4.reuse, R12, R92 ;  /* 0x0000000c045c723c */ /* 0x040ff0000004185c */
[----:B------:R-:W-:Y:S01]  /*5c10*/  HMMA.16816.F32.BF16 R96, R4, R14, R96 ;  /* 0x0000000e0460723c */ /* 0x000fe20000041860 */
[----:B-1----:R-:W-:Y:S01]  /*5c20*/  F2FP.BF16.F32.PACK_AB R4, R186, R179 ;  /* 0x000000b3ba04723e */ /* 0x002fe200000010ff */
[----:B------:R-:W1:Y:S01]  /*5c30*/  LDSM.16.MT88.4 R12, [R189+0x11000] ;  /* 0x01100000bd0c783b */ /* 0x000e620000004200 */
[----:B-----5:R-:W-:-:S02]  /*5c40*/  F2FP.BF16.F32.PACK_AB R5, R185, R200 ;  /* 0x000000c8b905723e */ /* 0x020fc400000010ff */
[----:B------:R-:W-:Y:S02]  /*5c50*/  F2FP.BF16.F32.PACK_AB R6, R181, R182 ;  /* 0x000000b6b506723e */ /* 0x000fe400000010ff */
[----:B---3--:R-:W-:-:S07]  /*5c60*/  F2FP.BF16.F32.PACK_AB R7, R202, R183 ;  /* 0x000000b7ca07723e */ /* 0x008fce00000010ff */
[C---:B------:R-:W-:Y:S08]  /*5c70*/  HMMA.16816.F32.BF16 R120, R4.reuse, R8, R120 ;  /* 0x000000080478723c */ /* 0x040ff00000041878 */
[C---:B------:R-:W-:Y:S01]  /*5c80*/  HMMA.16816.F32.BF16 R116, R4.reuse, R10, R116 ;  /* 0x0000000a0474723c */ /* 0x040fe20000041874 */
[----:B------:R-:W2:Y:S07]  /*5c90*/  LDSM.16.MT88.4 R8, [R168+0x11000] ;  /* 0x01100000a808783b */ /* 0x000eae0000004200 */
[C---:B----4-:R-:W-:Y:S08]  /*5ca0*/  HMMA.16816.F32.BF16 R36, R4.reuse, R16, R36 ;  /* 0x000000100424723c */ /* 0x050ff00000041824 */
[C---:B------:R-:W-:Y:S01]  /*5cb0*/  HMMA.16816.F32.BF16 R40, R4.reuse, R18, R40 ;  /* 0x000000120428723c */ /* 0x040fe20000041828 */
[----:B------:R-:W3:Y:S07]  /*5cc0*/  LDSM.16.MT88.4 R16, [R167+0x11000] ;  /* 0x01100000a710783b */ /* 0x000eee0000004200 */
[C---:B-1----:R-:W-:Y:S08]  /*5cd0*/  HMMA.16816.F32.BF16 R68, R4.reuse, R12, R68 ;  /* 0x0000000c0444723c */ /* 0x042ff00000041844 */
[C---:B------:R-:W-:Y:S01]  /*5ce0*/  HMMA.16816.F32.BF16 R72, R4.reuse, R14, R72 ;  /* 0x0000000e0448723c */ /* 0x040fe20000041848 */
[----:B------:R-:W1:Y:S07]  /*5cf0*/  LDSM.16.MT88.4 R12, [R172+0xd800] ;  /* 0x00d80000ac0c783b */ /* 0x000e6e0000004200 */
[C---:B------:R-:W-:Y:S01]  /*5d00*/  HMMA.16816.F32.BF16 R48, R4.reuse, R150, R48 ;  /* 0x000000960430723c */ /* 0x040fe20000041830 */
[--C-:B------:R-:W-:Y:S01]  /*5d10*/  FFMA.FTZ R151, R174, UR4, -R177.reuse ;  /* 0x00000004ae977c23 */ /* 0x100fe200080108b1 */
[--C-:B------:R-:W-:Y:S01]  /*5d20*/  FFMA.FTZ R174, R173, UR4, -R170.reuse ;  /* 0x00000004adae7c23 */ /* 0x100fe200080108aa */
[--C-:B------:R-:W-:Y:S01]  /*5d30*/  FFMA.FTZ R150, R176, UR4, -R177.reuse ;  /* 0x00000004b0967c23 */ /* 0x100fe200080108b1 */
[----:B------:R-:W-:Y:S01]  /*5d40*/  FFMA.FTZ R170, R169, UR4, -R170 ;  /* 0x00000004a9aa7c23 */ /* 0x000fe200080108aa */
[----:B------:R-:W-:Y:S03]  /*5d50*/  MUFU.EX2 R173, R175 ;  /* 0x000000af00ad7308 */ /* 0x000fe60000000800 */
[C---:B--2---:R-:W-:Y:S01]  /*5d60*/  HMMA.16816.F32.BF16 R84, R4.reuse, R8, R84 ;  /* 0x000000080454723c */ /* 0x044fe20000041854 */
[----:B------:R-:W-:Y:S04]  /*5d70*/  MUFU.EX2 R150, R150 ;  /* 0x0000009600967308 */ /* 0x000fe80000000800 */
[----:B------:R-:W-:Y:S03]  /*5d80*/  MUFU.EX2 R151, R151 ;  /* 0x0000009700977308 */ /* 0x000fe60000000800 */
[C---:B------:R-:W-:Y:S01]  /*5d90*/  HMMA.16816.F32.BF16 R88, R4.reuse, R10, R88 ;  /* 0x0000000a0458723c */ /* 0x040fe20000041858 */
[----:B------:R-:W2:Y:S01]  /*5da0*/  LDSM.16.MT88.4 R8, [R168+0xf800] ;  /* 0x00f80000a808783b */ /* 0x000ea20000004200 */
[----:B------:R-:W-:Y:S04]  /*5db0*/  MUFU.EX2 R174, R174 ;  /* 0x000000ae00ae7308 */ /* 0x000fe80000000800 */
[----:B------:R-:W-:Y:S02]  /*5dc0*/  MUFU.EX2 R169, R171 ;  /* 0x000000ab00a97308 */ /* 0x000fe40000000800 */
[C---:B------:R-:W-:Y:S01]  /*5dd0*/  HMMA.16816.F32.BF16 R44, R4.reuse, R148, R44 ;  /* 0x00000094042c723c */ /* 0x040fe2000004182c */
[--C-:B------:R-:W-:Y:S01]  /*5de0*/  FFMA.FTZ R148, R180, UR4, -R177.reuse ;  /* 0x00000004b4947c23 */ /* 0x100fe200080108b1 */
[----:B------:R-:W-:Y:S01]  /*5df0*/  FFMA.FTZ R149, R178, UR4, -R177 ;  /* 0x00000004b2957c23 */ /* 0x000fe200080108b1 */
[----:B------:R-:W-:Y:S04]  /*5e00*/  MUFU.EX2 R170, R170 ;  /* 0x000000aa00aa7308 */ /* 0x000fe80000000800 */
[----:B------:R-:W-:Y:S01]  /*5e10*/  MUFU.EX2 R148, R148 ;  /* 0x0000009400947308 */ /* 0x000fe20000000800 */
[C---:B------:R-:W-:Y:S03]  /*5e20*/  HMMA.16816.F32.BF16 R52, R4.reuse, R24, R52 ;  /* 0x000000180434723c */ /* 0x040fe60000041834 */
[----:B------:R-:W4:Y:S05]  /*5e30*/  MUFU.EX2 R149, R149 ;  /* 0x0000009500957308 */ /* 0x000f2a0000000800 */
        /* <DEDUP_REMOVED lines=18> */
[----:B------:R-:W-:Y:S01]  /*5f60*/  HMMA.16816.F32.BF16 R96, R4, R18, R96 ;  /* 0x000000120460723c */ /* 0x000fe20000041860 */
[----:B----4-:R-:W-:Y:S01]  /*5f70*/  F2FP.BF16.F32.PACK_AB R4, R149, R148 ;  /* 0x000000949504723e */ /* 0x010fe200000010ff */
[----:B------:R-:W3:Y:S01]  /*5f80*/  LDSM.16.MT88.4 R16, [R189+0xf800] ;  /* 0x00f80000bd10783b */ /* 0x000ee20000004200 */
[----:B------:R-:W-:-:S02]  /*5f90*/  F2FP.BF16.F32.PACK_AB R5, R174, R173 ;  /* 0x000000adae05723e */ /* 0x000fc400000010ff */
[----:B------:R-:W-:Y:S02]  /*5fa0*/  F2FP.BF16.F32.PACK_AB R6, R151, R150 ;  /* 0x000000969706723e */ /* 0x000fe400000010ff */
[----:B------:R-:W-:-:S07]  /*5fb0*/  F2FP.BF16.F32.PACK_AB R7, R170, R169 ;  /* 0x000000a9aa07723e */ /* 0x000fce00000010ff */
[C---:B-1----:R-:W-:Y:S08]  /*5fc0*/  HMMA.16816.F32.BF16 R120, R4.reuse, R12, R120 ;  /* 0x0000000c0478723c */ /* 0x042ff00000041878 */
        /* <DEDUP_REMOVED lines=12> */
[C---:B------:R-:W-:Y:S08]  /*6090*/  HMMA.16816.F32.BF16 R48, R4.reuse, R142, R48 ;  /* 0x0000008e0430723c */ /* 0x040ff00000041830 */
        /* <DEDUP_REMOVED lines=142> */
[----:B--2---:R-:W2:Y:S04]  /*6980*/  LDSM.16.M88.4 R8, [R184+UR5+0x6000] ;  /* 0x00600005b808783b */ /* 0x004ea80008000200 */
[----:B------:R-:W5:Y:S04]  /*6990*/  LDSM.16.M88.4 R144, [R184+UR5+0x6800] ;  /* 0x00680005b890783b */ /* 0x000f680008000200 */
[----:B------:R-:W1:Y:S04]  /*69a0*/  LDSM.16.M88.4 R160, [R184+UR5+0x7000] ;  /* 0x00700005b8a0783b */ /* 0x000e680008000200 */
[----:B---3--:R-:W3:Y:S04]  /*69b0*/  LDSM.16.M88.4 R12, [R184+UR5+0x7800] ;  /* 0x00780005b80c783b */ /* 0x008ee80008000200 */
[----:B------:R-:W-:Y:S04]  /*69c0*/  LDSM.16.M88.4 R148, [R180] ;  /* 0x00000000b494783b */ /* 0x000fe80000000200 */
[----:B----4-:R-:W4:Y:S04]  /*69d0*/  LDSM.16.M88.4 R16, [R185+0x6000] ;  /* 0x00600000b910783b */ /* 0x010f280000000200 */
[----:B------:R-:W4:Y:S04]  /*69e0*/  LDSM.16.M88.4 R32, [R185+0x6800] ;  /* 0x00680000b920783b */ /* 0x000f280000000200 */
[----:B------:R-:W4:Y:S04]  /*69f0*/  LDSM.16.M88.4 R28, [R185+0x7000] ;  /* 0x00700000b91c783b */ /* 0x000f280000000200 */
[----:B------:R-:W4:Y:S04]  /*6a00*/  LDSM.16.M88.4 R164, [R185+0x7800] ;  /* 0x00780000b9a4783b */ /* 0x000f280000000200 */
[----:B------:R-:W-:Y:S01]  /*6a10*/  LDSM.16.M88.4 R24, [R199+0x6000] ;  /* 0x00600000c718783b */ /* 0x000fe20000000200 */
[C---:B--2---:R-:W-:Y:S03]  /*6a20*/  HMMA.16816.F32.BF16 R4, R136.reuse, R8, RZ ;  /* 0x000000088804723c */ /* 0x044fe600000418ff */
[----:B------:R-:W-:Y:S04]  /*6a30*/  LDSM.16.M88.4 R172, [R199+0x7000] ;  /* 0x00700000c7ac783b */ /* 0x000fe80000000200 */
[----:B------:R-:W-:Y:S01]  /*6a40*/  LDSM.16.M88.4 R152, [R200+0x6000] ;  /* 0x00600000c898783b */ /* 0x000fe20000000200 */
[C---:B-----5:R-:W-:Y:S03]  /*6a50*/  HMMA.16816.F32.BF16 R20, R136.reuse, R144, RZ ;  /* 0x000000908814723c */ /* 0x060fe600000418ff */
[----:B------:R-:W-:Y:S04]  /*6a60*/  LDSM.16.M88.4 R168, [R200+0x6800] ;  /* 0x00680000c8a8783b */ /* 0x000fe80000000200 */
[----:B------:R-:W-:Y:S01]  /*6a70*/  LDSM.16.M88.4 R176, [R199+0x8800] ;  /* 0x00880000c7b0783b */ /* 0x000fe20000000200 */
[C---:B------:R-:W-:Y:S03]  /*6a80*/  HMMA.16816.F32.BF16 R8, R136.reuse, R10, RZ ;  /* 0x0000000a8808723c */ /* 0x040fe600000418ff */
[----:B------:R-:W0:Y:S05]  /*6a90*/  LDGDEPBAR ;  /* 0x00000000000079af */ /* 0x000e2a0000000000 */
[C---:B------:R-:W-:Y:S08]  /*6aa0*/  HMMA.16816.F32.BF16 R144, R136.reuse, R146, RZ ;  /* 0x000000928890723c */ /* 0x040ff000000418ff */
[C---:B-1----:R-:W-:Y:S08]  /*6ab0*/  HMMA.16816.F32.BF16 R140, R136.reuse, R160, RZ ;  /* 0x000000a0888c723c */ /* 0x042ff000000418ff */
[C---:B------:R-:W-:Y:S08]  /*6ac0*/  HMMA.16816.F32.BF16 R160, R136.reuse, R162, RZ ;  /* 0x000000a288a0723c */ /* 0x040ff000000418ff */
[C---:B---3--:R-:W-:Y:S08]  /*6ad0*/  HMMA.16816.F32.BF16 R156, R136.reuse, R12, RZ ;  /* 0x0000000c889c723c */ /* 0x048ff000000418ff */
[----:B------:R-:W-:Y:S01]  /*6ae0*/  HMMA.16816.F32.BF16 R136, R136, R14, RZ ;  /* 0x0000000e8888723c */ /* 0x000fe200000418ff */
[----:B------:R-:W1:Y:S07]  /*6af0*/  LDSM.16.M88.4 R12, [R186] ;  /* 0x00000000ba0c783b */ /* 0x000e6e0000000200 */
[C---:B----4-:R-:W-:Y:S08]  /*6b00*/  HMMA.16816.F32.BF16 R4, R148.reuse, R16, R4 ;  /* 0x000000109404723c */ /* 0x050ff00000041804 */
[C---:B------:R-:W-:Y:S01]  /*6b10*/  HMMA.16816.F32.BF16 R8, R148.reuse, R18, R8 ;  /* 0x000000129408723c */ /* 0x040fe20000041808 */
[----:B------:R-:W2:Y:S07]  /*6b20*/  LDSM.16.M88.4 R16, [R199+0x6800] ;  /* 0x00680000c710783b */ /* 0x000eae0000000200 */
[C---:B------:R-:W-:Y:S08]  /*6b30*/  HMMA.16816.F32.BF16 R20, R148.reuse, R32, R20 ;  /* 0x000000209414723c */ /* 0x040ff00000041814 */
        /* <DEDUP_REMOVED lines=9> */
[C---:B-1----:R-:W-:Y:S08]  /*6bd0*/  HMMA.16816.F32.BF16 R4, R12.reuse, R24, R4 ;  /* 0x000000180c04723c */ /* 0x042ff00000041804 */
[C---:B------:R-:W-:Y:S01]  /*6be0*/  HMMA.16816.F32.BF16 R8, R12.reuse, R26, R8 ;  /* 0x0000001a0c08723c */ /* 0x040fe20000041808 */
[----:B------:R-:W-:Y:S07]  /*6bf0*/  LDSM.16.M88.4 R24, [R184+UR5+0x8000] ;  /* 0x00800005b818783b */ /* 0x000fee0008000200 */
[C---:B--2---:R-:W-:Y:S08]  /*6c00*/  HMMA.16816.F32.BF16 R20, R12.reuse, R16, R20 ;  /* 0x000000100c14723c */ /* 0x044ff00000041814 */
[C---:B------:R-:W-:Y:S01]  /*6c10*/  HMMA.16816.F32.BF16 R144, R12.reuse, R18, R144 ;  /* 0x000000120c90723c */ /* 0x040fe20000041890 */
[----:B------:R-:W1:Y:S07]  /*6c20*/  LDSM.16.M88.4 R16, [R181+0x2000] ;  /* 0x00200000b510783b */ /* 0x000e6e0000000200 */
[C---:B------:R-:W-:Y:S08]  /*6c30*/  HMMA.16816.F32.BF16 R140, R12.reuse, R172, R140 ;  /* 0x000000ac0c8c723c */ /* 0x040ff0000004188c */
[C---:B------:R-:W-:Y:S01]  /*6c40*/  HMMA.16816.F32.BF16 R160, R12.reuse, R174, R160 ;  /* 0x000000ae0ca0723c */ /* 0x040fe200000418a0 */
[----:B------:R-:W-:Y:S07]  /*6c50*/  LDSM.16.M88.4 R172, [R199+0x9000] ;  /* 0x00900000c7ac783b */ /* 0x000fee0000000200 */
[C---:B---3--:R-:W-:Y:S08]  /*6c60*/  HMMA.16816.F32.BF16 R156, R12.reuse, R32, R156 ;  /* 0x000000200c9c723c */ /* 0x048ff0000004189c */
[----:B------:R-:W-:Y:S01]  /*6c70*/  HMMA.16816.F32.BF16 R136, R12, R34, R136 ;  /* 0x000000220c88723c */ /* 0x000fe20000041888 */
[----:B------:R-:W2:Y:S04]  /*6c80*/  LDSM.16.M88.4 R12, [R184+UR5+0x8800] ;  /* 0x00880005b80c783b */ /* 0x000ea80008000200 */
[----:B------:R-:W3:Y:S03]  /*6c90*/  LDSM.16.M88.4 R32, [R184+UR5+0x9000] ;  /* 0x00900005b820783b */ /* 0x000ee60008000200 */
[C---:B----4-:R-:W-:Y:S08]  /*6ca0*/  HMMA.16816.F32.BF16 R4, R28.reuse, R152, R4 ;  /* 0x000000981c04723c */ /* 0x050ff00000041804 */
[C---:B------:R-:W-:Y:S01]  /*6cb0*/  HMMA.16816.F32.BF16 R8, R28.reuse, R154, R8 ;  /* 0x0000009a1c08723c */ /* 0x040fe20000041808 */
[----:B------:R-:W4:Y:S07]  /*6cc0*/  LDSM.16.M88.4 R152, [R184+UR5+0x9800] ;  /* 0x00980005b898783b */ /* 0x000f2e0008000200 */
[C---:B------:R-:W-:Y:S08]  /*6cd0*/  HMMA.16816.F32.BF16 R20, R28.reuse, R168, R20 ;  /* 0x000000a81c14723c */ /* 0x040ff00000041814 */
[C---:B------:R-:W-:Y:S01]  /*6ce0*/  HMMA.16816.F32.BF16 R144, R28.reuse, R170, R144 ;  /* 0x000000aa1c90723c */ /* 0x040fe20000041890 */
[----:B------:R-:W-:Y:S07]  /*6cf0*/  LDSM.16.M88.4 R168, [R199+0x9800] ;  /* 0x00980000c7a8783b */ /* 0x000fee0000000200 */
[C---:B-----5:R-:W-:Y:S08]  /*6d00*/  HMMA.16816.F32.BF16 R140, R28.reuse, R164, R140 ;  /* 0x000000a41c8c723c */ /* 0x060ff0000004188c */
        /* <DEDUP_REMOVED lines=40> */
[----:B------:R-:W-:Y:S07]  /*6f90*/  LDSM.16.M88.4 R172, [R200+0xa000] ;  /* 0x00a00000c8ac783b */ /* 0x000fee0000000200 */
[C---:B------:R-:W-:Y:S08]  /*6fa0*/  HMMA.16816.F32.BF16 R156, R152.reuse, R168, R156 ;  /* 0x000000a8989c723c */ /* 0x040ff0000004189c */
[----:B------:R-:W-:Y:S01]  /*6fb0*/  HMMA.16816.F32.BF16 R136, R152, R170, R136 ;  /* 0x000000aa9888723c */ /* 0x000fe20000041888 */
[----:B------:R-:W-:Y:S04]  /*6fc0*/  LDSM.16.M88.4 R152, [R180+0x4000] ;  /* 0x00400000b498783b */ /* 0x000fe80000000200 */
[----:B------:R-:W-:Y:S03]  /*6fd0*/  LDSM.16.M88.4 R168, [R185+0xa800] ;  /* 0x00a80000b9a8783b */ /* 0x000fe60000000200 */
[C---:B-1----:R-:W-:Y:S01]  /*6fe0*/  HMMA.16816.F32.BF16 R4, R12.reuse, R28, R4 ;  /* 0x0000001c0c04723c */ /* 0x042fe20000041804 */
[----:B------:R-:W-:Y:S07]  /*6ff0*/  LDSM.16.M88.4 R180, [R184+UR5+0xb000] ;  /* 0x00b00005b8b4783b */ /* 0x000fee0008000200 */
[C---:B------:R-:W-:Y:S01]  /*7000*/  HMMA.16816.F32.BF16 R8, R12.reuse, R30, R8 ;  /* 0x0000001e0c08723c */ /* 0x040fe20000041808 */
[----:B------:R-:W1:Y:S07]  /*7010*/  LDSM.16.M88.4 R28, [R185+0xa000] ;  /* 0x00a00000b91c783b */ /* 0x000e6e0000000200 */
[C---:B--2---:R-:W-:Y:S08]  /*7020*/  HMMA.16816.F32.BF16 R20, R12.reuse, R148, R20 ;  /* 0x000000940c14723c */ /* 0x044ff00000041814 */
[C---:B------:R-:W-:Y:S01]  /*7030*/  HMMA.16816.F32.BF16 R144, R12.reuse, R150, R144 ;  /* 0x000000960c90723c */ /* 0x040fe20000041890 */
[----:B------:R-:W-:Y:S07]  /*7040*/  LDSM.16.M88.4 R148, [R185+0xb800] ;  /* 0x00b80000b994783b */ /* 0x000fee0000000200 */
[C---:B---3--:R-:W-:Y:S08]  /*7050*/  HMMA.16816.F32.BF16 R140, R12.reuse, R24, R140 ;  /* 0x000000180c8c723c */ /* 0x048ff0000004188c */
[C---:B------:R-:W-:Y:S01]  /*7060*/  HMMA.16816.F32.BF16 R160, R12.reuse, R26, R160 ;  /* 0x0000001a0ca0723c */ /* 0x040fe200000418a0 */
[----:B------:R-:W2:Y:S07]  /*7070*/  LDSM.16.M88.4 R24, [R184+UR5+0xa800] ;  /* 0x00a80005b818783b */ /* 0x000eae0008000200 */
[C---:B-----5:R-:W-:Y:S08]  /*7080*/  HMMA.16816.F32.BF16 R156, R12.reuse, R32, R156 ;  /* 0x000000200c9c723c */ /* 0x060ff0000004189c */
[----:B------:R-:W-:Y:S01]  /*7090*/  HMMA.16816.F32.BF16 R136, R12, R34, R136 ;  /* 0x000000220c88723c */ /* 0x000fe20000041888 */
[----:B------:R-:W-:Y:S04]  /*70a0*/  LDSM.16.M88.4 R32, [R186+0x4000] ;  /* 0x00400000ba20783b */ /* 0x000fe80000000200 */
[----:B------:R-:W3:Y:S03]  /*70b0*/  LDSM.16.M88.4 R12, [R199+0xa000] ;  /* 0x00a00000c70c783b */ /* 0x000ee60000000200 */
[C---:B----4-:R-:W-:Y:S08]  /*70c0*/  HMMA.16816.F32.BF16 R4, R164.reuse, R16, R4 ;  /* 0x00000010a404723c */ /* 0x050ff00000041804 */
[C---:B------:R-:W-:Y:S01]  /*70d0*/  HMMA.16816.F32.BF16 R8, R164.reuse, R18, R8 ;  /* 0x00000012a408723c */ /* 0x040fe20000041808 */
[----:B------:R-:W4:Y:S04]  /*70e0*/  LDSM.16.M88.4 R16, [R187+0x4000] ;  /* 0x00400000bb10783b */ /* 0x000f280000000200 */
[----:B------:R-:W-:Y:S03]  /*70f0*/  LDSM.16.M88.4 R184, [R185+0xb000] ;  /* 0x00b00000b9b8783b */ /* 0x000fe60000000200 */
[----:B------:R-:W-:Y:S08]  /*7100*/  HMMA.16816.F32.BF16 R136, R164, R178, R136 ;  /* 0x000000b2a488723c */ /* 0x000ff00000041888 */
[C---:B-1----:R-:W-:Y:S08]  /*7110*/  HMMA.16816.F32.BF16 R4, R152.reuse, R28, R4 ;  /* 0x0000001c9804723c */ /* 0x042ff00000041804 */
[----:B------:R-:W-:Y:S01]  /*7120*/  HMMA.16816.F32.BF16 R8, R152, R30, R8 ;  /* 0x0000001e9808723c */ /* 0x000fe20000041808 */
[----:B------:R-:W1:Y:S07]  /*7130*/  LDSM.16.M88.4 R28, [R199+0xa800] ;  /* 0x00a80000c71c783b */ /* 0x000e6e0000000200 */
[----:B--2---:R-:W-:Y:S08]  /*7140*/  HMMA.16816.F32.BF16 R20, R164, R24, R20 ;  /* 0x00000018a414723c */ /* 0x004ff00000041814 */
[----:B---3--:R-:W-:Y:S08]  /*7150*/  HMMA.16816.F32.BF16 R4, R32, R12, R4 ;  /* 0x0000000c2004723c */ /* 0x008ff00000041804 */
[----:B------:R-:W-:Y:S01]  /*7160*/  HMMA.16816.F32.BF16 R144, R164, R26, R144 ;  /* 0x0000001aa490723c */ /* 0x000fe20000041890 */
[----:B------:R-:W2:Y:S07]  /*7170*/  LDSM.16.M88.4 R24, [R199+0xb800] ;  /* 0x00b80000c718783b */ /* 0x000eae0000000200 */
[----:B------:R-:W-:Y:S01]  /*7180*/  HMMA.16816.F32.BF16 R8, R32, R14, R8 ;  /* 0x0000000e2008723c */ /* 0x000fe20000041808 */
[----:B------:R-:W3:Y:S07]  /*7190*/  LDSM.16.M88.4 R12, [R200+0xa800] ;  /* 0x00a80000c80c783b */ /* 0x000eee0000000200 */
[----:B----4-:R-:W-:Y:S08]  /*71a0*/  HMMA.16816.F32.BF16 R4, R16, R172, R4 ;  /* 0x000000ac1004723c */ /* 0x010ff00000041804 */
[----:B------:R-:W-:Y:S08]  /*71b0*/  HMMA.16816.F32.BF16 R20, R152, R168, R20 ;  /* 0x000000a89814723c */ /* 0x000ff00000041814 */
[----:B------:R-:W-:Y:S01]  /*71c0*/  HMMA.16816.F32.BF16 R8, R16, R174, R8 ;  /* 0x000000ae1008723c */ /* 0x000fe20000041808 */
[----:B------:R-:W4:Y:S02]  /*71d0*/  LDSM.16.M88.4 R172, [R200+0xb800] ;  /* 0x00b80000c8ac783b */ /* 0x000f240000000200 */
[----:B------:R-:W-:Y:S01]  /*71e0*/  FMUL.FTZ R4, R4, UR4 ;  /* 0x0000000404047c20 */ /* 0x000fe20008410000 */
[----:B------:R-:W-:Y:S01]  /*71f0*/  FMUL.FTZ R5, R5, UR4 ;  /* 0x0000000405057c20 */ /* 0x000fe20008410000 */
[----:B------:R-:W-:-:S02]  /*7200*/  FMUL.FTZ R6, R6, UR4 ;  /* 0x0000000406067c20 */ /* 0x000fc40008410000 */
[----:B------:R-:W-:Y:S01]  /*7210*/  MUFU.TANH R169, R4 ;  /* 0x0000000400a97308 */ /* 0x000fe20000002400 */
[----:B------:R-:W-:Y:S07]  /*7220*/  HMMA.16816.F32.BF16 R136, R152, R150, R136 ;  /* 0x000000969888723c */ /* 0x000fee0000041888 */
[----:B------:R-:W-:Y:S01]  /*7230*/  MUFU.TANH R151, R5 ;  /* 0x0000000500977308 */ /* 0x000fe20000002400 */
[----:B-1----:R-:W-:Y:S01]  /*7240*/  HMMA.16816.F32.BF16 R20, R32, R28, R20 ;  /* 0x0000001c2014723c */ /* 0x002fe20000041814 */
[----:B------:R-:W-:-:S02]  /*7250*/  FMUL.FTZ R29, R7, UR4 ;  /* 0x00000004071d7c20 */ /* 0x000fc40008410000 */
[----:B------:R-:W-:Y:S01]  /*7260*/  FMUL.FTZ R8, R8, UR4 ;  /* 0x0000000408087c20 */ /* 0x000fe20008410000 */
[----:B------:R-:W-:-:S03]  /*7270*/  FMUL.FTZ R9, R9, UR4 ;  /* 0x0000000409097c20 */ /* 0x000fc60008410000 */
[----:B------:R1:W-:Y:S01]  /*7280*/  MUFU.TANH R179, R6 ;  /* 0x0000000600b37308 */ /* 0x0003e20000002400 */
[----:B------:R-:W-:Y:S01]  /*7290*/  HMMA.16816.F32.BF16 R144, R152, R170, R144 ;  /* 0x000000aa9890723c */ /* 0x000fe20000041890 */
[----:B------:R-:W-:-:S06]  /*72a0*/  FMUL.FTZ R171, R10, UR4 ;  /* 0x000000040aab7c20 */ /* 0x000fcc0008410000 */
[----:B------:R-:W-:Y:S01]  /*72b0*/  MUFU.TANH R29, R29 ;  /* 0x0000001d001d7308 */ /* 0x000fe20000002400 */
[----:B------:R-:W-:Y:S07]  /*72c0*/  HMMA.16816.F32.BF16 R140, R164, R180, R140 ;  /* 0x000000b4a48c723c */ /* 0x000fee000004188c */
[----:B------:R-:W-:Y:S01]  /*72d0*/  MUFU.TANH R171, R171 ;  /* 0x000000ab00ab7308 */ /* 0x000fe20000002400 */
[----:B--2---:R-:W-:Y:S01]  /*72e0*/  HMMA.16816.F32.BF16 R136, R32, R26, R136 ;  /* 0x0000001a2088723c */ /* 0x004fe20000041888 */
[----:B-1----:R-:W1:Y:S06]  /*72f0*/  LDSM.16.M88.4 R4, [R199+0xb000] ;  /* 0x00b00000c704783b */ /* 0x002e6c0000000200 */
[----:B------:R-:W-:Y:S01]  /*7300*/  MUFU.TANH R27, R8 ;  /* 0x00000008001b7308 */ /* 0x000fe20000002400 */
[----:B------:R-:W-:Y:S08]  /*7310*/  HMMA.16816.F32.BF16 R160, R164, R182, R160 ;  /* 0x000000b6a4a0723c */ /* 0x000ff000000418a0 */
[----:B---3--:R-:W-:Y:S01]  /*7320*/  HMMA.16816.F32.BF16 R20, R16, R12, R20 ;  /* 0x0000000c1014723c */ /* 0x008fe20000041814 */
[----:B------:R2:W3:Y:S01]  /*7330*/  MUFU.TANH R13, R9 ;  /* 0x00000009000d7308 */ /* 0x0004e20000002400 */
[----:B------:R-:W-:-:S05]  /*7340*/  IMAD.SHL.U32 R12, R192, 0x2, RZ ;  /* 0x00000002c00c7824 */ /* 0x000fca00078e00ff */
[----:B------:R-:W-:Y:S01]  /*7350*/  LOP3.LUT R12, R12, 0x6, RZ, 0xc0, !PT ;  /* 0x000000060c0c7812 */ /* 0x000fe200078ec0ff */
[----:B------:R-:W-:Y:S01]  /*7360*/  HMMA.16816.F32.BF16 R144, R32, R30, R144 ;  /* 0x0000001e2090723c */ /* 0x000fe20000041890 */
[----:B------:R-:W-:-:S03]  /*7370*/  FMUL.FTZ R31, R11, UR4 ;  /* 0x000000040b1f7c20 */ /* 0x000fc60008410000 */
[----:B------:R-:W-:-:S03]  /*7380*/  IMAD R12, R3, 0x40, R12 ;  /* 0x00000040030c7824 */ /* 0x000fc600078e020c */
[----:B------:R-:W-:Y:S01]  /*7390*/  MUFU.TANH R31, R31 ;  /* 0x0000001f001f7308 */ /* 0x000fe20000002400 */
[----:B----4-:R-:W-:Y:S01]  /*73a0*/  HMMA.16816.F32.BF16 R136, R16, R174, R136 ;  /* 0x000000ae1088723c */ /* 0x010fe20000041888 */
[----:B------:R-:W-:Y:S01]  /*73b0*/  VIADD R28, R12, 0xffffff89 ;  /* 0xffffff890c1c7836 */ /* 0x000fe20000000000 */
[----:B--2---:R-:W2:Y:S01]  /*73c0*/  LDSM.16.M88.4 R8, [R200+0xb000] ;  /* 0x00b00000c808783b */ /* 0x004ea20000000200 */
[----:B------:R-:W-:Y:S01]  /*73d0*/  FMUL.FTZ R20, R20, UR4 ;  /* 0x0000000414147c20 */ /* 0x000fe20008410000 */
[----:B------:R-:W-:Y:S01]  /*73e0*/  FMUL.FTZ R22, R22, UR4 ;  /* 0x0000000416167c20 */ /* 0x000fe20008410000 */
[----:B------:R-:W-:Y:S01]  /*73f0*/  FMUL.FTZ R21, R21, UR4 ;  /* 0x0000000415157c20 */ /* 0x000fe20008410000 */
[----:B------:R-:W-:Y:S02]  /*7400*/  I2FP.F32.U32 R26, R28 ;  /* 0x0000001c001a7245 */ /* 0x000fe40000201000 */
[----:B------:R-:W-:Y:S01]  /*7410*/  HMMA.16816.F32.BF16 R140, R152, R184, R140 ;  /* 0x000000b8988c723c */ /* 0x000fe2000004188c */
[----:B------:R4:W-:Y:S01]  /*7420*/  MUFU.TANH R175, R20 ;  /* 0x0000001400af7308 */ /* 0x0009e20000002400 */
[----:B------:R-:W-:-:S04]  /*7430*/  DEPBAR.LE SB0, 0x0 ;  /* 0x000080000000791a */ /* 0x000fc80000000000 */
[----:B---3--:R-:W-:Y:S02]  /*7440*/  FFMA.FTZ R13, R26, R0, R13 ;  /* 0x000000001a0d7223 */ /* 0x008fe4000001000d */
[----:B------:R-:W-:Y:S01]  /*7450*/  HMMA.16816.F32.BF16 R160, R152, R186, R160 ;  /* 0x000000ba98a0723c */ /* 0x000fe200000418a0 */
[----:B------:R-:W-:Y:S02]  /*7460*/  MUFU.TANH R21, R21 ;  /* 0x0000001500157308 */ /* 0x000fe40000002400 */
[----:B------:R-:W-:Y:S01]  /*7470*/  FMUL.FTZ R136, R136, UR4 ;  /* 0x0000000488887c20 */ /* 0x000fe20008410000 */
[----:B------:R-:W-:Y:S01]  /*7480*/  FMUL.FTZ R138, R138, UR4 ;  /* 0x000000048a8a7c20 */ /* 0x000fe20008410000 */
[----:B------:R-:W-:-:S03]  /*7490*/  FMUL.FTZ R139, R139, UR4 ;  /* 0x000000048b8b7c20 */ /* 0x000fc60008410000 */
[----:B------:R-:W-:Y:S01]  /*74a0*/  HMMA.16816.F32.BF16 R144, R16, R14, R144 ;  /* 0x0000000e1090723c */ /* 0x000fe20000041890 */
[----:B------:R-:W-:-:S06]  /*74b0*/  FMUL.FTZ R15, R23, UR4 ;  /* 0x00000004170f7c20 */ /* 0x000fcc0008410000 */
[----:B------:R-:W-:Y:S01]  /*74c0*/  MUFU.TANH R15, R15 ;  /* 0x0000000f000f7308 */ /* 0x000fe20000002400 */
[----:B-1----:R-:W-:Y:S01]  /*74d0*/  HMMA.16816.F32.BF16 R140, R32, R4, R140 ;  /* 0x00000004208c723c */ /* 0x002fe2000004188c */
[----:B------:R-:W-:-:S05]  /*74e0*/  VIADD R5, R12, 0xffffff80 ;  /* 0xffffff800c057836 */ /* 0x000fca0000000000 */
[C---:B------:R-:W-:Y:S02]  /*74f0*/  ISETP.GE.AND P5, PT, R5.reuse, R196, PT ;  /* 0x000000c40500720c */ /* 0x040fe40003fa6270 */
[----:B------:R-:W-:Y:S01]  /*7500*/  HMMA.16816.F32.BF16 R156, R164, R176, R156 ;  /* 0x000000b0a49c723c */ /* 0x000fe2000004189c */
[----:B------:R-:W1:Y:S01]  /*7510*/  MUFU.TANH R167, R136 ;  /* 0x0000008800a77308 */ /* 0x000e620000002400 */
[----:B------:R-:W-:Y:S01]  /*7520*/  I2FP.F32.U32 R4, R5 ;  /* 0x0000000500047245 */ /* 0x000fe20000201000 */
[----:B------:R-:W-:Y:S01]  /*7530*/  FMUL.FTZ R23, R144, UR4 ;  /* 0x0000000490177c20 */ /* 0x000fe20008410000 */
[----:B------:R-:W-:Y:S01]  /*7540*/  ISETP.GE.AND P6, PT, R5, R195, PT ;  /* 0x000000c30500720c */ /* 0x000fe20003fc6270 */
[----:B------:R-:W-:Y:S02]  /*7550*/  VIADD R5, R12, 0xffffffb8 ;  /* 0xffffffb80c057836 */ /* 0x000fe40000000000 */
[----:B------:R-:W-:Y:S01]  /*7560*/  FMUL.FTZ R147, R147, UR4 ;  /* 0x0000000493937c20 */ /* 0x000fe20008410000 */
[CC--:B------:R-:W-:Y:S01]  /*7570*/  FFMA.FTZ R14, R4.reuse, R0.reuse, R169 ;  /* 0x00000000040e7223 */ /* 0x0c0fe200000100a9 */
[----:B------:R-:W-:Y:S01]  /*7580*/  FFMA.FTZ R4, R4, R0, R179 ;  /* 0x0000000004047223 */ /* 0x000fe200000100b3 */
[----:B------:R-:W3:Y:S01]  /*7590*/  MUFU.TANH R177, R138 ;  /* 0x0000008a00b17308 */ /* 0x000ee20000002400 */
[----:B----4-:R-:W-:Y:S01]  /*75a0*/  I2FP.F32.U32 R20, R5 ;  /* 0x0000000500147245 */ /* 0x010fe20000201000 */
[----:B------:R-:W-:Y:S01]  /*75b0*/  HMMA.16816.F32.BF16 R160, R32, R6, R160 ;  /* 0x0000000620a0723c */ /* 0x000fe200000418a0 */
[----:B------:R-:W-:Y:S01]  /*75c0*/  VIADD R7, R12, 0xffffff88 ;  /* 0xffffff880c077836 */ /* 0x000fe20000000000 */
[----:B------:R-:W-:-:S02]  /*75d0*/  FSEL R14, R14, -INF , !P5 ;  /* 0xff8000000e0e7808 */ /* 0x000fc40006800000 */
[----:B------:R-:W-:Y:S02]  /*75e0*/  FSEL R4, R4, -INF , !P6 ;  /* 0xff80000004047808 */ /* 0x000fe40007000000 */
[----:B------:R4:W5:Y:S01]  /*75f0*/  MUFU.TANH R165, R22 ;  /* 0x0000001600a57308 */ /* 0x0009620000002400 */
[C---:B------:R-:W-:Y:S01]  /*7600*/  ISETP.GE.AND P5, PT, R5.reuse, R196, PT ;  /* 0x000000c40500720c */ /* 0x040fe20003fa6270 */
[----:B--2---:R-:W-:Y:S01]  /*7610*/  HMMA.16816.F32.BF16 R140, R16, R8, R140 ;  /* 0x00000008108c723c */ /* 0x004fe2000004188c */
[----:B-1----:R-:W-:Y:S01]  /*7620*/  FFMA.FTZ R144, R20, R0, R167 ;  /* 0x0000000014907223 */ /* 0x002fe200000100a7 */
[----:B------:R-:W-:Y:S01]  /*7630*/  ISETP.GE.AND P6, PT, R5, R195, PT ;  /* 0x000000c30500720c */ /* 0x000fe20003fc6270 */
[----:B------:R-:W-:-:S03]  /*7640*/  FMUL.FTZ R9, R145, UR4 ;  /* 0x0000000491097c20 */ /* 0x000fc60008410000 */
[----:B------:R-:W-:Y:S01]  /*7650*/  FSEL R144, R144, -INF , !P5 ;  /* 0xff80000090907808 */ /* 0x000fe20006800000 */
[----:B------:R1:W2:Y:S01]  /*7660*/  MUFU.TANH R5, R23 ;  /* 0x0000001700057308 */ /* 0x0002a20000002400 */
[----:B---3--:R-:W-:Y:S01]  /*7670*/  FFMA.FTZ R164, R20, R0, R177 ;  /* 0x0000000014a47223 */ /* 0x008fe200000100b1 */
[----:B------:R-:W-:Y:S01]  /*7680*/  I2FP.F32.U32 R20, R7 ;  /* 0x0000000700147245 */ /* 0x000fe20000201000 */
[----:B------:R-:W-:Y:S03]  /*7690*/  HMMA.16816.F32.BF16 R156, R152, R148, R156 ;  /* 0x00000094989c723c */ /* 0x000fe6000004189c */
[----:B------:R-:W-:Y:S02]  /*76a0*/  FSEL R164, R164, -INF , !P6 ;  /* 0xff800000a4a47808 */ /* 0x000fe40007000000 */
[----:B------:R-:W-:Y:S01]  /*76b0*/  MUFU.TANH R9, R9 ;  /* 0x0000000900097308 */ /* 0x000fe20000002400 */
[----:B----4-:R-:W-:-:S02]  /*76c0*/  VIADD R22, R12, 0xffffff81 ;  /* 0xffffff810c167836 */ /* 0x010fc40000000000 */
[----:B------:R-:W-:Y:S01]  /*76d0*/  HMMA.16816.F32.BF16 R160, R16, R10, R160 ;  /* 0x0000000a10a0723c */ /* 0x000fe200000418a0 */
[----:B------:R-:W-:Y:S01]  /*76e0*/  FFMA.FTZ R10, R26, R0, R31 ;  /* 0x000000001a0a7223 */ /* 0x000fe2000001001f */
[----:B------:R-:W-:Y:S01]  /*76f0*/  FMUL.FTZ R141, R141, UR4 ;  /* 0x000000048d8d7c20 */ /* 0x000fe20008410000 */
[----:B------:R-:W-:Y:S02]  /*7700*/  I2FP.F32.U32 R8, R22 ;  /* 0x0000001600087245 */ /* 0x000fe40000201000 */
[C---:B------:R-:W-:Y:S01]  /*7710*/  ISETP.GE.AND P5, PT, R22.reuse, R196, PT ;  /* 0x000000c41600720c */ /* 0x040fe20003fa6270 */
[----:B------:R-:W-:Y:S01]  /*7720*/  MUFU.TANH R11, R141 ;  /* 0x0000008d000b7308 */ /* 0x000fe20000002400 */
[-C--:B------:R-:W-:Y:S01]  /*7730*/  ISETP.GE.AND P6, PT, R22, R195.reuse, PT ;  /* 0x000000c31600720c */ /* 0x080fe20003fc6270 */
[CC--:B------:R-:W-:Y:S01]  /*7740*/  FFMA.FTZ R151, R8.reuse, R0.reuse, R151 ;  /* 0x0000000008977223 */ /* 0x0c0fe20000010097 */
[-C--:B------:R-:W-:Y:S01]  /*7750*/  FFMA.FTZ R6, R8, R0.reuse, R29 ;  /* 0x0000000008067223 */ /* 0x080fe2000001001d */
[CC--:B------:R-:W-:Y:S01]  /*7760*/  FFMA.FTZ R22, R20.reuse, R0.reuse, R27 ;  /* 0x0000000014167223 */ /* 0x0c0fe2000001001b */
[----:B------:R-:W-:Y:S01]  /*7770*/  FFMA.FTZ R20, R20, R0, R171 ;  /* 0x0000000014147223 */ /* 0x000fe200000100ab */
[----:B-1----:R-:W-:Y:S01]  /*7780*/  FMUL.FTZ R23, R146, UR4 ;  /* 0x0000000492177c20 */ /* 0x002fe20008410000 */
[----:B------:R-:W-:Y:S01]  /*7790*/  FSEL R8, R151, -INF , !P5 ;  /* 0xff80000097087808 */ /* 0x000fe20006800000 */
[----:B------:R-:W-:Y:S01]  /*77a0*/  HMMA.16816.F32.BF16 R156, R32, R24, R156 ;  /* 0x00000018209c723c */ /* 0x000fe2000004189c */
[----:B------:R-:W-:Y:S01]  /*77b0*/  FSEL R6, R6, -INF , !P6 ;  /* 0xff80000006067808 */ /* 0x000fe20007000000 */
[----:B------:R-:W-:Y:S01]  /*77c0*/  FMUL.FTZ R27, R140, UR4 ;  /* 0x000000048c1b7c20 */ /* 0x000fe20008410000 */
[CC--:B------:R-:W-:Y:S01]  /*77d0*/  ISETP.GE.AND P5, PT, R7.reuse, R196.reuse, PT ;  /* 0x000000c40700720c */ /* 0x0c0fe20003fa6270 */
[----:B------:R-:W1:Y:S01]  /*77e0*/  MUFU.TANH R23, R23 ;  /* 0x0000001700177308 */ /* 0x000e620000002400 */
[-C--:B------:R-:W-:Y:S01]  /*77f0*/  ISETP.GE.AND P6, PT, R7, R195.reuse, PT ;  /* 0x000000c30700720c */ /* 0x080fe20003fc6270 */
[----:B------:R-:W-:Y:S01]  /*7800*/  FMUL.FTZ R25, R143, UR4 ;  /* 0x000000048f197c20 */ /* 0x000fe20008410000 */
[----:B------:R-:W-:Y:S01]  /*7810*/  FSEL R22, R22, -INF , !P5 ;  /* 0xff80000016167808 */ /* 0x000fe20006800000 */
[----:B------:R-:W-:Y:S01]  /*7820*/  FMUL.FTZ R162, R162, UR4 ;  /* 0x00000004a2a27c20 */ /* 0x000fe20008410000 */
[----:B------:R-:W-:Y:S01]  /*7830*/  FSEL R20, R20, -INF , !P6 ;  /* 0xff80000014147808 */ /* 0x000fe20007000000 */
[----:B------:R-:W-:Y:S01]  /*7840*/  FMUL.FTZ R161, R161, UR4 ;  /* 0x00000004a1a17c20 */ /* 0x000fe20008410000 */
[CC--:B------:R-:W-:Y:S01]  /*7850*/  ISETP.GE.AND P5, PT, R28.reuse, R196.reuse, PT ;  /* 0x000000c41c00720c */ /* 0x0c0fe20003fa6270 */
[----:B------:R-:W3:Y:S01]  /*7860*/  MUFU.TANH R7, R147 ;  /* 0x0000009300077308 */ /* 0x000ee20000002400 */
[----:B------:R-:W-:Y:S01]  /*7870*/  BAR.SYNC.DEFER_BLOCKING 0x0 ;  /* 0x0000000000007b1d */ /* 0x000fe20000010000 */
[-C--:B------:R-:W-:Y:S01]  /*7880*/  ISETP.GE.AND P6, PT, R28, R195.reuse, PT ;  /* 0x000000c31c00720c */ /* 0x080fe20003fc6270 */
[----:B------:R-:W-:Y:S01]  /*7890*/  VIADD R28, R12, 0xffffff90 ;  /* 0xffffff900c1c7836 */ /* 0x000fe20000000000 */
[----:B------:R-:W-:Y:S01]  /*78a0*/  FSEL R26, R13, -INF , !P5 ;  /* 0xff8000000d1a7808 */ /* 0x000fe20006800000 */
[----:B------:R-:W-:Y:S01]  /*78b0*/  FMUL.FTZ R13, R142, UR4 ;  /* 0x000000048e0d7c20 */ /* 0x000fe20008410000 */
[----:B------:R-:W-:Y:S01]  /*78c0*/  FSEL R10, R10, -INF , !P6 ;  /* 0xff8000000a0a7808 */ /* 0x000fe20007000000 */
[----:B------:R-:W-:Y:S01]  /*78d0*/  FMUL.FTZ R163, R163, UR4 ;  /* 0x00000004a3a37c20 */ /* 0x000fe20008410000 */
[C---:B------:R-:W-:Y:S01]  /*78e0*/  ISETP.GE.AND P5, PT, R28.reuse, R196, PT ;  /* 0x000000c41c00720c */ /* 0x040fe20003fa6270 */
[----:B------:R-:W4:Y:S01]  /*78f0*/  MUFU.TANH R27, R27 ;  /* 0x0000001b001b7308 */ /* 0x000f220000002400 */
[----:B------:R-:W-:Y:S01]  /*7900*/  I2FP.F32.U32 R30, R28 ;  /* 0x0000001c001e7245 */ /* 0x000fe20000201000 */
[----:B------:R-:W-:Y:S01]  /*7910*/  HMMA.16816.F32.BF16 R156, R16, R172, R156 ;  /* 0x000000ac109c723c */ /* 0x000fe2000004189c */
[----:B------:R-:W-:Y:S01]  /*7920*/  ISETP.GE.AND P6, PT, R28, R195, PT ;  /* 0x000000c31c00720c */ /* 0x000fe20003fc6270 */
[----:B------:R-:W-:-:S02]  /*7930*/  VIADD R28, R12, 0xffffff91 ;  /* 0xffffff910c1c7836 */ /* 0x000fc40000000000 */
[CC--:B------:R-:W-:Y:S01]  /*7940*/  FFMA.FTZ R168, R30.reuse, R0.reuse, R175 ;  /* 0x000000001ea87223 */ /* 0x0c0fe200000100af */
[----:B-----5:R-:W-:Y:S01]  /*7950*/  FFMA.FTZ R165, R30, R0, R165 ;  /* 0x000000001ea57223 */ /* 0x020fe200000100a5 */
[----:B------:R-:W5:Y:S01]  /*7960*/  MUFU.TANH R13, R13 ;  /* 0x0000000d000d7308 */ /* 0x000f620000002400 */
[----:B------:R-:W-:Y:S02]  /*7970*/  I2FP.F32.U32 R24, R28 ;  /* 0x0000001c00187245 */ /* 0x000fe40000201000 */
[----:B------:R-:W-:Y:S02]  /*7980*/  FSEL R168, R168, -INF , !P5 ;  /* 0xff800000a8a87808 */ /* 0x000fe40006800000 */
[----:B------:R-:W-:Y:S01]  /*7990*/  FSEL R166, R165, -INF , !P6 ;  /* 0xff800000a5a67808 */ /* 0x000fe20007000000 */
[-C--:B------:R-:W-:Y:S01]  /*79a0*/  FFMA.FTZ R202, R24, R0.reuse, R21 ;  /* 0x0000000018ca7223 */ /* 0x080fe20000010015 */
[----:B------:R-:W-:Y:S02]  /*79b0*/  VIADD R21, R12, 0xffffff98 ;  /* 0xffffff980c157836 */ /* 0x000fe40000000000 */
[----:B------:R-:W-:Y:S01]  /*79c0*/  FFMA.FTZ R136, R24, R0, R15 ;  /* 0x0000000018887223 */ /* 0x000fe2000001000f */
[C---:B------:R-:W-:Y:S01]  /*79d0*/  ISETP.GE.AND P5, PT, R28.reuse, R196, PT ;  /* 0x000000c41c00720c */ /* 0x040fe20003fa6270 */
[----:B------:R-:W5:Y:S01]  /*79e0*/  MUFU.TANH R25, R25 ;  /* 0x0000001900197308 */ /* 0x000f620000002400 */
[----:B------:R-:W-:Y:S01]  /*79f0*/  ISETP.GE.AND P6, PT, R28, R195, PT ;  /* 0x000000c31c00720c */ /* 0x000fe20003fc6270 */
[----:B------:R-:W-:Y:S01]  /*7a00*/  FMUL.FTZ R15, R160, UR4 ;  /* 0x00000004a00f7c20 */ /* 0x000fe20008410000 */
[----:B------:R-:W-:Y:S01]  /*7a10*/  I2FP.F32.U32 R24, R21 ;  /* 0x0000001500187245 */ /* 0x000fe20000201000 */
[----:B------:R-:W-:Y:S01]  /*7a20*/  FMUL.FTZ R157, R157, UR4 ;  /* 0x000000049d9d7c20 */ /* 0x000fe20008410000 */
[----:B------:R-:W-:Y:S01]  /*7a30*/  FSEL R202, R202, -INF , !P5 ;  /* 0xff800000caca7808 */ /* 0x000fe20006800000 */
[----:B------:R-:W-:Y:S01]  /*7a40*/  FMUL.FTZ R159, R159, UR4 ;  /* 0x000000049f9f7c20 */ /* 0x000fe20008410000 */
[----:B------:R-:W-:Y:S01]  /*7a50*/  FSEL R136, R136, -INF , !P6 ;  /* 0xff80000088887808 */ /* 0x000fe20007000000 */
[C---:B--2---:R-:W-:Y:S01]  /*7a60*/  FFMA.FTZ R5, R24.reuse, R0, R5 ;  /* 0x0000000018057223 */ /* 0x044fe20000010005 */
[C---:B------:R-:W-:Y:S01]  /*7a70*/  ISETP.GE.AND P5, PT, R21.reuse, R196, PT ;  /* 0x000000c41500720c */ /* 0x040fe20003fa6270 */
[----:B-1----:R-:W-:Y:S01]  /*7a80*/  FFMA.FTZ R23, R24, R0, R23 ;  /* 0x0000000018177223 */ /* 0x002fe20000010017 */
[----:B------:R-:W-:Y:S01]  /*7a90*/  ISETP.GE.AND P6, PT, R21, R195, PT ;  /* 0x000000c31500720c */ /* 0x000fe20003fc6270 */
[C---:B------:R-:W-:Y:S01]  /*7aa0*/  VIADD R21, R12.reuse, 0xffffff99 ;  /* 0xffffff990c157836 */ /* 0x040fe20000000000 */
[----:B------:R-:W-:Y:S01]  /*7ab0*/  FSEL R204, R5, -INF , !P5 ;  /* 0xff80000005cc7808 */ /* 0x000fe20006800000 */
[----:B------:R-:W-:Y:S01]  /*7ac0*/  VIADD R5, R12, 0xffffffa0 ;  /* 0xffffffa00c057836 */ /* 0x000fe20000000000 */
[----:B------:R-:W-:Y:S01]  /*7ad0*/  FSEL R138, R23, -INF , !P6 ;  /* 0xff800000178a7808 */ /* 0x000fe20007000000 */
[----:B------:R-:W-:Y:S01]  /*7ae0*/  MUFU.TANH R15, R15 ;  /* 0x0000000f000f7308 */ /* 0x000fe20000002400 */
[----:B------:R-:W-:-:S02]  /*7af0*/  I2FP.F32.U32 R16, R21 ;  /* 0x0000001500107245 */ /* 0x000fc40000201000 */
[----:B------:R-:W-:Y:S02]  /*7b00*/  I2FP.F32.U32 R180, R5 ;  /* 0x0000000500b47245 */ /* 0x000fe40000201000 */
[C---:B------:R-:W-:Y:S01]  /*7b10*/  ISETP.GE.AND P5, PT, R21.reuse, R196, PT ;  /* 0x000000c41500720c */ /* 0x040fe20003fa6270 */
[CC--:B------:R-:W-:Y:S01]  /*7b20*/  FFMA.FTZ R172, R16.reuse, R0.reuse, R9 ;  /* 0x0000000010ac7223 */ /* 0x0c0fe20000010009 */
[-C--:B---3--:R-:W-:Y:S01]  /*7b30*/  FFMA.FTZ R7, R16, R0.reuse, R7 ;  /* 0x0000000010077223 */ /* 0x088fe20000010007 */
[----:B------:R-:W1:Y:S01]  /*7b40*/  MUFU.TANH R9, R162 ;  /* 0x000000a200097308 */ /* 0x000e620000002400 */
[-C--:B------:R-:W-:Y:S01]  /*7b50*/  ISETP.GE.AND P6, PT, R21, R195.reuse, PT ;  /* 0x000000c31500720c */ /* 0x080fe20003fc6270 */
[----:B------:R-:W-:Y:S02]  /*7b60*/  VIADD R16, R12, 0xffffffa1 ;  /* 0xffffffa10c107836 */ /* 0x000fe40000000000 */
[-C--:B----4-:R-:W-:Y:S01]  /*7b70*/  FFMA.FTZ R27, R180, R0.reuse, R27 ;  /* 0x00000000b41b7223 */ /* 0x090fe2000001001b */
[----:B------:R-:W-:Y:S01]  /*7b80*/  FSEL R172, R172, -INF , !P5 ;  /* 0xff800000acac7808 */ /* 0x000fe20006800000 */
[----:B-----5:R-:W-:Y:S01]  /*7b90*/  FFMA.FTZ R180, R180, R0, R13 ;  /* 0x00000000b4b47223 */ /* 0x020fe2000001000d */
[----:B------:R-:W-:Y:S01]  /*7ba0*/  FSEL R170, R7, -INF , !P6 ;  /* 0xff80000007aa7808 */ /* 0x000fe20007000000 */
[----:B------:R-:W-:Y:S01]  /*7bb0*/  VIADD R13, R12, 0xffffffa8 ;  /* 0xffffffa80c0d7836 */ /* 0x000fe20000000000 */
[C---:B------:R-:W-:Y:S01]  /*7bc0*/  ISETP.GE.AND P5, PT, R5.reuse, R196, PT ;  /* 0x000000c40500720c */ /* 0x040fe20003fa6270 */
[----:B------:R-:W2:Y:S01]  /*7bd0*/  MUFU.TANH R161, R161 ;  /* 0x000000a100a17308 */ /* 0x000ea20000002400 */
[----:B------:R-:W-:Y:S01]  /*7be0*/  ISETP.GE.AND P6, PT, R5, R195, PT ;  /* 0x000000c30500720c */ /* 0x000fe20003fc6270 */
[----:B------:R-:W-:Y:S01]  /*7bf0*/  FMUL.FTZ R7, R156, UR4 ;  /* 0x000000049c077c20 */ /* 0x000fe20008410000 */
[----:B------:R-:W-:-:S02]  /*7c00*/  I2FP.F32.U32 R18, R16 ;  /* 0x0000001000127245 */ /* 0x000fc40000201000 */
[----:B------:R-:W-:Y:S02]  /*7c10*/  FSEL R186, R27, -INF , !P5 ;  /* 0xff8000001bba7808 */ /* 0x000fe40006800000 */
[----:B------:R-:W-:Y:S01]  /*7c20*/  FSEL R180, R180, -INF , !P6 ;  /* 0xff800000b4b47808 */ /* 0x000fe20007000000 */
[----:B------:R-:W3:Y:S01]  /*7c30*/  MUFU.TANH R5, R163 ;  /* 0x000000a300057308 */ /* 0x000ee20000002400 */
[----:B------:R-:W-:Y:S01]  /*7c40*/  ISETP.GE.AND P5, PT, R16, R196, PT ;  /* 0x000000c41000720c */ /* 0x000fe20003fa6270 */
[-C--:B------:R-:W-:Y:S01]  /*7c50*/  FFMA.FTZ R11, R18, R0.reuse, R11 ;  /* 0x00000000120b7223 */ /* 0x080fe2000001000b */
[----:B------:R-:W-:Y:S01]  /*7c60*/  ISETP.GE.AND P6, PT, R16, R195, PT ;  /* 0x000000c31000720c */ /* 0x000fe20003fc6270 */
[-C--:B------:R-:W-:Y:S01]  /*7c70*/  FFMA.FTZ R25, R18, R0.reuse, R25 ;  /* 0x0000000012197223 */ /* 0x080fe20000010019 */
[----:B------:R-:W-:Y:S02]  /*7c80*/  I2FP.F32.U32 R16, R13 ;  /* 0x0000000d00107245 */ /* 0x000fe40000201000 */
[----:B------:R-:W-:Y:S01]  /*7c90*/  FSEL R200, R11, -INF , !P5 ;  /* 0xff8000000bc87808 */ /* 0x000fe20006800000 */
[----:B------:R-:W4:Y:S01]  /*7ca0*/  MUFU.TANH R7, R7 ;  /* 0x0000000700077308 */ /* 0x000f220000002400 */
[----:B------:R-:W-:Y:S01]  /*7cb0*/  FSEL R178, R25, -INF , !P6 ;  /* 0xff80000019b27808 */ /* 0x000fe20007000000 */
[----:B-1----:R-:W-:Y:S01]  /*7cc0*/  FFMA.FTZ R176, R16, R0, R9 ;  /* 0x0000000010b07223 */ /* 0x002fe20000010009 */
[C---:B------:R-:W-:Y:S01]  /*7cd0*/  ISETP.GE.AND P5, PT, R13.reuse, R196, PT ;  /* 0x000000c40d00720c */ /* 0x040fe20003fa6270 */
[----:B------:R-:W-:Y:S01]  /*7ce0*/  FMUL.FTZ R9, R158, UR4 ;  /* 0x000000049e097c20 */ /* 0x000fe20008410000 */
[----:B------:R-:W-:Y:S01]  /*7cf0*/  ISETP.GE.AND P6, PT, R13, R195, PT ;  /* 0x000000c30d00720c */ /* 0x000fe20003fc6270 */
[----:B------:R-:W-:-:S02]  /*7d00*/  VIADD R13, R12, 0xffffffa9 ;  /* 0xffffffa90c0d7836 */ /* 0x000fc40000000000 */
[----:B------:R-:W-:Y:S01]  /*7d10*/  FFMA.FTZ R15, R16, R0, R15 ;  /* 0x00000000100f7223 */ /* 0x000fe2000001000f */
[----:B------:R-:W-:Y:S01]  /*7d20*/  MUFU.TANH R11, R157 ;  /* 0x0000009d000b7308 */ /* 0x000fe20000002400 */
[----:B------:R-:W-:Y:S02]  /*7d30*/  FSEL R176, R176, -INF , !P6 ;  /* 0xff800000b0b07808 */ /* 0x000fe40007000000 */
[----:B------:R-:W-:Y:S02]  /*7d40*/  I2FP.F32.U32 R16, R13 ;  /* 0x0000000d00107245 */ /* 0x000fe40000201000 */
[----:B------:R-:W-:Y:S02]  /*7d50*/  FSEL R184, R15, -INF , !P5 ;  /* 0xff8000000fb87808 */ /* 0x000fe40006800000 */
[----:B------:R-:W-:Y:S01]  /*7d60*/  ISETP.GE.AND P5, PT, R13, R196, PT ;  /* 0x000000c40d00720c */ /* 0x000fe20003fa6270 */
[----:B------:R-:W1:Y:S01]  /*7d70*/  MUFU.TANH R9, R9 ;  /* 0x0000000900097308 */ /* 0x000e620000002400 */
[CC--:B--2---:R-:W-:Y:S01]  /*7d80*/  FFMA.FTZ R161, R16.reuse, R0.reuse, R161 ;  /* 0x0000000010a17223 */ /* 0x0c4fe200000100a1 */
[----:B---3--:R-:W-:Y:S01]  /*7d90*/  FFMA.FTZ R174, R16, R0, R5 ;  /* 0x0000000010ae7223 */ /* 0x008fe20000010005 */
[----:B------:R-:W-:Y:S01]  /*7da0*/  FMUL.FTZ R16, R137, UR4 ;  /* 0x0000000489107c20 */ /* 0x000fe20008410000 */
[----:B------:R-:W-:Y:S01]  /*7db0*/  ISETP.GE.AND P6, PT, R13, R195, PT ;  /* 0x000000c30d00720c */ /* 0x000fe20003fc6270 */
[----:B------:R-:W-:Y:S01]  /*7dc0*/  VIADD R13, R12, 0xffffffb0 ;  /* 0xffffffb00c0d7836 */ /* 0x000fe20000000000 */
[----:B------:R-:W-:-:S02]  /*7dd0*/  FSEL R182, R161, -INF , !P5 ;  /* 0xff800000a1b67808 */ /* 0x000fc40006800000 */
[----:B------:R-:W-:Y:S01]  /*7de0*/  FSEL R174, R174, -INF , !P6 ;  /* 0xff800000aeae7808 */ /* 0x000fe20007000000 */
[----:B------:R-:W2:Y:S01]  /*7df0*/  MUFU.TANH R16, R16 ;  /* 0x0000001000107308 */ /* 0x000ea20000002400 */
[----:B------:R-:W-:Y:S02]  /*7e00*/  I2FP.F32.U32 R140, R13 ;  /* 0x0000000d008c7245 */ /* 0x000fe40000201000 */
[C---:B------:R-:W-:Y:S02]  /*7e10*/  ISETP.GE.AND P5, PT, R13.reuse, R196, PT ;  /* 0x000000c40d00720c */ /* 0x040fe40003fa6270 */
[----:B------:R-:W-:Y:S01]  /*7e20*/  ISETP.GE.AND P6, PT, R13, R195, PT ;  /* 0x000000c30d00720c */ /* 0x000fe20003fc6270 */
[----:B------:R-:W-:Y:S02]  /*7e30*/  VIADD R13, R12, 0xffffffb1 ;  /* 0xffffffb10c0d7836 */ /* 0x000fe40000000000 */
[CC--:B----4-:R-:W-:Y:S01]  /*7e40*/  FFMA.FTZ R7, R140.reuse, R0.reuse, R7 ;  /* 0x000000008c077223 */ /* 0x0d0fe20000010007 */
[----:B------:R-:W3:Y:S01]  /*7e50*/  MUFU.TANH R5, R159 ;  /* 0x0000009f00057308 */ /* 0x000ee20000002400 */
[----:B-1----:R-:W-:Y:S01]  /*7e60*/  FFMA.FTZ R140, R140, R0, R9 ;  /* 0x000000008c8c7223 */ /* 0x002fe20000010009 */
[----:B------:R-:W-:Y:S01]  /*7e70*/  VIADD R9, R12, 0xffffffb9 ;  /* 0xffffffb90c097836 */ /* 0x000fe20000000000 */
[----:B------:R-:W-:-:S02]  /*7e80*/  I2FP.F32.U32 R18, R13 ;  /* 0x0000000d00127245 */ /* 0x000fc40000201000 */
[----:B------:R-:W-:Y:S02]  /*7e90*/  FSEL R146, R7, -INF , !P5 ;  /* 0xff80000007927808 */ /* 0x000fe40006800000 */
[----:B------:R-:W-:Y:S01]  /*7ea0*/  I2FP.F32.U32 R7, R9 ;  /* 0x0000000900077245 */ /* 0x000fe20000201000 */
[----:B------:R-:W-:Y:S01]  /*7eb0*/  FFMA.FTZ R11, R18, R0, R11 ;  /* 0x00000000120b7223 */ /* 0x000fe2000001000b */
[----:B------:R-:W-:Y:S01]  /*7ec0*/  ISETP.GE.AND P5, PT, R13, R196, PT ;  /* 0x000000c40d00720c */ /* 0x000fe20003fa6270 */
[----:B------:R-:W1:Y:S01]  /*7ed0*/  MUFU.TANH R12, R139 ;  /* 0x0000008b000c7308 */ /* 0x000e620000002400 */
[----:B------:R-:W-:Y:S01]  /*7ee0*/  FSEL R140, R140, -INF , !P6 ;  /* 0xff8000008c8c7808 */ /* 0x000fe20007000000 */
[----:B--2---:R-:W-:Y:S01]  /*7ef0*/  FFMA.FTZ R16, R7, R0, R16 ;  /* 0x0000000007107223 */ /* 0x004fe20000010010 */
[----:B------:R-:W-:Y:S02]  /*7f00*/  FSEL R141, R11, -INF , !P5 ;  /* 0xff8000000b8d7808 */ /* 0x000fe40006800000 */
[----:B------:R-:W-:-:S02]  /*7f10*/  ISETP.GE.AND P5, PT, R9, R196, PT ;  /* 0x000000c40900720c */ /* 0x000fc40003fa6270 */
[-C--:B------:R-:W-:Y:S01]  /*7f20*/  ISETP.GE.AND P6, PT, R13, R195.reuse, PT ;  /* 0x000000c30d00720c */ /* 0x080fe20003fc6270 */
[-C--:B---3--:R-:W-:Y:S01]  /*7f30*/  FFMA.FTZ R5, R18, R0.reuse, R5 ;  /* 0x0000000012057223 */ /* 0x088fe20000010005 */
[----:B------:R-:W-:Y:S02]  /*7f40*/  FSEL R143, R16, -INF , !P5 ;  /* 0xff800000108f7808 */ /* 0x000fe40006800000 */
[----:B------:R-:W-:Y:S02]  /*7f50*/  ISETP.GE.U32.AND P5, PT, R3, 0x3, PT ;  /* 0x000000030300780c */ /* 0x000fe40003fa6070 */
[----:B------:R-:W-:Y:S02]  /*7f60*/  FSEL R142, R5, -INF , !P6 ;  /* 0xff800000058e7808 */ /* 0x000fe40007000000 */
[----:B------:R-:W-:Y:S01]  /*7f70*/  ISETP.GE.AND P6, PT, R9, R195, PT ;  /* 0x000000c30900720c */ /* 0x000fe20003fc6270 */
[----:B-1----:R-:W-:-:S05]  /*7f80*/  FFMA.FTZ R12, R7, R0, R12 ;  /* 0x00000000070c7223 */ /* 0x002fca000001000c */
[----:B------:R-:W-:-:S03]  /*7f90*/  FSEL R163, R12, -INF , !P6 ;  /* 0xff8000000ca37808 */ /* 0x000fc60007000000 */
        /* <DEDUP_REMOVED lines=82> */
.L_x_916:
[----:B------:R2:W-:Y:S02]  /*84c0*/  STS.128 [R215+0xb800], RZ ;  /* 0x00b800ffd7007388 */ /* 0x0005e40000000c00 */
.L_x_917:
[----:B------:R-:W-:Y:S05]  /*84d0*/  BSYNC.RECONVERGENT B0 ;  /* 0x0000000000007941 */ /* 0x000fea0003800200 */
.L_x_915:
[----:B------:R-:W0:Y:S02]  /*84e0*/  LDGDEPBAR ;  /* 0x00000000000079af */ /* 0x000e240000000000 */
.L_x_914:
        /* <DEDUP_REMOVED lines=13> */
[----:B-1----:R-:W-:Y:S02]  /*85c0*/  FMNMX3.FTZ R16, R5, R140, R142, !PT ;  /* 0x0000008c05107276 */ /* 0x002fe4000781008e */
[----:B------:R-:W-:Y:S02]  /*85d0*/  FMNMX3.FTZ R7, R7, R146, R141, !PT ;  /* 0x0000009207077276 */ /* 0x000fe4000781008d */
[----:B------:R-:W-:Y:S02]  /*85e0*/  FMNMX3.FTZ R16, R16, R164, R163, !PT ;  /* 0x000000a410107276 */ /* 0x000fe400078100a3 */
[----:B------:R-:W-:Y:S02]  /*85f0*/  FMNMX3.FTZ R7, R7, R144, R143, !PT ;  /* 0x0000009007077276 */ /* 0x000fe4000781008f */
[----:B------:R-:W-:Y:S01]  /*8600*/  IADD3 R161, PT, PT, R189, 0xc040, RZ ;  /* 0x0000c040bda17810 */ /* 0x000fe20007ffe0ff */
[----:B------:R-:W1:Y:S01]  /*8610*/  SHFL.BFLY PT, R5, R16, 0x2, 0x1f ;  /* 0x0c401f0010057f89 */ /* 0x000e6200000e0000 */
[----:B------:R-:W-:-:S02]  /*8620*/  SEL R160, R190, 0xffffffe0, !P2 ;  /* 0xffffffe0bea07807 */ /* 0x000fc40005000000 */
[----:B------:R-:W-:Y:S01]  /*8630*/  IADD3 R214, PT, PT, R3, -0x3, RZ ;  /* 0xfffffffd03d67810 */ /* 0x000fe20007ffe0ff */
[----:B------:R-:W5:Y:S01]  /*8640*/  SHFL.BFLY PT, R12, R7, 0x2, 0x1f ;  /* 0x0c401f00070c7f89 */ /* 0x000f6200000e0000 */
[----:B------:R-:W-:Y:S02]  /*8650*/  IADD3 R162, PT, PT, R160, R189, RZ ;  /* 0x000000bda0a27210 */ /* 0x000fe40007ffe0ff */
[----:B-1----:R-:W-:Y:S02]  /*8660*/  FMNMX.FTZ R5, R16, R5, !PT ;  /* 0x0000000510057209 */ /* 0x002fe40007810000 */
[----:B------:R-:W-:Y:S02]  /*8670*/  IADD3 R16, PT, PT, R189, 0xc000, RZ ;  /* 0x0000c000bd107810 */ /* 0x000fe40007ffe0ff */
[----:B-----5:R-:W-:Y:S01]  /*8680*/  FMNMX.FTZ R12, R7, R12, !PT ;  /* 0x0000000c070c7209 */ /* 0x020fe20007810000 */
[----:B------:R-:W1:Y:S01]  /*8690*/  SHFL.BFLY PT, R148, R5, 0x1, 0x1f ;  /* 0x0c201f0005947f89 */ /* 0x000e6200000e0000 */
[----:B------:R-:W-:-:S03]  /*86a0*/  @P0 IADD3 R161, PT, PT, R16, -0x40, RZ ;  /* 0xffffffc010a10810 */ /* 0x000fc60007ffe0ff */
[----:B------:R-:W5:Y:S01]  /*86b0*/  SHFL.BFLY PT, R149, R12, 0x1, 0x1f ;  /* 0x0c201f000c957f89 */ /* 0x000f6200000e0000 */
[----:B------:R-:W-:-:S03]  /*86c0*/  IADD3 R160, PT, PT, R160, R161, RZ ;  /* 0x000000a1a0a07210 */ /* 0x000fc60007ffe0ff */
[----:B---3--:R-:W3:Y:S01]  /*86d0*/  LDSM.16.MT88.4 R28, [R161] ;  /* 0x00000000a11c783b */ /* 0x008ee20000004200 */
[----:B-1----:R-:W-:-:S04]  /*86e0*/  FMNMX.FTZ R148, R5, R148, !PT ;  /* 0x0000009405947209 */ /* 0x002fc80007810000 */
[C---:B------:R-:W-:Y:S01]  /*86f0*/  FSETP.NEU.FTZ.AND P1, PT, R148.reuse, -INF , PT ;  /* 0xff8000009400780b */ /* 0x040fe20003f3d000 */
[----:B----4-:R-:W-:Y:S01]  /*8700*/  FMUL.FTZ R165, R148, UR4 ;  /* 0x0000000494a57c20 */ /* 0x010fe20008410000 */
[----:B-----5:R-:W-:Y:S02]  /*8710*/  FMNMX.FTZ R149, R12, R149, !PT ;  /* 0x000000950c957209 */ /* 0x020fe40007810000 */
[----:B------:R-:W-:Y:S02]  /*8720*/  FSEL R5, R148, RZ, P1 ;  /* 0x000000ff94057208 */ /* 0x000fe40000800000 */
        /* <DEDUP_REMOVED lines=12> */
[--C-:B------:R-:W-:Y:S01]  /*87f0*/  FFMA.FTZ R157, R14, UR4, -R145.reuse ;  /* 0x000000040e9d7c23 */ /* 0x100fe20008010891 */
[--C-:B------:R-:W-:Y:S01]  /*8800*/  FFMA.FTZ R153, R8, UR4, -R145.reuse ;  /* 0x0000000408997c23 */ /* 0x100fe20008010891 */
[----:B------:R-:W-:Y:S01]  /*8810*/  FMUL.FTZ R159, R4, UR4 ;  /* 0x00000004049f7c20 */ /* 0x000fe20008410000 */
[--C-:B------:R-:W-:Y:S01]  /*8820*/  FFMA.FTZ R152, R22, UR4, -R145.reuse ;  /* 0x0000000416987c23 */ /* 0x100fe20008010891 */
[--C-:B------:R-:W-:Y:S01]  /*8830*/  FFMA.FTZ R151, R26, UR4, -R145.reuse ;  /* 0x000000041a977c23 */ /* 0x100fe20008010891 */
[----:B------:R-:W1:Y:S01]  /*8840*/  MUFU.EX2 R158, R158 ;  /* 0x0000009e009e7308 */ /* 0x000e620000000800 */
[----:B------:R-:W-:Y:S01]  /*8850*/  LDSM.16.MT88.4 R20, [R162+0xc000] ;  /* 0x00c00000a214783b */ /* 0x000fe20000004200 */
[--C-:B------:R-:W-:Y:S01]  /*8860*/  FFMA.FTZ R167, R168, UR4, -R145.reuse ;  /* 0x00000004a8a77c23 */ /* 0x100fe20008010891 */
[--C-:B------:R-:W-:Y:S01]  /*8870*/  FFMA.FTZ R168, R202, UR4, -R145.reuse ;  /* 0x00000004caa87c23 */ /* 0x100fe20008010891 */
[----:B------:R-:W4:Y:S01]  /*8880*/  MUFU.EX2 R159, R159 ;  /* 0x0000009f009f7308 */ /* 0x000f220000000800 */
[----:B------:R-:W-:Y:S01]  /*8890*/  LDSM.16.MT88.4 R12, [R189+0xc000] ;  /* 0x00c00000bd0c783b */ /* 0x000fe20000004200 */
[----:B------:R-:W-:Y:S01]  /*88a0*/  FFMA.FTZ R169, R204, UR4, -R145 ;  /* 0x00000004cca97c23 */ /* 0x000fe20008010891 */
[--C-:B------:R-:W-:Y:S01]  /*88b0*/  FFMA.FTZ R171, R136, UR4, -R165.reuse ;  /* 0x0000000488ab7c23 */ /* 0x100fe200080108a5 */
[----:B------:R-:W-:Y:S01]  /*88c0*/  MUFU.EX2 R157, R157 ;  /* 0x0000009d009d7308 */ /* 0x000fe20000000800 */
[----:B------:R-:W-:Y:S01]  /*88d0*/  FFMA.FTZ R173, R170, UR4, -R165 ;  /* 0x00000004aaad7c23 */ /* 0x000fe200080108a5 */
[----:B------:R-:W-:Y:S01]  /*88e0*/  LDSM.16.MT88.4 R132, [R160+0x800] ;  /* 0x00080000a084783b */ /* 0x000fe20000004200 */
[--C-:B------:R-:W-:Y:S01]  /*88f0*/  FFMA.FTZ R186, R186, UR4, -R145.reuse ;  /* 0x00000004baba7c23 */ /* 0x100fe20008010891 */
[----:B------:R-:W5:Y:S01]  /*8900*/  MUFU.EX2 R153, R153 ;  /* 0x0000009900997308 */ /* 0x000f620000000800 */
        /* <DEDUP_REMOVED lines=8> */
[-C--:B------:R-:W-:Y:S01]  /*8990*/  FMUL.FTZ R24, R112, R159.reuse ;  /* 0x0000009f70187220 */ /* 0x080fe20000410000 */
[----:B------:R-:W-:Y:S01]  /*89a0*/  FMUL.FTZ R25, R113, R159 ;  /* 0x0000009f71197220 */ /* 0x000fe20000410000 */
[-C--:B------:R-:W-:Y:S01]  /*89b0*/  FMUL.FTZ R27, R115, R158.reuse ;  /* 0x0000009e731b7220 */ /* 0x080fe20000410000 */
[----:B------:R-:W-:Y:S01]  /*89c0*/  MUFU.EX2 R156, R156 ;  /* 0x0000009c009c7308 */ /* 0x000fe20000000800 */
[----:B------:R-:W4:Y:S01]  /*89d0*/  LDSM.16.MT88.4 R104, [R162+0xe000] ;  /* 0x00e00000a268783b */ /* 0x000f220000004200 */
[----:B-----5:R-:W-:Y:S01]  /*89e0*/  F2FP.BF16.F32.PACK_AB R4, R153, R157 ;  /* 0x0000009d9904723e */ /* 0x020fe200000010ff */
[-C--:B------:R-:W-:Y:S01]  /*89f0*/  FMUL.FTZ R108, R108, R159.reuse ;  /* 0x0000009f6c6c7220 */ /* 0x080fe20000410000 */
[----:B------:R-:W5:Y:S01]  /*8a00*/  MUFU.EX2 R150, R150 ;  /* 0x0000009600967308 */ /* 0x000f620000000800 */
[-C--:B------:R-:W-:Y:S01]  /*8a10*/  FMUL.FTZ R109, R109, R159.reuse ;  /* 0x0000009f6d6d7220 */ /* 0x080fe20000410000 */
[-C--:B------:R-:W-:Y:S01]  /*8a20*/  FMUL.FTZ R110, R110, R158.reuse ;  /* 0x0000009e6e6e7220 */ /* 0x080fe20000410000 */
[----:B------:R-:W-:Y:S01]  /*8a30*/  FMUL.FTZ R111, R111, R158 ;  /* 0x0000009e6f6f7220 */ /* 0x000fe20000410000 */
[----:B------:R-:W-:Y:S01]  /*8a40*/  MUFU.EX2 R154, R154 ;  /* 0x0000009a009a7308 */ /* 0x000fe20000000800 */
[----:B------:R-:W2:Y:S01]  /*8a50*/  LDSM.16.MT88.4 R112, [R161+0x2000] ;  /* 0x00200000a170783b */ /* 0x000ea20000004200 */
[----:B-1----:R-:W-:Y:S01]  /*8a60*/  F2FP.BF16.F32.PACK_AB R6, R151, R152 ;  /* 0x000000989706723e */ /* 0x002fe200000010ff */
[-C--:B------:R-:W-:Y:S01]  /*8a70*/  FMUL.FTZ R44, R44, R159.reuse ;  /* 0x0000009f2c2c7220 */ /* 0x080fe20000410000 */
[----:B------:R-:W1:Y:S01]  /*8a80*/  MUFU.EX2 R155, R155 ;  /* 0x0000009b009b7308 */ /* 0x000e620000000800 */
        /* <DEDUP_REMOVED lines=33> */
[----:B------:R-:W-:Y:S01]  /*8ca0*/  LDSM.16.MT88.4 R120, [R160] ;  /* 0x00000000a078783b */ /* 0x000fe20000004200 */
        /* <DEDUP_REMOVED lines=57> */
[----:B------:R-:W-:Y:S01]  /*9040*/  MUFU.EX2 R167, R167 ;  /* 0x000000a700a77308 */ /* 0x000fe20000000800 */
[C---:B------:R-:W-:Y:S01]  /*9050*/  HMMA.16816.F32.BF16 R20, R4.reuse, R22, R116 ;  /* 0x000000160414723c */ /* 0x040fe20000041874 */
[----:B------:R-:W4:Y:S01]  /*9060*/  LDSM.16.MT88.4 R116, [R189+0xe000] ;  /* 0x00e00000bd74783b */ /* 0x000f220000004200 */
[-C--:B------:R-:W-:Y:S01]  /*9070*/  FMUL.FTZ R92, R92, R159.reuse ;  /* 0x0000009f5c5c7220 */ /* 0x080fe20000410000 */
[----:B------:R-:W5:Y:S01]  /*9080*/  MUFU.EX2 R168, R168 ;  /* 0x000000a800a87308 */ /* 0x000f620000000800 */
[-C--:B------:R-:W-:Y:S01]  /*9090*/  FMUL.FTZ R93, R93, R159.reuse ;  /* 0x0000009f5d5d7220 */ /* 0x080fe20000410000 */
[-C--:B------:R-:W-:Y:S01]  /*90a0*/  FMUL.FTZ R94, R94, R158.reuse ;  /* 0x0000009e5e5e7220 */ /* 0x080fe20000410000 */
[-C--:B------:R-:W-:Y:S01]  /*90b0*/  FMUL.FTZ R95, R95, R158.reuse ;  /* 0x0000009e5f5f7220 */ /* 0x080fe20000410000 */
[----:B------:R-:W-:Y:S01]  /*90c0*/  MUFU.EX2 R169, R169 ;  /* 0x000000a900a97308 */ /* 0x000fe20000000800 */
[C---:B---3--:R-:W-:Y:S01]  /*90d0*/  HMMA.16816.F32.BF16 R68, R4.reuse, R104, R68 ;  /* 0x000000680444723c */ /* 0x048fe20000041844 */
[-C--:B------:R-:W-:Y:S01]  /*90e0*/  FMUL.FTZ R96, R96, R159.reuse ;  /* 0x0000009f60607220 */ /* 0x080fe20000410000 */
[-C--:B------:R-:W-:Y:S01]  /*90f0*/  FMUL.FTZ R97, R97, R159.reuse ;  /* 0x0000009f61617220 */ /* 0x080fe20000410000 */
[----:B------:R-:W-:Y:S01]  /*9100*/  MUFU.EX2 R171, R171 ;  /* 0x000000ab00ab7308 */ /* 0x000fe20000000800 */
[-C--:B------:R-:W-:Y:S01]  /*9110*/  FMUL.FTZ R98, R98, R158.reuse ;  /* 0x0000009e62627220 */ /* 0x080fe20000410000 */
[-C--:B------:R-:W-:Y:S01]  /*9120*/  FMUL.FTZ R99, R99, R158.reuse ;  /* 0x0000009e63637220 */ /* 0x080fe20000410000 */
[----:B------:R-:W-:Y:S01]  /*9130*/  LDSM.16.MT88.4 R128, [R162+0xe800] ;  /* 0x00e80000a280783b */ /* 0x000fe20000004200 */
[----:B------:R-:W-:Y:S01]  /*9140*/  MUFU.EX2 R173, R173 ;  /* 0x000000ad00ad7308 */ /* 0x000fe20000000800 */
[C---:B------:R-:W-:Y:S01]  /*9150*/  HMMA.16816.F32.BF16 R72, R4.reuse, R106, R72 ;  /* 0x0000006a0448723c */ /* 0x040fe20000041848 */
[----:B------:R-:W-:Y:S01]  /*9160*/  FFMA.FTZ R177, R182, UR4, -R145 ;  /* 0x00000004b6b17c23 */ /* 0x000fe20008010891 */
[----:B------:R-:W3:Y:S01]  /*9170*/  LDSM.16.MT88.4 R104, [R160+0x4000] ;  /* 0x00400000a068783b */ /* 0x000ee20000004200 */
[--C-:B------:R-:W-:Y:S01]  /*9180*/  FFMA.FTZ R179, R178, UR4, -R165.reuse ;  /* 0x00000004b2b37c23 */ /* 0x100fe200080108a5 */
[----:B------:R-:W-:Y:S01]  /*9190*/  FFMA.FTZ R181, R174, UR4, -R165 ;  /* 0x00000004aeb57c23 */ /* 0x000fe200080108a5 */
[----:B------:R-:W-:Y:S01]  /*91a0*/  FFMA.FTZ R184, R184, UR4, -R145 ;  /* 0x00000004b8b87c23 */ /* 0x000fe20008010891 */
[--C-:B------:R-:W-:Y:S01]  /*91b0*/  FFMA.FTZ R180, R180, UR4, -R165.reuse ;  /* 0x00000004b4b47c23 */ /* 0x100fe200080108a5 */
[----:B------:R-:W-:Y:S01]  /*91c0*/  FFMA.FTZ R176, R176, UR4, -R165 ;  /* 0x00000004b0b07c23 */ /* 0x000fe200080108a5 */
[C---:B--2---:R-:W-:Y:S01]  /*91d0*/  HMMA.16816.F32.BF16 R76, R4.reuse, R112, R76 ;  /* 0x00000070044c723c */ /* 0x044fe2000004184c */
[----:B------:R-:W-:Y:S01]  /*91e0*/  FFMA.FTZ R112, R172, UR4, -R145 ;  /* 0x00000004ac707c23 */ /* 0x000fe20008010891 */
[----:B------:R-:W-:Y:S01]  /*91f0*/  FFMA.FTZ R172, R166, UR4, -R165 ;  /* 0x00000004a6ac7c23 */ /* 0x000fe200080108a5 */
[----:B------:R-:W-:Y:S01]  /*9200*/  MUFU.EX2 R186, R186 ;  /* 0x000000ba00ba7308 */ /* 0x000fe20000000800 */
[--C-:B------:R-:W-:Y:S01]  /*9210*/  FFMA.FTZ R183, R146, UR4, -R145.reuse ;  /* 0x0000000492b77c23 */ /* 0x100fe20008010891 */
[----:B------:R-:W-:Y:S01]  /*9220*/  FFMA.FTZ R185, R143, UR4, -R145 ;  /* 0x000000048fb97c23 */ /* 0x000fe20008010891 */
[----:B------:R-:W-:Y:S01]  /*9230*/  FFMA.FTZ R187, R142, UR4, -R165 ;  /* 0x000000048ebb7c23 */ /* 0x000fe200080108a5 */
[----:B------:R2:W-:Y:S01]  /*9240*/  MUFU.EX2 R166, R112 ;  /* 0x0000007000a67308 */ /* 0x0005e20000000800 */
[C---:B------:R-:W-:Y:S01]  /*9250*/  HMMA.16816.F32.BF16 R32, R4.reuse, R120, R32 ;  /* 0x000000780420723c */ /* 0x040fe20000041820 */
[----:B------:R-:W-:Y:S01]  /*9260*/  FFMA.FTZ R222, R222, R159, R157 ;  /* 0x0000009fdede7223 */ /* 0x000fe2000001009d */
[----:B------:R-:W-:Y:S01]  /*9270*/  FFMA.FTZ R223, R223, R158, R156 ;  /* 0x0000009edfdf7223 */ /* 0x000fe2000001009c */
[----:B------:R-:W5:Y:S02]  /*9280*/  MUFU.EX2 R172, R172 ;  /* 0x000000ac00ac7308 */ /* 0x000f640000000800 */
[----:B------:R-:W-:Y:S01]  /*9290*/  FADD.FTZ R153, R153, R222 ;  /* 0x000000de99997221 */ /* 0x000fe20000010000 */
[----:B------:R-:W-:Y:S01]  /*92a0*/  FADD.FTZ R223, R150, R223 ;  /* 0x000000df96df7221 */ /* 0x000fe20000010000 */
[----:B------:R-:W-:Y:S01]  /*92b0*/  MUFU.EX2 R175, R175 ;  /* 0x000000af00af7308 */ /* 0x000fe20000000800 */
[----:B------:R-:W-:Y:S01]  /*92c0*/  HMMA.16816.F32.BF16 R100, R4, R122, R100 ;  /* 0x0000007a0464723c */ /* 0x000fe20000041864 */
[----:B------:R-:W-:Y:S01]  /*92d0*/  LDSM.16.MT88.4 R120, [R189+0xe800] ;  /* 0x00e80000bd78783b */ /* 0x000fe20000004200 */
[----:B------:R-:W-:Y:S01]  /*92e0*/  FADD.FTZ R152, R152, R153 ;  /* 0x0000009998987221 */ /* 0x000fe20000010000 */
[----:B------:R4:W-:Y:S01]  /*92f0*/  MUFU.EX2 R182, R184 ;  /* 0x000000b800b67308 */ /* 0x0009e20000000800 */
[----:B------:R-:W-:-:S02]  /*9300*/  FADD.FTZ R154, R154, R223 ;  /* 0x000000df9a9a7221 */ /* 0x000fc40000010000 */
[----:B------:R-:W-:Y:S01]  /*9310*/  FADD.FTZ R152, R151, R152 ;  /* 0x0000009897987221 */ /* 0x000fe20000010000 */
[----:B------:R-:W-:Y:S01]  /*9320*/  MUFU.EX2 R177, R177 ;  /* 0x000000b100b17308 */ /* 0x000fe20000000800 */
[C---:B------:R-:W-:Y:S01]  /*9330*/  HMMA.16816.F32.BF16 R80, R4.reuse, R114, R80 ;  /* 0x000000720450723c */ /* 0x040fe20000041850 */
[----:B--2---:R-:W-:Y:S01]  /*9340*/  LDSM.16.MT88.4 R112, [R162+0xc800] ;  /* 0x00c80000a270783b */ /* 0x004fe20000004200 */
[----:B------:R-:W-:Y:S01]  /*9350*/  FADD.FTZ R155, R155, R154 ;  /* 0x0000009a9b9b7221 */ /* 0x000fe20000010000 */
[----:B------:R2:W-:Y:S04]  /*9360*/  MUFU.EX2 R178, R180 ;  /* 0x000000b400b27308 */ /* 0x0005e80000000800 */
[----:B------:R-:W-:Y:S01]  /*9370*/  MUFU.EX2 R179, R179 ;  /* 0x000000b300b37308 */ /* 0x000fe20000000800 */
[----:B-1----:R-:W-:Y:S01]  /*9380*/  HMMA.16816.F32.BF16 R84, R4, R108, R84 ;  /* 0x0000006c0454723c */ /* 0x002fe20000041854 */
[----:B----4-:R-:W-:-:S02]  /*9390*/  FFMA.FTZ R184, R140, UR4, -R165 ;  /* 0x000000048cb87c23 */ /* 0x010fc400080108a5 */
[----:B------:R1:W-:Y:S04]  /*93a0*/  MUFU.EX2 R174, R176 ;  /* 0x000000b000ae7308 */ /* 0x0003e80000000800 */
[----:B------:R-:W-:Y:S01]  /*93b0*/  MUFU.EX2 R181, R181 ;  /* 0x000000b500b57308 */ /* 0x000fe20000000800 */
[C---:B------:R-:W-:Y:S01]  /*93c0*/  HMMA.16816.F32.BF16 R88, R4.reuse, R110, R88 ;  /* 0x0000006e0458723c */ /* 0x040fe20000041858 */
[----:B------:R-:W4:Y:S01]  /*93d0*/  LDSM.16.MT88.4 R108, [R189+0xc800] ;  /* 0x00c80000bd6c783b */ /* 0x000f220000004200 */
[----:B--2---:R-:W-:Y:S01]  /*93e0*/  FFMA.FTZ R180, R144, UR4, -R145 ;  /* 0x0000000490b47c23 */ /* 0x004fe20008010891 */
[----:B------:R-:W-:Y:S04]  /*93f0*/  MUFU.EX2 R183, R183 ;  /* 0x000000b700b77308 */ /* 0x000fe80000000800 */
[----:B------:R-:W-:Y:S01]  /*9400*/  MUFU.EX2 R185, R185 ;  /* 0x000000b900b97308 */ /* 0x000fe20000000800 */
[C---:B------:R-:W-:Y:S01]  /*9410*/  HMMA.16816.F32.BF16 R36, R4.reuse, R116, R36 ;  /* 0x000000740424723c */ /* 0x040fe20000041824 */
[----:B------:R-:W-:Y:S01]  /*9420*/  FFMA.FTZ R116, R138, UR4, -R165 ;  /* 0x000000048a747c23 */ /* 0x000fe200080108a5 */
[----:B-1----:R-:W-:Y:S01]  /*9430*/  FFMA.FTZ R176, R141, UR4, -R145 ;  /* 0x000000048db07c23 */ /* 0x002fe20008010891 */
[----:B------:R-:W1:Y:S01]  /*9440*/  LDSM.16.MT88.4 R136, [R161+0x800] ;  /* 0x00080000a188783b */ /* 0x000e620000004200 */
[----:B------:R-:W-:Y:S03]  /*9450*/  MUFU.EX2 R180, R180 ;  /* 0x000000b400b47308 */ /* 0x000fe60000000800 */
[----:B------:R-:W-:Y:S01]  /*9460*/  LDSM.16.MT88.4 R144, [R189+0xf800] ;  /* 0x00f80000bd90783b */ /* 0x000fe20000004200 */
[C---:B------:R-:W-:Y:S01]  /*9470*/  HMMA.16816.F32.BF16 R8, R4.reuse, R12, R8 ;  /* 0x0000000c0408723c */ /* 0x040fe20000041808 */
[----:B------:R2:W5:Y:S02]  /*9480*/  MUFU.EX2 R170, R116 ;  /* 0x0000007400aa7308 */ /* 0x0005640000000800 */
[----:B------:R-:W-:Y:S02]  /*9490*/  LDSM.16.MT88.4 R140, [R189+0x11800] ;  /* 0x01180000bd8c783b */ /* 0x000fe40000004200 */
[----:B------:R-:W1:Y:S03]  /*94a0*/  MUFU.EX2 R176, R176 ;  /* 0x000000b000b07308 */ /* 0x000e660000000800 */
[C---:B------:R-:W-:Y:S01]  /*94b0*/  HMMA.16816.F32.BF16 R12, R4.reuse, R14, R124 ;  /* 0x0000000e040c723c */ /* 0x040fe2000004187c */
[----:B------:R-:W1:Y:S01]  /*94c0*/  LDSM.16.MT88.4 R124, [R161+0x2800] ;  /* 0x00280000a17c783b */ /* 0x000e620000004200 */
[----:B------:R-:W-:Y:S04]  /*94d0*/  MUFU.EX2 R184, R184 ;  /* 0x000000b800b87308 */ /* 0x000fe80000000800 */
[----:B------:R-:W1:Y:S02]  /*94e0*/  MUFU.EX2 R187, R187 ;  /* 0x000000bb00bb7308 */ /* 0x000e640000000800 */
[C---:B------:R-:W-:Y:S01]  /*94f0*/  HMMA.16816.F32.BF16 R40, R4.reuse, R118, R40 ;  /* 0x000000760428723c */ /* 0x040fe20000041828 */
[----:B--2---:R-:W2:Y:S07]  /*9500*/  LDSM.16.MT88.4 R116, [R160+0x2800] ;  /* 0x00280000a074783b */ /* 0x004eae0000004200 */
        /* <DEDUP_REMOVED lines=12> */
[----:B----4-:R-:W-:Y:S01]  /*95d0*/  HMMA.16816.F32.BF16 R8, R96, R108, R8 ;  /* 0x0000006c6008723c */ /* 0x010fe20000041808 */
[----:B------:R-:W-:Y:S01]  /*95e0*/  FADD.FTZ R170, R170, R171 ;  /* 0x000000abaaaa7221 */ /* 0x000fe20000010000 */
[----:B------:R-:W-:-:S03]  /*95f0*/  FADD.FTZ R169, R166, R169 ;  /* 0x000000a9a6a97221 */ /* 0x000fc60000010000 */
[----:B------:R-:W-:-:S03]  /*9600*/  FADD.FTZ R173, R173, R170 ;  /* 0x000000aaadad7221 */ /* 0x000fc60000010000 */
        /* <DEDUP_REMOVED lines=25> */
[----:B------:R-:W-:Y:S07]  /*97a0*/  LDSM.16.MT88.4 R104, [R189+0x11000] ;  /* 0x01100000bd68783b */ /* 0x000fee0000004200 */
[C---:B----4-:R-:W-:Y:S08]  /*97b0*/  HMMA.16816.F32.BF16 R76, R96.reuse, R108, R76 ;  /* 0x0000006c604c723c */ /* 0x050ff0000004184c */
        /* <DEDUP_REMOVED lines=97> */
[----:B------:R-:W-:-:S02]  /*9dd0*/  MOV R132, R148 ;  /* 0x0000009400847202 */ /* 0x000fc40000000f00 */
[----:B------:R-:W-:-:S15]  /*9de0*/  MOV R133, R149 ;  /* 0x0000009500857202 */ /* 0x000fde0000000f00 */
[----:B------:R-:W-:-:S02]  /*9df0*/  NOP ;  /* 0x0000000000007918 */ /* 0x000fc40000000000 */
.L_x_913:
[----:B------:R-:W-:-:S13]  /*9e00*/  ISETP.GE.AND P1, PT, R214, RZ, PT ;  /* 0x000000ffd600720c */ /* 0x000fda0003f26270 */
[----:B------:R-:W-:Y:S05]  /*9e10*/  @!P1 BRA `(.L_x_918) ;  /* 0x0000003800209947 */ /* 0x000fea0003800000 */
[----:B------:R-:W-:Y:S01]  /*9e20*/  SHF.R.U32.HI R3, RZ, 0x1, R192 ;  /* 0x00000001ff037819 */ /* 0x000fe200000116c0 */
[----:B------:R-:W-:Y:S01]  /*9e30*/  IMAD.SHL.U32 R207, R192, 0x2, RZ ;  /* 0x00000002c0cf7824 */ /* 0x000fe200078e00ff */
[----:B------:R-:W1:Y:S01]  /*9e40*/  LDC.64 R204, c[0x0][0x3c0] ;  /* 0x0000f000ffcc7b82 */ /* 0x000e620000000a00 */
[----:B------:R-:W2:Y:S01]  /*9e50*/  S2R R192, SR_TID.X ;  /* 0x0000000000c07919 */ /* 0x000ea20000002100 */
[----:B------:R-:W3:Y:S01]  /*9e60*/  LDCU UR4, c[0x0][0x440] ;  /* 0x00008800ff0477ac */ /* 0x000ee20008000800 */
[----:B------:R-:W-:Y:S01]  /*9e70*/  LOP3.LUT R3, R2, 0x8, R3, 0x78, !PT ;  /* 0x0000000802037812 */ /* 0x000fe200078e7803 */
[----:B------:R-:W-:Y:S01]  /*9e80*/  IMAD.MOV.U32 R2, RZ, RZ, R133 ;  /* 0x000000ffff027224 */ /* 0x000fe200078e0085 */
[----:B------:R-:W-:Y:S01]  /*9e90*/  LOP3.LUT R207, R207, 0x6, RZ, 0xc0, !PT ;  /* 0x00000006cfcf7812 */ /* 0x000fe200078ec0ff */
[----:B------:R-:W-:Y:S01]  /*9ea0*/  IMAD.MOV.U32 R187, RZ, RZ, 0x40 ;  /* 0x00000040ffbb7424 */ /* 0x000fe200078e00ff */
[----:B------:R-:W-:Y:S01]  /*9eb0*/  LOP3.LUT R189, R3, 0x200, R188, 0xf8, !PT ;  /* 0x0000020003bd7812 */ /* 0x000fe200078ef8bc */
[----:B------:R-:W4:Y:S01]  /*9ec0*/  S2UR UR7, SR_CgaCtaId ;  /* 0x00000000000779c3 */ /* 0x000f220000008800 */
[----:B------:R-:W-:Y:S01]  /*9ed0*/  IMAD.MOV.U32 R188, RZ, RZ, 0x20 ;  /* 0x00000020ffbc7424 */ /* 0x000fe200078e00ff */
[----:B------:R-:W-:Y:S01]  /*9ee0*/  UMOV UR8, 0x400 ;  /* 0x0000040000087882 */ /* 0x000fe20000000000 */
[----:B------:R-:W-:Y:S01]  /*9ef0*/  LEA R189, R189, UR5, 0x1 ;  /* 0x00000005bdbd7c11 */ /* 0x000fe2000f8e08ff */
[----:B------:R-:W-:Y:S01]  /*9f00*/  IMAD.MOV.U32 R3, RZ, RZ, R132 ;  /* 0x000000ffff037224 */ /* 0x000fe200078e0084 */
[----:B------:R-:W1:Y:S01]  /*9f10*/  LDCU UR9, c[0x0][0x440] ;  /* 0x00008800ff0977ac */ /* 0x000e620008000800 */
[----:B------:R-:W-:-:S02]  /*9f20*/  SEL R188, R188, 0xffffffe0, !P2 ;  /* 0xffffffe0bcbc7807 */ /* 0x000fc40005000000 */
[C---:B------:R-:W-:Y:S01]  /*9f30*/  VIADD R218, R189.reuse, 0xc000 ;  /* 0x0000c000bdda7836 */ /* 0x040fe20000000000 */
[----:B------:R-:W1:Y:S01]  /*9f40*/  LDCU UR6, c[0x0][0x50c] ;  /* 0x0000a180ff0677ac */ /* 0x000e620008000800 */
[----:B------:R-:W-:Y:S02]  /*9f50*/  VIADD R217, R189, 0xc040 ;  /* 0x0000c040bdd97836 */ /* 0x000fe40000000000 */
[----:B------:R-:W-:Y:S01]  /*9f60*/  IMAD.IADD R188, R188, 0x1, R189 ;  /* 0x00000001bcbc7824 */ /* 0x000fe200078e02bd */
        /* <DEDUP_REMOVED lines=11> */
.L_x_921:
        /* <DEDUP_REMOVED lines=16> */
[-C--:B------:R-:W-:Y:S02]  /*a120*/  LEA R12, P5, R4, R11.reuse, 0x5 ;  /* 0x0000000b040c7211 */ /* 0x080fe400078a28ff */
[----:B------:R-:W-:Y:S01]  /*a130*/  IADD3 R6, P4, PT, R6, R11, RZ ;  /* 0x0000000b06067210 */ /* 0x000fe20007f9e0ff */
[----:B------:R-:W-:Y:S01]  /*a140*/  @!PT LDS RZ, [RZ] ;  /* 0x00000000fffff984 */ /* 0x000fe20000000800 */
[----:B------:R-:W-:Y:S01]  /*a150*/  @!PT LDS RZ, [RZ] ;  /* 0x00000000fffff984 */ /* 0x000fe20000000800 */
[----:B------:R-:W-:Y:S01]  /*a160*/  @!PT LDS RZ, [RZ] ;  /* 0x00000000fffff984 */ /* 0x000fe20000000800 */
[----:B------:R1:W-:Y:S01]  /*a170*/  @!P3 LDGSTS.E.BYPASS.LTC128B.128 [R215+0x8000], desc[UR12][R14.64+0x80] ;  /* 0x080000800ed7bfae */ /* 0x0003e2000b981a0c */
[----:B------:R-:W-:Y:S02]  /*a180*/  LEA.HI.X R11, R11, R211, R9, 0x1, P6 ;  /* 0x000000d30b0b7211 */ /* 0x000fe400030f0c09 */
        /* <DEDUP_REMOVED lines=59> */
.L_x_919:
[----:B------:R-:W-:Y:S04]  /*a540*/  DEPBAR.LE SB0, 0x0 ;  /* 0x000080000000791a */ /* 0x000fe80000000000 */
[----:B------:R-:W-:Y:S01]  /*a550*/  BAR.SYNC.DEFER_BLOCKING 0x0 ;  /* 0x0000000000007b1d */ /* 0x000fe20000010000 */
[----:B------:R-:W-:Y:S01]  /*a560*/  SHF.L.U32 R221, R192, 0x3, RZ ;  /* 0x00000003c0dd7819 */ /* 0x000fe200000006ff */
[----:B------:R-:W-:Y:S01]  /*a570*/  IMAD.WIDE.U32 R194, R214, R204, RZ ;  /* 0x000000ccd6c27225 */ /* 0x000fe200078e00ff */
[----:B------:R-:W-:Y:S02]  /*a580*/  LOP3.LUT R193, R216, 0x7c00, RZ, 0xc0, !PT ;  /* 0x00007c00d8c17812 */ /* 0x000fe400078ec0ff */
[----:B------:R-:W-:Y:S01]  /*a590*/  LOP3.LUT R191, R221, 0x38, RZ, 0xc0, !PT ;  /* 0x00000038ddbf7812 */ /* 0x000fe200078ec0ff */
[----:B------:R-:W-:Y:S01]  /*a5a0*/  IMAD R195, R214, R205, R195 ;  /* 0x000000cdd6c37224 */ /* 0x000fe200078e02c3 */
[C---:B------:R-:W-:Y:S02]  /*a5b0*/  LEA R228, P2, R194.reuse, R210, 0x7 ;  /* 0x000000d2c2e47211 */ /* 0x040fe400078438ff */
[C---:B------:R-:W-:Y:S02]  /*a5c0*/  LOP3.LUT R220, R191.reuse, 0x40, RZ, 0xfc, !PT ;  /* 0x00000040bfdc7812 */ /* 0x040fe400078efcff */
[-CC-:B------:R-:W-:Y:S02]  /*a5d0*/  LEA.HI.X R229, R194, R209.reuse, R195.reuse, 0x7, P2 ;  /* 0x000000d1c2e57211 */ /* 0x180fe400010f3cc3 */
[----:B------:R-:W-:Y:S02]  /*a5e0*/  ISETP.GE.AND P3, PT, R220, UR9, PT ;  /* 0x00000009dc007c0c */ /* 0x000fe4000bf66270 */
[----:B------:R-:W-:Y:S02]  /*a5f0*/  LOP3.LUT R219, R191, 0x80, RZ, 0xfc, !PT ;  /* 0x00000080bfdb7812 */ /* 0x000fe400078efcff */
[C---:B------:R-:W-:Y:S02]  /*a600*/  LEA R225, P0, R194.reuse, R202, 0x6 ;  /* 0x000000cac2e17211 */ /* 0x040fe400078030ff */
[----:B------:R-:W-:Y:S02]  /*a610*/  ISETP.GE.AND P2, PT, R219, UR9, PT ;  /* 0x00000009db007c0c */ /* 0x000fe4000bf46270 */
[C---:B------:R-:W-:Y:S02]  /*a620*/  LEA R226, P5, R225.reuse, R210, 0x1 ;  /* 0x000000d2e1e27211 */ /* 0x040fe400078a08ff */
[----:B------:R-:W-:Y:S01]  /*a630*/  LEA.HI.X R195, R194, R206, R195, 0x6, P0 ;  /* 0x000000cec2c37211 */ /* 0x000fe200000f34c3 */
[----:B------:R-:W-:Y:S01]  /*a640*/  @!PT LDS RZ, [RZ] ;  /* 0x00000000fffff984 */ /* 0x000fe20000000800 */
[----:B------:R-:W-:Y:S01]  /*a650*/  @!PT LDS RZ, [RZ] ;  /* 0x00000000fffff984 */ /* 0x000fe20000000800 */
[----:B------:R-:W-:Y:S01]  /*a660*/  @!PT LDS RZ, [RZ] ;  /* 0x00000000fffff984 */ /* 0x000fe20000000800 */
[----:B------:R-:W-:Y:S01]  /*a670*/  @!P1 LDGSTS.E.BYPASS.LTC128B.128 [R215+0xc000], desc[UR12][R228.64] ;  /* 0x0c000000e4d79fae */ /* 0x000fe2000b981a0c */
[C---:B------:R-:W-:Y:S01]  /*a680*/  IADD3 R135, P4, PT, R225.reuse, R202, RZ ;  /* 0x000000cae1877210 */ /* 0x040fe20007f9e0ff */
[----:B------:R-:W-:Y:S01]  /*a690*/  UMOV UR5, UR7 ;  /* 0x0000000700057c82 */ /* 0x000fe20008000000 */
[----:B------:R-:W-:Y:S02]  /*a6a0*/  LEA.HI.X R227, R225, R209, R195, 0x1, P5 ;  /* 0x000000d1e1e37211 */ /* 0x000fe400028f0cc3 */
[----:B------:R-:W-:Y:S01]  /*a6b0*/  @P1 STS.128 [R215+0xc000], RZ ;  /* 0x00c000ffd7001388 */ /* 0x000fe20000000c00 */
[----:B------:R-:W-:Y:S01]  /*a6c0*/  ISETP.GE.AND P1, PT, R191, UR9, PT ;  /* 0x00000009bf007c0c */ /* 0x000fe2000bf26270 */
[----:B------:R-:W-:Y:S01]  /*a6d0*/  IMAD.X R136, R195, 0x1, R206, P4 ;  /* 0x00000001c3887824 */ /* 0x000fe200020e06ce */
[CC--:B------:R-:W-:Y:S02]  /*a6e0*/  LEA R224, P4, R135.reuse, R210.reuse, 0x1 ;  /* 0x000000d287e07211 */ /* 0x0c0fe400078808ff */
[----:B------:R-:W-:Y:S01]  /*a6f0*/  @!PT LDS RZ, [RZ] ;  /* 0x00000000fffff984 */ /* 0x000fe20000000800 */
[----:B------:R-:W-:Y:S01]  /*a700*/  @!PT LDS RZ, [RZ] ;  /* 0x00000000fffff984 */ /* 0x000fe20000000800 */
[----:B------:R-:W-:Y:S01]  /*a710*/  @!PT LDS RZ, [RZ] ;  /* 0x00000000fffff984 */ /* 0x000fe20000000800 */
[----:B------:R-:W-:Y:S01]  /*a720*/  @!P3 LDGSTS.E.BYPASS.LTC128B.128 [R215+0xe000], desc[UR12][R228.64+0x80] ;  /* 0x0e000080e4d7bfae */ /* 0x000fe2000b981a0c */
[C---:B------:R-:W-:Y:S02]  /*a730*/  LEA R137, P0, R204.reuse, R225, 0x5 ;  /* 0x000000e1cc897211 */ /* 0x040fe400078028ff */
[----:B------:R-:W-:Y:S02]  /*a740*/  LEA.HI.X R225, R135, R209, R136, 0x1, P4 ;  /* 0x000000d187e17211 */ /* 0x000fe400020f0c88 */
[----:B------:R-:W-:Y:S01]  /*a750*/  @P3 STS.128 [R215+0xe000], RZ ;  /* 0x00e000ffd7003388 */ /* 0x000fe20000000c00 */
[----:B------:R-:W-:Y:S02]  /*a760*/  LEA.HI.X R196, R204, R195, R205, 0x5, P0 ;  /* 0x000000c3ccc47211 */ /* 0x000fe400000f2ccd */
[C---:B------:R-:W-:Y:S02]  /*a770*/  LEA R134, P0, R137.reuse, R210, 0x1 ;  /* 0x000000d289867211 */ /* 0x040fe400078008ff */
[----:B------:R-:W-:Y:S01]  /*a780*/  @!PT LDS RZ, [RZ] ;  /* 0x00000000fffff984 */ /* 0x000fe20000000800 */
[----:B------:R-:W-:Y:S01]  /*a790*/  @!PT LDS RZ, [RZ] ;  /* 0x00000000fffff984 */ /* 0x000fe20000000800 */
[----:B------:R-:W-:Y:S01]  /*a7a0*/  @!PT LDS RZ, [RZ] ;  /* 0x00000000fffff984 */ /* 0x000fe20000000800 */
[----:B------:R-:W-:Y:S01]  /*a7b0*/  @!P2 LDGSTS.E.BYPASS.LTC128B.128 [R215+0x10000], desc[UR12][R228.64+0x100] ;  /* 0x10000100e4d7afae */ /* 0x000fe2000b981a0c */
[----:B------:R-:W-:Y:S02]  /*a7c0*/  SHF.R.U32.HI R194, RZ, 0x1, R192 ;  /* 0x00000001ffc27819 */ /* 0x000fe400000116c0 */
[----:B------:R-:W-:Y:S02]  /*a7d0*/  LEA.HI.X R135, R137, R209, R196, 0x1, P0 ;  /* 0x000000d189877211 */ /* 0x000fe400000f0cc4 */
[----:B------:R-:W-:Y:S01]  /*a7e0*/  @P2 STS.128 [R215+0x10000], RZ ;  /* 0x010000ffd7002388 */ /* 0x000fe20000000c00 */
[--C-:B------:R-:W-:Y:S02]  /*a7f0*/  LOP3.LUT R133, R193, 0x200, R186.reuse, 0xf8, !PT ;  /* 0x00000200c1857812 */ /* 0x100fe400078ef8ba */
[----:B------:R-:W-:Y:S02]  /*a800*/  LOP3.LUT R139, R191, 0x1c0, R186, 0xf8, !PT ;  /* 0x000001c0bf8b7812 */ /* 0x000fe400078ef8ba */
[----:B------:R-:W-:Y:S01]  /*a810*/  @!PT LDS RZ, [RZ] ;  /* 0x00000000fffff984 */ /* 0x000fe20000000800 */
[----:B------:R-:W-:Y:S01]  /*a820*/  @!PT LDS RZ, [RZ] ;  /* 0x00000000fffff984 */ /* 0x000fe20000000800 */
[----:B------:R-:W-:Y:S01]  /*a830*/  @!PT LDS RZ, [RZ] ;  /* 0x00000000fffff984 */ /* 0x000fe20000000800 */
[----:B------:R-:W-:Y:S01]  /*a840*/  @!P1 LDGSTS.E.BYPASS.LTC128B.128 [R215+0xc800], desc[UR12][R226.64] ;  /* 0x0c800000e2d79fae */ /* 0x000fe2000b981a0c */
[----:B------:R-:W-:Y:S02]  /*a850*/  LOP3.LUT R132, R194, 0x8, RZ, 0xc0, !PT ;  /* 0x00000008c2847812 */ /* 0x000fe400078ec0ff */
[----:B------:R-:W-:Y:S02]  /*a860*/  LOP3.LUT R138, R139, 0x8, R192, 0x78, !PT ;  /* 0x000000088b8a7812 */ /* 0x000fe400078e78c0 */
[----:B------:R-:W-:Y:S01]  /*a870*/  @P1 STS.128 [R215+0xc800], RZ ;  /* 0x00c800ffd7001388 */ /* 0x000fe20000000c00 */
[----:B------:R-:W-:Y:S02]  /*a880*/  LOP3.LUT R132, R133, R139, R132, 0xf6, !PT ;  /* 0x0000008b85847212 */ /* 0x000fe400078ef684 */
[----:B------:R-:W-:Y:S02]  /*a890*/  LEA R201, R138, R185, 0x1 ;  /* 0x000000b98ac97211 */ /* 0x000fe400078e08ff */
[----:B------:R-:W-:Y:S01]  /*a8a0*/  @!PT LDS RZ, [RZ] ;  /* 0x00000000fffff984 */ /* 0x000fe20000000800 */
[----:B------:R-:W-:Y:S01]  /*a8b0*/  @!PT LDS RZ, [RZ] ;  /* 0x00000000fffff984 */ /* 0x000fe20000000800 */
[----:B------:R-:W-:Y:S01]  /*a8c0*/  @!PT LDS RZ, [RZ] ;  /* 0x00000000fffff984 */ /* 0x000fe20000000800 */
[----:B------:R-:W-:Y:S01]  /*a8d0*/  @!P3 LDGSTS.E.BYPASS.LTC128B.128 [R215+0xe800], desc[UR12][R226.64+0x80] ;  /* 0x0e800080e2d7bfae */ /* 0x000fe2000b981a0c */
[----:B------:R-:W-:Y:S02]  /*a8e0*/  LEA R203, R132, UR5, 0x1 ;  /* 0x0000000584cb7c11 */ /* 0x000fe4000f8e08ff */
[----:B------:R-:W-:Y:S02]  /*a8f0*/  LOP3.LUT P0, RZ, R192, 0x4, RZ, 0xc0, !PT ;  /* 0x00000004c0ff7812 */ /* 0x000fe4000780c0ff */
[----:B------:R-:W-:Y:S01]  /*a900*/  @P3 STS.128 [R215+0xe800], RZ ;  /* 0x00e800ffd7003388 */ /* 0x000fe20000000c00 */
[----:B------:R-:W-:Y:S01]  /*a910*/  VIADD R197, R201, UR5 ;  /* 0x00000005c9c57c36 */ /* 0x000fe20008000000 */
[----:B------:R-:W-:Y:S03]  /*a920*/  IADD3 R200, PT, PT, R184, R203, RZ ;  /* 0x000000cbb8c87210 */ /* 0x000fe60007ffe0ff */
[----:B------:R-:W-:Y:S01]  /*a930*/  @!PT LDS RZ, [RZ] ;  /* 0x00000000fffff984 */ /* 0x000fe20000000800 */
[----:B------:R-:W-:Y:S01]  /*a940*/  @!PT LDS RZ, [RZ] ;  /* 0x00000000fffff984 */ /* 0x000fe20000000800 */
[----:B------:R-:W-:Y:S01]  /*a950*/  @!PT LDS RZ, [RZ] ;  /* 0x00000000fffff984 */ /* 0x000fe20000000800 */
[----:B------:R-:W-:Y:S01]  /*a960*/  @!P2 LDGSTS.E.BYPASS.LTC128B.128 [R215+0x10800], desc[UR12][R226.64+0x100] ;  /* 0x10800100e2d7afae */ /* 0x000fe2000b981a0c */
[----:B------:R-:W-:Y:S01]  /*a970*/  IMAD.IADD R198, R197, 0x1, R184 ;  /* 0x00000001c5c67824 */ /* 0x000fe200078e02b8 */
[----:B------:R-:W-:Y:S03]  /*a980*/  SEL R132, R187, 0xffffffc0, !P0 ;  /* 0xffffffc0bb847807 */ /* 0x000fe60004000000 */
[----:B------:R-:W-:Y:S01]  /*a990*/  @P2 STS.128 [R215+0x10800], RZ ;  /* 0x010800ffd7002388 */ /* 0x000fe20000000c00 */
[----:B------:R-:W-:Y:S02]  /*a9a0*/  LEA R249, R214, R207, 0x6 ;  /* 0x000000cfd6f97211 */ /* 0x000fe400078e30ff */
[----:B------:R-:W-:Y:S02]  /*a9b0*/  IADD3 R199, PT, PT, R132, R203, RZ ;  /* 0x000000cb84c77210 */ /* 0x000fe40007ffe0ff */
[----:B------:R-:W-:Y:S01]  /*a9c0*/  @!PT LDS RZ, [RZ] ;  /* 0x00000000fffff984 */ /* 0x000fe20000000800 */
[----:B------:R-:W-:Y:S01]  /*a9d0*/  @!PT LDS RZ, [RZ] ;  /* 0x00000000fffff984 */ /* 0x000fe20000000800 */
[----:B------:R-:W-:Y:S01]  /*a9e0*/  @!PT LDS RZ, [RZ] ;  /* 0x00000000fffff984 */ /* 0x000fe20000000800 */
[----:B------:R-:W-:Y:S01]  /*a9f0*/  @!P1 LDGSTS.E.BYPASS.LTC128B.128 [R215+0xd000], desc[UR12][R224.64] ;  /* 0x0d000000e0d79fae */ /* 0x000fe2000b981a0c */
[----:B------:R-:W-:Y:S01]  /*aa00*/  IMAD.IADD R197, R197, 0x1, R132 ;  /* 0x00000001c5c57824 */ /* 0x000fe200078e0284 */
[----:B------:R-:W-:Y:S01]  /*aa10*/  ISETP.NE.AND P4, PT, R214, RZ, PT ;  /* 0x000000ffd600720c */ /* 0x000fe20003f85270 */
[C---:B------:R-:W-:Y:S02]  /*aa20*/  VIADD R251, R249.reuse, 0x19 ;  /* 0x00000019f9fb7836 */ /* 0x040fe40000000000 */
[----:B------:R-:W-:Y:S01]  /*aa30*/  @P1 STS.128 [R215+0xd000], RZ ;  /* 0x00d000ffd7001388 */ /* 0x000fe20000000c00 */
[C---:B------:R-:W-:Y:S01]  /*aa40*/  IADD3 R196, PT, PT, R184.reuse, R199, RZ ;  /* 0x000000c7b8c47210 */ /* 0x040fe20007ffe0ff */
[----:B------:R-:W-:Y:S03]  /*aa50*/  IMAD.IADD R195, R184, 0x1, R197 ;  /* 0x00000001b8c37824 */ /* 0x000fe600078e02c5 */
[----:B------:R-:W-:Y:S01]  /*aa60*/  @!PT LDS RZ, [RZ] ;  /* 0x00000000fffff984 */ /* 0x000fe20000000800 */
[----:B------:R-:W-:Y:S01]  /*aa70*/  @!PT LDS RZ, [RZ] ;  /* 0x00000000fffff984 */ /* 0x000fe20000000800 */
[----:B------:R-:W-:Y:S01]  /*aa80*/  @!PT LDS RZ, [RZ] ;  /* 0x00000000fffff984 */ /* 0x000fe20000000800 */
[----:B------:R-:W-:Y:S01]  /*aa90*/  @!P3 LDGSTS.E.BYPASS.LTC128B.128 [R215+0xf000], desc[UR12][R224.64+0x80] ;  /* 0x0f000080e0d7bfae */ /* 0x000fe2000b981a0c */
[----:B------:R-:W-:Y:S04]  /*aaa0*/  I2FP.F32.U32 R251, R251 ;  /* 0x000000fb00fb7245 */ /* 0x000fe80000201000 */
[----:B------:R-:W-:Y:S05]  /*aab0*/  @P3 STS.128 [R215+0xf000], RZ ;  /* 0x00f000ffd7003388 */ /* 0x000fea0000000c00 */
[----:B------:R-:W-:Y:S01]  /*aac0*/  @!PT LDS RZ, [RZ] ;  /* 0x00000000fffff984 */ /* 0x000fe20000000800 */
[----:B------:R-:W-:Y:S01]  /*aad0*/  @!PT LDS RZ, [RZ] ;  /* 0x00000000fffff984 */ /* 0x000fe20000000800 */
[----:B------:R-:W-:Y:S01]  /*aae0*/  @!PT LDS RZ, [RZ] ;  /* 0x00000000fffff984 */ /* 0x000fe20000000800 */
[----:B------:R1:W-:Y:S05]  /*aaf0*/  @!P2 LDGSTS.E.BYPASS.LTC128B.128 [R215+0x11000], desc[UR12][R224.64+0x100] ;  /* 0x11000100e0d7afae */ /* 0x0003ea000b981a0c */
        /* <DEDUP_REMOVED lines=14> */
[----:B------:R2:W-:Y:S01]  /*abe0*/  @!P2 LDGSTS.E.BYPASS.LTC128B.128 [R215+0x11800], desc[UR12][R134.64+0x100] ;  /* 0x1180010086d7afae */ /* 0x0005e2000b981a0c */
[----:B-1----:R-:W-:Y:S04]  /*abf0*/  VIADD R225, R249, 0x1 ;  /* 0x00000001f9e17836 */ /* 0x002fe80000000000 */
[----:B------:R-:W-:Y:S05]  /*ac00*/  @P2 STS.128 [R215+0x11800], RZ ;  /* 0x011800ffd7002388 */ /* 0x000fea0000000c00 */
[----:B------:R-:W-:Y:S01]  /*ac10*/  LDSM.16.M88.4 R140, [R203] ;  /* 0x00000000cb8c783b */ /* 0x000fe20000000200 */
[----:B------:R-:W-:Y:S04]  /*ac20*/  I2FP.F32.U32 R225, R225 ;  /* 0x000000e100e17245 */ /* 0x000fe80000201000 */
[----:B------:R-:W1:Y:S05]  /*ac30*/  LDSM.16.M88.4 R144, [R201+UR5+0x6000] ;  /* 0x00600005c990783b */ /* 0x000e6a0008000200 */
        /* <DEDUP_REMOVED lines=8> */
[C---:B-1----:R-:W-:Y:S04]  /*acc0*/  HMMA.16816.F32.BF16 R4, R140.reuse, R144, RZ ;  /* 0x000000908c04723c */ /* 0x042fe800000418ff */
[----:B------:R-:W-:Y:S04]  /*acd0*/  LDSM.16.M88.4 R176, [R199] ;  /* 0x00000000c7b0783b */ /* 0x000fe80000000200 */
[C---:B------:R-:W-:Y:S01]  /*ace0*/  HMMA.16816.F32.BF16 R8, R140.reuse, R146, RZ ;  /* 0x000000928c08723c */ /* 0x040fe200000418ff */
[----:B------:R-:W1:Y:S05]  /*acf0*/  LDSM.16.M88.4 R144, [R198+0x7800] ;  /* 0x00780000c690783b */ /* 0x000e6a0000000200 */
[----:B------:R-:W1:Y:S02]  /*ad00*/  LDSM.16.M88.4 R180, [R197+0x6000] ;  /* 0x00600000c5b4783b */ /* 0x000e640000000200 */
[C---:B---3--:R-:W-:Y:S03]  /*ad10*/  HMMA.16816.F32.BF16 R12, R140.reuse, R148, RZ ;  /* 0x000000948c0c723c */ /* 0x048fe600000418ff */
[----:B--2---:R-:W2:Y:S05]  /*ad20*/  LDSM.16.M88.4 R132, [R197+0x6800] ;  /* 0x00680000c584783b */ /* 0x004eaa0000000200 */
[C---:B------:R-:W-:Y:S01]  /*ad30*/  HMMA.16816.F32.BF16 R16, R140.reuse, R150, RZ ;  /* 0x000000968c10723c */ /* 0x040fe200000418ff */
[----:B------:R-:W3:Y:S05]  /*ad40*/  LDSM.16.M88.4 R136, [R197+0x7000] ;  /* 0x00700000c588783b */ /* 0x000eea0000000200 */
[----:B------:R-:W-:Y:S02]  /*ad50*/  LDSM.16.M88.4 R148, [R196] ;  /* 0x00000000c494783b */ /* 0x000fe40000000200 */
[C---:B----4-:R-:W-:Y:S08]  /*ad60*/  HMMA.16816.F32.BF16 R20, R140.reuse, R152, RZ ;  /* 0x000000988c14723c */ /* 0x050ff000000418ff */
[C---:B------:R-:W-:Y:S01]  /*ad70*/  HMMA.16816.F32.BF16 R24, R140.reuse, R154, RZ ;  /* 0x0000009a8c18723c */ /* 0x040fe200000418ff */
[----:B------:R-:W-:Y:S07]  /*ad80*/  LDSM.16.M88.4 R152, [R195+0x6000] ;  /* 0x00600000c398783b */ /* 0x000fee0000000200 */
[C---:B-----5:R-:W-:Y:S08]  /*ad90*/  HMMA.16816.F32.BF16 R28, R140.reuse, R156, RZ ;  /* 0x0000009c8c1c723c */ /* 0x060ff000000418ff */
[----:B------:R-:W-:Y:S01]  /*ada0*/  HMMA.16816.F32.BF16 R32, R140, R158, RZ ;  /* 0x0000009e8c20723c */ /* 0x000fe200000418ff */
[----:B------:R-:W4:Y:S05]  /*adb0*/  LDSM.16.M88.4 R140, [R197+0x7800] ;  /* 0x00780000c58c783b */ /* 0x000f2a0000000200 */
[----:B------:R-:W-:Y:S02]  /*adc0*/  LDSM.16.M88.4 R156, [R195+0x7000] ;  /* 0x00700000c39c783b */ /* 0x000fe40000000200 */
[C---:B------:R-:W-:Y:S08]  /*add0*/  HMMA.16816.F32.BF16 R4, R160.reuse, R164, R4 ;  /* 0x000000a4a004723c */ /* 0x040ff00000041804 */
        /* <DEDUP_REMOVED lines=8> */
[C---:B-1----:R-:W-:Y:S08]  /*ae60*/  HMMA.16816.F32.BF16 R28, R160.reuse, R144, R28 ;  /* 0x00000090a01c723c */ /* 0x042ff0000004181c */
[----:B------:R-:W-:Y:S01]  /*ae70*/  HMMA.16816.F32.BF16 R32, R160, R146, R32 ;  /* 0x00000092a020723c */ /* 0x000fe20000041820 */
[----:B------:R-:W1:Y:S05]  /*ae80*/  LDSM.16.M88.4 R144, [R195+0x6800] ;  /* 0x00680000c390783b */ /* 0x000e6a0000000200 */
[----:B------:R-:W5:Y:S02]  /*ae90*/  LDSM.16.M88.4 R160, [R195+0x7800] ;  /* 0x00780000c3a0783b */ /* 0x000f640000000200 */
[C---:B------:R-:W-:Y:S08]  /*aea0*/  HMMA.16816.F32.BF16 R4, R176.reuse, R180, R4 ;  /* 0x000000b4b004723c */ /* 0x040ff00000041804 */
[C---:B------:R-:W-:Y:S08]  /*aeb0*/  HMMA.16816.F32.BF16 R8, R176.reuse, R182, R8 ;  /* 0x000000b6b008723c */ /* 0x040ff00000041808 */
[C---:B--2---:R-:W-:Y:S08]  /*aec0*/  HMMA.16816.F32.BF16 R12, R176.reuse, R132, R12 ;  /* 0x00000084b00c723c */ /* 0x044ff0000004180c */
[C---:B------:R-:W-:Y:S01]  /*aed0*/  HMMA.16816.F32.BF16 R16, R176.reuse, R134, R16 ;  /* 0x00000086b010723c */ /* 0x040fe20000041810 */
[----:B------:R-:W2:Y:S07]  /*aee0*/  LDSM.16.M88.4 R132, [R201+UR5+0x8800] ;  /* 0x00880005c984783b */ /* 0x000eae0008000200 */
[C---:B---3--:R-:W-:Y:S08]  /*aef0*/  HMMA.16816.F32.BF16 R20, R176.reuse, R136, R20 ;  /* 0x00000088b014723c */ /* 0x048ff00000041814 */
[C---:B------:R-:W-:Y:S01]  /*af00*/  HMMA.16816.F32.BF16 R24, R176.reuse, R138, R24 ;  /* 0x0000008ab018723c */ /* 0x040fe20000041818 */
[----:B------:R-:W3:Y:S07]  /*af10*/  LDSM.16.M88.4 R136, [R201+UR5+0x9000] ;  /* 0x00900005c988783b */ /* 0x000eee0008000200 */
[C---:B----4-:R-:W-:Y:S08]  /*af20*/  HMMA.16816.F32.BF16 R28, R176.reuse, R140, R28 ;  /* 0x0000008cb01c723c */ /* 0x050ff0000004181c */
[----:B------:R-:W-:Y:S01]  /*af30*/  HMMA.16816.F32.BF16 R32, R176, R142, R32 ;  /* 0x0000008eb020723c */ /* 0x000fe20000041820 */
[----:B------:R-:W4:Y:S05]  /*af40*/  LDSM.16.M88.4 R140, [R201+UR5+0x9800] ;  /* 0x00980005c98c783b */ /* 0x000f2a0008000200 */
        /* <DEDUP_REMOVED lines=10> */
[C---:B-----5:R-:W-:Y:S08]  /*aff0*/  HMMA.16816.F32.BF16 R28, R148.reuse, R160, R28 ;  /* 0x000000a0941c723c */ /* 0x060ff0000004181c */
[----:B------:R-:W-:Y:S01]  /*b000*/  HMMA.16816.F32.BF16 R32, R148, R162, R32 ;  /* 0x000000a29420723c */ /* 0x000fe20000041820 */
[----:B------:R-:W5:Y:S05]  /*b010*/  LDSM.16.M88.4 R148, [R198+0x9000] ;  /* 0x00900000c694783b */ /* 0x000f6a0000000200 */
[----:B------:R-:W5:Y:S02]  /*b020*/  LDSM.16.M88.4 R160, [R197+0x8000] ;  /* 0x00800000c5a0783b */ /* 0x000f640000000200 */
        /* <DEDUP_REMOVED lines=11> */
[----:B------:R-:W4:Y:S05]  /*b0e0*/  LDSM.16.M88.4 R140, [R197+0x9800] ;  /* 0x00980000c58c783b */ /* 0x000f2a0000000200 */
[----:B------:R-:W4:Y:S02]  /*b0f0*/  LDSM.16.M88.4 R164, [R196+0x2000] ;  /* 0x00200000c4a4783b */ /* 0x000f240000000200 */
[C---:B------:R-:W-:Y:S08]  /*b100*/  HMMA.16816.F32.BF16 R4, R172.reuse, R176, R4 ;  /* 0x000000b0ac04723c */ /* 0x040ff00000041804 */
[C---:B------:R-:W-:Y:S01]  /*b110*/  HMMA.16816.F32.BF16 R8, R172.reuse, R178, R8 ;  /* 0x000000b2ac08723c */ /* 0x040fe20000041808 */
[----:B------:R-:W-:Y:S07]  /*b120*/  LDSM.16.M88.4 R176, [R195+0xa000] ;  /* 0x00a00000c3b0783b */ /* 0x000fee0000000200 */
        /* <DEDUP_REMOVED lines=8> */
[----:B------:R-:W5:Y:S05]  /*b1b0*/  LDSM.16.M88.4 R152, [R195+0x9800] ;  /* 0x00980000c398783b */ /* 0x000f6a0000000200 */
[----:B------:R-:W-:Y:S02]  /*b1c0*/  LDSM.16.M88.4 R172, [R201+UR5+0xa000] ;  /* 0x00a00005c9ac783b */ /* 0x000fe40008000200 */
[C---:B------:R-:W-:Y:S08]  /*b1d0*/  HMMA.16816.F32.BF16 R4, R156.reuse, R160, R4 ;  /* 0x000000a09c04723c */ /* 0x040ff00000041804 */
[C---:B------:R-:W-:Y:S01]  /*b1e0*/  HMMA.16816.F32.BF16 R8, R156.reuse, R162, R8 ;  /* 0x000000a29c08723c */ /* 0x040fe20000041808 */
[----:B------:R-:W5:Y:S07]  /*b1f0*/  LDSM.16.M88.4 R160, [R203+0x4000] ;  /* 0x00400000cba0783b */ /* 0x000f6e0000000200 */
        /* <DEDUP_REMOVED lines=9> */
[----:B------:R-:W-:Y:S02]  /*b290*/  LDSM.16.M88.4 R156, [R200+0x4000] ;  /* 0x00400000c89c783b */ /* 0x000fe40000000200 */
[C---:B------:R-:W-:Y:S08]  /*b2a0*/  HMMA.16816.F32.BF16 R4, R164.reuse, R168, R4 ;  /* 0x000000a8a404723c */ /* 0x040ff00000041804 */
[C---:B------:R-:W-:Y:S01]  /*b2b0*/  HMMA.16816.F32.BF16 R8, R164.reuse, R170, R8 ;  /* 0x000000aaa408723c */ /* 0x040fe20000041808 */
[----:B------:R-:W4:Y:S07]  /*b2c0*/  LDSM.16.M88.4 R168, [R198+0xa000] ;  /* 0x00a00000c6a8783b */ /* 0x000f2e0000000200 */
        /* <DEDUP_REMOVED lines=9> */
[----:B------:R-:W-:Y:S02]  /*b360*/  LDSM.16.M88.4 R164, [R199+0x4000] ;  /* 0x00400000c7a4783b */ /* 0x000fe40000000200 */
[C---:B------:R-:W-:Y:S08]  /*b370*/  HMMA.16816.F32.BF16 R4, R160.reuse, R172, R4 ;  /* 0x000000aca004723c */ /* 0x040ff00000041804 */
[C---:B------:R-:W-:Y:S01]  /*b380*/  HMMA.16816.F32.BF16 R8, R160.reuse, R174, R8 ;  /* 0x000000aea008723c */ /* 0x040fe20000041808 */
[----:B------:R-:W5:Y:S07]  /*b390*/  LDSM.16.M88.4 R172, [R197+0xa000] ;  /* 0x00a00000c5ac783b */ /* 0x000f6e0000000200 */
        /* <DEDUP_REMOVED lines=11> */
[C---:B------:R-:W-:Y:S08]  /*b450*/  HMMA.16816.F32.BF16 R8, R156.reuse, R170, R8 ;  /* 0x000000aa9c08723c */ /* 0x040ff00000041808 */
[C---:B-1----:R-:W-:Y:S08]  /*b460*/  HMMA.16816.F32.BF16 R12, R156.reuse, R144, R12 ;  /* 0x000000909c0c723c */ /* 0x042ff0000004180c */
[C---:B------:R-:W-:Y:S08]  /*b470*/  HMMA.16816.F32.BF16 R16, R156.reuse, R146, R16 ;  /* 0x000000929c10723c */ /* 0x040ff00000041810 */
[C---:B-----5:R-:W-:Y:S08]  /*b480*/  HMMA.16816.F32.BF16 R20, R156.reuse, R148, R20 ;  /* 0x000000949c14723c */ /* 0x060ff00000041814 */
[C---:B------:R-:W-:Y:S08]  /*b490*/  HMMA.16816.F32.BF16 R24, R156.reuse, R150, R24 ;  /* 0x000000969c18723c */ /* 0x040ff00000041818 */
[C---:B------:R-:W-:Y:S08]  /*b4a0*/  HMMA.16816.F32.BF16 R28, R156.reuse, R152, R28 ;  /* 0x000000989c1c723c */ /* 0x040ff0000004181c */
[----:B------:R-:W-:Y:S08]  /*b4b0*/  HMMA.16816.F32.BF16 R32, R156, R154, R32 ;  /* 0x0000009a9c20723c */ /* 0x000ff00000041820 */
[C---:B------:R-:W-:Y:S08]  /*b4c0*/  HMMA.16816.F32.BF16 R4, R164.reuse, R172, R4 ;  /* 0x000000aca404723c */ /* 0x040ff00000041804 */
[C---:B------:R-:W-:Y:S08]  /*b4d0*/  HMMA.16816.F32.BF16 R8, R164.reuse, R174, R8 ;  /* 0x000000aea408723c */ /* 0x040ff00000041808 */
[C---:B--2---:R-:W-:Y:S08]  /*b4e0*/  HMMA.16816.F32.BF16 R12, R164.reuse, R132, R12 ;  /* 0x00000084a40c723c */ /* 0x044ff0000004180c */
[C---:B------:R-:W-:Y:S01]  /*b4f0*/  HMMA.16816.F32.BF16 R16, R164.reuse, R134, R16 ;  /* 0x00000086a410723c */ /* 0x040fe20000041810 */
[----:B------:R-:W1:Y:S07]  /*b500*/  LDSM.16.M88.4 R132, [R195+0xa800] ;  /* 0x00a80000c384783b */ /* 0x000e6e0000000200 */
[C---:B---3--:R-:W-:Y:S08]  /*b510*/  HMMA.16816.F32.BF16 R20, R164.reuse, R136, R20 ;  /* 0x00000088a414723c */ /* 0x048ff00000041814 */
[C---:B------:R-:W-:Y:S01]  /*b520*/  HMMA.16816.F32.BF16 R24, R164.reuse, R138, R24 ;  /* 0x0000008aa418723c */ /* 0x040fe20000041818 */
[----:B------:R-:W2:Y:S07]  /*b530*/  LDSM.16.M88.4 R136, [R195+0xb000] ;  /* 0x00b00000c388783b */ /* 0x000eae0000000200 */
[C---:B----4-:R-:W-:Y:S08]  /*b540*/  HMMA.16816.F32.BF16 R28, R164.reuse, R140, R28 ;  /* 0x0000008ca41c723c */ /* 0x050ff0000004181c */
[----:B------:R-:W-:Y:S08]  /*b550*/  HMMA.16816.F32.BF16 R32, R164, R142, R32 ;  /* 0x0000008ea420723c */ /* 0x000ff00000041820 */
[C---:B------:R-:W-:Y:S08]  /*b560*/  HMMA.16816.F32.BF16 R4, R160.reuse, R176, R4 ;  /* 0x000000b0a004723c */ /* 0x040ff00000041804 */
[C---:B------:R-:W-:Y:S08]  /*b570*/  HMMA.16816.F32.BF16 R8, R160.reuse, R178, R8 ;  /* 0x000000b2a008723c */ /* 0x040ff00000041808 */
[C---:B-1----:R-:W-:Y:S03]  /*b580*/  HMMA.16816.F32.BF16 R12, R160.reuse, R132, R12 ;  /* 0x00000084a00c723c */ /* 0x042fe6000004180c */
[----:B------:R-:W-:Y:S01]  /*b590*/  FMUL.FTZ R250, R4, UR6 ;  /* 0x0000000604fa7c20 */ /* 0x000fe20008410000 */
[----:B------:R-:W-:Y:S01]  /*b5a0*/  FMUL.FTZ R247, R6, UR6 ;  /* 0x0000000606f77c20 */ /* 0x000fe20008410000 */
[----:B------:R-:W-:Y:S01]  /*b5b0*/  FMUL.FTZ R248, R5, UR6 ;  /* 0x0000000605f87c20 */ /* 0x000fe20008410000 */
[----:B------:R-:W-:Y:S01]  /*b5c0*/  FMUL.FTZ R245, R7, UR6 ;  /* 0x0000000607f57c20 */ /* 0x000fe20008410000 */
[----:B------:R-:W-:Y:S01]  /*b5d0*/  VIADD R5, R249, 0x31 ;  /* 0x00000031f9057836 */ /* 0x000fe20000000000 */
        /* <DEDUP_REMOVED lines=17> */
[----:B------:R-:W-:Y:S01]  /*b6f0*/  IADD3 R137, PT, PT, R249, 0x8, RZ ;  /* 0x00000008f9897810 */ /* 0x000fe20007ffe0ff */
[----:B------:R-:W-:Y:S04]  /*b700*/  FMUL.FTZ R236, R17, UR6 ;  /* 0x0000000611ec7c20 */ /* 0x000fe80008410000 */
[----:B------:R-:W5:Y:S01]  /*b710*/  MUFU.TANH R241, R241 ;  /* 0x000000f100f17308 */ /* 0x000f620000002400 */
[----:B---3--:R-:W-:Y:S01]  /*b720*/  I2FP.F32.U32 R195, R249 ;  /* 0x000000f900c37245 */ /* 0x008fe20000201000 */
[----:B------:R-:W-:Y:S01]  /*b730*/  FMUL.FTZ R232, R20, UR6 ;  /* 0x0000000614e87c20 */ /* 0x000fe20008410000 */
[----:B------:R-:W-:Y:S01]  /*b740*/  FMUL.FTZ R231, R22, UR6 ;  /* 0x0000000616e77c20 */ /* 0x000fe20008410000 */
[----:B------:R-:W-:Y:S01]  /*b750*/  FMUL.FTZ R233, R19, UR6 ;  /* 0x0000000613e97c20 */ /* 0x000fe20008410000 */
[----:B------:R-:W-:Y:S01]  /*b760*/  I2FP.F32.U32 R137, R137 ;  /* 0x0000008900897245 */ /* 0x000fe20000201000 */
[CC--:B-1----:R-:W-:Y:S01]  /*b770*/  FFMA.FTZ R250, R195.reuse, R0.reuse, R250 ;  /* 0x00000000c3fa7223 */ /* 0x0c2fe200000100fa */
[-C--:B--2---:R-:W-:Y:S03]  /*b780*/  FFMA.FTZ R247, R195, R0.reuse, R247 ;  /* 0x00000000c3f77223 */ /* 0x084fe600000100f7 */
[----:B------:R-:W1:Y:S01]  /*b790*/  MUFU.TANH R246, R246 ;  /* 0x000000f600f67308 */ /* 0x000e620000002400 */
[C---:B------:R-:W-:Y:S02]  /*b7a0*/  VIADD R195, R249.reuse, 0x9 ;  /* 0x00000009f9c37836 */ /* 0x040fe40000000000 */
[----:B------:R-:W-:Y:S01]  /*b7b0*/  FMUL.FTZ R238, R16, UR6 ;  /* 0x0000000610ee7c20 */ /* 0x000fe20008410000 */
[----:B------:R-:W-:Y:S01]  /*b7c0*/  FMUL.FTZ R235, R18, UR6 ;  /* 0x0000000612eb7c20 */ /* 0x000fe20008410000 */
[----:B------:R-:W-:Y:S01]  /*b7d0*/  IADD3 R136, PT, PT, R249, 0x10, RZ ;  /* 0x00000010f9887810 */ /* 0x000fe20007ffe0ff */
[----:B------:R-:W-:Y:S01]  /*b7e0*/  FMUL.FTZ R196, R27, UR6 ;  /* 0x000000061bc47c20 */ /* 0x000fe20008410000 */
[----:B------:R-:W-:Y:S01]  /*b7f0*/  I2FP.F32.U32 R195, R195 ;  /* 0x000000c300c37245 */ /* 0x000fe20000201000 */
[----:B------:R-:W-:Y:S02]  /*b800*/  FMUL.FTZ R230, R24, UR6 ;  /* 0x0000000618e67c20 */ /* 0x000fe40008410000 */
[----:B------:R-:W2:Y:S01]  /*b810*/  MUFU.TANH R243, R243 ;  /* 0x000000f300f37308 */ /* 0x000ea20000002400 */
[C---:B----4-:R-:W-:Y:S03]  /*b820*/  HMMA.16816.F32.BF16 R28, R160.reuse, R132, R28 ;  /* 0x00000084a01c723c */ /* 0x050fe6000004181c */
[CC--:B-----5:R-:W-:Y:S01]  /*b830*/  FFMA.FTZ R244, R195.reuse, R0.reuse, R244 ;  /* 0x00000000c3f47223 */ /* 0x0e0fe200000100f4 */
[-C--:B------:R-:W-:Y:S01]  /*b840*/  FFMA.FTZ R241, R195, R0.reuse, R241 ;  /* 0x00000000c3f17223 */ /* 0x080fe200000100f1 */
[----:B------:R-:W-:Y:S02]  /*b850*/  VIADD R195, R249, 0x11 ;  /* 0x00000011f9c37836 */ /* 0x000fe40000000000 */
[----:B------:R-:W-:Y:S02]  /*b860*/  FMUL.FTZ R227, R26, UR6 ;  /* 0x000000061ae37c20 */ /* 0x000fe40008410000 */
[----:B------:R-:W3:Y:S01]  /*b870*/  MUFU.TANH R248, R248 ;  /* 0x000000f800f87308 */ /* 0x000ee20000002400 */
[----:B------:R-:W-:Y:S03]  /*b880*/  HMMA.16816.F32.BF16 R32, R160, R134, R32 ;  /* 0x00000086a020723c */ /* 0x000fe60000041820 */
[----:B------:R-:W-:Y:S01]  /*b890*/  I2FP.F32.U32 R195, R195 ;  /* 0x000000c300c37245 */ /* 0x000fe20000201000 */
[-C--:B-1----:R-:W-:Y:S01]  /*b8a0*/  FFMA.FTZ R246, R137, R0.reuse, R246 ;  /* 0x0000000089f67223 */ /* 0x082fe200000100f6 */
[----:B------:R-:W-:Y:S01]  /*b8b0*/  FMUL.FTZ R234, R21, UR6 ;  /* 0x0000000615ea7c20 */ /* 0x000fe20008410000 */
[----:B------:R-:W-:Y:S03]  /*b8c0*/  FMUL.FTZ R229, R23, UR6 ;  /* 0x0000000617e57c20 */ /* 0x000fe60008410000 */
[----:B------:R-:W1:Y:S01]  /*b8d0*/  MUFU.TANH R245, R245 ;  /* 0x000000f500f57308 */ /* 0x000e620000002400 */
[----:B------:R-:W-:Y:S01]  /*b8e0*/  FMUL.FTZ R228, R25, UR6 ;  /* 0x0000000619e47c20 */ /* 0x000fe20008410000 */
[----:B--2---:R-:W-:Y:S01]  /*b8f0*/  FFMA.FTZ R243, R137, R0, R243 ;  /* 0x0000000089f37223 */ /* 0x004fe200000100f3 */
[----:B------:R-:W-:Y:S01]  /*b900*/  I2FP.F32.U32 R137, R136 ;  /* 0x0000008800897245 */ /* 0x000fe20000201000 */
[----:B------:R-:W-:Y:S01]  /*b910*/  FMUL.FTZ R226, R28, UR6 ;  /* 0x000000061ce27c20 */ /* 0x000fe20008410000 */
[C---:B------:R-:W-:Y:S01]  /*b920*/  IADD3 R136, PT, PT, R249.reuse, 0x18, RZ ;  /* 0x00000018f9887810 */ /* 0x040fe20007ffe0ff */
[----:B------:R-:W-:Y:S02]  /*b930*/  VIADD R134, R249, 0x28 ;  /* 0x00000028f9867836 */ /* 0x000fe40000000000 */
[----:B------:R-:W-:Y:S02]  /*b940*/  FMUL.FTZ R224, R29, UR6 ;  /* 0x000000061de07c20 */ /* 0x000fe40008410000 */
[----:B------:R-:W2:Y:S01]  /*b950*/  MUFU.TANH R242, R242 ;  /* 0x000000f200f27308 */ /* 0x000ea20000002400 */
[----:B------:R-:W-:Y:S01]  /*b960*/  I2FP.F32.U32 R135, R136 ;  /* 0x0000008800877245 */ /* 0x000fe20000201000 */
[-C--:B---3--:R-:W-:Y:S01]  /*b970*/  FFMA.FTZ R248, R225, R0.reuse, R248 ;  /* 0x00000000e1f87223 */ /* 0x088fe200000100f8 */
[----:B------:R-:W-:Y:S01]  /*b980*/  FMUL.FTZ R136, R31, UR6 ;  /* 0x000000061f887c20 */ /* 0x000fe20008410000 */
[----:B------:R-:W-:Y:S01]  /*b990*/  FMUL.FTZ R252, R32, UR6 ;  /* 0x0000000620fc7c20 */ /* 0x000fe20008410000 */
[----:B------:R-:W-:Y:S02]  /*b9a0*/  IADD3 R7, PT, PT, R249, 0x38, RZ ;  /* 0x00000038f9077810 */ /* 0x000fe40007ffe0ff */
[----:B------:R-:W-:Y:S03]  /*b9b0*/  I2FP.F32.U32 R5, R5 ;  /* 0x0000000500057245 */ /* 0x000fe60000201000 */
[----:B------:R-:W3:Y:S01]  /*b9c0*/  MUFU.TANH R239, R239 ;  /* 0x000000ef00ef7308 */ /* 0x000ee20000002400 */
[----:B------:R-:W-:Y:S01]  /*b9d0*/  I2FP.F32.U32 R7, R7 ;  /* 0x0000000700077245 */ /* 0x000fe20000201000 */
[-C--:B-1----:R-:W-:Y:S08]  /*b9e0*/  FFMA.FTZ R245, R225, R0.reuse, R245 ;  /* 0x00000000e1f57223 */ /* 0x082ff000000100f5 */
[----:B------:R-:W1:Y:S01]  /*b9f0*/  MUFU.TANH R240, R240 ;  /* 0x000000f000f07308 */ /* 0x000e620000002400 */
[CC--:B--2---:R-:W-:Y:S09]  /*ba00*/  FFMA.FTZ R242, R195.reuse, R0.reuse, R242 ;  /* 0x00000000c3f27223 */ /* 0x0c4ff200000100f2 */
[----:B------:R-:W2:Y:S01]  /*ba10*/  MUFU.TANH R237, R237 ;  /* 0x000000ed00ed7308 */ /* 0x000ea20000002400 */
[-C--:B---3--:R-:W-:Y:S01]  /*ba20*/  FFMA.FTZ R239, R195, R0.reuse, R239 ;  /* 0x00000000c3ef7223 */ /* 0x088fe200000100ef */
[----:B------:R-:W-:Y:S04]  /*ba30*/  IADD3 R195, PT, PT, R249, 0x20, RZ ;  /* 0x00000020f9c37810 */ /* 0x000fe80007ffe0ff */
[----:B------:R-:W-:Y:S04]  /*ba40*/  I2FP.F32.U32 R195, R195 ;  /* 0x000000c300c37245 */ /* 0x000fe80000201000 */
[----:B------:R-:W3:Y:S01]  /*ba50*/  MUFU.TANH R232, R232 ;  /* 0x000000e800e87308 */ /* 0x000ee20000002400 */
[CC--:B-1----:R-:W-:Y:S09]  /*ba60*/  FFMA.FTZ R240, R137.reuse, R0.reuse, R240 ;  /* 0x0000000089f07223 */ /* 0x0c2ff200000100f0 */
[----:B------:R-:W1:Y:S01]  /*ba70*/  MUFU.TANH R231, R231 ;  /* 0x000000e700e77308 */ /* 0x000e620000002400 */
[-C--:B--2---:R-:W-:Y:S01]  /*ba80*/  FFMA.FTZ R237, R137, R0.reuse, R237 ;  /* 0x0000000089ed7223 */ /* 0x084fe200000100ed */
[----:B------:R-:W-:Y:S08]  /*ba90*/  FMUL.FTZ R137, R30, UR6 ;  /* 0x000000061e897c20 */ /* 0x000ff00008410000 */
[----:B------:R-:W2:Y:S01]  /*baa0*/  MUFU.TANH R236, R236 ;  /* 0x000000ec00ec7308 */ /* 0x000ea20000002400 */
[CC--:B---3--:R-:W-:Y:S09]  /*bab0*/  FFMA.FTZ R232, R195.reuse, R0.reuse, R232 ;  /* 0x00000000c3e87223 */ /* 0x0c8ff200000100e8 */
[----:B------:R-:W3:Y:S01]  /*bac0*/  MUFU.TANH R233, R233 ;  /* 0x000000e900e97308 */ /* 0x000ee20000002400 */
[-C--:B-1----:R-:W-:Y:S09]  /*bad0*/  FFMA.FTZ R231, R195, R0.reuse, R231 ;  /* 0x00000000c3e77223 */ /* 0x082ff200000100e7 */
[----:B------:R-:W1:Y:S01]  /*bae0*/  MUFU.TANH R238, R238 ;  /* 0x000000ee00ee7308 */ /* 0x000e620000002400 */
[CC--:B--2---:R-:W-:Y:S09]  /*baf0*/  FFMA.FTZ R236, R251.reuse, R0.reuse, R236 ;  /* 0x00000000fbec7223 */ /* 0x0c4ff200000100ec */
[----:B------:R-:W2:Y:S01]  /*bb00*/  MUFU.TANH R235, R235 ;  /* 0x000000eb00eb7308 */ /* 0x000ea20000002400 */
[----:B---3--:R-:W-:Y:S01]  /*bb10*/  FFMA.FTZ R233, R251, R0, R233 ;  /* 0x00000000fbe97223 */ /* 0x008fe200000100e9 */
[----:B------:R-:W-:Y:S02]  /*bb20*/  I2FP.F32.U32 R251, R134 ;  /* 0x0000008600fb7245 */ /* 0x000fe40000201000 */
[----:B------:R-:W-:Y:S06]  /*bb30*/  IADD3 R134, PT, PT, R249, 0x30, RZ ;  /* 0x00000030f9867810 */ /* 0x000fec0007ffe0ff */
[----:B------:R3:W-:Y:S01]  /*bb40*/  MUFU.TANH R225, R196 ;  /* 0x000000c400e17308 */ /* 0x0007e20000002400 */
[CC--:B-1----:R-:W-:Y:S09]  /*bb50*/  FFMA.FTZ R238, R135.reuse, R0.reuse, R238 ;  /* 0x0000000087ee7223 */ /* 0x0c2ff200000100ee */
[----:B------:R-:W1:Y:S01]  /*bb60*/  MUFU.TANH R230, R230 ;  /* 0x000000e600e67308 */ /* 0x000e620000002400 */
[----:B--2---:R-:W-:Y:S01]  /*bb70*/  FFMA.FTZ R235, R135, R0, R235 ;  /* 0x0000000087eb7223 */ /* 0x004fe200000100eb */
[C---:B------:R-:W-:Y:S04]  /*bb80*/  IADD3 R135, PT, PT, R249.reuse, 0x21, RZ ;  /* 0x00000021f9877810 */ /* 0x040fe80007ffe0ff */
[----:B------:R-:W-:Y:S04]  /*bb90*/  I2FP.F32.U32 R135, R135 ;  /* 0x0000008700877245 */ /* 0x000fe80000201000 */
[----:B------:R-:W2:Y:S01]  /*bba0*/  MUFU.TANH R227, R227 ;  /* 0x000000e300e37308 */ /* 0x000ea20000002400 */
[----:B---3--:R-:W-:Y:S04]  /*bbb0*/  IADD3 R196, PT, PT, R249, 0x29, RZ ;  /* 0x00000029f9c47810 */ /* 0x008fe80007ffe0ff */
[----:B------:R-:W-:Y:S05]  /*bbc0*/  I2FP.F32.U32 R196, R196 ;  /* 0x000000c400c47245 */ /* 0x000fea0000201000 */
[----:B------:R-:W3:Y:S01]  /*bbd0*/  MUFU.TANH R234, R234 ;  /* 0x000000ea00ea7308 */ /* 0x000ee20000002400 */
[CC--:B-1----:R-:W-:Y:S01]  /*bbe0*/  FFMA.FTZ R230, R251.reuse, R0.reuse, R230 ;  /* 0x00000000fbe67223 */ /* 0x0c2fe200000100e6 */
[-C--:B------:R-:W-:Y:S08]  /*bbf0*/  FFMA.FTZ R225, R196, R0.reuse, R225 ;  /* 0x00000000c4e17223 */ /* 0x080ff000000100e1 */
[----:B------:R-:W1:Y:S01]  /*bc00*/  MUFU.TANH R229, R229 ;  /* 0x000000e500e57308 */ /* 0x000e620000002400 */
[----:B--2---:R-:W-:Y:S01]  /*bc10*/  FFMA.FTZ R227, R251, R0, R227 ;  /* 0x00000000fbe37223 */ /* 0x004fe200000100e3 */
[----:B------:R-:W-:Y:S01]  /*bc20*/  I2FP.F32.U32 R251, R134 ;  /* 0x0000008600fb7245 */ /* 0x000fe20000201000 */
[----:B------:R-:W-:Y:S07]  /*bc30*/  FMUL.FTZ R134, R35, UR6 ;  /* 0x0000000623867c20 */ /* 0x000fee0008410000 */
[----:B------:R-:W2:Y:S01]  /*bc40*/  MUFU.TANH R228, R228 ;  /* 0x000000e400e47308 */ /* 0x000ea20000002400 */
[CC--:B---3--:R-:W-:Y:S09]  /*bc50*/  FFMA.FTZ R234, R135.reuse, R0.reuse, R234 ;  /* 0x0000000087ea7223 */ /* 0x0c8ff200000100ea */
[----:B------:R-:W3:Y:S01]  /*bc60*/  MUFU.TANH R226, R226 ;  /* 0x000000e200e27308 */ /* 0x000ee20000002400 */
[-C--:B-1----:R-:W-:Y:S01]  /*bc70*/  FFMA.FTZ R229, R135, R0.reuse, R229 ;  /* 0x0000000087e57223 */ /* 0x082fe200000100e5 */
[----:B------:R-:W-:Y:S08]  /*bc80*/  FMUL.FTZ R135, R34, UR6 ;  /* 0x0000000622877c20 */ /* 0x000ff00008410000 */
[----:B------:R-:W1:Y:S01]  /*bc90*/  MUFU.TANH R137, R137 ;  /* 0x0000008900897308 */ /* 0x000e620000002400 */
[-C--:B--2---:R-:W-:Y:S01]  /*bca0*/  FFMA.FTZ R228, R196, R0.reuse, R228 ;  /* 0x00000000c4e47223 */ /* 0x084fe200000100e4 */
[----:B------:R-:W-:Y:S08]  /*bcb0*/  FMUL.FTZ R196, R33, UR6 ;  /* 0x0000000621c47c20 */ /* 0x000ff00008410000 */
[----:B------:R2:W4:Y:S01]  /*bcc0*/  MUFU.TANH R195, R252 ;  /* 0x000000fc00c37308 */ /* 0x0005220000002400 */
[CC--:B---3--:R-:W-:Y:S09]  /*bcd0*/  FFMA.FTZ R226, R251.reuse, R0.reuse, R226 ;  /* 0x00000000fbe27223 */ /* 0x0c8ff200000100e2 */
[----:B------:R-:W3:Y:S01]  /*bce0*/  MUFU.TANH R224, R224 ;  /* 0x000000e000e07308 */ /* 0x000ee20000002400 */
[----:B-1----:R-:W-:Y:S01]  /*bcf0*/  FFMA.FTZ R137, R251, R0, R137 ;  /* 0x00000000fb897223 */ /* 0x002fe20000010089 */
[----:B------:R-:W-:Y:S04]  /*bd00*/  FMNMX3.FTZ R251, R2, R250, R248, !PT ;  /* 0x000000fa02fb7276 */ /* 0x000fe800078100f8 */
[----:B------:R-:W-:Y:S04]  /*bd10*/  FMNMX3.FTZ R251, R251, R246, R244, !PT ;  /* 0x000000f6fbfb7276 */ /* 0x000fe800078100f4 */
[----:B------:R-:W1:Y:S01]  /*bd20*/  MUFU.TANH R136, R136 ;  /* 0x0000008800887308 */ /* 0x000e620000002400 */
[----:B--2---:R-:W-:Y:S01]  /*bd30*/  FMNMX3.FTZ R252, R3, R247, R245, !PT ;  /* 0x000000f703fc7276 */ /* 0x004fe200078100f5 */
[----:B----4-:R-:W-:Y:S01]  /*bd40*/  FFMA.FTZ R195, R7, R0, R195 ;  /* 0x0000000007c37223 */ /* 0x010fe200000100c3 */
[----:B------:R-:W-:Y:S02]  /*bd50*/  FMNMX3.FTZ R9, R251, R240, R242, !PT ;  /* 0x000000f0fb097276 */ /* 0x000fe400078100f2 */
[----:B------:R-:W-:Y:S02]  /*bd60*/  FMNMX3.FTZ R252, R252, R243, R241, !PT ;  /* 0x000000f3fcfc7276 */ /* 0x000fe400078100f1 */
[----:B------:R-:W-:Y:S03]  /*bd70*/  IADD3 R251, PT, PT, R249, 0x39, RZ ;  /* 0x00000039f9fb7810 */ /* 0x000fe60007ffe0ff */
[----:B------:R-:W2:Y:S01]  /*bd80*/  MUFU.TANH R135, R135 ;  /* 0x0000008700877308 */ /* 0x000ea20000002400 */
[----:B------:R-:W-:Y:S01]  /*bd90*/  FMNMX3.FTZ R252, R252, R237, R239, !PT ;  /* 0x000000edfcfc7276 */ /* 0x000fe200078100ef */
[----:B---3--:R-:W-:Y:S01]  /*bda0*/  FFMA.FTZ R224, R5, R0, R224 ;  /* 0x0000000005e07223 */ /* 0x008fe200000100e0 */
[----:B------:R-:W-:Y:S02]  /*bdb0*/  FMNMX3.FTZ R249, R9, R238, R236, !PT ;  /* 0x000000ee09f97276 */ /* 0x000fe400078100ec */
[----:B------:R-:W-:Y:S02]  /*bdc0*/  FMNMX3.FTZ R252, R252, R235, R233, !PT ;  /* 0x000000ebfcfc7276 */ /* 0x000fe400078100e9 */
[----:B------:R-:W-:Y:S03]  /*bdd0*/  FMNMX3.FTZ R249, R249, R232, R234, !PT ;  /* 0x000000e8f9f97276 */ /* 0x000fe600078100ea */
[----:B------:R-:W3:Y:S01]  /*bde0*/  MUFU.TANH R196, R196 ;  /* 0x000000c400c47308 */ /* 0x000ee20000002400 */
[----:B------:R-:W-:Y:S01]  /*bdf0*/  FMNMX3.FTZ R252, R252, R231, R229, !PT ;  /* 0x000000e7fcfc7276 */ /* 0x000fe200078100e5 */
[----:B-1----:R-:W-:Y:S01]  /*be00*/  FFMA.FTZ R136, R5, R0, R136 ;  /* 0x0000000005887223 */ /* 0x002fe20000010088 */
[----:B------:R-:W-:Y:S02]  /*be10*/  I2FP.F32.U32 R5, R251 ;  /* 0x000000fb00057245 */ /* 0x000fe40000201000 */
[----:B------:R-:W-:Y:S02]  /*be20*/  FMNMX3.FTZ R249, R249, R230, R228, !PT ;  /* 0x000000e6f9f97276 */ /* 0x000fe400078100e4 */
[----:B------:R-:W-:Y:S03]  /*be30*/  FMNMX3.FTZ R4, R252, R227, R225, !PT ;  /* 0x000000e3fc047276 */ /* 0x000fe600078100e1 */
[----:B------:R-:W1:Y:S01]  /*be40*/  MUFU.TANH R134, R134 ;  /* 0x0000008600867308 */ /* 0x000e620000002400 */
[----:B------:R-:W-:Y:S01]  /*be50*/  FMNMX3.FTZ R249, R249, R226, R224, !PT ;  /* 0x000000e2f9f97276 */ /* 0x000fe200078100e0 */
[-C--:B--2---:R-:W-:Y:S01]  /*be60*/  FFMA.FTZ R135, R7, R0.reuse, R135 ;  /* 0x0000000007877223 */ /* 0x084fe20000010087 */
[----:B------:R-:W-:Y:S01]  /*be70*/  FMNMX3.FTZ R4, R4, R137, R136, !PT ;  /* 0x0000008904047276 */ /* 0x000fe20007810088 */
[-C--:B---3--:R-:W-:Y:S05]  /*be80*/  FFMA.FTZ R196, R5, R0.reuse, R196 ;  /* 0x0000000005c47223 */ /* 0x088fea00000100c4 */
[----:B------:R-:W-:Y:S01]  /*be90*/  FMNMX3.FTZ R249, R249, R195, R196, !PT ;  /* 0x000000c3f9f97276 */ /* 0x000fe200078100c4 */
[----:B-1----:R-:W-:Y:S05]  /*bea0*/  FFMA.FTZ R134, R5, R0, R134 ;  /* 0x0000000005867223 */ /* 0x002fea0000010086 */
[----:B------:R-:W-:Y:S01]  /*beb0*/  FMNMX3.FTZ R7, R4, R135, R134, !PT ;  /* 0x0000008704077276 */ /* 0x000fe20007810086 */
[----:B------:R-:W-:Y:S06]  /*bec0*/  @P4 BRA `(.L_x_921) ;  /* 0xffffffe000544947 */ /* 0x000fec000383ffff */
.L_x_920:
        /* <DEDUP_REMOVED lines=20> */
[C---:B------:R-:W-:Y:S01]  /*c010*/  FMUL.FTZ R139, R133.reuse, UR4 ;  /* 0x00000004858b7c20 */ /* 0x040fe20008410000 */
[C---:B------:R-:W-:Y:S01]  /*c020*/  FSETP.NEU.FTZ.AND P3, PT, R133.reuse, -INF , PT ;  /* 0xff8000008500780b */ /* 0x040fe20003f7d000 */
[----:B------:R-:W-:Y:S01]  /*c030*/  FADD.FTZ R2, -R133, R2 ;  /* 0x0000000285027221 */ /* 0x000fe20000010100 */
[C---:B------:R-:W-:Y:S01]  /*c040*/  FSETP.NEU.FTZ.AND P2, PT, R132.reuse, -INF , PT ;  /* 0xff8000008400780b */ /* 0x040fe20003f5d000 */
[C---:B------:R-:W-:Y:S01]  /*c050*/  FMUL.FTZ R138, R132.reuse, UR4 ;  /* 0x00000004848a7c20 */ /* 0x040fe20008410000 */
[----:B------:R-:W-:Y:S01]  /*c060*/  FADD.FTZ R4, -R132, R3 ;  /* 0x0000000384047221 */ /* 0x000fe20000010100 */
[----:B------:R-:W-:Y:S01]  /*c070*/  FSEL R139, R139, RZ, P3 ;  /* 0x000000ff8b8b7208 */ /* 0x000fe20001800000 */
[----:B------:R-:W-:Y:S02]  /*c080*/  FMUL.FTZ R3, R2, UR4 ;  /* 0x0000000402037c20 */ /* 0x000fe40008410000 */
[----:B------:R-:W-:Y:S01]  /*c090*/  FSEL R138, R138, RZ, P2 ;  /* 0x000000ff8a8a7208 */ /* 0x000fe20001000000 */
[----:B------:R-:W-:Y:S01]  /*c0a0*/  FMUL.FTZ R2, R4, UR4 ;  /* 0x0000000404027c20 */ /* 0x000fe20008410000 */
        /* <DEDUP_REMOVED lines=25> */
[C---:B------:R-:W-:Y:S01]  /*c240*/  FMUL.FTZ R8, R3.reuse, R124 ;  /* 0x0000007c03087220 */ /* 0x040fe20000410000 */
[C---:B--2---:R-:W-:Y:S01]  /*c250*/  FMUL.FTZ R6, R2.reuse, R130 ;  /* 0x0000008202067220 */ /* 0x044fe20000410000 */
[C---:B------:R-:W-:Y:S07]  /*c260*/  FMUL.FTZ R7, R2.reuse, R131 ;  /* 0x0000008302077220 */ /* 0x040fee0000410000 */
[----:B------:R-:W1:Y:S01]  /*c270*/  MUFU.EX2 R168, R168 ;  /* 0x000000a800a87308 */ /* 0x000e620000000800 */
[C---:B------:R-:W-:Y:S01]  /*c280*/  FMUL.FTZ R9, R3.reuse, R125 ;  /* 0x0000007d03097220 */ /* 0x040fe20000410000 */
[C---:B------:R-:W-:Y:S01]  /*c290*/  FMUL.FTZ R10, R2.reuse, R126 ;  /* 0x0000007e020a7220 */ /* 0x040fe20000410000 */
[----:B------:R-:W-:Y:S07]  /*c2a0*/  FMUL.FTZ R11, R2, R127 ;  /* 0x0000007f020b7220 */ /* 0x000fee0000410000 */
[----:B------:R-:W-:Y:S01]  /*c2b0*/  MUFU.EX2 R170, R170 ;  /* 0x000000aa00aa7308 */ /* 0x000fe20000000800 */
[C---:B------:R-:W-:Y:S01]  /*c2c0*/  FMUL.FTZ R16, R3.reuse, R116 ;  /* 0x0000007403107220 */ /* 0x040fe20000410000 */
[----:B---3--:R-:W-:Y:S01]  /*c2d0*/  F2FP.BF16.F32.PACK_AB R128, R172, R174 ;  /* 0x000000aeac80723e */ /* 0x008fe200000010ff */
[C---:B------:R-:W-:Y:S07]  /*c2e0*/  FMUL.FTZ R17, R3.reuse, R117 ;  /* 0x0000007503117220 */ /* 0x040fee0000410000 */
[----:B------:R-:W2:Y:S01]  /*c2f0*/  MUFU.EX2 R169, R169 ;  /* 0x000000a900a97308 */ /* 0x000ea20000000800 */
[C---:B------:R-:W-:Y:S01]  /*c300*/  FMUL.FTZ R18, R2.reuse, R118 ;  /* 0x0000007602127220 */ /* 0x040fe20000410000 */
[----:B------:R-:W-:Y:S01]  /*c310*/  FMUL.FTZ R19, R2, R119 ;  /* 0x0000007702137220 */ /* 0x000fe20000410000 */
[C---:B------:R-:W-:Y:S07]  /*c320*/  FMUL.FTZ R24, R3.reuse, R108 ;  /* 0x0000006c03187220 */ /* 0x040fee0000410000 */
[----:B------:R-:W-:Y:S01]  /*c330*/  MUFU.EX2 R167, R167 ;  /* 0x000000a700a77308 */ /* 0x000fe20000000800 */
[C---:B------:R-:W-:Y:S01]  /*c340*/  FMUL.FTZ R25, R3.reuse, R109 ;  /* 0x0000006d03197220 */ /* 0x040fe20000410000 */
[----:B-1----:R-:W-:Y:S01]  /*c350*/  F2FP.BF16.F32.PACK_AB R129, R168, R171 ;  /* 0x000000aba881723e */ /* 0x002fe200000010ff */
[C---:B------:R-:W-:Y:S07]  /*c360*/  FMUL.FTZ R26, R2.reuse, R110 ;  /* 0x0000006e021a7220 */ /* 0x040fee0000410000 */
[----:B------:R-:W1:Y:S01]  /*c370*/  MUFU.EX2 R166, R166 ;  /* 0x000000a600a67308 */ /* 0x000e620000000800 */
[C---:B------:R-:W-:Y:S01]  /*c380*/  FMUL.FTZ R27, R2.reuse, R111 ;  /* 0x0000006f021b7220 */ /* 0x040fe20000410000 */
[----:B------:R-:W-:Y:S01]  /*c390*/  LDSM.16.MT88.4 R116, [R165+0x800] ;  /* 0x00080000a574783b */ /* 0x000fe20000004200 */
[C---:B------:R-:W-:Y:S01]  /*c3a0*/  FMUL.FTZ R32, R3.reuse, R100 ;  /* 0x0000006403207220 */ /* 0x040fe20000410000 */
[----:B------:R-:W-:Y:S01]  /*c3b0*/  FMUL.FTZ R33, R3, R101 ;  /* 0x0000006503217220 */ /* 0x000fe20000410000 */
[C---:B------:R-:W-:Y:S01]  /*c3c0*/  FMUL.FTZ R34, R2.reuse, R102 ;  /* 0x0000006602227220 */ /* 0x040fe20000410000 */
[----:B--2---:R-:W-:Y:S01]  /*c3d0*/  F2FP.BF16.F32.PACK_AB R130, R169, R170 ;  /* 0x000000aaa982723e */ /* 0x004fe200000010ff */
[C---:B------:R-:W-:Y:S01]  /*c3e0*/  FMUL.FTZ R35, R2.reuse, R103 ;  /* 0x0000006702237220 */ /* 0x040fe20000410000 */
[C---:B------:R-:W-:Y:S01]  /*c3f0*/  FMUL.FTZ R36, R3.reuse, R36 ;  /* 0x0000002403247220 */ /* 0x040fe20000410000 */
[C---:B------:R-:W-:Y:S01]  /*c400*/  FMUL.FTZ R37, R3.reuse, R37 ;  /* 0x0000002503257220 */ /* 0x040fe20000410000 */
[----:B------:R-:W-:Y:S01]  /*c410*/  LDSM.16.MT88.4 R100, [R165+0x2000] ;  /* 0x00200000a564783b */ /* 0x000fe20000004200 */
[C---:B------:R-:W-:Y:S01]  /*c420*/  FMUL.FTZ R38, R2.reuse, R38 ;  /* 0x0000002602267220 */ /* 0x040fe20000410000 */
[----:B------:R-:W-:Y:S01]  /*c430*/  FMUL.FTZ R39, R2, R39 ;  /* 0x0000002702277220 */ /* 0x000fe20000410000 */
[C---:B------:R-:W-:Y:S01]  /*c440*/  FMUL.FTZ R40, R3.reuse, R40 ;  /* 0x0000002803287220 */ /* 0x040fe20000410000 */
[----:B-1----:R-:W-:Y:S01]  /*c450*/  F2FP.BF16.F32.PACK_AB R131, R166, R167 ;  /* 0x000000a7a683723e */ /* 0x002fe200000010ff */
[C---:B------:R-:W-:Y:S01]  /*c460*/  FMUL.FTZ R41, R3.reuse, R41 ;  /* 0x0000002903297220 */ /* 0x040fe20000410000 */
[C---:B------:R-:W-:Y:S01]  /*c470*/  FMUL.FTZ R42, R2.reuse, R42 ;  /* 0x0000002a022a7220 */ /* 0x040fe20000410000 */
[C---:B------:R-:W-:Y:S01]  /*c480*/  FMUL.FTZ R43, R2.reuse, R43 ;  /* 0x0000002b022b7220 */ /* 0x040fe20000410000 */
[----:B------:R-:W-:Y:S01]  /*c490*/  LDSM.16.MT88.4 R108, [R164+0x2000] ;  /* 0x00200000a46c783b */ /* 0x000fe20000004200 */
[C---:B------:R-:W-:Y:S01]  /*c4a0*/  FMUL.FTZ R44, R3.reuse, R44 ;  /* 0x0000002c032c7220 */ /* 0x040fe20000410000 */
[C---:B------:R-:W-:Y:S01]  /*c4b0*/  FMUL.FTZ R45, R3.reuse, R45 ;  /* 0x0000002d032d7220 */ /* 0x040fe20000410000 */
[C---:B------:R-:W-:Y:S01]  /*c4c0*/  HMMA.16816.F32.BF16 R4, R128.reuse, R12, R4 ;  /* 0x0000000c8004723c */ /* 0x040fe20000041804 */
[----:B------:R-:W1:Y:S04]  /*c4d0*/  MUFU.EX2 R176, R176 ;  /* 0x000000b000b07308 */ /* 0x000e680000000800 */
[----:B------:R-:W-:Y:S01]  /*c4e0*/  LDSM.16.MT88.4 R124, [R188+0xe800] ;  /* 0x00e80000bc7c783b */ /* 0x000fe20000004200 */
[C---:B------:R-:W-:Y:S01]  /*c4f0*/  FMUL.FTZ R12, R3.reuse, R120 ;  /* 0x00000078030c7220 */ /* 0x040fe20000410000 */
[C---:B------:R-:W-:Y:S01]  /*c500*/  FMUL.FTZ R13, R3.reuse, R121 ;  /* 0x00000079030d7220 */ /* 0x040fe20000410000 */
[C---:B------:R-:W-:Y:S03]  /*c510*/  HMMA.16816.F32.BF16 R8, R128.reuse, R14, R8 ;  /* 0x0000000e8008723c */ /* 0x040fe60000041808 */
[----:B------:R-:W2:Y:S01]  /*c520*/  MUFU.EX2 R177, R177 ;  /* 0x000000b100b17308 */ /* 0x000ea20000000800 */
[C---:B------:R-:W-:Y:S01]  /*c530*/  FMUL.FTZ R14, R2.reuse, R122 ;  /* 0x0000007a020e7220 */ /* 0x040fe20000410000 */
[C---:B------:R-:W-:Y:S01]  /*c540*/  FMUL.FTZ R15, R2.reuse, R123 ;  /* 0x0000007b020f7220 */ /* 0x040fe20000410000 */
[C---:B------:R-:W-:Y:S01]  /*c550*/  FMUL.FTZ R46, R2.reuse, R46 ;  /* 0x0000002e022e7220 */ /* 0x040fe20000410000 */
[----:B------:R-:W3:Y:S01]  /*c560*/  LDSM.16.MT88.4 R120, [R164] ;  /* 0x00000000a478783b */ /* 0x000ee20000004200 */
        /* <DEDUP_REMOVED lines=11> */
[C---:B------:R-:W-:Y:S03]  /*c620*/  HMMA.16816.F32.BF16 R16, R128.reuse, R22, R16 ;  /* 0x000000168010723c */ /* 0x040fe60000041810 */
[----:B------:R-:W4:Y:S01]  /*c630*/  MUFU.EX2 R173, R173 ;  /* 0x000000ad00ad7308 */ /* 0x000f220000000800 */
[C---:B------:R-:W-:Y:S01]  /*c640*/  FMUL.FTZ R22, R2.reuse, R114 ;  /* 0x0000007202167220 */ /* 0x040fe20000410000 */
[C---:B------:R-:W-:Y:S01]  /*c650*/  FMUL.FTZ R23, R2.reuse, R115 ;  /* 0x0000007302177220 */ /* 0x040fe20000410000 */
[C---:B------:R-:W-:Y:S01]  /*c660*/  FMUL.FTZ R54, R2.reuse, R54 ;  /* 0x0000003602367220 */ /* 0x040fe20000410000 */
[----:B------:R-:W5:Y:S01]  /*c670*/  LDSM.16.MT88.4 R112, [R189+0xe000] ;  /* 0x00e00000bd70783b */ /* 0x000f620000004200 */
        /* <DEDUP_REMOVED lines=16> */
[----:B------:R-:W1:Y:S01]  /*c780*/  LDSM.16.MT88.4 R104, [R188+0xe000] ;  /* 0x00e00000bc68783b */ /* 0x000e620000004200 */
[C---:B------:R-:W-:Y:S01]  /*c790*/  FMUL.FTZ R63, R2.reuse, R63 ;  /* 0x0000003f023f7220 */ /* 0x040fe20000410000 */
[C---:B------:R-:W-:Y:S01]  /*c7a0*/  FMUL.FTZ R64, R3.reuse, R64 ;  /* 0x0000004003407220 */ /* 0x040fe20000410000 */
[C---:B------:R-:W-:Y:S01]  /*c7b0*/  FMUL.FTZ R65, R3.reuse, R65 ;  /* 0x0000004103417220 */ /* 0x040fe20000410000 */
[C---:B------:R-:W-:Y:S01]  /*c7c0*/  FMUL.FTZ R66, R2.reuse, R66 ;  /* 0x0000004202427220 */ /* 0x040fe20000410000 */
[C---:B---3--:R-:W-:Y:S01]  /*c7d0*/  HMMA.16816.F32.BF16 R28, R128.reuse, R120, R28 ;  /* 0x00000078801c723c */ /* 0x048fe2000004181c */
[----:B------:R-:W-:Y:S02]  /*c7e0*/  MUFU.EX2 R182, R182 ;  /* 0x000000b600b67308 */ /* 0x000fe40000000800 */
[C---:B------:R-:W-:Y:S01]  /*c7f0*/  FMUL.FTZ R67, R2.reuse, R67 ;  /* 0x0000004302437220 */ /* 0x040fe20000410000 */
[C---:B------:R-:W-:Y:S01]  /*c800*/  FMUL.FTZ R68, R3.reuse, R68 ;  /* 0x0000004403447220 */ /* 0x040fe20000410000 */
[C---:B------:R-:W-:Y:S01]  /*c810*/  FMUL.FTZ R69, R3.reuse, R69 ;  /* 0x0000004503457220 */ /* 0x040fe20000410000 */
[C---:B------:R-:W-:Y:S01]  /*c820*/  FMUL.FTZ R70, R2.reuse, R70 ;  /* 0x0000004602467220 */ /* 0x040fe20000410000 */
[C---:B------:R-:W-:Y:S01]  /*c830*/  FMUL.FTZ R71, R2.reuse, R71 ;  /* 0x0000004702477220 */ /* 0x040fe20000410000 */
[C---:B------:R-:W-:Y:S01]  /*c840*/  HMMA.16816.F32.BF16 R32, R128.reuse, R122, R32 ;  /* 0x0000007a8020723c */ /* 0x040fe20000041820 */
[----:B------:R-:W-:Y:S02]  /*c850*/  LDSM.16.MT88.4 R120, [R164+0x800] ;  /* 0x00080000a478783b */ /* 0x000fe40000004200 */
[----:B------:R-:W3:Y:S01]  /*c860*/  MUFU.EX2 R179, R179 ;  /* 0x000000b300b37308 */ /* 0x000ee20000000800 */
[C---:B------:R-:W-:Y:S01]  /*c870*/  FMUL.FTZ R72, R3.reuse, R72 ;  /* 0x0000004803487220 */ /* 0x040fe20000410000 */
[C---:B------:R-:W-:Y:S01]  /*c880*/  FMUL.FTZ R73, R3.reuse, R73 ;  /* 0x0000004903497220 */ /* 0x040fe20000410000 */
[C---:B------:R-:W-:Y:S01]  /*c890*/  FMUL.FTZ R74, R2.reuse, R74 ;  /* 0x0000004a024a7220 */ /* 0x040fe20000410000 */
[C---:B------:R-:W-:Y:S01]  /*c8a0*/  FMUL.FTZ R75, R2.reuse, R75 ;  /* 0x0000004b024b7220 */ /* 0x040fe20000410000 */
[C---:B------:R-:W-:Y:S01]  /*c8b0*/  FMUL.FTZ R76, R3.reuse, R76 ;  /* 0x0000004c034c7220 */ /* 0x040fe20000410000 */
[C---:B-----5:R-:W-:Y:S04]  /*c8c0*/  HMMA.16816.F32.BF16 R36, R128.reuse, R112, R36 ;  /* 0x000000708024723c */ /* 0x060fe80000041824 */
[----:B------:R-:W-:Y:S01]  /*c8d0*/  MUFU.EX2 R197, R197 ;  /* 0x000000c500c57308 */ /* 0x000fe20000000800 */
[C---:B------:R-:W-:Y:S01]  /*c8e0*/  FMUL.FTZ R77, R3.reuse, R77 ;  /* 0x0000004d034d7220 */ /* 0x040fe20000410000 */
[C---:B------:R-:W-:Y:S01]  /*c8f0*/  FMUL.FTZ R78, R2.reuse, R78 ;  /* 0x0000004e024e7220 */ /* 0x040fe20000410000 */
[C---:B------:R-:W-:Y:S01]  /*c900*/  FMUL.FTZ R79, R2.reuse, R79 ;  /* 0x0000004f024f7220 */ /* 0x040fe20000410000 */
        /* <DEDUP_REMOVED lines=35> */
[--C-:B------:R-:W-:Y:S01]  /*cb40*/  FFMA.FTZ R230, R225, UR4, -R138.reuse ;  /* 0x00000004e1e67c23 */ /* 0x100fe2000801088a */
[--C-:B------:R-:W-:Y:S07]  /*cb50*/  FFMA.FTZ R201, R226, UR4, -R139.reuse ;  /* 0x00000004e2c97c23 */ /* 0x100fee000801088b */
[----:B------:R-:W3:Y:S01]  /*cb60*/  MUFU.EX2 R198, R198 ;  /* 0x000000c600c67308 */ /* 0x000ee20000000800 */
[----:B------:R-:W-:Y:S01]  /*cb70*/  FFMA.FTZ R226, R137, UR4, -R138 ;  /* 0x0000000489e27c23 */ /* 0x000fe2000801088a */
[C---:B------:R-:W-:Y:S08]  /*cb80*/  HMMA.16816.F32.BF16 R60, R128.reuse, R108, R60 ;  /* 0x0000006c803c723c */ /* 0x040ff0000004183c */
[----:B------:R-:W-:Y:S01]  /*cb90*/  MUFU.EX2 R200, R200 ;  /* 0x000000c800c87308 */ /* 0x000fe20000000800 */
[----:B------:R-:W-:Y:S01]  /*cba0*/  FFMA.FTZ R224, R224, UR4, -R139 ;  /* 0x00000004e0e07c23 */ /* 0x000fe2000801088b */
[----:B------:R-:W-:Y:S01]  /*cbb0*/  FFMA.FTZ R174, R3, R222, R174 ;  /* 0x000000de03ae7223 */ /* 0x000fe200000100ae */
[----:B------:R-:W-:Y:S07]  /*cbc0*/  ISETP.NE.AND P2, PT, R214, RZ, PT ;  /* 0x000000ffd600720c */ /* 0x000fee0003f45270 */
[----:B------:R-:W3:Y:S01]  /*cbd0*/  MUFU.EX2 R183, R183 ;  /* 0x000000b700b77308 */ /* 0x000ee20000000800 */
[----:B------:R-:W-:Y:S01]  /*cbe0*/  FFMA.FTZ R171, R2, R223, R171 ;  /* 0x000000df02ab7223 */ /* 0x000fe200000100ab */
[C---:B------:R-:W-:Y:S01]  /*cbf0*/  HMMA.16816.F32.BF16 R64, R128.reuse, R110, R64 ;  /* 0x0000006e8040723c */ /* 0x040fe20000041840 */
[----:B------:R-:W3:Y:S07]  /*cc00*/  LDSM.16.MT88.4 R108, [R165+0x4000] ;  /* 0x00400000a56c783b */ /* 0x000eee0000004200 */
[----:B------:R-:W3:Y:S01]  /*cc10*/  MUFU.EX2 R228, R228 ;  /* 0x000000e400e47308 */ /* 0x000ee20000000800 */
[----:B------:R-:W-:Y:S01]  /*cc20*/  FADD.FTZ R3, R172, R174 ;  /* 0x000000aeac037221 */ /* 0x000fe20000010000 */
[----:B------:R-:W-:Y:S01]  /*cc30*/  FADD.FTZ R168, R168, R171 ;  /* 0x000000aba8a87221 */ /* 0x000fe20000010000 */
[----:B------:R-:W-:Y:S07]  /*cc40*/  IADD3 R214, PT, PT, R214, -0x1, RZ ;  /* 0xffffffffd6d67810 */ /* 0x000fee0007ffe0ff */
[----:B------:R-:W-:Y:S01]  /*cc50*/  MUFU.EX2 R199, R199 ;  /* 0x000000c700c77308 */ /* 0x000fe20000000800 */
[----:B------:R-:W-:Y:S01]  /*cc60*/  FADD.FTZ R170, R170, R3 ;  /* 0x00000003aaaa7221 */ /* 0x000fe20000010000 */
[----:B------:R-:W-:Y:S01]  /*cc70*/  FADD.FTZ R167, R167, R168 ;  /* 0x000000a8a7a77221 */ /* 0x000fe20000010000 */
[C---:B-1----:R-:W-:Y:S07]  /*cc80*/  HMMA.16816.F32.BF16 R68, R128.reuse, R104, R68 ;  /* 0x000000688044723c */ /* 0x042fee0000041844 */
[----:B------:R-:W1:Y:S01]  /*cc90*/  MUFU.EX2 R230, R230 ;  /* 0x000000e600e67308 */ /* 0x000e620000000800 */
[----:B------:R-:W-:Y:S01]  /*cca0*/  FADD.FTZ R169, R169, R170 ;  /* 0x000000aaa9a97221 */ /* 0x000fe20000010000 */
[----:B------:R-:W-:Y:S08]  /*ccb0*/  FADD.FTZ R167, R166, R167 ;  /* 0x000000a7a6a77221 */ /* 0x000ff00000010000 */
[----:B------:R-:W1:Y:S01]  /*ccc0*/  MUFU.EX2 R201, R201 ;  /* 0x000000c900c97308 */ /* 0x000e620000000800 */
[----:B------:R-:W-:Y:S01]  /*ccd0*/  FADD.FTZ R2, R176, R169 ;  /* 0x000000a9b0027221 */ /* 0x000fe20000010000 */
[C---:B------:R-:W-:Y:S01]  /*cce0*/  HMMA.16816.F32.BF16 R72, R128.reuse, R106, R72 ;  /* 0x0000006a8048723c */ /* 0x040fe20000041848 */
[----:B------:R-:W1:Y:S07]  /*ccf0*/  LDSM.16.MT88.4 R104, [R164+0x4000] ;  /* 0x00400000a468783b */ /* 0x000e6e0000004200 */
[----:B------:R-:W1:Y:S01]  /*cd00*/  MUFU.EX2 R224, R224 ;  /* 0x000000e000e07308 */ /* 0x000e620000000800 */
[C---:B--2---:R-:W-:Y:S09]  /*cd10*/  FADD.FTZ R2, R177.reuse, R2 ;  /* 0x00000002b1027221 */ /* 0x044ff20000010000 */
[----:B------:R-:W-:Y:S01]  /*cd20*/  MUFU.EX2 R226, R226 ;  /* 0x000000e200e27308 */ /* 0x000fe20000000800 */
[C---:B-----5:R-:W-:Y:S03]  /*cd30*/  HMMA.16816.F32.BF16 R76, R128.reuse, R100, R76 ;  /* 0x00000064804c723c */ /* 0x060fe6000004184c */
[----:B------:R-:W-:Y:S02]  /*cd40*/  F2FP.BF16.F32.PACK_AB R100, R177, R176 ;  /* 0x000000b0b164723e */ /* 0x000fe400000010ff */
[C---:B----4-:R-:W-:Y:S01]  /*cd50*/  F2FP.BF16.F32.PACK_AB R101, R173.reuse, R178 ;  /* 0x000000b2ad65723e */ /* 0x050fe200000010ff */
[----:B------:R-:W-:Y:S02]  /*cd60*/  FADD.FTZ R178, R178, R167 ;  /* 0x000000a7b2b27221 */ /* 0x000fe40000010000 */
[C---:B------:R-:W-:Y:S03]  /*cd70*/  HMMA.16816.F32.BF16 R80, R128.reuse, R102, R80 ;  /* 0x000000668050723c */ /* 0x040fe60000041850 */
[----:B------:R-:W-:Y:S01]  /*cd80*/  F2FP.BF16.F32.PACK_AB R102, R180, R175 ;  /* 0x000000afb466723e */ /* 0x000fe200000010ff */
[----:B------:R-:W-:Y:S01]  /*cd90*/  FADD.FTZ R173, R173, R178 ;  /* 0x000000b2adad7221 */ /* 0x000fe20000010000 */
[----:B---3--:R-:W-:Y:S01]  /*cda0*/  F2FP.BF16.F32.PACK_AB R103, R179, R182 ;  /* 0x000000b6b367723e */ /* 0x008fe200000010ff */
[----:B------:R-:W-:Y:S01]  /*cdb0*/  FADD.FTZ R175, R175, R2 ;  /* 0x00000002afaf7221 */ /* 0x000fe20000010000 */
[----:B------:R-:W-:Y:S01]  /*cdc0*/  MOV R2, R133 ;  /* 0x0000008500027202 */ /* 0x000fe20000000f00 */
[C---:B------:R-:W-:Y:S03]  /*cdd0*/  HMMA.16816.F32.BF16 R84, R128.reuse, R108, R84 ;  /* 0x0000006c8054723c */ /* 0x040fe60000041854 */
[----:B------:R-:W-:Y:S01]  /*cde0*/  FADD.FTZ R182, R182, R173 ;  /* 0x000000adb6b67221 */ /* 0x000fe20000010000 */
[----:B------:R-:W-:Y:S03]  /*cdf0*/  FADD.FTZ R180, R180, R175 ;  /* 0x000000afb4b47221 */ /* 0x000fe60000010000 */
[----:B------:R-:W-:Y:S01]  /*ce00*/  FADD.FTZ R179, R179, R182 ;  /* 0x000000b6b3b37221 */ /* 0x000fe20000010000 */
[C---:B------:R-:W-:Y:S01]  /*ce10*/  HMMA.16816.F32.BF16 R88, R128.reuse, R110, R88 ;  /* 0x0000006e8058723c */ /* 0x040fe20000041858 */
[----:B------:R-:W2:Y:S07]  /*ce20*/  LDSM.16.MT88.4 R108, [R189+0xc800] ;  /* 0x00c80000bd6c783b */ /* 0x000eae0000004200 */
        /* <DEDUP_REMOVED lines=42> */
[C---:B------:R-:W-:Y:S01]  /*d0d0*/  F2FP.BF16.F32.PACK_AB R101, R183.reuse, R200 ;  /* 0x000000c8b765723e */ /* 0x040fe200000010ff */
        /* <DEDUP_REMOVED lines=9> */
[----:B------:R-:W-:Y:S03]  /*d170*/  FADD.FTZ R199, R230, R199 ;  /* 0x000000c7e6c77221 */ /* 0x000fe60000010000 */
[----:B------:R-:W-:Y:S01]  /*d180*/  FADD.FTZ R3, R201, R228 ;  /* 0x000000e4c9037221 */ /* 0x000fe20000010000 */
[C---:B------:R-:W-:Y:S01]  /*d190*/  HMMA.16816.F32.BF16 R8, R100.reuse, R110, R8 ;  /* 0x0000006e6408723c */ /* 0x040fe20000041808 */
[----:B------:R-:W2:Y:S02]  /*d1a0*/  LDSM.16.MT88.4 R108, [R164+0x5000] ;  /* 0x00500000a46c783b */ /* 0x000ea40000004200 */
[----:B------:R-:W-:Y:S05]  /*d1b0*/  FADD.FTZ R3, R224, R3 ;  /* 0x00000003e0037221 */ /* 0x000fea0000010000 */
[C---:B------:R-:W-:Y:S03]  /*d1c0*/  HMMA.16816.F32.BF16 R12, R100.reuse, R112, R12 ;  /* 0x00000070640c723c */ /* 0x040fe6000004180c */
[--C-:B------:R-:W-:Y:S01]  /*d1d0*/  FFMA.FTZ R112, R195, UR4, -R139.reuse ;  /* 0x00000004c3707c23 */ /* 0x100fe2000801088b */
[----:B------:R-:W-:Y:S01]  /*d1e0*/  FFMA.FTZ R139, R196, UR4, -R139 ;  /* 0x00000004c48b7c23 */ /* 0x000fe2000801088b */
[----:B------:R3:W4:Y:S01]  /*d1f0*/  MUFU.EX2 R195, R136 ;  /* 0x0000008800c37308 */ /* 0x0007220000000800 */
[--C-:B------:R-:W-:Y:S01]  /*d200*/  FFMA.FTZ R113, R135, UR4, -R138.reuse ;  /* 0x0000000487717c23 */ /* 0x100fe2000801088a */
[----:B------:R-:W-:Y:S01]  /*d210*/  FFMA.FTZ R138, R134, UR4, -R138 ;  /* 0x00000004868a7c23 */ /* 0x000fe2000801088a */
[C---:B------:R-:W-:Y:S07]  /*d220*/  HMMA.16816.F32.BF16 R16, R100.reuse, R114, R16 ;  /* 0x000000726410723c */ /* 0x040fee0000041810 */
[----:B------:R-:W-:Y:S10]  /*d230*/  MUFU.EX2 R196, R112 ;  /* 0x0000007000c47308 */ /* 0x000ff40000000800 */
[----:B------:R-:W5:Y:S01]  /*d240*/  MUFU.EX2 R135, R139 ;  /* 0x0000008b00877308 */ /* 0x000f620000000800 */
[C---:B------:R-:W-:Y:S09]  /*d250*/  HMMA.16816.F32.BF16 R20, R100.reuse, R116, R20 ;  /* 0x000000746414723c */ /* 0x040ff20000041814 */
[----:B------:R-:W-:Y:S01]  /*d260*/  MUFU.EX2 R134, R113 ;  /* 0x0000007100867308 */ /* 0x000fe20000000800 */
[----:B---3--:R-:W-:Y:S02]  /*d270*/  F2FP.BF16.F32.PACK_AB R136, R224, R201 ;  /* 0x000000c9e088723e */ /* 0x008fe400000010ff */
[C---:B----4-:R-:W-:Y:S07]  /*d280*/  F2FP.BF16.F32.PACK_AB R137, R195.reuse, R226 ;  /* 0x000000e2c389723e */ /* 0x050fee00000010ff */
[----:B------:R5:W3:Y:S01]  /*d290*/  MUFU.EX2 R203, R138 ;  /* 0x0000008a00cb7308 */ /* 0x000ae20000000800 */
[----:B------:R-:W-:Y:S01]  /*d2a0*/  FADD.FTZ R226, R226, R199 ;  /* 0x000000c7e2e27221 */ /* 0x000fe20000010000 */
[C---:B------:R-:W-:Y:S01]  /*d2b0*/  HMMA.16816.F32.BF16 R24, R100.reuse, R118, R24 ;  /* 0x000000766418723c */ /* 0x040fe20000041818 */
[----:B------:R-:W-:Y:S02]  /*d2c0*/  LDSM.16.MT88.4 R116, [R188+0xd800] ;  /* 0x00d80000bc74783b */ /* 0x000fe40000004200 */
[----:B------:R-:W-:Y:S05]  /*d2d0*/  FADD.FTZ R195, R195, R226 ;  /* 0x000000e2c3c37221 */ /* 0x000fea0000010000 */
[C---:B------:R-:W-:Y:S03]  /*d2e0*/  HMMA.16816.F32.BF16 R28, R100.reuse, R120, R28 ;  /* 0x00000078641c723c */ /* 0x040fe6000004181c */
[----:B-----5:R-:W-:Y:S01]  /*d2f0*/  F2FP.BF16.F32.PACK_AB R138, R135, R196 ;  /* 0x000000c4878a723e */ /* 0x020fe200000010ff */
[----:B------:R-:W-:Y:S01]  /*d300*/  FADD.FTZ R196, R196, R3 ;  /* 0x00000003c4c47221 */ /* 0x000fe20000010000 */
[----:B---3--:R-:W-:Y:S01]  /*d310*/  F2FP.BF16.F32.PACK_AB R139, R203, R134 ;  /* 0x00000086cb8b723e */ /* 0x008fe200000010ff */
[----:B------:R-:W-:Y:S02]  /*d320*/  FADD.FTZ R134, R134, R195 ;  /* 0x000000c386867221 */ /* 0x000fe40000010000 */
[C---:B------:R-:W-:Y:S03]  /*d330*/  HMMA.16816.F32.BF16 R32, R100.reuse, R122, R32 ;  /* 0x0000007a6420723c */ /* 0x040fe60000041820 */
[----:B------:R-:W-:Y:S01]  /*d340*/  MOV R3, R132 ;  /* 0x0000008400037202 */ /* 0x000fe20000000f00 */
[----:B------:R-:W-:Y:S01]  /*d350*/  FADD.FTZ R222, R135, R196 ;  /* 0x000000c487de7221 */ /* 0x000fe20000010000 */
[----:B------:R-:W-:Y:S03]  /*d360*/  FADD.FTZ R223, R203, R134 ;  /* 0x00000086cbdf7221 */ /* 0x000fe60000010000 */
        /* <DEDUP_REMOVED lines=48> */
[----:B------:R-:W-:Y:S01]  /*d670*/  HMMA.16816.F32.BF16 R96, R136, R14, R96 ;  /* 0x0000000e8860723c */ /* 0x000fe20000041860 */
[----:B------:R-:W-:Y:S08]  /*d680*/  @!UPT UIADD3 URZ, UPT, UPT, URZ, URZ, URZ ;  /* 0x000000fffffff290 */ /* 0x000ff0000fffe0ff */
[----:B------:R-:W-:Y:S11]  /*d690*/  @P2 BRA `(.L_x_919) ;  /* 0xffffffcc00a82947 */ /* 0x000ff6000383ffff */
.L_x_918:
[----:B------:R-:W1:Y:S01]  /*d6a0*/  SHFL.BFLY PT, R0, R223, 0x2, 0x1f ;  /* 0x0c401f00df007f89 */ /* 0x000e6200000e0000 */
[C---:B------:R-:W-:Y:S01]  /*d6b0*/  SHF.L.U32 R5, R192.reuse, 0x4, RZ ;  /* 0x00000004c0057819 */ /* 0x040fe200000006ff */
[----:B------:R-:W2:Y:S01]  /*d6c0*/  LDC R12, c[0x0][0x434] ;  /* 0x00010d00ff0c7b82 */ /* 0x000ea20000000800 */
[C---:B------:R-:W-:Y:S01]  /*d6d0*/  LOP3.LUT P3, RZ, R192.reuse, 0x10, RZ, 0xc0, !PT ;  /* 0x00000010c0ff7812 */ /* 0x040fe2000786c0ff */
[----:B------:R-:W3:Y:S01]  /*d6e0*/  SHFL.BFLY PT, R3, R222, 0x2, 0x1f ;  /* 0x0c401f00de037f89 */ /* 0x000ee200000e0000 */
[----:B------:R-:W-:Y:S02]  /*d6f0*/  LOP3.LUT R5, R5, 0x1c0, RZ, 0xc0, !PT ;  /* 0x000001c005057812 */ /* 0x000fe400078ec0ff */
[----:B------:R-:W-:-:S03]  /*d700*/  LOP3.LUT P4, RZ, R192, 0x8, RZ, 0xc0, !PT ;  /* 0x00000008c0ff7812 */ /* 0x000fc6000788c0ff */
[----:B------:R-:W2:Y:S01]  /*d710*/  LDC R14, c[0x0][0x434] ;  /* 0x00010d00ff0e7b82 */ /* 0x000ea20000000800 */
[----:B------:R-:W-:-:S07]  /*d720*/  SEL R190, R190, 0xffffffe0, !P4 ;  /* 0xffffffe0bebe7807 */ /* 0x000fce0006000000 */
[----:B------:R-:W4:Y:S01]  /*d730*/  LDC.U8 R20, c[0x0][0x548] ;  /* 0x00015200ff147b82 */ /* 0x000f220000000000 */
[----:B-1----:R-:W-:Y:S01]  /*d740*/  FADD.FTZ R7, R0, R223 ;  /* 0x000000df00077221 */ /* 0x002fe20000010000 */
[----:B------:R-:W-:Y:S01]  /*d750*/  SHF.L.U32 R0, R192, 0x1, RZ ;  /* 0x00000001c0007819 */ /* 0x000fe200000006ff */
[----:B---3--:R-:W-:-:S03]  /*d760*/  FADD.FTZ R8, R3, R222 ;  /* 0x000000de03087221 */ /* 0x008fc60000010000 */
[----:B------:R-:W1:Y:S01]  /*d770*/  SHFL.BFLY PT, R2, R7, 0x1, 0x1f ;  /* 0x0c201f0007027f89 */ /* 0x000e6200000e0000 */
[--C-:B------:R-:W-:Y:S02]  /*d780*/  LOP3.LUT R193, R193, 0x6, R0.reuse, 0xf8, !PT ;  /* 0x00000006c1c17812 */ /* 0x100fe400078ef800 */
[----:B------:R-:W-:Y:S01]  /*d790*/  LOP3.LUT R0, R5, 0x38, R0, 0xf8, !PT ;  /* 0x0000003805007812 */ /* 0x000fe200078ef800 */
[----:B------:R-:W3:Y:S03]  /*d7a0*/  SHFL.BFLY PT, R3, R8, 0x1, 0x1f ;  /* 0x0c201f0008037f89 */ /* 0x000ee600000e0000 */
[----:B------:R-:W-:-:S04]  /*d7b0*/  LOP3.LUT R0, R193, R0, RZ, 0xfc, !PT ;  /* 0x00000000c1007212 */ /* 0x000fc800078efcff */
[----:B------:R-:W-:Y:S02]  /*d7c0*/  LEA R5, R0, UR5, 0x1 ;  /* 0x0000000500057c11 */ /* 0x000fe4000f8e08ff */
[----:B------:R-:W5:Y:S02]  /*d7d0*/  LDC.U8 R0, c[0x0][0x549] ;  /* 0x00015240ff007b82 */ /* 0x000f640000000000 */
[C---:B------:R-:W-:Y:S02]  /*d7e0*/  IADD3 R11, PT, PT, R5.reuse, 0x40, RZ ;  /* 0x00000040050b7810 */ /* 0x040fe40007ffe0ff */
[C---:B------:R-:W-:Y:S02]  /*d7f0*/  IADD3 R9, PT, PT, R5.reuse, R190, RZ ;  /* 0x000000be05097210 */ /* 0x040fe40007ffe0ff */
[----:B------:R-:W-:-:S04]  /*d800*/  @P3 IADD3 R11, PT, PT, R5, -0x40, RZ ;  /* 0xffffffc0050b3810 */ /* 0x000fc80007ffe0ff */
[----:B------:R-:W-:Y:S01]  /*d810*/  IADD3 R17, PT, PT, R190, R11, RZ ;  /* 0x0000000bbe117210 */ /* 0x000fe20007ffe0ff */
[----:B-1----:R-:W-:Y:S01]  /*d820*/  FADD.FTZ R2, R7, R2 ;  /* 0x0000000207027221 */ /* 0x002fe20000010000 */
[----:B---3--:R-:W-:-:S03]  /*d830*/  FADD.FTZ R3, R8, R3 ;  /* 0x0000000308037221 */ /* 0x008fc60000010000 */
[----:B------:R-:W1:Y:S01]  /*d840*/  MUFU.RCP R4, R2 ;  /* 0x0000000200047308 */ /* 0x000e620000001000 */
[----:B------:R-:W-:Y:S02]  /*d850*/  FSETP.NE.FTZ.AND P1, PT, R2, RZ, PT ;  /* 0x000000ff0200720b */ /* 0x000fe40003f35000 */
[----:B------:R-:W-:-:S05]  /*d860*/  FSETP.NE.FTZ.AND P2, PT, R3, RZ, PT ;  /* 0x000000ff0300720b */ /* 0x000fca0003f55000 */
[----:B------:R-:W3:Y:S01]  /*d870*/  MUFU.RCP R6, R3 ;  /* 0x0000000300067308 */ /* 0x000ee20000001000 */
[----:B-----5:R-:W-:Y:S02]  /*d880*/  ISETP.NE.AND P3, PT, R0, RZ, PT ;  /* 0x000000ff0000720c */ /* 0x020fe40003f65270 */
[----:B------:R-:W2:Y:S05]  /*d890*/  S2R R0, SR_CTAID.X ;  /* 0x0000000000007919 */ /* 0x000eaa0000002500 */
[----:B------:R-:W2:Y:S01]  /*d8a0*/  @P2 MUFU.LG2 R3, R3 ;  /* 0x0000000300032308 */ /* 0x000ea20000000c00 */
[----:B-1----:R-:W-:-:S05]  /*d8b0*/  FSEL R4, R4, 1, P1 ;  /* 0x3f80000004047808 */ /* 0x002fca0000800000 */
[----:B------:R-:W2:Y:S01]  /*d8c0*/  @P3 LDC R21, c[0x0][0x430] ;  /* 0x00010c00ff153b82 */ /* 0x000ea20000000800 */
[C---:B------:R-:W-:Y:S01]  /*d8d0*/  FMUL.FTZ R130, R4.reuse, R130 ;  /* 0x0000008204827220 */ /* 0x040fe20000410000 */
[C---:B------:R-:W-:Y:S01]  /*d8e0*/  FMUL.FTZ R131, R4.reuse, R131 ;  /* 0x0000008304837220 */ /* 0x040fe20000410000 */
[----:B------:R-:W-:Y:S01]  /*d8f0*/  FMUL.FTZ R126, R4, R126 ;  /* 0x0000007e047e7220 */ /* 0x000fe20000410000 */
        /* <DEDUP_REMOVED lines=157> */
[----:B--2---:R-:W-:Y:S01]  /*e2d0*/  @P3 IMAD R14, R21, R12, RZ ;  /* 0x0000000c150e3224 */ /* 0x004fe200078e02ff */
        /* <DEDUP_REMOVED lines=44> */
[----:B-----5:R-:W1:Y:S03]  /*e5a0*/  S2R R13, SR_CTAID.Y ;  /* 0x00000000000d7919 */ /* 0x020e660000002600 */
[----:B------:R-:W-:Y:S01]  /*e5b0*/  LEA R16, R16, UR5, 0x1 ;  /* 0x0000000510107c11 */ /* 0x000fe2000f8e08ff */
[----:B------:R1:W-:Y:S04]  /*e5c0*/  STS [R19+0x4000], R96 ;  /* 0x0040006013007388 */ /* 0x0003e80000000800 */
[----:B------:R1:W-:Y:S01]  /*e5d0*/  STS [R19+0x4400], R98 ;  /* 0x0044006213007388 */ /* 0x0003e20000000800 */
[----:B----4-:R-:W4:Y:S01]  /*e5e0*/  S2R R15, SR_CTAID.Z ;  /* 0x00000000000f7919 */ /* 0x010f220000002700 */
        /* <DEDUP_REMOVED lines=10> */
.L_x_922:
[----:B------:R-:W-:Y:S01]  /*e690*/  BAR.SYNC.DEFER_BLOCKING 0x0 ;  /* 0x0000000000007b1d */ /* 0x000fe20000010000 */
[----:B------:R-:W-:Y:S01]  /*e6a0*/  ISETP.NE.AND P4, PT, R213, -0x1, PT ;  /* 0xffffffffd500780c */ /* 0x000fe20003f85270 */
[----:B-12---:R-:W-:Y:S01]  /*e6b0*/  @!P0 IMAD.WIDE.U32 R24, R13, R6, RZ ;  /* 0x000000060d188225 */ /* 0x006fe200078e00ff */
[----:B------:R-:W-:-:S03]  /*e6c0*/  ISETP.NE.AND P3, PT, R20, RZ, !P3 ;  /* 0x000000ff1400720c */ /* 0x000fc60005f65270 */
[----:B------:R-:W-:Y:S01]  /*e6d0*/  @P2 FMUL.FTZ R26, R3, 0.69314718246459960938 ;  /* 0x3f317218031a2820 */ /* 0x000fe20000410000 */
[----:B------:R-:W-:Y:S01]  /*e6e0*/  LOP3.LUT P5, RZ, R192, 0x3, RZ, 0xc0, !PT ;  /* 0x00000003c0ff7812 */ /* 0x000fe200078ac0ff */
        /* <DEDUP_REMOVED lines=10> */
[----:B------:R-:W-:Y:S01]  /*e790*/  @!P4 IMAD R213, R13, R12, RZ ;  /* 0x0000000c0dd5c224 */ /* 0x000fe200078e02ff */
[----:B------:R-:W-:Y:S01]  /*e7a0*/  MOV R12, 0x7f800000 ;  /* 0x7f800000000c7802 */ /* 0x000fe20000000f00 */
[----:B---34-:R-:W-:-:S02]  /*e7b0*/  IMAD R14, R15, R14, RZ ;  /* 0x0000000e0f0e7224 */ /* 0x018fc400078e02ff */
[----:B------:R-:W-:Y:S01]  /*e7c0*/  IMAD R5, R0, R17, RZ ;  /* 0x0000001100057224 */ /* 0x000fe200078e02ff */
        /* <DEDUP_REMOVED lines=8> */
[----:B------:R-:W-:Y:S01]  /*e850*/  IADD3 R18, P4, P3, R5, R18, R14 ;  /* 0x0000001205127210 */ /* 0x000fe20007b9e00e */
[----:B-1----:R-:W-:Y:S01]  /*e860*/  @P2 FFMA.FTZ R13, R133, R20, R26 ;  /* 0x00000014850d2223 */ /* 0x002fe2000001001a */
[----:B------:R-:W-:-:S02]  /*e870*/  SHF.R.S32.HI R21, RZ, 0x1f, R14 ;  /* 0x0000001fff157819 */ /* 0x000fc4000001140e */
[----:B------:R-:W-:Y:S01]  /*e880*/  SHF.R.S32.HI R5, RZ, 0x1f, R5 ;  /* 0x0000001fff057819 */ /* 0x000fe20000011405 */
[----:B-----5:R-:W-:-:S03]  /*e890*/  @P1 FFMA.FTZ R12, R132, R19, R3 ;  /* 0x00000013840c1223 */ /* 0x020fc60000010003 */
[----:B------:R-:W-:Y:S01]  /*e8a0*/  IADD3.X R21, PT, PT, R5, R4, R21, P4, P3 ;  /* 0x0000000405157210 */ /* 0x000fe200027e6415 */
[----:B---34-:R-:W-:Y:S06]  /*e8b0*/  @P5 BRA `(.L_x_924) ;  /* 0x0000000000445947 */ /* 0x018fec0003800000 */
        /* <DEDUP_REMOVED lines=17> */
.L_x_924:
[----:B------:R-:W-:Y:S05]  /*e9d0*/  BSYNC.RECONVERGENT B0 ;  /* 0x0000000000007941 */ /* 0x000fea0003800200 */
.L_x_923:
        /* <DEDUP_REMOVED lines=37> */
.L_x_926:
[----:B------:R-:W-:Y:S05]  /*ec30*/  BSYNC.RECONVERGENT B0 ;  /* 0x0000000000007941 */ /* 0x000fea0003800200 */
.L_x_925:
        /* <DEDUP_REMOVED lines=24> */
.L_x_928:
[----:B------:R-:W-:Y:S05]  /*edc0*/  BSYNC.RECONVERGENT B0 ;  /* 0x0000000000007941 */ /* 0x000fea0003800200 */
.L_x_927:
        /* <DEDUP_REMOVED lines=24> */
.L_x_930:
[----:B------:R-:W-:Y:S05]  /*ef50*/  BSYNC.RECONVERGENT B0 ;  /* 0x0000000000007941 */ /* 0x000fea0003800200 */
.L_x_929:
        /* <DEDUP_REMOVED lines=24> */
.L_x_931:
        /* <DEDUP_REMOVED lines=10> */
.L_x_945:


//--------------------- .nv.shared._ZN5flash16flash_fwd_kernelI23Flash_fwd_kernel_traitsILi192ELi128ELi64ELi8ELb0ELb0EN7cutlass10bfloat16_tE19Flash_kernel_traitsILi192ELi128ELi64ELi8ES3_EELb0ELb1ELb0ELb0ELb0ELb1ELb0ELb0EEEvNS_16Flash_fwd_paramsE --------------------------
	.section	.nv.shared._ZN5flash16flash_fwd_kernelI23Flash_fwd_kernel_traitsILi192ELi128ELi64ELi8ELb0ELb0EN7cutlass10bfloat16_tE19Flash_kernel_traitsILi192ELi128ELi64ELi8ES3_EELb0ELb1ELb0ELb0ELb0ELb1ELb0ELb0EEEvNS_16Flash_fwd_paramsE,"aw",@nobits
	.sectionflags	@""
	.align	16
	.zero		1024


//--------------------- .nv.shared.reserved.0     --------------------------
	.section	.nv.shared.reserved.0,"aw",@nobits
	.weak		__nv_reservedSMEM_offset_0_alias
	.size		__nv_reservedSMEM_offset_0_alias, 0, 64
	.other		__nv_reservedSMEM_offset_0_alias,@"STO_CUDA_RESERVED_SHARED STV_DEFAULT"
__nv_reservedSMEM_offset_0_alias:
	.zero		0
	.zero		64


//--------------------- .nv.global                --------------------------
	.section	.nv.global,"aw",@nobits
.nv.global:
	.type		_ZN73_INTERNAL_c3e29e2a_37_flash_fwd_hdim192_bf16_causal_sm80_cu_a6473388_28664cute1_E,@object
	.size		_ZN73_INTERNAL_c3e29e2a_37_flash_fwd_hdim192_bf16_causal_sm80_cu_a6473388_28664cute1_E,(_ZN73_INTERNAL_c3e29e2a_37_flash_fwd_hdim192_bf16_causal_sm80_cu_a6473388_28664cuda3std3__45__cpo6cbeginE - _ZN73_INTERNAL_c3e29e2a_37_flash_fwd_hdim192_bf16_causal_sm80_cu_a6473388_28664cute1_E)
_ZN73_INTERNAL_c3e29e2a_37_flash_fwd_hdim192_bf16_causal_sm80_cu_a6473388_28664cute1_E:
	.zero		1
	.type		_ZN73_INTERNAL_c3e29e2a_37_flash_fwd_hdim192_bf16_causal_sm80_cu_a6473388_28664cuda3std3__45__cpo6cbeginE,@object
	.size		_ZN73_INTERNAL_c3e29e2a_37_flash_fwd_hdim192_bf16_causal_sm80_cu_a6473388_28664cuda3std3__45__cpo6cbeginE,(_ZN73_INTERNAL_c3e29e2a_37_flash_fwd_hdim192_bf16_causal_sm80_cu_a6473388_28664cuda3std3__48in_placeE - _ZN73_INTERNAL_c3e29e2a_37_flash_fwd_hdim192_bf16_causal_sm80_cu_a6473388_28664cuda3std3__45__cpo6cbeginE)
_ZN73_INTERNAL_c3e29e2a_37_flash_fwd_hdim192_bf16_causal_sm80_cu_a6473388_28664cuda3std3__45__cpo6cbeginE:
	.zero		1
	.type		_ZN73_INTERNAL_c3e29e2a_37_flash_fwd_hdim192_bf16_causal_sm80_cu_a6473388_28664cuda3std3__48in_placeE,@object
	.size		_ZN73_INTERNAL_c3e29e2a_37_flash_fwd_hdim192_bf16_causal_sm80_cu_a6473388_28664cuda3std3__48in_placeE,(_ZN73_INTERNAL_c3e29e2a_37_flash_fwd_hdim192_bf16_causal_sm80_cu_a6473388_28664cuda3std6ranges3__45__cpo9iter_moveE - _ZN73_INTERNAL_c3e29e2a_37_flash_fwd_hdim192_bf16_causal_sm80_cu_a6473388_28664cuda3std3__48in_placeE)
_ZN73_INTERNAL_c3e29e2a_37_flash_fwd_hdim192_bf16_causal_sm80_cu_a6473388_28664cuda3std3__48in_placeE:
	.zero		1
	.type		_ZN73_INTERNAL_c3e29e2a_37_flash_fwd_hdim192_bf16_causal_sm80_cu_a6473388_28664cuda3std6ranges3__45__cpo9iter_moveE,@object
	.size		_ZN73_INTERNAL_c3e29e2a_37_flash_fwd_hdim192_bf16_causal_sm80_cu_a6473388_28664cuda3std6ranges3__45__cpo9iter_moveE,(_ZN73_INTERNAL_c3e29e2a_37_flash_fwd_hdim192_bf16_causal_sm80_cu_a6473388_28664cuda3std3__45__cpo5beginE - _ZN73_INTERNAL_c3e29e2a_37_flash_fwd_hdim192_bf16_causal_sm80_cu_a6473388_28664cuda3std6ranges3__45__cpo9iter_moveE)
_ZN73_INTERNAL_c3e29e2a_37_flash_fwd_hdim192_bf16_causal_sm80_cu_a6473388_28664cuda3std6ranges3__45__cpo9iter_moveE:
	.zero		1
	.type		_ZN73_INTERNAL_c3e29e2a_37_flash_fwd_hdim192_bf16_causal_sm80_cu_a6473388_28664cuda3std3__45__cpo5beginE,@object
	.size		_ZN73_INTERNAL_c3e29e2a_37_flash_fwd_hdim192_bf16_causal_sm80_cu_a6473388_28664cuda3std3__45__cpo5beginE,(_ZN73_INTERNAL_c3e29e2a_37_flash_fwd_hdim192_bf16_causal_sm80_cu_a6473388_28664cuda3std3__475_GLOBAL__N__c3e29e2a_37_flash_fwd_hdim192_bf16_causal_sm80_cu_a6473388_28666ignoreE - _ZN73_INTERNAL_c3e29e2a_37_flash_fwd_hdim192_bf16_causal_sm80_cu_a6473388_28664cuda3std3__45__cpo5beginE)
_ZN73_INTERNAL_c3e29e2a_37_flash_fwd_hdim192_bf16_causal_sm80_cu_a6473388_28664cuda3std3__45__cpo5beginE:
	.zero		1
	.type		_ZN73_INTERNAL_c3e29e2a_37_flash_fwd_hdim192_bf16_causal_sm80_cu_a6473388_28664cuda3std3__475_GLOBAL__N__c3e29e2a_37_flash_fwd_hdim192_bf16_causal_sm80_cu_a6473388_28666ignoreE,@object
	.size		_ZN73_INTERNAL_c3e29e2a_37_flash_fwd_hdim192_bf16_causal_sm80_cu_a6473388_28664cuda3std3__475_GLOBAL__N__c3e29e2a_37_flash_fwd_hdim192_bf16_causal_sm80_cu_a6473388_28666ignoreE,(_ZN73_INTERNAL_c3e29e2a_37_flash_fwd_hdim192_bf16_causal_sm80_cu_a6473388_28664cute7productE - _ZN73_INTERNAL_c3e29e2a_37_flash_fwd_hdim192_bf16_causal_sm80_cu_a6473388_28664cuda3std3__475_GLOBAL__N__c3e29e2a_37_flash_fwd_hdim192_bf16_causal_sm80_cu_a6473388_28666ignoreE)
_ZN73_INTERNAL_c3e29e2a_37_flash_fwd_hdim192_bf16_causal_sm80_cu_a6473388_28664cuda3std3__475_GLOBAL__N__c3e29e2a_37_flash_fwd_hdim192_bf16_causal_sm80_cu_a6473388_28666ignoreE:
	.zero		1
	.type		_ZN73_INTERNAL_c3e29e2a_37_flash_fwd_hdim192_bf16_causal_sm80_cu_a6473388_28664cute7productE,@object
	.size		_ZN73_INTERNAL_c3e29e2a_37_flash_fwd_hdim192_bf16_causal_sm80_cu_a6473388_28664cute7productE,(_ZN73_INTERNAL_c3e29e2a_37_flash_fwd_hdim192_bf16_causal_sm80_cu_a6473388_28664cuda3std3__45__cpo3endE - _ZN73_INTERNAL_c3e29e2a_37_flash_fwd_hdim192_bf16_causal_sm80_cu_a6473388_28664cute7productE)
_ZN73_INTERNAL_c3e29e2a_37_flash_fwd_hdim192_bf16_causal_sm80_cu_a6473388_28664cute7productE:
	.zero		1
	.type		_ZN73_INTERNAL_c3e29e2a_37_flash_fwd_hdim192_bf16_causal_sm80_cu_a6473388_28664cuda3std3__45__cpo3endE,@object
	.size		_ZN73_INTERNAL_c3e29e2a_37_flash_fwd_hdim192_bf16_causal_sm80_cu_a6473388_28664cuda3std3__45__cpo3endE,(_ZN73_INTERNAL_c3e29e2a_37_flash_fwd_hdim192_bf16_causal_sm80_cu_a6473388_28664cuda3std3__419piecewise_constructE - _ZN73_INTERNAL_c3e29e2a_37_flash_fwd_hdim192_bf16_causal_sm80_cu_a6473388_28664cuda3std3__45__cpo3endE)
_ZN73_INTERNAL_c3e29e2a_37_flash_fwd_hdim192_bf16_causal_sm80_cu_a6473388_28664cuda3std3__45__cpo3endE:
	.zero		1
	.type		_ZN73_INTERNAL_c3e29e2a_37_flash_fwd_hdim192_bf16_causal_sm80_cu_a6473388_28664cuda3std3__419piecewise_constructE,@object
	.size		_ZN73_INTERNAL_c3e29e2a_37_flash_fwd_hdim192_bf16_causal_sm80_cu_a6473388_28664cuda3std3__419piecewise_constructE,(_ZN73_INTERNAL_c3e29e2a_37_flash_fwd_hdim192_bf16_causal_sm80_cu_a6473388_28664cuda3std3__45__cpo4cendE - _ZN73_INTERNAL_c3e29e2a_37_flash_fwd_hdim192_bf16_causal_sm80_cu_a6473388_28664cuda3std3__419piecewise_constructE)
_ZN73_INTERNAL_c3e29e2a_37_flash_fwd_hdim192_bf16_causal_sm80_cu_a6473388_28664cuda3std3__419piecewise_constructE:
	.zero		1
	.type		_ZN73_INTERNAL_c3e29e2a_37_flash_fwd_hdim192_bf16_causal_sm80_cu_a6473388_28664cuda3std3__45__cpo4cendE,@object
	.size		_ZN73_INTERNAL_c3e29e2a_37_flash_fwd_hdim192_bf16_causal_sm80_cu_a6473388_28664cuda3std3__45__cpo4cendE,(_ZN73_INTERNAL_c3e29e2a_37_flash_fwd_hdim192_bf16_causal_sm80_cu_a6473388_28664cuda3std6ranges3__45__cpo4swapE - _ZN73_INTERNAL_c3e29e2a_37_flash_fwd_hdim192_bf16_causal_sm80_cu_a6473388_28664cuda3std3__45__cpo4cendE)
_ZN73_INTERNAL_c3e29e2a_37_flash_fwd_hdim192_bf16_causal_sm80_cu_a6473388_28664cuda3std3__45__cpo4cendE:
	.zero		1
	.type		_ZN73_INTERNAL_c3e29e2a_37_flash_fwd_hdim192_bf16_causal_sm80_cu_a6473388_28664cuda3std6ranges3__45__cpo4swapE,@object
	.size		_ZN73_INTERNAL_c3e29e2a_37_flash_fwd_hdim192_bf16_causal_sm80_cu_a6473388_28664cuda3std6ranges3__45__cpo4swapE,(.L_7 - _ZN73_INTERNAL_c3e29e2a_37_flash_fwd_hdim192_bf16_causal_sm80_cu_a6473388_28664cuda3std6ranges3__45__cpo4swapE)
_ZN73_INTERNAL_c3e29e2a_37_flash_fwd_hdim192_bf16_causal_sm80_cu_a6473388_28664cuda3std6ranges3__45__cpo4swapE:
	.zero		1
.L_7:


//--------------------- .nv.shared._ZN5flash16flash_fwd_kernelI23Flash_fwd_kernel_traitsILi192ELi128ELi64ELi8ELb0ELb0EN7cutlass10bfloat16_tE19Flash_kernel_traitsILi192ELi128ELi64ELi8ES3_EELb0ELb1ELb0ELb0ELb0ELb1ELb1ELb0EEEvNS_16Flash_fwd_paramsE --------------------------
	.section	.nv.shared._ZN5flash16flash_fwd_kernelI23Flash_fwd_kernel_traitsILi192ELi128ELi64ELi8ELb0ELb0EN7cutlass10bfloat16_tE19Flash_kernel_traitsILi192ELi128ELi64ELi8ES3_EELb0ELb1ELb0ELb0ELb0ELb1ELb1ELb0EEEvNS_16Flash_fwd_paramsE,"aw",@nobits
	.sectionflags	@""
	.align	16
	.zero		1024


//--------------------- .nv.shared._ZN5flash16flash_fwd_kernelI23Flash_fwd_kernel_traitsILi192ELi128ELi64ELi8ELb0ELb0EN7cutlass10bfloat16_tE19Flash_kernel_traitsILi192ELi128ELi64ELi8ES3_EELb0ELb1ELb0ELb0ELb0ELb0ELb0ELb0EEEvNS_16Flash_fwd_paramsE --------------------------
	.section	.nv.shared._ZN5flash16flash_fwd_kernelI23Flash_fwd_kernel_traitsILi192ELi128ELi64ELi8ELb0ELb0EN7cutlass10bfloat16_tE19Flash_kernel_traitsILi192ELi128ELi64ELi8ES3_EELb0ELb1ELb0ELb0ELb0ELb0ELb0ELb0EEEvNS_16Flash_fwd_paramsE,"aw",@nobits
	.sectionflags	@""
	.align	16
	.zero		1024


//--------------------- .nv.shared._ZN5flash16flash_fwd_kernelI23Flash_fwd_kernel_traitsILi192ELi128ELi64ELi8ELb0ELb0EN7cutlass10bfloat16_tE19Flash_kernel_traitsILi192ELi128ELi64ELi8ES3_EELb0ELb1ELb0ELb0ELb0ELb0ELb1ELb0EEEvNS_16Flash_fwd_paramsE --------------------------
	.section	.nv.shared._ZN5flash16flash_fwd_kernelI23Flash_fwd_kernel_traitsILi192ELi128ELi64ELi8ELb0ELb0EN7cutlass10bfloat16_tE19Flash_kernel_traitsILi192ELi128ELi64ELi8ES3_EELb0ELb1ELb0ELb0ELb0ELb0ELb1ELb0EEEvNS_16Flash_fwd_paramsE,"aw",@nobits
	.sectionflags	@""
	.align	16
	.zero		1024


//--------------------- .nv.shared._ZN5flash16flash_fwd_kernelI23Flash_fwd_kernel_traitsILi192ELi128ELi64ELi8ELb0ELb0EN7cutlass10bfloat16_tE19Flash_kernel_traitsILi192ELi128ELi64ELi8ES3_EELb0ELb1ELb0ELb1ELb0ELb0ELb0ELb0EEEvNS_16Flash_fwd_paramsE --------------------------
	.section	.nv.shared._ZN5flash16flash_fwd_kernelI23Flash_fwd_kernel_traitsILi192ELi128ELi64ELi8ELb0ELb0EN7cutlass10bfloat16_tE19Flash_kernel_traitsILi192ELi128ELi64ELi8ES3_EELb0ELb1ELb0ELb1ELb0ELb0ELb0ELb0EEEvNS_16Flash_fwd_paramsE,"aw",@nobits
	.sectionflags	@""
	.align	16
	.zero		1024


//--------------------- .nv.shared._ZN5flash16flash_fwd_kernelI23Flash_fwd_kernel_traitsILi192ELi128ELi64ELi8ELb0ELb0EN7cutlass10bfloat16_tE19Flash_kernel_traitsILi192ELi128ELi64ELi8ES3_EELb0ELb1ELb0ELb1ELb0ELb0ELb1ELb0EEEvNS_16Flash_fwd_paramsE --------------------------
	.section	.nv.shared._ZN5flash16flash_fwd_kernelI23Flash_fwd_kernel_traitsILi192ELi128ELi64ELi8ELb0ELb0EN7cutlass10bfloat16_tE19Flash_kernel_traitsILi192ELi128ELi64ELi8ES3_EELb0ELb1ELb0ELb1ELb0ELb0ELb1ELb0EEEvNS_16Flash_fwd_paramsE,"aw",@nobits
	.sectionflags	@""
	.align	16
	.zero		1024


//--------------------- .nv.shared._ZN5flash16flash_fwd_kernelI23Flash_fwd_kernel_traitsILi192ELi64ELi64ELi4ELb0ELb0EN7cutlass10bfloat16_tE19Flash_kernel_traitsILi192ELi64ELi64ELi4ES3_EELb1ELb1ELb0ELb0ELb0ELb0ELb0ELb0EEEvNS_16Flash_fwd_paramsE --------------------------
	.section	.nv.shared._ZN5flash16flash_fwd_kernelI23Flash_fwd_kernel_traitsILi192ELi64ELi64ELi4ELb0ELb0EN7cutlass10bfloat16_tE19Flash_kernel_traitsILi192ELi64ELi64ELi4ES3_EELb1ELb1ELb0ELb0ELb0ELb0ELb0ELb0EEEvNS_16Flash_fwd_paramsE,"aw",@nobits
	.sectionflags	@""
	.align	16
	.zero		1024


//--------------------- .nv.shared._ZN5flash16flash_fwd_kernelI23Flash_fwd_kernel_traitsILi192ELi64ELi64ELi4ELb0ELb0EN7cutlass10bfloat16_tE19Flash_kernel_traitsILi192ELi64ELi64ELi4ES3_EELb1ELb1ELb0ELb0ELb0ELb1ELb0ELb0EEEvNS_16Flash_fwd_paramsE --------------------------
	.section	.nv.shared._ZN5flash16flash_fwd_kernelI23Flash_fwd_kernel_traitsILi192ELi64ELi64ELi4ELb0ELb0EN7cutlass10bfloat16_tE19Flash_kernel_traitsILi192ELi64ELi64ELi4ES3_EELb1ELb1ELb0ELb0ELb0ELb1ELb0ELb0EEEvNS_16Flash_fwd_paramsE,"aw",@nobits
	.sectionflags	@""
	.align	16
	.zero		1024


//--------------------- .nv.shared._ZN5flash16flash_fwd_kernelI23Flash_fwd_kernel_traitsILi192ELi64ELi64ELi4ELb0ELb0EN7cutlass10bfloat16_tE19Flash_kernel_traitsILi192ELi64ELi64ELi4ES3_EELb0ELb1ELb0ELb0ELb0ELb1ELb1ELb0EEEvNS_16Flash_fwd_paramsE --------------------------
	.section	.nv.shared._ZN5flash16flash_fwd_kernelI23Flash_fwd_kernel_traitsILi192ELi64ELi64ELi4ELb0ELb0EN7cutlass10bfloat16_tE19Flash_kernel_traitsILi192ELi64ELi64ELi4ES3_EELb0ELb1ELb0ELb0ELb0ELb1ELb1ELb0EEEvNS_16Flash_fwd_paramsE,"aw",@nobits
	.sectionflags	@""
	.align	16
	.zero		1024


//--------------------- .nv.shared._ZN5flash16flash_fwd_kernelI23Flash_fwd_kernel_traitsILi192ELi64ELi64ELi4ELb0ELb0EN7cutlass10bfloat16_tE19Flash_kernel_traitsILi192ELi64ELi64ELi4ES3_EELb1ELb1ELb0ELb1ELb0ELb0ELb0ELb0EEEvNS_16Flash_fwd_paramsE --------------------------
	.section	.nv.shared._ZN5flash16flash_fwd_kernelI23Flash_fwd_kernel_traitsILi192ELi64ELi64ELi4ELb0ELb0EN7cutlass10bfloat16_tE19Flash_kernel_traitsILi192ELi64ELi64ELi4ES3_EELb1ELb1ELb0ELb1ELb0ELb0ELb0ELb0EEEvNS_16Flash_fwd_paramsE,"aw",@nobits
	.sectionflags	@""
	.align	16
	.zero		1024


//--------------------- .nv.shared._ZN5flash16flash_fwd_kernelI23Flash_fwd_kernel_traitsILi192ELi64ELi64ELi4ELb0ELb0EN7cutlass10bfloat16_tE19Flash_kernel_traitsILi192ELi64ELi64ELi4ES3_EELb1ELb1ELb0ELb0ELb0ELb0ELb0ELb1EEEvNS_16Flash_fwd_paramsE --------------------------
	.section	.nv.shared._ZN5flash16flash_fwd_kernelI23Flash_fwd_kernel_traitsILi192ELi64ELi64ELi4ELb0ELb0EN7cutlass10bfloat16_tE19Flash_kernel_traitsILi192ELi64ELi64ELi4ES3_EELb1ELb1ELb0ELb0ELb0ELb0ELb0ELb1EEEvNS_16Flash_fwd_paramsE,"aw",@nobits
	.sectionflags	@""
	.align	16
	.zero		1024


//--------------------- .nv.shared._ZN5flash16flash_fwd_kernelI23Flash_fwd_kernel_traitsILi192ELi64ELi64ELi4ELb0ELb0EN7cutlass10bfloat16_tE19Flash_kernel_traitsILi192ELi64ELi64ELi4ES3_EELb0ELb1ELb0ELb0ELb0ELb0ELb1ELb0EEEvNS_16Flash_fwd_paramsE --------------------------
	.section	.nv.shared._ZN5flash16flash_fwd_kernelI23Flash_fwd_kernel_traitsILi192ELi64ELi64ELi4ELb0ELb0EN7cutlass10bfloat16_tE19Flash_kernel_traitsILi192ELi64ELi64ELi4ES3_EELb0ELb1ELb0ELb0ELb0ELb0ELb1ELb0EEEvNS_16Flash_fwd_paramsE,"aw",@nobits
	.sectionflags	@""
	.align	16
	.zero		1024


//--------------------- .nv.shared._ZN5flash16flash_fwd_kernelI23Flash_fwd_kernel_traitsILi192ELi64ELi64ELi4ELb0ELb0EN7cutlass10bfloat16_tE19Flash_kernel_traitsILi192ELi64ELi64ELi4ES3_EELb1ELb1ELb0ELb1ELb0ELb0ELb0ELb1EEEvNS_16Flash_fwd_paramsE --------------------------
	.section	.nv.shared._ZN5flash16flash_fwd_kernelI23Flash_fwd_kernel_traitsILi192ELi64ELi64ELi4ELb0ELb0EN7cutlass10bfloat16_tE19Flash_kernel_traitsILi192ELi64ELi64ELi4ES3_EELb1ELb1ELb0ELb1ELb0ELb0ELb0ELb1EEEvNS_16Flash_fwd_paramsE,"aw",@nobits
	.sectionflags	@""
	.align	16
	.zero		1024


//--------------------- .nv.shared._ZN5flash16flash_fwd_kernelI23Flash_fwd_kernel_traitsILi192ELi64ELi64ELi4ELb0ELb0EN7cutlass10bfloat16_tE19Flash_kernel_traitsILi192ELi64ELi64ELi4ES3_EELb0ELb1ELb0ELb1ELb0ELb0ELb1ELb0EEEvNS_16Flash_fwd_paramsE --------------------------
	.section	.nv.shared._ZN5flash16flash_fwd_kernelI23Flash_fwd_kernel_traitsILi192ELi64ELi64ELi4ELb0ELb0EN7cutlass10bfloat16_tE19Flash_kernel_traitsILi192ELi64ELi64ELi4ES3_EELb0ELb1ELb0ELb1ELb0ELb0ELb1ELb0EEEvNS_16Flash_fwd_paramsE,"aw",@nobits
	.sectionflags	@""
	.align	16
	.zero		1024


//--------------------- .nv.constant0._ZN5flash16flash_fwd_kernelI23Flash_fwd_kernel_traitsILi192ELi128ELi64ELi8ELb0ELb0EN7cutlass10bfloat16_tE19Flash_kernel_traitsILi192ELi128ELi64ELi8ES3_EELb0ELb1ELb0ELb0ELb0ELb1ELb0ELb0EEEvNS_16Flash_fwd_paramsE --------------------------
	.section	.nv.constant0._ZN5flash16flash_fwd_kernelI23Flash_fwd_kernel_traitsILi192ELi128ELi64ELi8ELb0ELb0EN7cutlass10bfloat16_tE19Flash_kernel_traitsILi192ELi128ELi64ELi8ES3_EELb0ELb1ELb0ELb0ELb0ELb1ELb0ELb0EEEvNS_16Flash_fwd_paramsE,"a",@progbits
	.sectionflags	@""
	.align	4
.nv.constant0._ZN5flash16flash_fwd_kernelI23Flash_fwd_kernel_traitsILi192ELi128ELi64ELi8ELb0ELb0EN7cutlass10bfloat16_tE19Flash_kernel_traitsILi192ELi128ELi64ELi8ES3_EELb0ELb1ELb0ELb0ELb0ELb1ELb0ELb0EEEvNS_16Flash_fwd_paramsE:
	.zero		1360


//--------------------- .nv.constant0._ZN5flash16flash_fwd_kernelI23Flash_fwd_kernel_traitsILi192ELi128ELi64ELi8ELb0ELb0EN7cutlass10bfloat16_tE19Flash_kernel_traitsILi192ELi128ELi64ELi8ES3_EELb0ELb1ELb0ELb0ELb0ELb1ELb1ELb0EEEvNS_16Flash_fwd_paramsE --------------------------
	.section	.nv.constant0._ZN5flash16flash_fwd_kernelI23Flash_fwd_kernel_traitsILi192ELi128ELi64ELi8ELb0ELb0EN7cutlass10bfloat16_tE19Flash_kernel_traitsILi192ELi128ELi64ELi8ES3_EELb0ELb1ELb0ELb0ELb0ELb1ELb1ELb0EEEvNS_16Flash_fwd_paramsE,"a",@progbits
	.sectionflags	@""
	.align	4
.nv.constant0._ZN5flash16flash_fwd_kernelI23Flash_fwd_kernel_traitsILi192ELi128ELi64ELi8ELb0ELb0EN7cutlass10bfloat16_tE19Flash_kernel_traitsILi192ELi128ELi64ELi8ES3_EELb0ELb1ELb0ELb0ELb0ELb1ELb1ELb0EEEvNS_16Flash_fwd_paramsE:
	.zero		1360


//--------------------- .nv.constant0._ZN5flash16flash_fwd_kernelI23Flash_fwd_kernel_traitsILi192ELi128ELi64ELi8ELb0ELb0EN7cutlass10bfloat16_tE19Flash_kernel_traitsILi192ELi128ELi64ELi8ES3_EELb0ELb1ELb0ELb0ELb0ELb0ELb0ELb0EEEvNS_16Flash_fwd_paramsE --------------------------
	.section	.nv.constant0._ZN5flash16flash_fwd_kernelI23Flash_fwd_kernel_traitsILi192ELi128ELi64ELi8ELb0ELb0EN7cutlass10bfloat16_tE19Flash_kernel_traitsILi192ELi128ELi64ELi8ES3_EELb0ELb1ELb0ELb0ELb0ELb0ELb0ELb0EEEvNS_16Flash_fwd_paramsE,"a",@progbits
	.sectionflags	@""
	.align	4
.nv.constant0._ZN5flash16flash_fwd_kernelI23Flash_fwd_kernel_traitsILi192ELi128ELi64ELi8ELb0ELb0EN7cutlass10bfloat16_tE19Flash_kernel_traitsILi192ELi128ELi64ELi8ES3_EELb0ELb1ELb0ELb0ELb0ELb0ELb0ELb0EEEvNS_16Flash_fwd_paramsE:
	.zero		1360


//--------------------- .nv.constant0._ZN5flash16flash_fwd_kernelI23Flash_fwd_kernel_traitsILi192ELi128ELi64ELi8ELb0ELb0EN7cutlass10bfloat16_tE19Flash_kernel_traitsILi192ELi128ELi64ELi8ES3_EELb0ELb1ELb0ELb0ELb0ELb0ELb1ELb0EEEvNS_16Flash_fwd_paramsE --------------------------
	.section	.nv.constant0._ZN5flash16flash_fwd_kernelI23Flash_fwd_kernel_traitsILi192ELi128ELi64ELi8ELb0ELb0EN7cutlass10bfloat16_tE19Flash_kernel_traitsILi192ELi128ELi64ELi8ES3_EELb0ELb1ELb0ELb0ELb0ELb0ELb1ELb0EEEvNS_16Flash_fwd_paramsE,"a",@progbits
	.sectionflags	@""
	.align	4
.nv.constant0._ZN5flash16flash_fwd_kernelI23Flash_fwd_kernel_traitsILi192ELi128ELi64ELi8ELb0ELb0EN7cutlass10bfloat16_tE19Flash_kernel_traitsILi192ELi128ELi64ELi8ES3_EELb0ELb1ELb0ELb0ELb0ELb0ELb1ELb0EEEvNS_16Flash_fwd_paramsE:
	.zero		1360


//--------------------- .nv.constant0._ZN5flash16flash_fwd_kernelI23Flash_fwd_kernel_traitsILi192ELi128ELi64ELi8ELb0ELb0EN7cutlass10bfloat16_tE19Flash_kernel_traitsILi192ELi128ELi64ELi8ES3_EELb0ELb1ELb0ELb1ELb0ELb0ELb0ELb0EEEvNS_16Flash_fwd_paramsE --------------------------
	.section	.nv.constant0._ZN5flash16flash_fwd_kernelI23Flash_fwd_kernel_traitsILi192ELi128ELi64ELi8ELb0ELb0EN7cutlass10bfloat16_tE19Flash_kernel_traitsILi192ELi128ELi64ELi8ES3_EELb0ELb1ELb0ELb1ELb0ELb0ELb0ELb0EEEvNS_16Flash_fwd_paramsE,"a",@progbits
	.sectionflags	@""
	.align	4
.nv.constant0._ZN5flash16flash_fwd_kernelI23Flash_fwd_kernel_traitsILi192ELi128ELi64ELi8ELb0ELb0EN7cutlass10bfloat16_tE19Flash_kernel_traitsILi192ELi128ELi64ELi8ES3_EELb0ELb1ELb0ELb1ELb0ELb0ELb0ELb0EEEvNS_16Flash_fwd_paramsE:
	.zero		1360


//--------------------- .nv.constant0._ZN5flash16flash_fwd_kernelI23Flash_fwd_kernel_traitsILi192ELi128ELi64ELi8ELb0ELb0EN7cutlass10bfloat16_tE19Flash_kernel_traitsILi192ELi128ELi64ELi8ES3_EELb0ELb1ELb0ELb1ELb0ELb0ELb1ELb0EEEvNS_16Flash_fwd_paramsE --------------------------
	.section	.nv.constant0._ZN5flash16flash_fwd_kernelI23Flash_fwd_kernel_traitsILi192ELi128ELi64ELi8ELb0ELb0EN7cutlass10bfloat16_tE19Flash_kernel_traitsILi192ELi128ELi64ELi8ES3_EELb0ELb1ELb0ELb1ELb0ELb0ELb1ELb0EEEvNS_16Flash_fwd_paramsE,"a",@progbits
	.sectionflags	@""
	.align	4
.nv.constant0._ZN5flash16flash_fwd_kernelI23Flash_fwd_kernel_traitsILi192ELi128ELi64ELi8ELb0ELb0EN7cutlass10bfloat16_tE19Flash_kernel_traitsILi192ELi128ELi64ELi8ES3_EELb0ELb1ELb0ELb1ELb0ELb0ELb1ELb0EEEvNS_16Flash_fwd_paramsE:
	.zero		1360


//--------------------- .nv.constant0._ZN5flash16flash_fwd_kernelI23Flash_fwd_kernel_traitsILi192ELi64ELi64ELi4ELb0ELb0EN7cutlass10bfloat16_tE19Flash_kernel_traitsILi192ELi64ELi64ELi4ES3_EELb1ELb1ELb0ELb0ELb0ELb0ELb0ELb0EEEvNS_16Flash_fwd_paramsE --------------------------
	.section	.nv.constant0._ZN5flash16flash_fwd_kernelI23Flash_fwd_kernel_traitsILi192ELi64ELi64ELi4ELb0ELb0EN7cutlass10bfloat16_tE19Flash_kernel_traitsILi192ELi64ELi64ELi4ES3_EELb1ELb1ELb0ELb0ELb0ELb0ELb0ELb0EEEvNS_16Flash_fwd_paramsE,"a",@progbits
	.sectionflags	@""
	.align	4
.nv.constant0._ZN5flash16flash_fwd_kernelI23Flash_fwd_kernel_traitsILi192ELi64ELi64ELi4ELb0ELb0EN7cutlass10bfloat16_tE19Flash_kernel_traitsILi192ELi64ELi64ELi4ES3_EELb1ELb1ELb0ELb0ELb0ELb0ELb0ELb0EEEvNS_16Flash_fwd_paramsE:
	.zero		1360


//--------------------- .nv.constant0._ZN5flash16flash_fwd_kernelI23Flash_fwd_kernel_traitsILi192ELi64ELi64ELi4ELb0ELb0EN7cutlass10bfloat16_tE19Flash_kernel_traitsILi192ELi64ELi64ELi4ES3_EELb1ELb1ELb0ELb0ELb0ELb1ELb0ELb0EEEvNS_16Flash_fwd_paramsE --------------------------
	.section	.nv.constant0._ZN5flash16flash_fwd_kernelI23Flash_fwd_kernel_traitsILi192ELi64ELi64ELi4ELb0ELb0EN7cutlass10bfloat16_tE19Flash_kernel_traitsILi192ELi64ELi64ELi4ES3_EELb1ELb1ELb0ELb0ELb0ELb1ELb0ELb0EEEvNS_16Flash_fwd_paramsE,"a",@progbits
	.sectionflags	@""
	.align	4
.nv.constant0._ZN5flash16flash_fwd_kernelI23Flash_fwd_kernel_traitsILi192ELi64ELi64ELi4ELb0ELb0EN7cutlass10bfloat16_tE19Flash_kernel_traitsILi192ELi64ELi64ELi4ES3_EELb1ELb1ELb0ELb0ELb0ELb1ELb0ELb0EEEvNS_16Flash_fwd_paramsE:
	.zero		1360


//--------------------- .nv.constant0._ZN5flash16flash_fwd_kernelI23Flash_fwd_kernel_traitsILi192ELi64ELi64ELi4ELb0ELb0EN7cutlass10bfloat16_tE19Flash_kernel_traitsILi192ELi64ELi64ELi4ES3_EELb0ELb1ELb0ELb0ELb0ELb1ELb1ELb0EEEvNS_16Flash_fwd_paramsE --------------------------
	.section	.nv.constant0._ZN5flash16flash_fwd_kernelI23Flash_fwd_kernel_traitsILi192ELi64ELi64ELi4ELb0ELb0EN7cutlass10bfloat16_tE19Flash_kernel_traitsILi192ELi64ELi64ELi4ES3_EELb0ELb1ELb0ELb0ELb0ELb1ELb1ELb0EEEvNS_16Flash_fwd_paramsE,"a",@progbits
	.sectionflags	@""
	.align	4
.nv.constant0._ZN5flash16flash_fwd_kernelI23Flash_fwd_kernel_traitsILi192ELi64ELi64ELi4ELb0ELb0EN7cutlass10bfloat16_tE19Flash_kernel_traitsILi192ELi64ELi64ELi4ES3_EELb0ELb1ELb0ELb0ELb0ELb1ELb1ELb0EEEvNS_16Flash_fwd_paramsE:
	.zero		1360


//--------------------- .nv.constant0._ZN5flash16flash_fwd_kernelI23Flash_fwd_kernel_traitsILi192ELi64ELi64ELi4ELb0ELb0EN7cutlass10bfloat16_tE19Flash_kernel_traitsILi192ELi64ELi64ELi4ES3_EELb1ELb1ELb0ELb1ELb0ELb0ELb0ELb0EEEvNS_16Flash_fwd_paramsE --------------------------
	.section	.nv.constant0._ZN5flash16flash_fwd_kernelI23Flash_fwd_kernel_traitsILi192ELi64ELi64ELi4ELb0ELb0EN7cutlass10bfloat16_tE19Flash_kernel_traitsILi192ELi64ELi64ELi4ES3_EELb1ELb1ELb0ELb1ELb0ELb0ELb0ELb0EEEvNS_16Flash_fwd_paramsE,"a",@progbits
	.sectionflags	@""
	.align	4
.nv.constant0._ZN5flash16flash_fwd_kernelI23Flash_fwd_kernel_traitsILi192ELi64ELi64ELi4ELb0ELb0EN7cutlass10bfloat16_tE19Flash_kernel_traitsILi192ELi64ELi64ELi4ES3_EELb1ELb1ELb0ELb1ELb0ELb0ELb0ELb0EEEvNS_16Flash_fwd_paramsE:
	.zero		1360


//--------------------- .nv.constant0._ZN5flash16flash_fwd_kernelI23Flash_fwd_kernel_traitsILi192ELi64ELi64ELi4ELb0ELb0EN7cutlass10bfloat16_tE19Flash_kernel_traitsILi192ELi64ELi64ELi4ES3_EELb1ELb1ELb0ELb0ELb0ELb0ELb0ELb1EEEvNS_16Flash_fwd_paramsE --------------------------
	.section	.nv.constant0._ZN5flash16flash_fwd_kernelI23Flash_fwd_kernel_traitsILi192ELi64ELi64ELi4ELb0ELb0EN7cutlass10bfloat16_tE19Flash_kernel_traitsILi192ELi64ELi64ELi4ES3_EELb1ELb1ELb0ELb0ELb0ELb0ELb0ELb1EEEvNS_16Flash_fwd_paramsE,"a",@progbits
	.sectionflags	@""
	.align	4
.nv.constant0._ZN5flash16flash_fwd_kernelI23Flash_fwd_kernel_traitsILi192ELi64ELi64ELi4ELb0ELb0EN7cutlass10bfloat16_tE19Flash_kernel_traitsILi192ELi64ELi64ELi4ES3_EELb1ELb1ELb0ELb0ELb0ELb0ELb0ELb1EEEvNS_16Flash_fwd_paramsE:
	.zero		1360


//--------------------- .nv.constant0._ZN5flash16flash_fwd_kernelI23Flash_fwd_kernel_traitsILi192ELi64ELi64ELi4ELb0ELb0EN7cutlass10bfloat16_tE19Flash_kernel_traitsILi192ELi64ELi64ELi4ES3_EELb0ELb1ELb0ELb0ELb0ELb0ELb1ELb0EEEvNS_16Flash_fwd_paramsE --------------------------
	.section	.nv.constant0._ZN5flash16flash_fwd_kernelI23Flash_fwd_kernel_traitsILi192ELi64ELi64ELi4ELb0ELb0EN7cutlass10bfloat16_tE19Flash_kernel_traitsILi192ELi64ELi64ELi4ES3_EELb0ELb1ELb0ELb0ELb0ELb0ELb1ELb0EEEvNS_16Flash_fwd_paramsE,"a",@progbits
	.sectionflags	@""
	.align	4
.nv.constant0._ZN5flash16flash_fwd_kernelI23Flash_fwd_kernel_traitsILi192ELi64ELi64ELi4ELb0ELb0EN7cutlass10bfloat16_tE19Flash_kernel_traitsILi192ELi64ELi64ELi4ES3_EELb0ELb1ELb0ELb0ELb0ELb0ELb1ELb0EEEvNS_16Flash_fwd_paramsE:
	.zero		1360


//--------------------- .nv.constant0._ZN5flash16flash_fwd_kernelI23Flash_fwd_kernel_traitsILi192ELi64ELi64ELi4ELb0ELb0EN7cutlass10bfloat16_tE19Flash_kernel_traitsILi192ELi64ELi64ELi4ES3_EELb1ELb1ELb0ELb1ELb0ELb0ELb0ELb1EEEvNS_16Flash_fwd_paramsE --------------------------
	.section	.nv.constant0._ZN5flash16flash_fwd_kernelI23Flash_fwd_kernel_traitsILi192ELi64ELi64ELi4ELb0ELb0EN7cutlass10bfloat16_tE19Flash_kernel_traitsILi192ELi64ELi64ELi4ES3_EELb1ELb1ELb0ELb1ELb0ELb0ELb0ELb1EEEvNS_16Flash_fwd_paramsE,"a",@progbits
	.sectionflags	@""
	.align	4
.nv.constant0._ZN5flash16flash_fwd_kernelI23Flash_fwd_kernel_traitsILi192ELi64ELi64ELi4ELb0ELb0EN7cutlass10bfloat16_tE19Flash_kernel_traitsILi192ELi64ELi64ELi4ES3_EELb1ELb1ELb0ELb1ELb0ELb0ELb0ELb1EEEvNS_16Flash_fwd_paramsE:
	.zero		1360


//--------------------- .nv.constant0._ZN5flash16flash_fwd_kernelI23Flash_fwd_kernel_traitsILi192ELi64ELi64ELi4ELb0ELb0EN7cutlass10bfloat16_tE19Flash_kernel_traitsILi192ELi64ELi64ELi4ES3_EELb0ELb1ELb0ELb1ELb0ELb0ELb1ELb0EEEvNS_16Flash_fwd_paramsE --------------------------
	.section	.nv.constant0._ZN5flash16flash_fwd_kernelI23Flash_fwd_kernel_traitsILi192ELi64ELi64ELi4ELb0ELb0EN7cutlass10bfloat16_tE19Flash_kernel_traitsILi192ELi64ELi64ELi4ES3_EELb0ELb1ELb0ELb1ELb0ELb0ELb1ELb0EEEvNS_16Flash_fwd_paramsE,"a",@progbits
	.sectionflags	@""
	.align	4
.nv.constant0._ZN5flash16flash_fwd_kernelI23Flash_fwd_kernel_traitsILi192ELi64ELi64ELi4ELb0ELb0EN7cutlass10bfloat16_tE19Flash_kernel_traitsILi192ELi64ELi64ELi4ES3_EELb0ELb1ELb0ELb1ELb0ELb0ELb1ELb0EEEvNS_16Flash_fwd_paramsE:
	.zero		1360


//--------------------- SYMBOLS --------------------------

	.type		.nv.reservedSmem.offset0,@object
	.size		.nv.reservedSmem.offset0,0x4
	.type		.nv.reservedSmem.cap,@object
	.size		.nv.reservedSmem.cap,0x4
